	.target	sm_90a

	.elftype	@"ET_EXEC"


//--------------------- .note.nv.tkinfo           --------------------------
	.section	.note.nv.tkinfo,"",@"SHT_NOTE"
	.sectionflags	@"SHF_NOTE_NV_TKINFO"
	.tkinfo
        /*0018*/ 	.word	0x00000002
        /*0030*/ 	.string	""
        /*0030*/ 	.string	"ptxas"
        /*0030*/ 	.string	"Cuda compilation tools, release 13.0, V13.0.88"
        /*0030*/ 	.string	"Build cuda_13.0.r13.0/compiler.36424714_0"
        /*0030*/ 	.string	"-arch sm_90a -m 64 "



//--------------------- .note.nv.cuinfo           --------------------------
	.section	.note.nv.cuinfo,"",@"SHT_NOTE"
	.sectionflags	@"SHF_NOTE_NV_CUINFO"
        /*0018*/ 	.short	0x0002
        /*001a*/ 	.short	0x005a
        /*001c*/ 	.short	0x0082
	.zero		2


//--------------------- .nv.info                  --------------------------
	.section	.nv.info,"",@"SHT_CUDA_INFO"
	.align	4


	//----- nvinfo : EIATTR_REGCOUNT
	.align		4
        /*0000*/ 	.byte	0x04, 0x2f
        /*0002*/ 	.short	(.L_26 - .L_25)
	.align		4
.L_25:
        /*0004*/ 	.word	index@(_ZN7cutlass13device_kernelIN5flash11enable_sm90INS1_16FlashAttnFwdSm90INS1_25CollectiveMainloopFwdSm90ILi2EN4cute5tupleIJNS5_1CILi1EEES8_S8_EEENS6_IJNS7_ILi128EEENS7_ILi160EEENS7_ILi192EEEEEELi192ENS_12float_e4m3_tEfNS_4arch4Sm90ELb1ELb0ELb1ELb1ELb0ELb1ELb0ELb1ELb1ELb1ELb1ELb0EEENS1_21CollectiveEpilogueFwdINS6_IJSA_SC_SB_EEES9_NS_10bfloat16_tESG_Li256ELb1ELb1ELb1ELb1EEENS1_36VarlenDynamicPersistentTileSchedulerILi128ELi160ELi256ELi128ELb1ELb1ELb1ELb1ELb1ELb1EEEEEEEEEvNT_6ParamsE)
        /*0008*/ 	.word	0x000000a8


	//----- nvinfo : EIATTR_FRAME_SIZE
	.align		4
.L_26:
        /*000c*/ 	.byte	0x04, 0x11
        /*000e*/ 	.short	(.L_28 - .L_27)
	.align		4
.L_27:
        /*0010*/ 	.word	index@(_ZN7cutlass13device_kernelIN5flash11enable_sm90INS1_16FlashAttnFwdSm90INS1_25CollectiveMainloopFwdSm90ILi2EN4cute5tupleIJNS5_1CILi1EEES8_S8_EEENS6_IJNS7_ILi128EEENS7_ILi160EEENS7_ILi192EEEEEELi192ENS_12float_e4m3_tEfNS_4arch4Sm90ELb1ELb0ELb1ELb1ELb0ELb1ELb0ELb1ELb1ELb1ELb1ELb0EEENS1_21CollectiveEpilogueFwdINS6_IJSA_SC_SB_EEES9_NS_10bfloat16_tESG_Li256ELb1ELb1ELb1ELb1EEENS1_36VarlenDynamicPersistentTileSchedulerILi128ELi160ELi256ELi128ELb1ELb1ELb1ELb1ELb1ELb1EEEEEEEEEvNT_6ParamsE)
        /*0014*/ 	.word	0x00000078


	//----- nvinfo : EIATTR_REGCOUNT
	.align		4
.L_28:
        /*0018*/ 	.byte	0x04, 0x2f
        /*001a*/ 	.short	(.L_30 - .L_29)
	.align		4
.L_29:
        /*001c*/ 	.word	index@(_ZN7cutlass13device_kernelIN5flash11enable_sm90INS1_16FlashAttnFwdSm90INS1_25CollectiveMainloopFwdSm90ILi2EN4cute5tupleIJNS5_1CILi1EEES8_S8_EEENS6_IJNS7_ILi128EEENS7_ILi160EEENS7_ILi192EEEEEELi192ENS_12float_e4m3_tEfNS_4arch4Sm90ELb1ELb0ELb1ELb1ELb0ELb0ELb0ELb1ELb1ELb1ELb1ELb0EEENS1_21CollectiveEpilogueFwdINS6_IJSA_SC_SB_EEES9_NS_10bfloat16_tESG_Li256ELb1ELb1ELb1ELb1EEENS1_36VarlenDynamicPersistentTileSchedulerILi128ELi160ELi256ELi128ELb1ELb1ELb1ELb1ELb1ELb1EEEEEEEEEvNT_6ParamsE)
        /*0020*/ 	.word	0x000000a8


	//----- nvinfo : EIATTR_FRAME_SIZE
	.align		4
.L_30:
        /*0024*/ 	.byte	0x04, 0x11
        /*0026*/ 	.short	(.L_32 - .L_31)
	.align		4
.L_31:
        /*0028*/ 	.word	index@(_ZN7cutlass13device_kernelIN5flash11enable_sm90INS1_16FlashAttnFwdSm90INS1_25CollectiveMainloopFwdSm90ILi2EN4cute5tupleIJNS5_1CILi1EEES8_S8_EEENS6_IJNS7_ILi128EEENS7_ILi160EEENS7_ILi192EEEEEELi192ENS_12float_e4m3_tEfNS_4arch4Sm90ELb1ELb0ELb1ELb1ELb0ELb0ELb0ELb1ELb1ELb1ELb1ELb0EEENS1_21CollectiveEpilogueFwdINS6_IJSA_SC_SB_EEES9_NS_10bfloat16_tESG_Li256ELb1ELb1ELb1ELb1EEENS1_36VarlenDynamicPersistentTileSchedulerILi128ELi160ELi256ELi128ELb1ELb1ELb1ELb1ELb1ELb1EEEEEEEEEvNT_6ParamsE)
        /*002c*/ 	.word	0x00000040


	//----- nvinfo : EIATTR_REGCOUNT
	.align		4
.L_32:
        /*0030*/ 	.byte	0x04, 0x2f
        /*0032*/ 	.short	(.L_34 - .L_33)
	.align		4
.L_33:
        /*0034*/ 	.word	index@(_ZN7cutlass13device_kernelIN5flash11enable_sm90INS1_16FlashAttnFwdSm90INS1_25CollectiveMainloopFwdSm90ILi2EN4cute5tupleIJNS5_1CILi1EEES8_S8_EEENS6_IJNS7_ILi128EEENS7_ILi160EEENS7_ILi192EEEEEELi192ENS_12float_e4m3_tEfNS_4arch4Sm90ELb1ELb0ELb1ELb0ELb0ELb0ELb0ELb1ELb1ELb1ELb1ELb0EEENS1_21CollectiveEpilogueFwdINS6_IJSA_SC_SB_EEES9_NS_10bfloat16_tESG_Li256ELb0ELb1ELb1ELb1EEENS1_19SingleTileSchedulerILb0ELb1ELb1ELi128EEEEEEEEEvNT_6ParamsE)
        /*0038*/ 	.word	0x000000a8


	//----- nvinfo : EIATTR_FRAME_SIZE
	.align		4
.L_34:
        /*003c*/ 	.byte	0x04, 0x11
        /*003e*/ 	.short	(.L_36 - .L_35)
	.align		4
.L_35:
        /*0040*/ 	.word	index@(_ZN7cutlass13device_kernelIN5flash11enable_sm90INS1_16FlashAttnFwdSm90INS1_25CollectiveMainloopFwdSm90ILi2EN4cute5tupleIJNS5_1CILi1EEES8_S8_EEENS6_IJNS7_ILi128EEENS7_ILi160EEENS7_ILi192EEEEEELi192ENS_12float_e4m3_tEfNS_4arch4Sm90ELb1ELb0ELb1ELb0ELb0ELb0ELb0ELb1ELb1ELb1ELb1ELb0EEENS1_21CollectiveEpilogueFwdINS6_IJSA_SC_SB_EEES9_NS_10bfloat16_tESG_Li256ELb0ELb1ELb1ELb1EEENS1_19SingleTileSchedulerILb0ELb1ELb1ELi128EEEEEEEEEvNT_6ParamsE)
        /*0044*/ 	.word	0x00000018


	//----- nvinfo : EIATTR_REGCOUNT
	.align		4
.L_36:
        /*0048*/ 	.byte	0x04, 0x2f
        /*004a*/ 	.short	(.L_38 - .L_37)
	.align		4
.L_37:
        /*004c*/ 	.word	index@(_ZN7cutlass13device_kernelIN5flash11enable_sm90INS1_16FlashAttnFwdSm90INS1_25CollectiveMainloopFwdSm90ILi2EN4cute5tupleIJNS5_1CILi1EEES8_S8_EEENS6_IJNS7_ILi128EEESA_NS7_ILi192EEEEEELi192ENS_12float_e4m3_tEfNS_4arch4Sm90ELb0ELb1ELb1ELb1ELb0ELb1ELb0ELb1ELb1ELb1ELb1ELb0EEENS1_21CollectiveEpilogueFwdINS6_IJSA_SB_SA_EEES9_NS_10bfloat16_tESF_Li256ELb1ELb1ELb1ELb1EEENS1_36VarlenDynamicPersistentTileSchedulerILi128ELi128ELi256ELi128ELb1ELb1ELb1ELb1ELb0ELb1EEEEEEEEEvNT_6ParamsE)
        /*0050*/ 	.word	0x000000a8


	//----- nvinfo : EIATTR_FRAME_SIZE
	.align		4
.L_38:
        /*0054*/ 	.byte	0x04, 0x11
        /*0056*/ 	.short	(.L_40 - .L_39)
	.align		4
.L_39:
        /*0058*/ 	.word	index@(_ZN7cutlass13device_kernelIN5flash11enable_sm90INS1_16FlashAttnFwdSm90INS1_25CollectiveMainloopFwdSm90ILi2EN4cute5tupleIJNS5_1CILi1EEES8_S8_EEENS6_IJNS7_ILi128EEESA_NS7_ILi192EEEEEELi192ENS_12float_e4m3_tEfNS_4arch4Sm90ELb0ELb1ELb1ELb1ELb0ELb1ELb0ELb1ELb1ELb1ELb1ELb0EEENS1_21CollectiveEpilogueFwdINS6_IJSA_SB_SA_EEES9_NS_10bfloat16_tESF_Li256ELb1ELb1ELb1ELb1EEENS1_36VarlenDynamicPersistentTileSchedulerILi128ELi128ELi256ELi128ELb1ELb1ELb1ELb1ELb0ELb1EEEEEEEEEvNT_6ParamsE)
        /*005c*/ 	.word	0x00000070


	//----- nvinfo : EIATTR_REGCOUNT
	.align		4
.L_40:
        /*0060*/ 	.byte	0x04, 0x2f
        /*0062*/ 	.short	(.L_42 - .L_41)
	.align		4
.L_41:
        /*0064*/ 	.word	index@(_ZN7cutlass13device_kernelIN5flash11enable_sm90INS1_16FlashAttnFwdSm90INS1_25CollectiveMainloopFwdSm90ILi2EN4cute5tupleIJNS5_1CILi1EEES8_S8_EEENS6_IJNS7_ILi128EEESA_NS7_ILi192EEEEEELi192ENS_12float_e4m3_tEfNS_4arch4Sm90ELb0ELb1ELb1ELb1ELb0ELb0ELb0ELb1ELb1ELb1ELb1ELb0EEENS1_21CollectiveEpilogueFwdINS6_IJSA_SB_SA_EEES9_NS_10bfloat16_tESF_Li256ELb1ELb1ELb1ELb1EEENS1_36VarlenDynamicPersistentTileSchedulerILi128ELi128ELi256ELi128ELb1ELb1ELb1ELb1ELb0ELb1EEEEEEEEEvNT_6ParamsE)
        /*0068*/ 	.word	0x000000a8


	//----- nvinfo : EIATTR_FRAME_SIZE
	.align		4
.L_42:
        /*006c*/ 	.byte	0x04, 0x11
        /*006e*/ 	.short	(.L_44 - .L_43)
	.align		4
.L_43:
        /*0070*/ 	.word	index@(_ZN7cutlass13device_kernelIN5flash11enable_sm90INS1_16FlashAttnFwdSm90INS1_25CollectiveMainloopFwdSm90ILi2EN4cute5tupleIJNS5_1CILi1EEES8_S8_EEENS6_IJNS7_ILi128EEESA_NS7_ILi192EEEEEELi192ENS_12float_e4m3_tEfNS_4arch4Sm90ELb0ELb1ELb1ELb1ELb0ELb0ELb0ELb1ELb1ELb1ELb1ELb0EEENS1_21CollectiveEpilogueFwdINS6_IJSA_SB_SA_EEES9_NS_10bfloat16_tESF_Li256ELb1ELb1ELb1ELb1EEENS1_36VarlenDynamicPersistentTileSchedulerILi128ELi128ELi256ELi128ELb1ELb1ELb1ELb1ELb0ELb1EEEEEEEEEvNT_6ParamsE)
        /*0074*/ 	.word	0x00000040


	//----- nvinfo : EIATTR_REGCOUNT
	.align		4
.L_44:
        /*0078*/ 	.byte	0x04, 0x2f
        /*007a*/ 	.short	(.L_46 - .L_45)
	.align		4
.L_45:
        /*007c*/ 	.word	index@(_ZN7cutlass13device_kernelIN5flash11enable_sm90INS1_16FlashAttnFwdSm90INS1_25CollectiveMainloopFwdSm90ILi2EN4cute5tupleIJNS5_1CILi1EEES8_S8_EEENS6_IJNS7_ILi128EEESA_NS7_ILi192EEEEEELi192ENS_12float_e4m3_tEfNS_4arch4Sm90ELb0ELb1ELb1ELb0ELb0ELb0ELb0ELb1ELb1ELb1ELb1ELb0EEENS1_21CollectiveEpilogueFwdINS6_IJSA_SB_SA_EEES9_NS_10bfloat16_tESF_Li256ELb0ELb1ELb1ELb1EEENS1_19SingleTileSchedulerILb0ELb1ELb1ELi128EEEEEEEEEvNT_6ParamsE)
        /*0080*/ 	.word	0x000000a8


	//----- nvinfo : EIATTR_FRAME_SIZE
	.align		4
.L_46:
        /*0084*/ 	.byte	0x04, 0x11
        /*0086*/ 	.short	(.L_48 - .L_47)
	.align		4
.L_47:
        /*0088*/ 	.word	index@(_ZN7cutlass13device_kernelIN5flash11enable_sm90INS1_16FlashAttnFwdSm90INS1_25CollectiveMainloopFwdSm90ILi2EN4cute5tupleIJNS5_1CILi1EEES8_S8_EEENS6_IJNS7_ILi128EEESA_NS7_ILi192EEEEEELi192ENS_12float_e4m3_tEfNS_4arch4Sm90ELb0ELb1ELb1ELb0ELb0ELb0ELb0ELb1ELb1ELb1ELb1ELb0EEENS1_21CollectiveEpilogueFwdINS6_IJSA_SB_SA_EEES9_NS_10bfloat16_tESF_Li256ELb0ELb1ELb1ELb1EEENS1_19SingleTileSchedulerILb0ELb1ELb1ELi128EEEEEEEEEvNT_6ParamsE)
        /*008c*/ 	.word	0x00000018


	//----- nvinfo : EIATTR_REGCOUNT
	.align		4
.L_48:
        /*0090*/ 	.byte	0x04, 0x2f
        /*0092*/ 	.short	(.L_50 - .L_49)
	.align		4
.L_49:
        /*0094*/ 	.word	index@(_ZN7cutlass13device_kernelIN5flash11enable_sm90INS1_16FlashAttnFwdSm90INS1_25CollectiveMainloopFwdSm90ILi2EN4cute5tupleIJNS5_1CILi1EEES8_S8_EEENS6_IJNS7_ILi128EEENS7_ILi160EEENS7_ILi192EEEEEELi192ENS_12float_e4m3_tEfNS_4arch4Sm90ELb0ELb0ELb1ELb1ELb0ELb1ELb0ELb1ELb1ELb1ELb1ELb0EEENS1_21CollectiveEpilogueFwdINS6_IJSA_SC_SB_EEES9_NS_10bfloat16_tESG_Li256ELb1ELb1ELb1ELb1EEENS1_36VarlenDynamicPersistentTileSchedulerILi128ELi160ELi256ELi128ELb1ELb1ELb1ELb0ELb1ELb1EEEEEEEEEvNT_6ParamsE)
        /*0098*/ 	.word	0x000000a8


	//----- nvinfo : EIATTR_FRAME_SIZE
	.align		4
.L_50:
        /*009c*/ 	.byte	0x04, 0x11
        /*009e*/ 	.short	(.L_52 - .L_51)
	.align		4
.L_51:
        /*00a0*/ 	.word	index@(_ZN7cutlass13device_kernelIN5flash11enable_sm90INS1_16FlashAttnFwdSm90INS1_25CollectiveMainloopFwdSm90ILi2EN4cute5tupleIJNS5_1CILi1EEES8_S8_EEENS6_IJNS7_ILi128EEENS7_ILi160EEENS7_ILi192EEEEEELi192ENS_12float_e4m3_tEfNS_4arch4Sm90ELb0ELb0ELb1ELb1ELb0ELb1ELb0ELb1ELb1ELb1ELb1ELb0EEENS1_21CollectiveEpilogueFwdINS6_IJSA_SC_SB_EEES9_NS_10bfloat16_tESG_Li256ELb1ELb1ELb1ELb1EEENS1_36VarlenDynamicPersistentTileSchedulerILi128ELi160ELi256ELi128ELb1ELb1ELb1ELb0ELb1ELb1EEEEEEEEEvNT_6ParamsE)
        /*00a4*/ 	.word	0x000000e0


	//----- nvinfo : EIATTR_REGCOUNT
	.align		4
.L_52:
        /*00a8*/ 	.byte	0x04, 0x2f
        /*00aa*/ 	.short	(.L_54 - .L_53)
	.align		4
.L_53:
        /*00ac*/ 	.word	index@(_ZN7cutlass13device_kernelIN5flash11enable_sm90INS1_16FlashAttnFwdSm90INS1_25CollectiveMainloopFwdSm90ILi2EN4cute5tupleIJNS5_1CILi1EEES8_S8_EEENS6_IJNS7_ILi128EEENS7_ILi160EEENS7_ILi192EEEEEELi192ENS_12float_e4m3_tEfNS_4arch4Sm90ELb0ELb0ELb1ELb1ELb0ELb0ELb0ELb1ELb1ELb1ELb1ELb0EEENS1_21CollectiveEpilogueFwdINS6_IJSA_SC_SB_EEES9_NS_10bfloat16_tESG_Li256ELb1ELb1ELb1ELb1EEENS1_36VarlenDynamicPersistentTileSchedulerILi128ELi160ELi256ELi128ELb1ELb1ELb1ELb0ELb1ELb1EEEEEEEEEvNT_6ParamsE)
        /*00b0*/ 	.word	0x000000a8


	//----- nvinfo : EIATTR_FRAME_SIZE
	.align		4
.L_54:
        /*00b4*/ 	.byte	0x04, 0x11
        /*00b6*/ 	.short	(.L_56 - .L_55)
	.align		4
.L_55:
        /*00b8*/ 	.word	index@(_ZN7cutlass13device_kernelIN5flash11enable_sm90INS1_16FlashAttnFwdSm90INS1_25CollectiveMainloopFwdSm90ILi2EN4cute5tupleIJNS5_1CILi1EEES8_S8_EEENS6_IJNS7_ILi128EEENS7_ILi160EEENS7_ILi192EEEEEELi192ENS_12float_e4m3_tEfNS_4arch4Sm90ELb0ELb0ELb1ELb1ELb0ELb0ELb0ELb1ELb1ELb1ELb1ELb0EEENS1_21CollectiveEpilogueFwdINS6_IJSA_SC_SB_EEES9_NS_10bfloat16_tESG_Li256ELb1ELb1ELb1ELb1EEENS1_36VarlenDynamicPersistentTileSchedulerILi128ELi160ELi256ELi128ELb1ELb1ELb1ELb0ELb1ELb1EEEEEEEEEvNT_6ParamsE)
        /*00bc*/ 	.word	0x00000040


	//----- nvinfo : EIATTR_REGCOUNT
	.align		4
.L_56:
        /*00c0*/ 	.byte	0x04, 0x2f
        /*00c2*/ 	.short	(.L_58 - .L_57)
	.align		4
.L_57:
        /*00c4*/ 	.word	index@(_ZN7cutlass13device_kernelIN5flash11enable_sm90INS1_16FlashAttnFwdSm90INS1_25CollectiveMainloopFwdSm90ILi2EN4cute5tupleIJNS5_1CILi1EEES8_S8_EEENS6_IJNS7_ILi128EEENS7_ILi160EEENS7_ILi192EEEEEELi192ENS_12float_e4m3_tEfNS_4arch4Sm90ELb0ELb0ELb1ELb0ELb0ELb0ELb0ELb1ELb1ELb1ELb1ELb0EEENS1_21CollectiveEpilogueFwdINS6_IJSA_SC_SB_EEES9_NS_10bfloat16_tESG_Li256ELb0ELb1ELb1ELb1EEENS1_19SingleTileSchedulerILb0ELb1ELb1ELi128EEEEEEEEEvNT_6ParamsE)
        /*00c8*/ 	.word	0x000000a8


	//----- nvinfo : EIATTR_FRAME_SIZE
	.align		4
.L_58:
        /*00cc*/ 	.byte	0x04, 0x11
        /*00ce*/ 	.short	(.L_60 - .L_59)
	.align		4
.L_59:
        /*00d0*/ 	.word	index@(_ZN7cutlass13device_kernelIN5flash11enable_sm90INS1_16FlashAttnFwdSm90INS1_25CollectiveMainloopFwdSm90ILi2EN4cute5tupleIJNS5_1CILi1EEES8_S8_EEENS6_IJNS7_ILi128EEENS7_ILi160EEENS7_ILi192EEEEEELi192ENS_12float_e4m3_tEfNS_4arch4Sm90ELb0ELb0ELb1ELb0ELb0ELb0ELb0ELb1ELb1ELb1ELb1ELb0EEENS1_21CollectiveEpilogueFwdINS6_IJSA_SC_SB_EEES9_NS_10bfloat16_tESG_Li256ELb0ELb1ELb1ELb1EEENS1_19SingleTileSchedulerILb0ELb1ELb1ELi128EEEEEEEEEvNT_6ParamsE)
        /*00d4*/ 	.word	0x00000018


	//----- nvinfo : EIATTR_MIN_STACK_SIZE
	.align		4
.L_60:
        /*00d8*/ 	.byte	0x04, 0x12
        /*00da*/ 	.short	(.L_62 - .L_61)
	.align		4
.L_61:
        /*00dc*/ 	.word	index@(_ZN7cutlass13device_kernelIN5flash11enable_sm90INS1_16FlashAttnFwdSm90INS1_25CollectiveMainloopFwdSm90ILi2EN4cute5tupleIJNS5_1CILi1EEES8_S8_EEENS6_IJNS7_ILi128EEENS7_ILi160EEENS7_ILi192EEEEEELi192ENS_12float_e4m3_tEfNS_4arch4Sm90ELb0ELb0ELb1ELb0ELb0ELb0ELb0ELb1ELb1ELb1ELb1ELb0EEENS1_21CollectiveEpilogueFwdINS6_IJSA_SC_SB_EEES9_NS_10bfloat16_tESG_Li256ELb0ELb1ELb1ELb1EEENS1_19SingleTileSchedulerILb0ELb1ELb1ELi128EEEEEEEEEvNT_6ParamsE)
        /*00e0*/ 	.word	0x00000018


	//----- nvinfo : EIATTR_MIN_STACK_SIZE
	.align		4
.L_62:
        /*00e4*/ 	.byte	0x04, 0x12
        /*00e6*/ 	.short	(.L_64 - .L_63)
	.align		4
.L_63:
        /*00e8*/ 	.word	index@(_ZN7cutlass13device_kernelIN5flash11enable_sm90INS1_16FlashAttnFwdSm90INS1_25CollectiveMainloopFwdSm90ILi2EN4cute5tupleIJNS5_1CILi1EEES8_S8_EEENS6_IJNS7_ILi128EEENS7_ILi160EEENS7_ILi192EEEEEELi192ENS_12float_e4m3_tEfNS_4arch4Sm90ELb0ELb0ELb1ELb1ELb0ELb0ELb0ELb1ELb1ELb1ELb1ELb0EEENS1_21CollectiveEpilogueFwdINS6_IJSA_SC_SB_EEES9_NS_10bfloat16_tESG_Li256ELb1ELb1ELb1ELb1EEENS1_36VarlenDynamicPersistentTileSchedulerILi128ELi160ELi256ELi128ELb1ELb1ELb1ELb0ELb1ELb1EEEEEEEEEvNT_6ParamsE)
        /*00ec*/ 	.word	0x00000040


	//----- nvinfo : EIATTR_MIN_STACK_SIZE
	.align		4
.L_64:
        /*00f0*/ 	.byte	0x04, 0x12
        /*00f2*/ 	.short	(.L_66 - .L_65)
	.align		4
.L_65:
        /*00f4*/ 	.word	index@(_ZN7cutlass13device_kernelIN5flash11enable_sm90INS1_16FlashAttnFwdSm90INS1_25CollectiveMainloopFwdSm90ILi2EN4cute5tupleIJNS5_1CILi1EEES8_S8_EEENS6_IJNS7_ILi128EEENS7_ILi160EEENS7_ILi192EEEEEELi192ENS_12float_e4m3_tEfNS_4arch4Sm90ELb0ELb0ELb1ELb1ELb0ELb1ELb0ELb1ELb1ELb1ELb1ELb0EEENS1_21CollectiveEpilogueFwdINS6_IJSA_SC_SB_EEES9_NS_10bfloat16_tESG_Li256ELb1ELb1ELb1ELb1EEENS1_36VarlenDynamicPersistentTileSchedulerILi128ELi160ELi256ELi128ELb1ELb1ELb1ELb0ELb1ELb1EEEEEEEEEvNT_6ParamsE)
        /*00f8*/ 	.word	0x000000e0


	//----- nvinfo : EIATTR_MIN_STACK_SIZE
	.align		4
.L_66:
        /*00fc*/ 	.byte	0x04, 0x12
        /*00fe*/ 	.short	(.L_68 - .L_67)
	.align		4
.L_67:
        /*0100*/ 	.word	index@(_ZN7cutlass13device_kernelIN5flash11enable_sm90INS1_16FlashAttnFwdSm90INS1_25CollectiveMainloopFwdSm90ILi2EN4cute5tupleIJNS5_1CILi1EEES8_S8_EEENS6_IJNS7_ILi128EEESA_NS7_ILi192EEEEEELi192ENS_12float_e4m3_tEfNS_4arch4Sm90ELb0ELb1ELb1ELb0ELb0ELb0ELb0ELb1ELb1ELb1ELb1ELb0EEENS1_21CollectiveEpilogueFwdINS6_IJSA_SB_SA_EEES9_NS_10bfloat16_tESF_Li256ELb0ELb1ELb1ELb1EEENS1_19SingleTileSchedulerILb0ELb1ELb1ELi128EEEEEEEEEvNT_6ParamsE)
        /*0104*/ 	.word	0x00000018


	//----- nvinfo : EIATTR_MIN_STACK_SIZE
	.align		4
.L_68:
        /*0108*/ 	.byte	0x04, 0x12
        /*010a*/ 	.short	(.L_70 - .L_69)
	.align		4
.L_69:
        /*010c*/ 	.word	index@(_ZN7cutlass13device_kernelIN5flash11enable_sm90INS1_16FlashAttnFwdSm90INS1_25CollectiveMainloopFwdSm90ILi2EN4cute5tupleIJNS5_1CILi1EEES8_S8_EEENS6_IJNS7_ILi128EEESA_NS7_ILi192EEEEEELi192ENS_12float_e4m3_tEfNS_4arch4Sm90ELb0ELb1ELb1ELb1ELb0ELb0ELb0ELb1ELb1ELb1ELb1ELb0EEENS1_21CollectiveEpilogueFwdINS6_IJSA_SB_SA_EEES9_NS_10bfloat16_tESF_Li256ELb1ELb1ELb1ELb1EEENS1_36VarlenDynamicPersistentTileSchedulerILi128ELi128ELi256ELi128ELb1ELb1ELb1ELb1ELb0ELb1EEEEEEEEEvNT_6ParamsE)
        /*0110*/ 	.word	0x00000040


	//----- nvinfo : EIATTR_MIN_STACK_SIZE
	.align		4
.L_70:
        /*0114*/ 	.byte	0x04, 0x12
        /*0116*/ 	.short	(.L_72 - .L_71)
	.align		4
.L_71:
        /*0118*/ 	.word	index@(_ZN7cutlass13device_kernelIN5flash11enable_sm90INS1_16FlashAttnFwdSm90INS1_25CollectiveMainloopFwdSm90ILi2EN4cute5tupleIJNS5_1CILi1EEES8_S8_EEENS6_IJNS7_ILi128EEESA_NS7_ILi192EEEEEELi192ENS_12float_e4m3_tEfNS_4arch4Sm90ELb0ELb1ELb1ELb1ELb0ELb1ELb0ELb1ELb1ELb1ELb1ELb0EEENS1_21CollectiveEpilogueFwdINS6_IJSA_SB_SA_EEES9_NS_10bfloat16_tESF_Li256ELb1ELb1ELb1ELb1EEENS1_36VarlenDynamicPersistentTileSchedulerILi128ELi128ELi256ELi128ELb1ELb1ELb1ELb1ELb0ELb1EEEEEEEEEvNT_6ParamsE)
        /*011c*/ 	.word	0x00000070


	//----- nvinfo : EIATTR_MIN_STACK_SIZE
	.align		4
.L_72:
        /*0120*/ 	.byte	0x04, 0x12
        /*0122*/ 	.short	(.L_74 - .L_73)
	.align		4
.L_73:
        /*0124*/ 	.word	index@(_ZN7cutlass13device_kernelIN5flash11enable_sm90INS1_16FlashAttnFwdSm90INS1_25CollectiveMainloopFwdSm90ILi2EN4cute5tupleIJNS5_1CILi1EEES8_S8_EEENS6_IJNS7_ILi128EEENS7_ILi160EEENS7_ILi192EEEEEELi192ENS_12float_e4m3_tEfNS_4arch4Sm90ELb1ELb0ELb1ELb0ELb0ELb0ELb0ELb1ELb1ELb1ELb1ELb0EEENS1_21CollectiveEpilogueFwdINS6_IJSA_SC_SB_EEES9_NS_10bfloat16_tESG_Li256ELb0ELb1ELb1ELb1EEENS1_19SingleTileSchedulerILb0ELb1ELb1ELi128EEEEEEEEEvNT_6ParamsE)
        /*0128*/ 	.word	0x00000018


	//----- nvinfo : EIATTR_MIN_STACK_SIZE
	.align		4
.L_74:
        /*012c*/ 	.byte	0x04, 0x12
        /*012e*/ 	.short	(.L_76 - .L_75)
	.align		4
.L_75:
        /*0130*/ 	.word	index@(_ZN7cutlass13device_kernelIN5flash11enable_sm90INS1_16FlashAttnFwdSm90INS1_25CollectiveMainloopFwdSm90ILi2EN4cute5tupleIJNS5_1CILi1EEES8_S8_EEENS6_IJNS7_ILi128EEENS7_ILi160EEENS7_ILi192EEEEEELi192ENS_12float_e4m3_tEfNS_4arch4Sm90ELb1ELb0ELb1ELb1ELb0ELb0ELb0ELb1ELb1ELb1ELb1ELb0EEENS1_21CollectiveEpilogueFwdINS6_IJSA_SC_SB_EEES9_NS_10bfloat16_tESG_Li256ELb1ELb1ELb1ELb1EEENS1_36VarlenDynamicPersistentTileSchedulerILi128ELi160ELi256ELi128ELb1ELb1ELb1ELb1ELb1ELb1EEEEEEEEEvNT_6ParamsE)
        /*0134*/ 	.word	0x00000040


	//----- nvinfo : EIATTR_MIN_STACK_SIZE
	.align		4
.L_76:
        /*0138*/ 	.byte	0x04, 0x12
        /*013a*/ 	.short	(.L_78 - .L_77)
	.align		4
.L_77:
        /*013c*/ 	.word	index@(_ZN7cutlass13device_kernelIN5flash11enable_sm90INS1_16FlashAttnFwdSm90INS1_25CollectiveMainloopFwdSm90ILi2EN4cute5tupleIJNS5_1CILi1EEES8_S8_EEENS6_IJNS7_ILi128EEENS7_ILi160EEENS7_ILi192EEEEEELi192ENS_12float_e4m3_tEfNS_4arch4Sm90ELb1ELb0ELb1ELb1ELb0ELb1ELb0ELb1ELb1ELb1ELb1ELb0EEENS1_21CollectiveEpilogueFwdINS6_IJSA_SC_SB_EEES9_NS_10bfloat16_tESG_Li256ELb1ELb1ELb1ELb1EEENS1_36VarlenDynamicPersistentTileSchedulerILi128ELi160ELi256ELi128ELb1ELb1ELb1ELb1ELb1ELb1EEEEEEEEEvNT_6ParamsE)
        /*0140*/ 	.word	0x00000078
.L_78:


//--------------------- .nv.compat                --------------------------
	.section	.nv.compat,"",@"SHT_CUDA_COMPAT_INFO"
	.align	4
        /*0000*/ 	.byte	0x02, 0x09, 0x01, 0x00, 0x02, 0x02, 0x04, 0x00, 0x02, 0x05, 0x05, 0x00, 0x03, 0x07, 0x01, 0x01
        /*0010*/ 	.byte	0x02, 0x03, 0x01, 0x00, 0x02, 0x06, 0x01, 0x00, 0x04, 0x0b, 0x08, 0x00, 0x00, 0x00, 0x00, 0x00
        /*0020*/ 	.byte	0x00, 0x00, 0x00, 0x00


//--------------------- .nv.info._ZN7cutlass13device_kernelIN5flash11enable_sm90INS1_16FlashAttnFwdSm90INS1_25CollectiveMainloopFwdSm90ILi2EN4cute5tupleIJNS5_1CILi1EEES8_S8_EEENS6_IJNS7_ILi128EEENS7_ILi160EEENS7_ILi192EEEEEELi192ENS_12float_e4m3_tEfNS_4arch4Sm90ELb0ELb0ELb1ELb0ELb0ELb0ELb0ELb1ELb1ELb1ELb1ELb0EEENS1_21CollectiveEpilogueFwdINS6_IJSA_SC_SB_EEES9_NS_10bfloat16_tESG_Li256ELb0ELb1ELb1ELb1EEENS1_19SingleTileSchedulerILb0ELb1ELb1ELi128EEEEEEEEEvNT_6ParamsE --------------------------
	.section	.nv.info._ZN7cutlass13device_kernelIN5flash11enable_sm90INS1_16FlashAttnFwdSm90INS1_25CollectiveMainloopFwdSm90ILi2EN4cute5tupleIJNS5_1CILi1EEES8_S8_EEENS6_IJNS7_ILi128EEENS7_ILi160EEENS7_ILi192EEEEEELi192ENS_12float_e4m3_tEfNS_4arch4Sm90ELb0ELb0ELb1ELb0ELb0ELb0ELb0ELb1ELb1ELb1ELb1ELb0EEENS1_21CollectiveEpilogueFwdINS6_IJSA_SC_SB_EEES9_NS_10bfloat16_tESG_Li256ELb0ELb1ELb1ELb1EEENS1_19SingleTileSchedulerILb0ELb1ELb1ELi128EEEEEEEEEvNT_6ParamsE,"",@"SHT_CUDA_INFO"
	.sectionflags	@""
	.align	4


	//----- nvinfo : EIATTR_CUDA_API_VERSION
	.align		4
        /*0000*/ 	.byte	0x04, 0x37
        /*0002*/ 	.short	(.L_80 - .L_79)
.L_79:
        /*0004*/ 	.word	0x00000082


	//----- nvinfo : EIATTR_KPARAM_INFO
	.align		4
.L_80:
        /*0008*/ 	.byte	0x04, 0x17
        /*000a*/ 	.short	(.L_82 - .L_81)
.L_81:
        /*000c*/ 	.word	0x00000000
        /*0010*/ 	.short	0x0000
        /*0012*/ 	.short	0x0070
        /*0014*/ 	.byte	0x00, 0xf0, 0x01, 0x28


	//----- nvinfo : EIATTR_SPARSE_MMA_MASK
	.align		4
.L_82:
        /*0018*/ 	.byte	0x03, 0x50
        /*001a*/ 	.short	0x0000


	//----- nvinfo : EIATTR_MAXREG_COUNT
	.align		4
        /*001c*/ 	.byte	0x03, 0x1b
        /*001e*/ 	.short	0x00a8


	//----- nvinfo : EIATTR_NUM_BARRIERS
	.align		4
        /*0020*/ 	.byte	0x02, 0x4c
        /*0022*/ 	.byte	0x10
	.zero		1


	//----- nvinfo : EIATTR_EXTERNS
	.align		4
        /*0024*/ 	.byte	0x04, 0x0f
        /*0026*/ 	.short	(.L_84 - .L_83)


	//   ....[0]....
	.align		4
.L_83:
        /*0028*/ 	.word	index@(__assertfail)


	//----- nvinfo : EIATTR_ANNOTATIONS
	.align		4
.L_84:
        /*002c*/ 	.byte	0x04, 0x55
        /*002e*/ 	.short	(.L_86 - .L_85)


	//   ....[0]....
.L_85:
        /*0030*/ 	.word	0x00000001
        /*0034*/ 	.byte	0x40, 0x09, 0x00, 0x00, 0x01, 0x00, 0x00, 0x00, 0xc0, 0x13, 0x00, 0x00, 0x01, 0x00, 0x00, 0x00
        /*0044*/ 	.byte	0xc0, 0xd1, 0x00, 0x00, 0x01, 0x00, 0x00, 0x00, 0x50, 0xd8, 0x00, 0x00, 0x01, 0x00, 0x00, 0x00
        /*0054*/ 	.byte	0x30, 0xd9, 0x00, 0x00, 0x01, 0x00, 0x00, 0x00, 0x60, 0xd9, 0x00, 0x00, 0x01, 0x00, 0x00, 0x00
        /*0064*/ 	.byte	0x60, 0xe9, 0x00, 0x00, 0x01, 0x00, 0x00, 0x00, 0xe0, 0xe9, 0x00, 0x00, 0x01, 0x00, 0x00, 0x00
        /*0074*/ 	.byte	0x00, 0xeb, 0x00, 0x00, 0x01, 0x00, 0x00, 0x00, 0xf0, 0xf4, 0x00, 0x00, 0x01, 0x00, 0x00, 0x00
        /*0084*/ 	.byte	0x00, 0xf5, 0x00, 0x00, 0x01, 0x00, 0x00, 0x00, 0x70, 0xfb, 0x00, 0x00, 0x01, 0x00, 0x00, 0x00
        /*0094*/ 	.byte	0x70, 0xfc, 0x00, 0x00, 0x01, 0x00, 0x00, 0x00, 0xa0, 0xfd, 0x00, 0x00, 0x01, 0x00, 0x00, 0x00
        /*00a4*/ 	.byte	0xb0, 0xfd, 0x00, 0x00, 0x01, 0x00, 0x00, 0x00, 0xf0, 0x05, 0x01, 0x00


	//----- nvinfo : EIATTR_MERCURY_ISA_VERSION
	.align		4
.L_86:
        /*00b0*/ 	.byte	0x03, 0x5f
        /*00b2*/ 	.short	0x0101


	//----- nvinfo : EIATTR_INT_WARP_WIDE_INSTR_OFFSETS
	.align		4
        /*00b4*/ 	.byte	0x04, 0x31
        /*00b6*/ 	.short	(.L_88 - .L_87)


	//   ....[0]....
.L_87:
        /*00b8*/ 	.word	0x00000120


	//   ....[1]....
        /*00bc*/ 	.word	0x000001c0


	//   ....[2]....
        /*00c0*/ 	.word	0x00000230


	//----- nvinfo : EIATTR_COOP_GROUP_MASK_REGIDS
	.align		4
.L_88:
        /*00c4*/ 	.byte	0x04, 0x29
        /*00c6*/ 	.short	(.L_90 - .L_89)


	//   ....[0]....
.L_89:
        /*00c8*/ 	.word	0xffffffff


	//   ....[1]....
        /*00cc*/ 	.word	0xffffffff


	//   ....[2]....
        /*00d0*/ 	.word	0xffffffff


	//   ....[3]....
        /*00d4*/ 	.word	0xffffffff


	//   ....[4]....
        /*00d8*/ 	.word	0xffffffff


	//   ....[5]....
        /*00dc*/ 	.word	0xffffffff


	//   ....[6]....
        /*00e0*/ 	.word	0xffffffff


	//   ....[7]....
        /*00e4*/ 	.word	0xffffffff


	//   ....[8]....
        /*00e8*/ 	.word	0xffffffff


	//   ....[9]....
        /*00ec*/ 	.word	0xffffffff


	//   ....[10]....
        /*00f0*/ 	.word	0xffffffff


	//   ....[11]....
        /*00f4*/ 	.word	0xffffffff


	//   ....[12]....
        /*00f8*/ 	.word	0xffffffff


	//   ....[13]....
        /*00fc*/ 	.word	0xffffffff


	//   ....[14]....
        /*0100*/ 	.word	0xffffffff


	//   ....[15]....
        /*0104*/ 	.word	0xffffffff


	//   ....[16]....
        /*0108*/ 	.word	0xffffffff


	//   ....[17]....
        /*010c*/ 	.word	0xffffffff


	//   ....[18]....
        /*0110*/ 	.word	0xffffffff


	//   ....[19]....
        /*0114*/ 	.word	0xffffffff


	//   ....[20]....
        /*0118*/ 	.word	0xffffffff


	//   ....[21]....
        /*011c*/ 	.word	0xffffffff


	//   ....[22]....
        /*0120*/ 	.word	0xffffffff


	//   ....[23]....
        /*0124*/ 	.word	0xffffffff


	//   ....[24]....
        /*0128*/ 	.word	0xffffffff


	//   ....[25]....
        /*012c*/ 	.word	0xffffffff


	//   ....[26]....
        /*0130*/ 	.word	0xffffffff


	//   ....[27]....
        /*0134*/ 	.word	0xffffffff


	//   ....[28]....
        /*0138*/ 	.word	0xffffffff


	//   ....[29]....
        /*013c*/ 	.word	0xffffffff


	//   ....[30]....
        /*0140*/ 	.word	0xffffffff


	//   ....[31]....
        /*0144*/ 	.word	0xffffffff


	//   ....[32]....
        /*0148*/ 	.word	0xffffffff


	//   ....[33]....
        /*014c*/ 	.word	0xffffffff


	//   ....[34]....
        /*0150*/ 	.word	0xffffffff


	//   ....[35]....
        /*0154*/ 	.word	0xffffffff


	//   ....[36]....
        /*0158*/ 	.word	0xffffffff


	//   ....[37]....
        /*015c*/ 	.word	0xffffffff


	//   ....[38]....
        /*0160*/ 	.word	0xffffffff


	//   ....[39]....
        /*0164*/ 	.word	0xffffffff


	//   ....[40]....
        /*0168*/ 	.word	0xffffffff


	//   ....[41]....
        /*016c*/ 	.word	0xffffffff


	//   ....[42]....
        /*0170*/ 	.word	0xffffffff


	//   ....[43]....
        /*0174*/ 	.word	0xffffffff


	//   ....[44]....
        /*0178*/ 	.word	0xffffffff


	//   ....[45]....
        /*017c*/ 	.word	0xffffffff


	//   ....[46]....
        /*0180*/ 	.word	0xffffffff


	//   ....[47]....
        /*0184*/ 	.word	0xffffffff


	//   ....[48]....
        /*0188*/ 	.word	0xffffffff


	//   ....[49]....
        /*018c*/ 	.word	0xffffffff


	//   ....[50]....
        /*0190*/ 	.word	0xffffffff


	//   ....[51]....
        /*0194*/ 	.word	0xffffffff


	//   ....[52]....
        /*0198*/ 	.word	0xffffffff


	//   ....[53]....
        /*019c*/ 	.word	0xffffffff


	//   ....[54]....
        /*01a0*/ 	.word	0xffffffff


	//   ....[55]....
        /*01a4*/ 	.word	0xffffffff


	//   ....[56]....
        /*01a8*/ 	.word	0xffffffff


	//   ....[57]....
        /*01ac*/ 	.word	0xffffffff


	//   ....[58]....
        /*01b0*/ 	.word	0xffffffff


	//   ....[59]....
        /*01b4*/ 	.word	0xffffffff


	//   ....[60]....
        /*01b8*/ 	.word	0xffffffff


	//   ....[61]....
        /*01bc*/ 	.word	0xffffffff


	//   ....[62]....
        /*01c0*/ 	.word	0xffffffff


	//   ....[63]....
        /*01c4*/ 	.word	0xffffffff


	//   ....[64]....
        /*01c8*/ 	.word	0xffffffff


	//   ....[65]....
        /*01cc*/ 	.word	0xffffffff


	//   ....[66]....
        /*01d0*/ 	.word	0xffffffff


	//   ....[67]....
        /*01d4*/ 	.word	0xffffffff


	//   ....[68]....
        /*01d8*/ 	.word	0xffffffff


	//   ....[69]....
        /*01dc*/ 	.word	0xffffffff


	//   ....[70]....
        /*01e0*/ 	.word	0xffffffff


	//   ....[71]....
        /*01e4*/ 	.word	0xffffffff


	//   ....[72]....
        /*01e8*/ 	.word	0xffffffff


	//   ....[73]....
        /*01ec*/ 	.word	0xffffffff


	//   ....[74]....
        /*01f0*/ 	.word	0xffffffff


	//   ....[75]....
        /*01f4*/ 	.word	0xffffffff


	//   ....[76]....
        /*01f8*/ 	.word	0xffffffff


	//   ....[77]....
        /*01fc*/ 	.word	0xffffffff


	//   ....[78]....
        /*0200*/ 	.word	0xffffffff


	//   ....[79]....
        /*0204*/ 	.word	0xffffffff


	//   ....[80]....
        /*0208*/ 	.word	0xffffffff


	//   ....[81]....
        /*020c*/ 	.word	0xffffffff


	//   ....[82]....
        /*0210*/ 	.word	0xffffffff


	//   ....[83]....
        /*0214*/ 	.word	0xffffffff


	//   ....[84]....
        /*0218*/ 	.word	0xffffffff


	//   ....[85]....
        /*021c*/ 	.word	0xffffffff


	//   ....[86]....
        /*0220*/ 	.word	0xffffffff


	//   ....[87]....
        /*0224*/ 	.word	0xffffffff


	//   ....[88]....
        /*0228*/ 	.word	0xffffffff


	//   ....[89]....
        /*022c*/ 	.word	0xffffffff


	//   ....[90]....
        /*0230*/ 	.word	0xffffffff


	//   ....[91]....
        /*0234*/ 	.word	0xffffffff


	//   ....[92]....
        /*0238*/ 	.word	0xffffffff


	//   ....[93]....
        /*023c*/ 	.word	0xffffffff


	//   ....[94]....
        /*0240*/ 	.word	0xffffffff


	//   ....[95]....
        /*0244*/ 	.word	0xffffffff


	//   ....[96]....
        /*0248*/ 	.word	0xffffffff


	//   ....[97]....
        /*024c*/ 	.word	0xffffffff


	//   ....[98]....
        /*0250*/ 	.word	0xffffffff


	//   ....[99]....
        /*0254*/ 	.word	0xffffffff


	//   ....[100]....
        /*0258*/ 	.word	0xffffffff


	//   ....[101]....
        /*025c*/ 	.word	0xffffffff


	//   ....[102]....
        /*0260*/ 	.word	0xffffffff


	//   ....[103]....
        /*0264*/ 	.word	0xffffffff


	//   ....[104]....
        /*0268*/ 	.word	0xffffffff


	//   ....[105]....
        /*026c*/ 	.word	0xffffffff


	//   ....[106]....
        /*0270*/ 	.word	0xffffffff


	//   ....[107]....
        /*0274*/ 	.word	0xffffffff


	//   ....[108]....
        /*0278*/ 	.word	0xffffffff


	//   ....[109]....
        /*027c*/ 	.word	0xffffffff


	//   ....[110]....
        /*0280*/ 	.word	0xffffffff


	//   ....[111]....
        /*0284*/ 	.word	0xffffffff


	//   ....[112]....
        /*0288*/ 	.word	0xffffffff


	//   ....[113]....
        /*028c*/ 	.word	0xffffffff


	//   ....[114]....
        /*0290*/ 	.word	0xffffffff


	//   ....[115]....
        /*0294*/ 	.word	0xffffffff


	//   ....[116]....
        /*0298*/ 	.word	0xffffffff


	//   ....[117]....
        /*029c*/ 	.word	0xffffffff


	//   ....[118]....
        /*02a0*/ 	.word	0xffffffff


	//   ....[119]....
        /*02a4*/ 	.word	0xffffffff


	//   ....[120]....
        /*02a8*/ 	.word	0xffffffff


	//   ....[121]....
        /*02ac*/ 	.word	0xffffffff


	//   ....[122]....
        /*02b0*/ 	.word	0xffffffff


	//   ....[123]....
        /*02b4*/ 	.word	0xffffffff


	//   ....[124]....
        /*02b8*/ 	.word	0xffffffff


	//   ....[125]....
        /*02bc*/ 	.word	0xffffffff


	//   ....[126]....
        /*02c0*/ 	.word	0xffffffff


	//   ....[127]....
        /*02c4*/ 	.word	0xffffffff


	//   ....[128]....
        /*02c8*/ 	.word	0xffffffff


	//   ....[129]....
        /*02cc*/ 	.word	0xffffffff


	//   ....[130]....
        /*02d0*/ 	.word	0xffffffff


	//   ....[131]....
        /*02d4*/ 	.word	0xffffffff


	//   ....[132]....
        /*02d8*/ 	.word	0xffffffff


	//   ....[133]....
        /*02dc*/ 	.word	0xffffffff


	//   ....[134]....
        /*02e0*/ 	.word	0xffffffff


	//   ....[135]....
        /*02e4*/ 	.word	0x0500000f


	//   ....[136]....
        /*02e8*/ 	.word	0x0500000f


	//   ....[137]....
        /*02ec*/ 	.word	0x0500000f


	//   ....[138]....
        /*02f0*/ 	.word	0x0500000f


	//   ....[139]....
        /*02f4*/ 	.word	0x0500000f


	//   ....[140]....
        /*02f8*/ 	.word	0x0500000f


	//   ....[141]....
        /*02fc*/ 	.word	0x0500000f


	//   ....[142]....
        /*0300*/ 	.word	0x0500000f


	//   ....[143]....
        /*0304*/ 	.word	0x0500000f


	//----- nvinfo : EIATTR_COOP_GROUP_INSTR_OFFSETS
	.align		4
.L_90:
        /*0308*/ 	.byte	0x04, 0x28
        /*030a*/ 	.short	(.L_92 - .L_91)


	//   ....[0]....
.L_91:
        /*030c*/ 	.word	0x00000060


	//   ....[1]....
        /*0310*/ 	.word	0x00000130


	//   ....[2]....
        /*0314*/ 	.word	0x000001e0


	//   ....[3]....
        /*0318*/ 	.word	0x000003a0


	//   ....[4]....
        /*031c*/ 	.word	0x00000500


	//   ....[5]....
        /*0320*/ 	.word	0x00000620


	//   ....[6]....
        /*0324*/ 	.word	0x00000780


	//   ....[7]....
        /*0328*/ 	.word	0x000011e0


	//   ....[8]....
        /*032c*/ 	.word	0x000039e0


	//   ....[9]....
        /*0330*/ 	.word	0x00003a80


	//   ....[10]....
        /*0334*/ 	.word	0x00003e80


	//   ....[11]....
        /*0338*/ 	.word	0x00003f80


	//   ....[12]....
        /*033c*/ 	.word	0x00007540


	//   ....[13]....
        /*0340*/ 	.word	0x000075a0


	//   ....[14]....
        /*0344*/ 	.word	0x00007600


	//   ....[15]....
        /*0348*/ 	.word	0x00007610


	//   ....[16]....
        /*034c*/ 	.word	0x00009300


	//   ....[17]....
        /*0350*/ 	.word	0x00009310


	//   ....[18]....
        /*0354*/ 	.word	0x00009390


	//   ....[19]....
        /*0358*/ 	.word	0x000093a0


	//   ....[20]....
        /*035c*/ 	.word	0x0000a5a0


	//   ....[21]....
        /*0360*/ 	.word	0x0000a5b0


	//   ....[22]....
        /*0364*/ 	.word	0x0000a5c0


	//   ....[23]....
        /*0368*/ 	.word	0x0000a5e0


	//   ....[24]....
        /*036c*/ 	.word	0x0000a5f0


	//   ....[25]....
        /*0370*/ 	.word	0x0000a600


	//   ....[26]....
        /*0374*/ 	.word	0x0000a610


	//   ....[27]....
        /*0378*/ 	.word	0x0000a620


	//   ....[28]....
        /*037c*/ 	.word	0x0000a630


	//   ....[29]....
        /*0380*/ 	.word	0x0000a640


	//   ....[30]....
        /*0384*/ 	.word	0x0000a650


	//   ....[31]....
        /*0388*/ 	.word	0x0000a660


	//   ....[32]....
        /*038c*/ 	.word	0x0000a670


	//   ....[33]....
        /*0390*/ 	.word	0x0000a680


	//   ....[34]....
        /*0394*/ 	.word	0x0000a690


	//   ....[35]....
        /*0398*/ 	.word	0x0000a6a0


	//   ....[36]....
        /*039c*/ 	.word	0x0000a6b0


	//   ....[37]....
        /*03a0*/ 	.word	0x0000a6c0


	//   ....[38]....
        /*03a4*/ 	.word	0x0000a6d0


	//   ....[39]....
        /*03a8*/ 	.word	0x0000a6e0


	//   ....[40]....
        /*03ac*/ 	.word	0x0000a6f0


	//   ....[41]....
        /*03b0*/ 	.word	0x0000a700


	//   ....[42]....
        /*03b4*/ 	.word	0x0000a710


	//   ....[43]....
        /*03b8*/ 	.word	0x0000a720


	//   ....[44]....
        /*03bc*/ 	.word	0x0000a740


	//   ....[45]....
        /*03c0*/ 	.word	0x0000a750


	//   ....[46]....
        /*03c4*/ 	.word	0x0000a770


	//   ....[47]....
        /*03c8*/ 	.word	0x0000a780


	//   ....[48]....
        /*03cc*/ 	.word	0x0000a790


	//   ....[49]....
        /*03d0*/ 	.word	0x0000a7a0


	//   ....[50]....
        /*03d4*/ 	.word	0x0000a7c0


	//   ....[51]....
        /*03d8*/ 	.word	0x0000a7e0


	//   ....[52]....
        /*03dc*/ 	.word	0x0000a7f0


	//   ....[53]....
        /*03e0*/ 	.word	0x0000a800


	//   ....[54]....
        /*03e4*/ 	.word	0x0000a810


	//   ....[55]....
        /*03e8*/ 	.word	0x0000a820


	//   ....[56]....
        /*03ec*/ 	.word	0x0000a830


	//   ....[57]....
        /*03f0*/ 	.word	0x0000a850


	//   ....[58]....
        /*03f4*/ 	.word	0x0000a860


	//   ....[59]....
        /*03f8*/ 	.word	0x0000a890


	//   ....[60]....
        /*03fc*/ 	.word	0x0000a8c0


	//   ....[61]....
        /*0400*/ 	.word	0x0000a8e0


	//   ....[62]....
        /*0404*/ 	.word	0x0000a8f0


	//   ....[63]....
        /*0408*/ 	.word	0x0000a900


	//   ....[64]....
        /*040c*/ 	.word	0x0000a920


	//   ....[65]....
        /*0410*/ 	.word	0x0000a940


	//   ....[66]....
        /*0414*/ 	.word	0x0000a970


	//   ....[67]....
        /*0418*/ 	.word	0x0000a980


	//   ....[68]....
        /*041c*/ 	.word	0x0000a990


	//   ....[69]....
        /*0420*/ 	.word	0x0000a9a0


	//   ....[70]....
        /*0424*/ 	.word	0x0000a9b0


	//   ....[71]....
        /*0428*/ 	.word	0x0000a9c0


	//   ....[72]....
        /*042c*/ 	.word	0x0000a9e0


	//   ....[73]....
        /*0430*/ 	.word	0x0000aa00


	//   ....[74]....
        /*0434*/ 	.word	0x0000aa10


	//   ....[75]....
        /*0438*/ 	.word	0x0000aa30


	//   ....[76]....
        /*043c*/ 	.word	0x0000aa40


	//   ....[77]....
        /*0440*/ 	.word	0x0000aa60


	//   ....[78]....
        /*0444*/ 	.word	0x0000aa70


	//   ....[79]....
        /*0448*/ 	.word	0x0000aa80


	//   ....[80]....
        /*044c*/ 	.word	0x0000aa90


	//   ....[81]....
        /*0450*/ 	.word	0x0000aab0


	//   ....[82]....
        /*0454*/ 	.word	0x0000aac0


	//   ....[83]....
        /*0458*/ 	.word	0x0000aae0


	//   ....[84]....
        /*045c*/ 	.word	0x0000ab00


	//   ....[85]....
        /*0460*/ 	.word	0x0000ab20


	//   ....[86]....
        /*0464*/ 	.word	0x0000ab30


	//   ....[87]....
        /*0468*/ 	.word	0x0000ab50


	//   ....[88]....
        /*046c*/ 	.word	0x0000ab70


	//   ....[89]....
        /*0470*/ 	.word	0x0000ab90


	//   ....[90]....
        /*0474*/ 	.word	0x0000aba0


	//   ....[91]....
        /*0478*/ 	.word	0x0000abc0


	//   ....[92]....
        /*047c*/ 	.word	0x0000abe0


	//   ....[93]....
        /*0480*/ 	.word	0x0000ac00


	//   ....[94]....
        /*0484*/ 	.word	0x0000ac30


	//   ....[95]....
        /*0488*/ 	.word	0x0000ac50


	//   ....[96]....
        /*048c*/ 	.word	0x0000ac60


	//   ....[97]....
        /*0490*/ 	.word	0x0000ac70


	//   ....[98]....
        /*0494*/ 	.word	0x0000ac80


	//   ....[99]....
        /*0498*/ 	.word	0x0000ac90


	//   ....[100]....
        /*049c*/ 	.word	0x0000aca0


	//   ....[101]....
        /*04a0*/ 	.word	0x0000acb0


	//   ....[102]....
        /*04a4*/ 	.word	0x0000acd0


	//   ....[103]....
        /*04a8*/ 	.word	0x0000ad00


	//   ....[104]....
        /*04ac*/ 	.word	0x0000ad30


	//   ....[105]....
        /*04b0*/ 	.word	0x0000ad60


	//   ....[106]....
        /*04b4*/ 	.word	0x0000ad90


	//   ....[107]....
        /*04b8*/ 	.word	0x0000adc0


	//   ....[108]....
        /*04bc*/ 	.word	0x0000adf0


	//   ....[109]....
        /*04c0*/ 	.word	0x0000ae30


	//   ....[110]....
        /*04c4*/ 	.word	0x0000ae70


	//   ....[111]....
        /*04c8*/ 	.word	0x0000aea0


	//   ....[112]....
        /*04cc*/ 	.word	0x0000aed0


	//   ....[113]....
        /*04d0*/ 	.word	0x0000aef0


	//   ....[114]....
        /*04d4*/ 	.word	0x0000af00


	//   ....[115]....
        /*04d8*/ 	.word	0x0000af10


	//   ....[116]....
        /*04dc*/ 	.word	0x0000b3b0


	//   ....[117]....
        /*04e0*/ 	.word	0x0000b410


	//   ....[118]....
        /*04e4*/ 	.word	0x0000b440


	//   ....[119]....
        /*04e8*/ 	.word	0x0000b480


	//   ....[120]....
        /*04ec*/ 	.word	0x0000b4c0


	//   ....[121]....
        /*04f0*/ 	.word	0x0000b4f0


	//   ....[122]....
        /*04f4*/ 	.word	0x0000bea0


	//   ....[123]....
        /*04f8*/ 	.word	0x0000bed0


	//   ....[124]....
        /*04fc*/ 	.word	0x0000ccf0


	//   ....[125]....
        /*0500*/ 	.word	0x0000d980


	//   ....[126]....
        /*0504*/ 	.word	0x0000e5d0


	//   ....[127]....
        /*0508*/ 	.word	0x0000e5f0


	//   ....[128]....
        /*050c*/ 	.word	0x0000e640


	//   ....[129]....
        /*0510*/ 	.word	0x0000e6d0


	//   ....[130]....
        /*0514*/ 	.word	0x0000e720


	//   ....[131]....
        /*0518*/ 	.word	0x0000e770


	//   ....[132]....
        /*051c*/ 	.word	0x0000e7a0


	//   ....[133]....
        /*0520*/ 	.word	0x0000e7e0


	//   ....[134]....
        /*0524*/ 	.word	0x000105a0


	//   ....[135]....
        /*0528*/ 	.word	0x00010a90


	//   ....[136]....
        /*052c*/ 	.word	0x00010c60


	//   ....[137]....
        /*0530*/ 	.word	0x00010cb0


	//   ....[138]....
        /*0534*/ 	.word	0x00010da0


	//   ....[139]....
        /*0538*/ 	.word	0x00010e60


	//   ....[140]....
        /*053c*/ 	.word	0x00010f00


	//   ....[141]....
        /*0540*/ 	.word	0x00010fc0


	//   ....[142]....
        /*0544*/ 	.word	0x00011060


	//   ....[143]....
        /*0548*/ 	.word	0x00011110


	//----- nvinfo : EIATTR_REG_RECONFIG
	.align		4
.L_92:
        /*054c*/ 	.byte	0x01, 0x54
	.zero		2


	//----- nvinfo : EIATTR_SYSCALL_OFFSETS
	.align		4
        /*0550*/ 	.byte	0x04, 0x46
        /*0552*/ 	.short	(.L_94 - .L_93)


	//   ....[0]....
.L_93:
        /*0554*/ 	.word	0x000013a0


	//   ....[1]....
        /*0558*/ 	.word	0x0000d360


	//   ....[2]....
        /*055c*/ 	.word	0x0000d4a0


	//   ....[3]....
        /*0560*/ 	.word	0x0000d5e0


	//   ....[4]....
        /*0564*/ 	.word	0x0000d700


	//   ....[5]....
        /*0568*/ 	.word	0x0000e170


	//----- nvinfo : EIATTR_MBARRIER_INSTR_OFFSETS
	.align		4
.L_94:
        /*056c*/ 	.byte	0x04, 0x39
        /*056e*/ 	.short	(.L_96 - .L_95)


	//   ....[0]....
.L_95:
        /*0570*/ 	.word	0x00000250
        /*0574*/ 	.word	0x000000ff
        /*0578*/ 	.word	0x00033400
        /*057c*/ 	.short	0x0100
        /*057e*/ 	.byte	0x08
	.zero		1


	//   ....[1]....
        /*0580*/ 	.word	0x00000260
        /*0584*/ 	.word	0x000000ff
        /*0588*/ 	.word	0x00033420
        /*058c*/ 	.short	0x0100
        /*058e*/ 	.byte	0x08
	.zero		1


	//   ....[2]....
        /*0590*/ 	.word	0x00000350
        /*0594*/ 	.word	0x000000ff
        /*0598*/ 	.word	0x00033430
        /*059c*/ 	.short	0x0100
        /*059e*/ 	.byte	0x08
	.zero		1


	//   ....[3]....
        /*05a0*/ 	.word	0x00000360
        /*05a4*/ 	.word	0x000000ff
        /*05a8*/ 	.word	0x00033440
        /*05ac*/ 	.short	0x0100
        /*05ae*/ 	.byte	0x08
	.zero		1


	//   ....[4]....
        /*05b0*/ 	.word	0x00000370
        /*05b4*/ 	.word	0x000000ff
        /*05b8*/ 	.word	0x00033438
        /*05bc*/ 	.short	0x0100
        /*05be*/ 	.byte	0x08
	.zero		1


	//   ....[5]....
        /*05c0*/ 	.word	0x00000380
        /*05c4*/ 	.word	0x000000ff
        /*05c8*/ 	.word	0x00033448
        /*05cc*/ 	.short	0x0100
        /*05ce*/ 	.byte	0x08
	.zero		1


	//   ....[6]....
        /*05d0*/ 	.word	0x000004b0
        /*05d4*/ 	.word	0x000000ff
        /*05d8*/ 	.word	0x00033450
        /*05dc*/ 	.short	0x0100
        /*05de*/ 	.byte	0x08
	.zero		1


	//   ....[7]....
        /*05e0*/ 	.word	0x000004c0
        /*05e4*/ 	.word	0x000000ff
        /*05e8*/ 	.word	0x00033460
        /*05ec*/ 	.short	0x0100
        /*05ee*/ 	.byte	0x08
	.zero		1


	//   ....[8]....
        /*05f0*/ 	.word	0x000004d0
        /*05f4*/ 	.word	0x000000ff
        /*05f8*/ 	.word	0x00033458
        /*05fc*/ 	.short	0x0100
        /*05fe*/ 	.byte	0x08
	.zero		1


	//   ....[9]....
        /*0600*/ 	.word	0x000004e0
        /*0604*/ 	.word	0x000000ff
        /*0608*/ 	.word	0x00033468
        /*060c*/ 	.short	0x0100
        /*060e*/ 	.byte	0x08
	.zero		1


	//   ....[10]....
        /*0610*/ 	.word	0x000005d0
        /*0614*/ 	.word	0x000000ff
        /*0618*/ 	.word	0x00033470
        /*061c*/ 	.short	0x0100
        /*061e*/ 	.byte	0x06
	.zero		1


	//   ....[11]....
        /*0620*/ 	.word	0x000005e0
        /*0624*/ 	.word	0x000000ff
        /*0628*/ 	.word	0x00033480
        /*062c*/ 	.short	0x0100
        /*062e*/ 	.byte	0x06
	.zero		1


	//   ....[12]....
        /*0630*/ 	.word	0x000005f0
        /*0634*/ 	.word	0x000000ff
        /*0638*/ 	.word	0x00033478
        /*063c*/ 	.short	0x0100
        /*063e*/ 	.byte	0x06
	.zero		1


	//   ....[13]....
        /*0640*/ 	.word	0x00000600
        /*0644*/ 	.word	0x000000ff
        /*0648*/ 	.word	0x00033488
        /*064c*/ 	.short	0x0100
        /*064e*/ 	.byte	0x06
	.zero		1


	//   ....[14]....
        /*0650*/ 	.word	0x00000730
        /*0654*/ 	.word	0x000000ff
        /*0658*/ 	.word	0x00033490
        /*065c*/ 	.short	0x0100
        /*065e*/ 	.byte	0x08
	.zero		1


	//   ....[15]....
        /*0660*/ 	.word	0x00000740
        /*0664*/ 	.word	0x000000ff
        /*0668*/ 	.word	0x000334a0
        /*066c*/ 	.short	0x0100
        /*066e*/ 	.byte	0x08
	.zero		1


	//   ....[16]....
        /*0670*/ 	.word	0x00000750
        /*0674*/ 	.word	0x000000ff
        /*0678*/ 	.word	0x00033498
        /*067c*/ 	.short	0x0100
        /*067e*/ 	.byte	0x08
	.zero		1


	//   ....[17]....
        /*0680*/ 	.word	0x00000760
        /*0684*/ 	.word	0x000000ff
        /*0688*/ 	.word	0x000334a8
        /*068c*/ 	.short	0x0100
        /*068e*/ 	.byte	0x08
	.zero		1


	//   ....[18]....
        /*0690*/ 	.word	0x00000890
        /*0694*/ 	.word	0x000000ff
        /*0698*/ 	.word	0x000334b0
        /*069c*/ 	.short	0x0100
        /*069e*/ 	.byte	0x08
	.zero		1


	//   ....[19]....
        /*06a0*/ 	.word	0x000008a0
        /*06a4*/ 	.word	0x000000ff
        /*06a8*/ 	.word	0x000334c0
        /*06ac*/ 	.short	0x0100
        /*06ae*/ 	.byte	0x08
	.zero		1


	//   ....[20]....
        /*06b0*/ 	.word	0x000008b0
        /*06b4*/ 	.word	0x000000ff
        /*06b8*/ 	.word	0x000334b8
        /*06bc*/ 	.short	0x0100
        /*06be*/ 	.byte	0x08
	.zero		1


	//   ....[21]....
        /*06c0*/ 	.word	0x000008c0
        /*06c4*/ 	.word	0x000000ff
        /*06c8*/ 	.word	0x000334c8
        /*06cc*/ 	.short	0x0100
        /*06ce*/ 	.byte	0x08
	.zero		1


	//   ....[22]....
        /*06d0*/ 	.word	0x00001620
        /*06d4*/ 	.word	0x000000ff
        /*06d8*/ 	.word	0x00033400
        /*06dc*/ 	.short	0x010a
        /*06de*/ 	.byte	0x28
	.zero		1


	//   ....[23]....
        /*06e0*/ 	.word	0x000016a0
        /*06e4*/ 	.word	0x000000ff
        /*06e8*/ 	.word	0x00033430
        /*06ec*/ 	.short	0x010a
        /*06ee*/ 	.byte	0x28
	.zero		1


	//   ....[24]....
        /*06f0*/ 	.word	0x00001720
        /*06f4*/ 	.word	0x000000ff
        /*06f8*/ 	.word	0x00033430
        /*06fc*/ 	.short	0x010a
        /*06fe*/ 	.byte	0x28
	.zero		1


	//   ....[25]....
        /*0700*/ 	.word	0x000044e0
        /*0704*/ 	.word	0x0000000f
        /*0708*/ 	.word	0x00000000
        /*070c*/ 	.short	0x0101
        /*070e*/ 	.byte	0x3f
	.zero		1


	//   ....[26]....
        /*0710*/ 	.word	0x00005790
        /*0714*/ 	.word	0x000000ff
        /*0718*/ 	.word	0x00033430
        /*071c*/ 	.short	0x010a
        /*071e*/ 	.byte	0x04
	.zero		1


	//   ....[27]....
        /*0720*/ 	.word	0x000057d0
        /*0724*/ 	.word	0x000000ff
        /*0728*/ 	.word	0x00033430
        /*072c*/ 	.short	0x010a
        /*072e*/ 	.byte	0x04
	.zero		1


	//   ....[28]....
        /*0730*/ 	.word	0x00006480
        /*0734*/ 	.word	0x000000ff
        /*0738*/ 	.word	0x00033450
        /*073c*/ 	.short	0x010a
        /*073e*/ 	.byte	0x04
	.zero		1


	//   ....[29]....
        /*0740*/ 	.word	0x000064c0
        /*0744*/ 	.word	0x000000ff
        /*0748*/ 	.word	0x00033450
        /*074c*/ 	.short	0x010a
        /*074e*/ 	.byte	0x04
	.zero		1


	//   ....[30]....
        /*0750*/ 	.word	0x00008370
        /*0754*/ 	.word	0x00000006
        /*0758*/ 	.word	0x00000000
        /*075c*/ 	.short	0x0101
        /*075e*/ 	.byte	0x3f
	.zero		1


	//   ....[31]....
        /*0760*/ 	.word	0x00008790
        /*0764*/ 	.word	0x000000ff
        /*0768*/ 	.word	0x00000000
        /*076c*/ 	.short	0x0101
        /*076e*/ 	.byte	0x04
	.zero		1


	//   ....[32]....
        /*0770*/ 	.word	0x00009010
        /*0774*/ 	.word	0x000000ff
        /*0778*/ 	.word	0x00033450
        /*077c*/ 	.short	0x010a
        /*077e*/ 	.byte	0x05
	.zero		1


	//   ....[33]....
        /*0780*/ 	.word	0x00009050
        /*0784*/ 	.word	0x000000ff
        /*0788*/ 	.word	0x00033450
        /*078c*/ 	.short	0x010a
        /*078e*/ 	.byte	0x05
	.zero		1


	//   ....[34]....
        /*0790*/ 	.word	0x00009660
        /*0794*/ 	.word	0x000000ff
        /*0798*/ 	.word	0x00000000
        /*079c*/ 	.short	0x0101
        /*079e*/ 	.byte	0x04
	.zero		1


	//   ....[35]....
        /*07a0*/ 	.word	0x0000b4e0
        /*07a4*/ 	.word	0x000000ff
        /*07a8*/ 	.word	0x00000000
        /*07ac*/ 	.short	0x0101
        /*07ae*/ 	.byte	0x04
	.zero		1


	//   ....[36]....
        /*07b0*/ 	.word	0x0000db90
        /*07b4*/ 	.word	0x000000ff
        /*07b8*/ 	.word	0x00033480
        /*07bc*/ 	.short	0x010a
        /*07be*/ 	.byte	0x28
	.zero		1


	//   ....[37]....
        /*07c0*/ 	.word	0x0000ddc0
        /*07c4*/ 	.word	0x000000ff
        /*07c8*/ 	.word	0x00033440
        /*07cc*/ 	.short	0x010a
        /*07ce*/ 	.byte	0x28
	.zero		1


	//   ....[38]....
        /*07d0*/ 	.word	0x0000e900
        /*07d4*/ 	.word	0x000000ff
        /*07d8*/ 	.word	0x00033400
        /*07dc*/ 	.short	0x0107
        /*07de*/ 	.byte	0x28
	.zero		1


	//   ....[39]....
        /*07e0*/ 	.word	0x0000e970
        /*07e4*/ 	.word	0x000000ff
        /*07e8*/ 	.word	0x00033400
        /*07ec*/ 	.short	0x0101
        /*07ee*/ 	.byte	0x28
	.zero		1


	//   ....[40]....
        /*07f0*/ 	.word	0x0000e990
        /*07f4*/ 	.word	0x000000ff
        /*07f8*/ 	.word	0x00033420
        /*07fc*/ 	.short	0x010a
        /*07fe*/ 	.byte	0x28
	.zero		1


	//   ....[41]....
        /*0800*/ 	.word	0x0000ec80
        /*0804*/ 	.word	0x00000008
        /*0808*/ 	.word	0x00033480
        /*080c*/ 	.short	0x010a
        /*080e*/ 	.byte	0x3f
	.zero		1


	//   ....[42]....
        /*0810*/ 	.word	0x0000f060
        /*0814*/ 	.word	0x00000008
        /*0818*/ 	.word	0x00033440
        /*081c*/ 	.short	0x010a
        /*081e*/ 	.byte	0x3f
	.zero		1


	//   ....[43]....
        /*0820*/ 	.word	0x0000f470
        /*0824*/ 	.word	0x0000000c
        /*0828*/ 	.word	0x00033470
        /*082c*/ 	.short	0x010a
        /*082e*/ 	.byte	0x3f
	.zero		1


	//   ....[44]....
        /*0830*/ 	.word	0x0000f4d0
        /*0834*/ 	.word	0x0000000c
        /*0838*/ 	.word	0x00033460
        /*083c*/ 	.short	0x010a
        /*083e*/ 	.byte	0x3f
	.zero		1


	//   ....[45]....
        /*0840*/ 	.word	0x0000fb80
        /*0844*/ 	.word	0x0000000c
        /*0848*/ 	.word	0x00033450
        /*084c*/ 	.short	0x0101
        /*084e*/ 	.byte	0x3f
	.zero		1


	//   ....[46]....
        /*0850*/ 	.word	0x0000fbf0
        /*0854*/ 	.word	0x00000000
        /*0858*/ 	.word	0x00000000
        /*085c*/ 	.short	0x0101
        /*085e*/ 	.byte	0x3f
	.zero		1


	//   ....[47]....
        /*0860*/ 	.word	0x0000fd10
        /*0864*/ 	.word	0x00000003
        /*0868*/ 	.word	0x00033470
        /*086c*/ 	.short	0x010a
        /*086e*/ 	.byte	0x3f
	.zero		1


	//   ....[48]....
        /*0870*/ 	.word	0x0000fd80
        /*0874*/ 	.word	0x00000003
        /*0878*/ 	.word	0x00033460
        /*087c*/ 	.short	0x010a
        /*087e*/ 	.byte	0x3f
	.zero		1


	//   ....[49]....
        /*0880*/ 	.word	0x00010440
        /*0884*/ 	.word	0x00000003
        /*0888*/ 	.word	0x00033450
        /*088c*/ 	.short	0x0101
        /*088e*/ 	.byte	0x3f
	.zero		1


	//   ....[50]....
        /*0890*/ 	.word	0x000104b0
        /*0894*/ 	.word	0x00000000
        /*0898*/ 	.word	0x00000000
        /*089c*/ 	.short	0x0101
        /*089e*/ 	.byte	0x3f
	.zero		1


	//   ....[51]....
        /*08a0*/ 	.word	0x00010550
        /*08a4*/ 	.word	0x00000009
        /*08a8*/ 	.word	0x00033420
        /*08ac*/ 	.short	0x010a
        /*08ae*/ 	.byte	0x3f
	.zero		1


	//   ....[52]....
        /*08b0*/ 	.word	0x00010690
        /*08b4*/ 	.word	0x00000005
        /*08b8*/ 	.word	0x00000000
        /*08bc*/ 	.short	0x010a
        /*08be*/ 	.byte	0x3f
	.zero		1


	//   ....[53]....
        /*08c0*/ 	.word	0x00010700
        /*08c4*/ 	.word	0x00000007
        /*08c8*/ 	.word	0x00000000
        /*08cc*/ 	.short	0x010a
        /*08ce*/ 	.byte	0x3f
	.zero		1


	//   ....[54]....
        /*08d0*/ 	.word	0x00010750
        /*08d4*/ 	.word	0x00000005
        /*08d8*/ 	.word	0x00033460
        /*08dc*/ 	.short	0x010a
        /*08de*/ 	.byte	0x3f
	.zero		1


	//   ....[55]....
        /*08e0*/ 	.word	0x000107a0
        /*08e4*/ 	.word	0x00000003
        /*08e8*/ 	.word	0x00033460
        /*08ec*/ 	.short	0x010a
        /*08ee*/ 	.byte	0x3f
	.zero		1


	//   ....[56]....
        /*08f0*/ 	.word	0x000107e0
        /*08f4*/ 	.word	0x00000005
        /*08f8*/ 	.word	0x00033480
        /*08fc*/ 	.short	0x010a
        /*08fe*/ 	.byte	0x3f
	.zero		1


	//   ....[57]....
        /*0900*/ 	.word	0x00010800
        /*0904*/ 	.word	0x00000003
        /*0908*/ 	.word	0x00033480
        /*090c*/ 	.short	0x010a
        /*090e*/ 	.byte	0x3f
	.zero		1


	//   ....[58]....
        /*0910*/ 	.word	0x00010870
        /*0914*/ 	.word	0x00000003
        /*0918*/ 	.word	0x00033400
        /*091c*/ 	.short	0x010a
        /*091e*/ 	.byte	0x3f
	.zero		1


	//   ....[59]....
        /*0920*/ 	.word	0x000108d0
        /*0924*/ 	.word	0x00000003
        /*0928*/ 	.word	0x00033430
        /*092c*/ 	.short	0x010a
        /*092e*/ 	.byte	0x3f
	.zero		1


	//   ....[60]....
        /*0930*/ 	.word	0x00010930
        /*0934*/ 	.word	0x0000000c
        /*0938*/ 	.word	0x00033430
        /*093c*/ 	.short	0x010a
        /*093e*/ 	.byte	0x3f
	.zero		1


	//   ....[61]....
        /*0940*/ 	.word	0x00010990
        /*0944*/ 	.word	0x0000000b
        /*0948*/ 	.word	0x00033450
        /*094c*/ 	.short	0x010a
        /*094e*/ 	.byte	0x3f
	.zero		1


	//   ....[62]....
        /*0950*/ 	.word	0x000109f0
        /*0954*/ 	.word	0x00000000
        /*0958*/ 	.word	0x00033450
        /*095c*/ 	.short	0x010a
        /*095e*/ 	.byte	0x3f
	.zero		1


	//   ....[63]....
        /*0960*/ 	.word	0x00010b50
        /*0964*/ 	.word	0x00000003
        /*0968*/ 	.word	0x00033480
        /*096c*/ 	.short	0x010a
        /*096e*/ 	.byte	0x3f
	.zero		1


	//   ....[64]....
        /*0970*/ 	.word	0x00010bb0
        /*0974*/ 	.word	0x00000003
        /*0978*/ 	.word	0x00033440
        /*097c*/ 	.short	0x010a
        /*097e*/ 	.byte	0x3f
	.zero		1


	//   ....[65]....
        /*0980*/ 	.word	0x00011150
        /*0984*/ 	.word	0x00000003
        /*0988*/ 	.word	0x00033420
        /*098c*/ 	.short	0x010a
        /*098e*/ 	.byte	0x3f
	.zero		1


	//   ....[66]....
        /*0990*/ 	.word	0x000111a0
        /*0994*/ 	.word	0x00000008
        /*0998*/ 	.word	0x00033480
        /*099c*/ 	.short	0x010a
        /*099e*/ 	.byte	0x3f
	.zero		1


	//   ....[67]....
        /*09a0*/ 	.word	0x000111f0
        /*09a4*/ 	.word	0x00000008
        /*09a8*/ 	.word	0x00033440
        /*09ac*/ 	.short	0x010a
        /*09ae*/ 	.byte	0x3f
	.zero		1


	//   ....[68]....
        /*09b0*/ 	.word	0x00011240
        /*09b4*/ 	.word	0x0000000c
        /*09b8*/ 	.word	0x00033470
        /*09bc*/ 	.short	0x010a
        /*09be*/ 	.byte	0x3f
	.zero		1


	//   ....[69]....
        /*09c0*/ 	.word	0x00011290
        /*09c4*/ 	.word	0x0000000c
        /*09c8*/ 	.word	0x00033460
        /*09cc*/ 	.short	0x010a
        /*09ce*/ 	.byte	0x3f
	.zero		1


	//   ....[70]....
        /*09d0*/ 	.word	0x000112e0
        /*09d4*/ 	.word	0x00000003
        /*09d8*/ 	.word	0x00033470
        /*09dc*/ 	.short	0x010a
        /*09de*/ 	.byte	0x3f
	.zero		1


	//   ....[71]....
        /*09e0*/ 	.word	0x00011330
        /*09e4*/ 	.word	0x00000003
        /*09e8*/ 	.word	0x00033460
        /*09ec*/ 	.short	0x010a
        /*09ee*/ 	.byte	0x3f
	.zero		1


	//   ....[72]....
        /*09f0*/ 	.word	0x00011380
        /*09f4*/ 	.word	0x00000009
        /*09f8*/ 	.word	0x00033420
        /*09fc*/ 	.short	0x010a
        /*09fe*/ 	.byte	0x3f
	.zero		1


	//   ....[73]....
        /*0a00*/ 	.word	0x000113d0
        /*0a04*/ 	.word	0x00000005
        /*0a08*/ 	.word	0x00000000
        /*0a0c*/ 	.short	0x010a
        /*0a0e*/ 	.byte	0x3f
	.zero		1


	//   ....[74]....
        /*0a10*/ 	.word	0x00011420
        /*0a14*/ 	.word	0x00000007
        /*0a18*/ 	.word	0x00000000
        /*0a1c*/ 	.short	0x010a
        /*0a1e*/ 	.byte	0x3f
	.zero		1


	//   ....[75]....
        /*0a20*/ 	.word	0x00011470
        /*0a24*/ 	.word	0x00000005
        /*0a28*/ 	.word	0x00033460
        /*0a2c*/ 	.short	0x010a
        /*0a2e*/ 	.byte	0x3f
	.zero		1


	//   ....[76]....
        /*0a30*/ 	.word	0x000114c0
        /*0a34*/ 	.word	0x00000003
        /*0a38*/ 	.word	0x00033460
        /*0a3c*/ 	.short	0x010a
        /*0a3e*/ 	.byte	0x3f
	.zero		1


	//   ....[77]....
        /*0a40*/ 	.word	0x00011510
        /*0a44*/ 	.word	0x00000005
        /*0a48*/ 	.word	0x00033480
        /*0a4c*/ 	.short	0x010a
        /*0a4e*/ 	.byte	0x3f
	.zero		1


	//----- nvinfo : EIATTR_NUM_MBARRIERS
	.align		4
.L_96:
        /*0a50*/ 	.byte	0x03, 0x38
        /*0a52*/ 	.short	0x0016


	//----- nvinfo : EIATTR_EXIT_INSTR_OFFSETS
	.align		4
        /*0a54*/ 	.byte	0x04, 0x1c
        /*0a56*/ 	.short	(.L_98 - .L_97)


	//   ....[0]....
.L_97:
        /*0a58*/ 	.word	0x00010850


	//----- nvinfo : EIATTR_MAX_THREADS
	.align		4
.L_98:
        /*0a5c*/ 	.byte	0x04, 0x05
        /*0a5e*/ 	.short	(.L_100 - .L_99)
.L_99:
        /*0a60*/ 	.word	0x00000180
        /*0a64*/ 	.word	0x00000001
        /*0a68*/ 	.word	0x00000001


	//----- nvinfo : EIATTR_CRS_STACK_SIZE
	.align		4
.L_100:
        /*0a6c*/ 	.byte	0x04, 0x1e
        /*0a6e*/ 	.short	(.L_102 - .L_101)
.L_101:
        /*0a70*/ 	.word	0x00000000


	//----- nvinfo : EIATTR_CBANK_PARAM_SIZE
	.align		4
.L_102:
        /*0a74*/ 	.byte	0x03, 0x19
        /*0a76*/ 	.short	0x0a70


	//----- nvinfo : EIATTR_PARAM_CBANK
	.align		4
        /*0a78*/ 	.byte	0x04, 0x0a
        /*0a7a*/ 	.short	(.L_104 - .L_103)
	.align		4
.L_103:
        /*0a7c*/ 	.word	index@(.nv.constant0._ZN7cutlass13device_kernelIN5flash11enable_sm90INS1_16FlashAttnFwdSm90INS1_25CollectiveMainloopFwdSm90ILi2EN4cute5tupleIJNS5_1CILi1EEES8_S8_EEENS6_IJNS7_ILi128EEENS7_ILi160EEENS7_ILi192EEEEEELi192ENS_12float_e4m3_tEfNS_4arch4Sm90ELb0ELb0ELb1ELb0ELb0ELb0ELb0ELb1ELb1ELb1ELb1ELb0EEENS1_21CollectiveEpilogueFwdINS6_IJSA_SC_SB_EEES9_NS_10bfloat16_tESG_Li256ELb0ELb1ELb1ELb1EEENS1_19SingleTileSchedulerILb0ELb1ELb1ELi128EEEEEEEEEvNT_6ParamsE)
        /*0a80*/ 	.short	0x0210
        /*0a82*/ 	.short	0x0a70


	//----- nvinfo : EIATTR_SW_WAR
	.align		4
.L_104:
        /*0a84*/ 	.byte	0x04, 0x36
        /*0a86*/ 	.short	(.L_106 - .L_105)
.L_105:
        /*0a88*/ 	.word	0x00000008
.L_106:


//--------------------- .nv.info._ZN7cutlass13device_kernelIN5flash11enable_sm90INS1_16FlashAttnFwdSm90INS1_25CollectiveMainloopFwdSm90ILi2EN4cute5tupleIJNS5_1CILi1EEES8_S8_EEENS6_IJNS7_ILi128EEENS7_ILi160EEENS7_ILi192EEEEEELi192ENS_12float_e4m3_tEfNS_4arch4Sm90ELb0ELb0ELb1ELb1ELb0ELb0ELb0ELb1ELb1ELb1ELb1ELb0EEENS1_21CollectiveEpilogueFwdINS6_IJSA_SC_SB_EEES9_NS_10bfloat16_tESG_Li256ELb1ELb1ELb1ELb1EEENS1_36VarlenDynamicPersistentTileSchedulerILi128ELi160ELi256ELi128ELb1ELb1ELb1ELb0ELb1ELb1EEEEEEEEEvNT_6ParamsE --------------------------
	.section	.nv.info._ZN7cutlass13device_kernelIN5flash11enable_sm90INS1_16FlashAttnFwdSm90INS1_25CollectiveMainloopFwdSm90ILi2EN4cute5tupleIJNS5_1CILi1EEES8_S8_EEENS6_IJNS7_ILi128EEENS7_ILi160EEENS7_ILi192EEEEEELi192ENS_12float_e4m3_tEfNS_4arch4Sm90ELb0ELb0ELb1ELb1ELb0ELb0ELb0ELb1ELb1ELb1ELb1ELb0EEENS1_21CollectiveEpilogueFwdINS6_IJSA_SC_SB_EEES9_NS_10bfloat16_tESG_Li256ELb1ELb1ELb1ELb1EEENS1_36VarlenDynamicPersistentTileSchedulerILi128ELi160ELi256ELi128ELb1ELb1ELb1ELb0ELb1ELb1EEEEEEEEEvNT_6ParamsE,"",@"SHT_CUDA_INFO"
	.sectionflags	@""
	.align	4


	//----- nvinfo : EIATTR_CUDA_API_VERSION
	.align		4
        /*0000*/ 	.byte	0x04, 0x37
        /*0002*/ 	.short	(.L_108 - .L_107)
.L_107:
        /*0004*/ 	.word	0x00000082


	//----- nvinfo : EIATTR_KPARAM_INFO
	.align		4
.L_108:
        /*0008*/ 	.byte	0x04, 0x17
        /*000a*/ 	.short	(.L_110 - .L_109)
.L_109:
        /*000c*/ 	.word	0x00000000
        /*0010*/ 	.short	0x0000
        /*0012*/ 	.short	0x0070
        /*0014*/ 	.byte	0x00, 0xf0, 0x01, 0x2a


	//----- nvinfo : EIATTR_SPARSE_MMA_MASK
	.align		4
.L_110:
        /*0018*/ 	.byte	0x03, 0x50
        /*001a*/ 	.short	0x0000


	//----- nvinfo : EIATTR_MAXREG_COUNT
	.align		4
        /*001c*/ 	.byte	0x03, 0x1b
        /*001e*/ 	.short	0x00a8


	//----- nvinfo : EIATTR_NUM_BARRIERS
	.align		4
        /*0020*/ 	.byte	0x02, 0x4c
        /*0022*/ 	.byte	0x10
	.zero		1


	//----- nvinfo : EIATTR_EXTERNS
	.align		4
        /*0024*/ 	.byte	0x04, 0x0f
        /*0026*/ 	.short	(.L_112 - .L_111)


	//   ....[0]....
	.align		4
.L_111:
        /*0028*/ 	.word	index@(__assertfail)


	//----- nvinfo : EIATTR_ANNOTATIONS
	.align		4
.L_112:
        /*002c*/ 	.byte	0x04, 0x55
        /*002e*/ 	.short	(.L_114 - .L_113)


	//   ....[0]....
.L_113:
        /* <DEDUP_REMOVED lines=38> */
        /*0284*/ 	.byte	0x40, 0x59, 0x01, 0x00


	//----- nvinfo : EIATTR_MERCURY_ISA_VERSION
	.align		4
.L_114:
        /*0288*/ 	.byte	0x03, 0x5f
        /*028a*/ 	.short	0x0101


	//----- nvinfo : EIATTR_UNUSED_LOAD_BYTE_OFFSET
	.align		4
        /*028c*/ 	.byte	0x04, 0x44
        /*028e*/ 	.short	(.L_116 - .L_115)


	//   ....[0]....
.L_115:
        /*0290*/ 	.word	0x00000a40
        /*0294*/ 	.word	0x0000fff0


	//   ....[1]....
        /*0298*/ 	.word	0x0000a7b0
        /*029c*/ 	.word	0x0000fff0


	//----- nvinfo : EIATTR_INT_WARP_WIDE_INSTR_OFFSETS
	.align		4
.L_116:
        /*02a0*/ 	.byte	0x04, 0x31
        /*02a2*/ 	.short	(.L_118 - .L_117)


	//   ....[0]....
.L_117:
        /*02a4*/ 	.word	0x00000130


	//   ....[1]....
        /*02a8*/ 	.word	0x00000170


	//   ....[2]....
        /*02ac*/ 	.word	0x000001e0


	//   ....[3]....
        /*02b0*/ 	.word	0x00010e80


	//   ....[4]....
        /*02b4*/ 	.word	0x00010f10


	//   ....[5]....
        /*02b8*/ 	.word	0x00013c40


	//   ....[6]....
        /*02bc*/ 	.word	0x00013cd0


	//----- nvinfo : EIATTR_COOP_GROUP_MASK_REGIDS
	.align		4
.L_118:
        /*02c0*/ 	.byte	0x04, 0x29
        /*02c2*/ 	.short	(.L_120 - .L_119)


	//   ....[0]....
.L_119:
        /*02c4*/ 	.word	0xffffffff


	//   ....[1]....
        /*02c8*/ 	.word	0xffffffff


	//   ....[2]....
        /*02cc*/ 	.word	0xffffffff


	//   ....[3]....
        /*02d0*/ 	.word	0xffffffff


	//   ....[4]....
        /*02d4*/ 	.word	0xffffffff


	//   ....[5]....
        /*02d8*/ 	.word	0xffffffff


	//   ....[6]....
        /*02dc*/ 	.word	0xffffffff


	//   ....[7]....
        /*02e0*/ 	.word	0xffffffff


	//   ....[8]....
        /*02e4*/ 	.word	0xffffffff


	//   ....[9]....
        /*02e8*/ 	.word	0xffffffff


	//   ....[10]....
        /*02ec*/ 	.word	0xffffffff


	//   ....[11]....
        /*02f0*/ 	.word	0xffffffff


	//   ....[12]....
        /*02f4*/ 	.word	0xffffffff


	//   ....[13]....
        /*02f8*/ 	.word	0xffffffff


	//   ....[14]....
        /*02fc*/ 	.word	0xffffffff


	//   ....[15]....
        /*0300*/ 	.word	0xffffffff


	//   ....[16]....
        /*0304*/ 	.word	0xffffffff


	//   ....[17]....
        /*0308*/ 	.word	0xffffffff


	//   ....[18]....
        /*030c*/ 	.word	0xffffffff


	//   ....[19]....
        /*0310*/ 	.word	0xffffffff


	//   ....[20]....
        /*0314*/ 	.word	0xffffffff


	//   ....[21]....
        /*0318*/ 	.word	0xffffffff


	//   ....[22]....
        /*031c*/ 	.word	0xffffffff


	//   ....[23]....
        /*0320*/ 	.word	0xffffffff


	//   ....[24]....
        /*0324*/ 	.word	0xffffffff


	//   ....[25]....
        /*0328*/ 	.word	0xffffffff


	//   ....[26]....
        /*032c*/ 	.word	0xffffffff


	//   ....[27]....
        /*0330*/ 	.word	0xffffffff


	//   ....[28]....
        /*0334*/ 	.word	0xffffffff


	//   ....[29]....
        /*0338*/ 	.word	0xffffffff


	//   ....[30]....
        /*033c*/ 	.word	0xffffffff


	//   ....[31]....
        /*0340*/ 	.word	0xffffffff


	//   ....[32]....
        /*0344*/ 	.word	0xffffffff


	//   ....[33]....
        /*0348*/ 	.word	0xffffffff


	//   ....[34]....
        /*034c*/ 	.word	0xffffffff


	//   ....[35]....
        /*0350*/ 	.word	0xffffffff


	//   ....[36]....
        /*0354*/ 	.word	0xffffffff


	//   ....[37]....
        /*0358*/ 	.word	0xffffffff


	//   ....[38]....
        /*035c*/ 	.word	0xffffffff


	//   ....[39]....
        /*0360*/ 	.word	0xffffffff


	//   ....[40]....
        /*0364*/ 	.word	0xffffffff


	//   ....[41]....
        /*0368*/ 	.word	0xffffffff


	//   ....[42]....
        /*036c*/ 	.word	0xffffffff


	//   ....[43]....
        /*0370*/ 	.word	0xffffffff


	//   ....[44]....
        /*0374*/ 	.word	0xffffffff


	//   ....[45]....
        /*0378*/ 	.word	0xffffffff


	//   ....[46]....
        /*037c*/ 	.word	0xffffffff


	//   ....[47]....
        /*0380*/ 	.word	0xffffffff


	//   ....[48]....
        /*0384*/ 	.word	0xffffffff


	//   ....[49]....
        /*0388*/ 	.word	0xffffffff


	//   ....[50]....
        /*038c*/ 	.word	0xffffffff


	//   ....[51]....
        /*0390*/ 	.word	0xffffffff


	//   ....[52]....
        /*0394*/ 	.word	0xffffffff


	//   ....[53]....
        /*0398*/ 	.word	0xffffffff


	//   ....[54]....
        /*039c*/ 	.word	0xffffffff


	//   ....[55]....
        /*03a0*/ 	.word	0xffffffff


	//   ....[56]....
        /*03a4*/ 	.word	0xffffffff


	//   ....[57]....
        /*03a8*/ 	.word	0xffffffff


	//   ....[58]....
        /*03ac*/ 	.word	0xffffffff


	//   ....[59]....
        /*03b0*/ 	.word	0xffffffff


	//   ....[60]....
        /*03b4*/ 	.word	0xffffffff


	//   ....[61]....
        /*03b8*/ 	.word	0xffffffff


	//   ....[62]....
        /*03bc*/ 	.word	0xffffffff


	//   ....[63]....
        /*03c0*/ 	.word	0xffffffff


	//   ....[64]....
        /*03c4*/ 	.word	0xffffffff


	//   ....[65]....
        /*03c8*/ 	.word	0xffffffff


	//   ....[66]....
        /*03cc*/ 	.word	0xffffffff


	//   ....[67]....
        /*03d0*/ 	.word	0xffffffff


	//   ....[68]....
        /*03d4*/ 	.word	0xffffffff


	//   ....[69]....
        /*03d8*/ 	.word	0xffffffff


	//   ....[70]....
        /*03dc*/ 	.word	0xffffffff


	//   ....[71]....
        /*03e0*/ 	.word	0xffffffff


	//   ....[72]....
        /*03e4*/ 	.word	0xffffffff


	//   ....[73]....
        /*03e8*/ 	.word	0xffffffff


	//   ....[74]....
        /*03ec*/ 	.word	0xffffffff


	//   ....[75]....
        /*03f0*/ 	.word	0xffffffff


	//   ....[76]....
        /*03f4*/ 	.word	0xffffffff


	//   ....[77]....
        /*03f8*/ 	.word	0xffffffff


	//   ....[78]....
        /*03fc*/ 	.word	0xffffffff


	//   ....[79]....
        /*0400*/ 	.word	0xffffffff


	//   ....[80]....
        /*0404*/ 	.word	0xffffffff


	//   ....[81]....
        /*0408*/ 	.word	0xffffffff


	//   ....[82]....
        /*040c*/ 	.word	0xffffffff


	//   ....[83]....
        /*0410*/ 	.word	0xffffffff


	//   ....[84]....
        /*0414*/ 	.word	0xffffffff


	//   ....[85]....
        /*0418*/ 	.word	0xffffffff


	//   ....[86]....
        /*041c*/ 	.word	0xffffffff


	//   ....[87]....
        /*0420*/ 	.word	0xffffffff


	//   ....[88]....
        /*0424*/ 	.word	0xffffffff


	//   ....[89]....
        /*0428*/ 	.word	0xffffffff


	//   ....[90]....
        /*042c*/ 	.word	0xffffffff


	//   ....[91]....
        /*0430*/ 	.word	0xffffffff


	//   ....[92]....
        /*0434*/ 	.word	0xffffffff


	//   ....[93]....
        /*0438*/ 	.word	0xffffffff


	//   ....[94]....
        /*043c*/ 	.word	0xffffffff


	//   ....[95]....
        /*0440*/ 	.word	0xffffffff


	//   ....[96]....
        /*0444*/ 	.word	0xffffffff


	//   ....[97]....
        /*0448*/ 	.word	0xffffffff


	//   ....[98]....
        /*044c*/ 	.word	0xffffffff


	//   ....[99]....
        /*0450*/ 	.word	0xffffffff


	//   ....[100]....
        /*0454*/ 	.word	0xffffffff


	//   ....[101]....
        /*0458*/ 	.word	0xffffffff


	//   ....[102]....
        /*045c*/ 	.word	0xffffffff


	//   ....[103]....
        /*0460*/ 	.word	0xffffffff


	//   ....[104]....
        /*0464*/ 	.word	0xffffffff


	//   ....[105]....
        /*0468*/ 	.word	0xffffffff


	//   ....[106]....
        /*046c*/ 	.word	0xffffffff


	//   ....[107]....
        /*0470*/ 	.word	0xffffffff


	//   ....[108]....
        /*0474*/ 	.word	0xffffffff


	//   ....[109]....
        /*0478*/ 	.word	0xffffffff


	//   ....[110]....
        /*047c*/ 	.word	0xffffffff


	//   ....[111]....
        /*0480*/ 	.word	0xffffffff


	//   ....[112]....
        /*0484*/ 	.word	0xffffffff


	//   ....[113]....
        /*0488*/ 	.word	0xffffffff


	//   ....[114]....
        /*048c*/ 	.word	0xffffffff


	//   ....[115]....
        /*0490*/ 	.word	0xffffffff


	//   ....[116]....
        /*0494*/ 	.word	0xffffffff


	//   ....[117]....
        /*0498*/ 	.word	0xffffffff


	//   ....[118]....
        /*049c*/ 	.word	0xffffffff


	//   ....[119]....
        /*04a0*/ 	.word	0xffffffff


	//   ....[120]....
        /*04a4*/ 	.word	0xffffffff


	//   ....[121]....
        /*04a8*/ 	.word	0xffffffff


	//   ....[122]....
        /*04ac*/ 	.word	0xffffffff


	//   ....[123]....
        /*04b0*/ 	.word	0xffffffff


	//   ....[124]....
        /*04b4*/ 	.word	0xffffffff


	//   ....[125]....
        /*04b8*/ 	.word	0xffffffff


	//   ....[126]....
        /*04bc*/ 	.word	0xffffffff


	//   ....[127]....
        /*04c0*/ 	.word	0xffffffff


	//   ....[128]....
        /*04c4*/ 	.word	0xffffffff


	//   ....[129]....
        /*04c8*/ 	.word	0xffffffff


	//   ....[130]....
        /*04cc*/ 	.word	0xffffffff


	//   ....[131]....
        /*04d0*/ 	.word	0xffffffff


	//   ....[132]....
        /*04d4*/ 	.word	0xffffffff


	//   ....[133]....
        /*04d8*/ 	.word	0xffffffff


	//   ....[134]....
        /*04dc*/ 	.word	0xffffffff


	//   ....[135]....
        /*04e0*/ 	.word	0xffffffff


	//   ....[136]....
        /*04e4*/ 	.word	0xffffffff


	//   ....[137]....
        /*04e8*/ 	.word	0xffffffff


	//   ....[138]....
        /*04ec*/ 	.word	0xffffffff


	//   ....[139]....
        /*04f0*/ 	.word	0xffffffff


	//   ....[140]....
        /*04f4*/ 	.word	0xffffffff


	//   ....[141]....
        /*04f8*/ 	.word	0xffffffff


	//   ....[142]....
        /*04fc*/ 	.word	0xffffffff


	//   ....[143]....
        /*0500*/ 	.word	0xffffffff


	//   ....[144]....
        /*0504*/ 	.word	0xffffffff


	//   ....[145]....
        /*0508*/ 	.word	0xffffffff


	//   ....[146]....
        /*050c*/ 	.word	0xffffffff


	//   ....[147]....
        /*0510*/ 	.word	0xffffffff


	//   ....[148]....
        /*0514*/ 	.word	0xffffffff


	//   ....[149]....
        /*0518*/ 	.word	0xffffffff


	//   ....[150]....
        /*051c*/ 	.word	0xffffffff


	//   ....[151]....
        /*0520*/ 	.word	0xffffffff


	//   ....[152]....
        /*0524*/ 	.word	0xffffffff


	//   ....[153]....
        /*0528*/ 	.word	0xffffffff


	//   ....[154]....
        /*052c*/ 	.word	0xffffffff


	//   ....[155]....
        /*0530*/ 	.word	0xffffffff


	//   ....[156]....
        /*0534*/ 	.word	0xffffffff


	//   ....[157]....
        /*0538*/ 	.word	0xffffffff


	//   ....[158]....
        /*053c*/ 	.word	0xffffffff


	//   ....[159]....
        /*0540*/ 	.word	0xffffffff


	//   ....[160]....
        /*0544*/ 	.word	0xffffffff


	//   ....[161]....
        /*0548*/ 	.word	0xffffffff


	//   ....[162]....
        /*054c*/ 	.word	0xffffffff


	//   ....[163]....
        /*0550*/ 	.word	0xffffffff


	//   ....[164]....
        /*0554*/ 	.word	0xffffffff


	//   ....[165]....
        /*0558*/ 	.word	0xffffffff


	//   ....[166]....
        /*055c*/ 	.word	0xffffffff


	//   ....[167]....
        /*0560*/ 	.word	0xffffffff


	//   ....[168]....
        /*0564*/ 	.word	0xffffffff


	//   ....[169]....
        /*0568*/ 	.word	0xffffffff


	//   ....[170]....
        /*056c*/ 	.word	0xffffffff


	//   ....[171]....
        /*0570*/ 	.word	0xffffffff


	//   ....[172]....
        /*0574*/ 	.word	0xffffffff


	//   ....[173]....
        /*0578*/ 	.word	0xffffffff


	//   ....[174]....
        /*057c*/ 	.word	0xffffffff


	//   ....[175]....
        /*0580*/ 	.word	0xffffffff


	//   ....[176]....
        /*0584*/ 	.word	0xffffffff


	//   ....[177]....
        /*0588*/ 	.word	0xffffffff


	//   ....[178]....
        /*058c*/ 	.word	0xffffffff


	//   ....[179]....
        /*0590*/ 	.word	0xffffffff


	//   ....[180]....
        /*0594*/ 	.word	0xffffffff


	//   ....[181]....
        /*0598*/ 	.word	0xffffffff


	//   ....[182]....
        /*059c*/ 	.word	0xffffffff


	//   ....[183]....
        /*05a0*/ 	.word	0xffffffff


	//   ....[184]....
        /*05a4*/ 	.word	0xffffffff


	//   ....[185]....
        /*05a8*/ 	.word	0x0500000f


	//   ....[186]....
        /*05ac*/ 	.word	0x0500000f


	//   ....[187]....
        /*05b0*/ 	.word	0x0500000f


	//   ....[188]....
        /*05b4*/ 	.word	0x0500000f


	//   ....[189]....
        /*05b8*/ 	.word	0x0500000f


	//   ....[190]....
        /*05bc*/ 	.word	0x0500000f


	//   ....[191]....
        /*05c0*/ 	.word	0x0500000f


	//   ....[192]....
        /*05c4*/ 	.word	0x0500000f


	//   ....[193]....
        /*05c8*/ 	.word	0x0500000f


	//   ....[194]....
        /*05cc*/ 	.word	0x0500000f


	//----- nvinfo : EIATTR_COOP_GROUP_INSTR_OFFSETS
	.align		4
.L_120:
        /*05d0*/ 	.byte	0x04, 0x28
        /*05d2*/ 	.short	(.L_122 - .L_121)


	//   ....[0]....
.L_121:
        /*05d4*/ 	.word	0x00000070


	//   ....[1]....
        /*05d8*/ 	.word	0x00000140


	//   ....[2]....
        /*05dc*/ 	.word	0x00000190


	//   ....[3]....
        /*05e0*/ 	.word	0x000003c0


	//   ....[4]....
        /*05e4*/ 	.word	0x00000520


	//   ....[5]....
        /*05e8*/ 	.word	0x00000640


	//   ....[6]....
        /*05ec*/ 	.word	0x000007a0


	//   ....[7]....
        /*05f0*/ 	.word	0x00001c20


	//   ....[8]....
        /*05f4*/ 	.word	0x000042a0


	//   ....[9]....
        /*05f8*/ 	.word	0x000042e0


	//   ....[10]....
        /*05fc*/ 	.word	0x000049c0


	//   ....[11]....
        /*0600*/ 	.word	0x00004ab0


	//   ....[12]....
        /*0604*/ 	.word	0x00007f80


	//   ....[13]....
        /*0608*/ 	.word	0x00007fa0


	//   ....[14]....
        /*060c*/ 	.word	0x00007fc0


	//   ....[15]....
        /*0610*/ 	.word	0x00007fe0


	//   ....[16]....
        /*0614*/ 	.word	0x00009df0


	//   ....[17]....
        /*0618*/ 	.word	0x00009e50


	//   ....[18]....
        /*061c*/ 	.word	0x00009e70


	//   ....[19]....
        /*0620*/ 	.word	0x00009e90


	//   ....[20]....
        /*0624*/ 	.word	0x0000b300


	//   ....[21]....
        /*0628*/ 	.word	0x0000b330


	//   ....[22]....
        /*062c*/ 	.word	0x0000b360


	//   ....[23]....
        /*0630*/ 	.word	0x0000b380


	//   ....[24]....
        /*0634*/ 	.word	0x0000b3a0


	//   ....[25]....
        /*0638*/ 	.word	0x0000b3c0


	//   ....[26]....
        /*063c*/ 	.word	0x0000b3d0


	//   ....[27]....
        /*0640*/ 	.word	0x0000b3e0


	//   ....[28]....
        /*0644*/ 	.word	0x0000b3f0


	//   ....[29]....
        /*0648*/ 	.word	0x0000b400


	//   ....[30]....
        /*064c*/ 	.word	0x0000b410


	//   ....[31]....
        /*0650*/ 	.word	0x0000b420


	//   ....[32]....
        /*0654*/ 	.word	0x0000b430


	//   ....[33]....
        /*0658*/ 	.word	0x0000b440


	//   ....[34]....
        /*065c*/ 	.word	0x0000b450


	//   ....[35]....
        /*0660*/ 	.word	0x0000b460


	//   ....[36]....
        /*0664*/ 	.word	0x0000b470


	//   ....[37]....
        /*0668*/ 	.word	0x0000b480


	//   ....[38]....
        /*066c*/ 	.word	0x0000b490


	//   ....[39]....
        /*0670*/ 	.word	0x0000b4a0


	//   ....[40]....
        /*0674*/ 	.word	0x0000b4b0


	//   ....[41]....
        /*0678*/ 	.word	0x0000b4c0


	//   ....[42]....
        /*067c*/ 	.word	0x0000b4d0


	//   ....[43]....
        /*0680*/ 	.word	0x0000b4e0


	//   ....[44]....
        /*0684*/ 	.word	0x0000b4f0


	//   ....[45]....
        /*0688*/ 	.word	0x0000b510


	//   ....[46]....
        /*068c*/ 	.word	0x0000b520


	//   ....[47]....
        /*0690*/ 	.word	0x0000b530


	//   ....[48]....
        /*0694*/ 	.word	0x0000b540


	//   ....[49]....
        /*0698*/ 	.word	0x0000b550


	//   ....[50]....
        /*069c*/ 	.word	0x0000b560


	//   ....[51]....
        /*06a0*/ 	.word	0x0000b570


	//   ....[52]....
        /*06a4*/ 	.word	0x0000b580


	//   ....[53]....
        /*06a8*/ 	.word	0x0000b590


	//   ....[54]....
        /*06ac*/ 	.word	0x0000b5a0


	//   ....[55]....
        /*06b0*/ 	.word	0x0000b5b0


	//   ....[56]....
        /*06b4*/ 	.word	0x0000b5c0


	//   ....[57]....
        /*06b8*/ 	.word	0x0000b5d0


	//   ....[58]....
        /*06bc*/ 	.word	0x0000b5e0


	//   ....[59]....
        /*06c0*/ 	.word	0x0000b5f0


	//   ....[60]....
        /*06c4*/ 	.word	0x0000b600


	//   ....[61]....
        /*06c8*/ 	.word	0x0000b610


	//   ....[62]....
        /*06cc*/ 	.word	0x0000b620


	//   ....[63]....
        /*06d0*/ 	.word	0x0000b630


	//   ....[64]....
        /*06d4*/ 	.word	0x0000b640


	//   ....[65]....
        /*06d8*/ 	.word	0x0000b650


	//   ....[66]....
        /*06dc*/ 	.word	0x0000b660


	//   ....[67]....
        /*06e0*/ 	.word	0x0000b670


	//   ....[68]....
        /*06e4*/ 	.word	0x0000b680


	//   ....[69]....
        /*06e8*/ 	.word	0x0000b690


	//   ....[70]....
        /*06ec*/ 	.word	0x0000b6a0


	//   ....[71]....
        /*06f0*/ 	.word	0x0000b6b0


	//   ....[72]....
        /*06f4*/ 	.word	0x0000b6c0


	//   ....[73]....
        /*06f8*/ 	.word	0x0000b6d0


	//   ....[74]....
        /*06fc*/ 	.word	0x0000b6e0


	//   ....[75]....
        /*0700*/ 	.word	0x0000b6f0


	//   ....[76]....
        /*0704*/ 	.word	0x0000b700


	//   ....[77]....
        /*0708*/ 	.word	0x0000b710


	//   ....[78]....
        /*070c*/ 	.word	0x0000b720


	//   ....[79]....
        /*0710*/ 	.word	0x0000b730


	//   ....[80]....
        /*0714*/ 	.word	0x0000b740


	//   ....[81]....
        /*0718*/ 	.word	0x0000b750


	//   ....[82]....
        /*071c*/ 	.word	0x0000b760


	//   ....[83]....
        /*0720*/ 	.word	0x0000b770


	//   ....[84]....
        /*0724*/ 	.word	0x0000b780


	//   ....[85]....
        /*0728*/ 	.word	0x0000b790


	//   ....[86]....
        /*072c*/ 	.word	0x0000b7a0


	//   ....[87]....
        /*0730*/ 	.word	0x0000b7b0


	//   ....[88]....
        /*0734*/ 	.word	0x0000b7c0


	//   ....[89]....
        /*0738*/ 	.word	0x0000b7d0


	//   ....[90]....
        /*073c*/ 	.word	0x0000b7e0


	//   ....[91]....
        /*0740*/ 	.word	0x0000b7f0


	//   ....[92]....
        /*0744*/ 	.word	0x0000b800


	//   ....[93]....
        /*0748*/ 	.word	0x0000b810


	//   ....[94]....
        /*074c*/ 	.word	0x0000b820


	//   ....[95]....
        /*0750*/ 	.word	0x0000b830


	//   ....[96]....
        /*0754*/ 	.word	0x0000b840


	//   ....[97]....
        /*0758*/ 	.word	0x0000b850


	//   ....[98]....
        /*075c*/ 	.word	0x0000b860


	//   ....[99]....
        /*0760*/ 	.word	0x0000b870


	//   ....[100]....
        /*0764*/ 	.word	0x0000b880


	//   ....[101]....
        /*0768*/ 	.word	0x0000b890


	//   ....[102]....
        /*076c*/ 	.word	0x0000b8a0


	//   ....[103]....
        /*0770*/ 	.word	0x0000b8b0


	//   ....[104]....
        /*0774*/ 	.word	0x0000b8c0


	//   ....[105]....
        /*0778*/ 	.word	0x0000b8d0


	//   ....[106]....
        /*077c*/ 	.word	0x0000b8e0


	//   ....[107]....
        /*0780*/ 	.word	0x0000b8f0


	//   ....[108]....
        /*0784*/ 	.word	0x0000b900


	//   ....[109]....
        /*0788*/ 	.word	0x0000b910


	//   ....[110]....
        /*078c*/ 	.word	0x0000b920


	//   ....[111]....
        /*0790*/ 	.word	0x0000b930


	//   ....[112]....
        /*0794*/ 	.word	0x0000b940


	//   ....[113]....
        /*0798*/ 	.word	0x0000b950


	//   ....[114]....
        /*079c*/ 	.word	0x0000b960


	//   ....[115]....
        /*07a0*/ 	.word	0x0000b970


	//   ....[116]....
        /*07a4*/ 	.word	0x0000c890


	//   ....[117]....
        /*07a8*/ 	.word	0x0000c8a0


	//   ....[118]....
        /*07ac*/ 	.word	0x0000c8b0


	//   ....[119]....
        /*07b0*/ 	.word	0x0000c8c0


	//   ....[120]....
        /*07b4*/ 	.word	0x0000d1c0


	//   ....[121]....
        /*07b8*/ 	.word	0x0000d1e0


	//   ....[122]....
        /*07bc*/ 	.word	0x0000d310


	//   ....[123]....
        /*07c0*/ 	.word	0x0000d330


	//   ....[124]....
        /*07c4*/ 	.word	0x0000d430


	//   ....[125]....
        /*07c8*/ 	.word	0x0000d450


	//   ....[126]....
        /*07cc*/ 	.word	0x0000d560


	//   ....[127]....
        /*07d0*/ 	.word	0x0000d580


	//   ....[128]....
        /*07d4*/ 	.word	0x0000dac0


	//   ....[129]....
        /*07d8*/ 	.word	0x0000dad0


	//   ....[130]....
        /*07dc*/ 	.word	0x0000e180


	//   ....[131]....
        /*07e0*/ 	.word	0x0000e190


	//   ....[132]....
        /*07e4*/ 	.word	0x0000f170


	//   ....[133]....
        /*07e8*/ 	.word	0x0000f1a0


	//   ....[134]....
        /*07ec*/ 	.word	0x0000f2c0


	//   ....[135]....
        /*07f0*/ 	.word	0x0000f2e0


	//   ....[136]....
        /*07f4*/ 	.word	0x0000f3e0


	//   ....[137]....
        /*07f8*/ 	.word	0x0000f400


	//   ....[138]....
        /*07fc*/ 	.word	0x0000f510


	//   ....[139]....
        /*0800*/ 	.word	0x0000f530


	//   ....[140]....
        /*0804*/ 	.word	0x0000f6d0


	//   ....[141]....
        /*0808*/ 	.word	0x0000f910


	//   ....[142]....
        /*080c*/ 	.word	0x0000f940


	//   ....[143]....
        /*0810*/ 	.word	0x0000f980


	//   ....[144]....
        /*0814*/ 	.word	0x0000f9b0


	//   ....[145]....
        /*0818*/ 	.word	0x0000f9e0


	//   ....[146]....
        /*081c*/ 	.word	0x0000fa20


	//   ....[147]....
        /*0820*/ 	.word	0x0000fbb0


	//   ....[148]....
        /*0824*/ 	.word	0x0000fbe0


	//   ....[149]....
        /*0828*/ 	.word	0x0000fc10


	//   ....[150]....
        /*082c*/ 	.word	0x0000fc40


	//   ....[151]....
        /*0830*/ 	.word	0x0000fc70


	//   ....[152]....
        /*0834*/ 	.word	0x0000fcb0


	//   ....[153]....
        /*0838*/ 	.word	0x0000fd40


	//   ....[154]....
        /*083c*/ 	.word	0x0000fd90


	//   ....[155]....
        /*0840*/ 	.word	0x0000fda0


	//   ....[156]....
        /*0844*/ 	.word	0x0000fe30


	//   ....[157]....
        /*0848*/ 	.word	0x00011630


	//   ....[158]....
        /*084c*/ 	.word	0x000123f0


	//   ....[159]....
        /*0850*/ 	.word	0x00012410


	//   ....[160]....
        /*0854*/ 	.word	0x00012450


	//   ....[161]....
        /*0858*/ 	.word	0x000124c0


	//   ....[162]....
        /*085c*/ 	.word	0x00012550


	//   ....[163]....
        /*0860*/ 	.word	0x00012560


	//   ....[164]....
        /*0864*/ 	.word	0x00012570


	//   ....[165]....
        /*0868*/ 	.word	0x00012580


	//   ....[166]....
        /*086c*/ 	.word	0x000147e0


	//   ....[167]....
        /*0870*/ 	.word	0x00014810


	//   ....[168]....
        /*0874*/ 	.word	0x00014840


	//   ....[169]....
        /*0878*/ 	.word	0x00014850


	//   ....[170]....
        /*087c*/ 	.word	0x000148a0


	//   ....[171]....
        /*0880*/ 	.word	0x000148d0


	//   ....[172]....
        /*0884*/ 	.word	0x000148e0


	//   ....[173]....
        /*0888*/ 	.word	0x00014910


	//   ....[174]....
        /*088c*/ 	.word	0x00014a70


	//   ....[175]....
        /*0890*/ 	.word	0x00014aa0


	//   ....[176]....
        /*0894*/ 	.word	0x00014ad0


	//   ....[177]....
        /*0898*/ 	.word	0x00014b00


	//   ....[178]....
        /*089c*/ 	.word	0x00014b30


	//   ....[179]....
        /*08a0*/ 	.word	0x00014b70


	//   ....[180]....
        /*08a4*/ 	.word	0x00014bf0


	//   ....[181]....
        /*08a8*/ 	.word	0x00014c30


	//   ....[182]....
        /*08ac*/ 	.word	0x00014c40


	//   ....[183]....
        /*08b0*/ 	.word	0x00014c80


	//   ....[184]....
        /*08b4*/ 	.word	0x00015300


	//   ....[185]....
        /*08b8*/ 	.word	0x000157f0


	//   ....[186]....
        /*08bc*/ 	.word	0x000159d0


	//   ....[187]....
        /*08c0*/ 	.word	0x00015a30


	//   ....[188]....
        /*08c4*/ 	.word	0x00015ab0


	//   ....[189]....
        /*08c8*/ 	.word	0x00015b60


	//   ....[190]....
        /*08cc*/ 	.word	0x00015c20


	//   ....[191]....
        /*08d0*/ 	.word	0x00015d20


	//   ....[192]....
        /*08d4*/ 	.word	0x00015d80


	//   ....[193]....
        /*08d8*/ 	.word	0x00015e60


	//   ....[194]....
        /*08dc*/ 	.word	0x000161b0


	//----- nvinfo : EIATTR_REG_RECONFIG
	.align		4
.L_122:
        /*08e0*/ 	.byte	0x01, 0x54
	.zero		2


	//----- nvinfo : EIATTR_SYSCALL_OFFSETS
	.align		4
        /*08e4*/ 	.byte	0x04, 0x46
        /*08e6*/ 	.short	(.L_124 - .L_123)


	//   ....[0]....
.L_123:
        /*08e8*/ 	.word	0x00001da0


	//   ....[1]....
        /*08ec*/ 	.word	0x00011080


	//   ....[2]....
        /*08f0*/ 	.word	0x00011210


	//   ....[3]....
        /*08f4*/ 	.word	0x00011360


	//   ....[4]....
        /*08f8*/ 	.word	0x000114a0


	//   ....[5]....
        /*08fc*/ 	.word	0x00011fc0


	//----- nvinfo : EIATTR_MBARRIER_INSTR_OFFSETS
	.align		4
.L_124:
        /*0900*/ 	.byte	0x04, 0x39
        /*0902*/ 	.short	(.L_126 - .L_125)


	//   ....[0]....
.L_125:
        /*0904*/ 	.word	0x00000270
        /*0908*/ 	.word	0x000000ff
        /*090c*/ 	.word	0x00033400
        /*0910*/ 	.short	0x0100
        /*0912*/ 	.byte	0x08
	.zero		1


	//   ....[1]....
        /*0914*/ 	.word	0x00000280
        /*0918*/ 	.word	0x000000ff
        /*091c*/ 	.word	0x00033420
        /*0920*/ 	.short	0x0100
        /*0922*/ 	.byte	0x08
	.zero		1


	//   ....[2]....
        /*0924*/ 	.word	0x00000370
        /*0928*/ 	.word	0x000000ff
        /*092c*/ 	.word	0x00033430
        /*0930*/ 	.short	0x0100
        /*0932*/ 	.byte	0x08
	.zero		1


	//   ....[3]....
        /*0934*/ 	.word	0x00000380
        /*0938*/ 	.word	0x000000ff
        /*093c*/ 	.word	0x00033440
        /*0940*/ 	.short	0x0100
        /*0942*/ 	.byte	0x08
	.zero		1


	//   ....[4]....
        /*0944*/ 	.word	0x00000390
        /*0948*/ 	.word	0x000000ff
        /*094c*/ 	.word	0x00033438
        /*0950*/ 	.short	0x0100
        /*0952*/ 	.byte	0x08
	.zero		1


	//   ....[5]....
        /*0954*/ 	.word	0x000003a0
        /*0958*/ 	.word	0x000000ff
        /*095c*/ 	.word	0x00033448
        /*0960*/ 	.short	0x0100
        /*0962*/ 	.byte	0x08
	.zero		1


	//   ....[6]....
        /*0964*/ 	.word	0x000004d0
        /*0968*/ 	.word	0x000000ff
        /*096c*/ 	.word	0x00033450
        /*0970*/ 	.short	0x0100
        /*0972*/ 	.byte	0x08
	.zero		1


	//   ....[7]....
        /*0974*/ 	.word	0x000004e0
        /*0978*/ 	.word	0x000000ff
        /*097c*/ 	.word	0x00033460
        /*0980*/ 	.short	0x0100
        /*0982*/ 	.byte	0x08
	.zero		1


	//   ....[8]....
        /*0984*/ 	.word	0x000004f0
        /*0988*/ 	.word	0x000000ff
        /*098c*/ 	.word	0x00033458
        /*0990*/ 	.short	0x0100
        /*0992*/ 	.byte	0x08
	.zero		1


	//   ....[9]....
        /*0994*/ 	.word	0x00000500
        /*0998*/ 	.word	0x000000ff
        /*099c*/ 	.word	0x00033468
        /*09a0*/ 	.short	0x0100
        /*09a2*/ 	.byte	0x08
	.zero		1


	//   ....[10]....
        /*09a4*/ 	.word	0x000005f0
        /*09a8*/ 	.word	0x000000ff
        /*09ac*/ 	.word	0x00033470
        /*09b0*/ 	.short	0x0100
        /*09b2*/ 	.byte	0x06
	.zero		1


	//   ....[11]....
        /*09b4*/ 	.word	0x00000600
        /*09b8*/ 	.word	0x000000ff
        /*09bc*/ 	.word	0x00033480
        /*09c0*/ 	.short	0x0100
        /*09c2*/ 	.byte	0x06
	.zero		1


	//   ....[12]....
        /*09c4*/ 	.word	0x00000610
        /*09c8*/ 	.word	0x000000ff
        /*09cc*/ 	.word	0x00033478
        /*09d0*/ 	.short	0x0100
        /*09d2*/ 	.byte	0x06
	.zero		1


	//   ....[13]....
        /*09d4*/ 	.word	0x00000620
        /*09d8*/ 	.word	0x000000ff
        /*09dc*/ 	.word	0x00033488
        /*09e0*/ 	.short	0x0100
        /*09e2*/ 	.byte	0x06
	.zero		1


	//   ....[14]....
        /*09e4*/ 	.word	0x00000750
        /*09e8*/ 	.word	0x000000ff
        /*09ec*/ 	.word	0x00033490
        /*09f0*/ 	.short	0x0100
        /*09f2*/ 	.byte	0x08
	.zero		1


	//   ....[15]....
        /*09f4*/ 	.word	0x00000760
        /*09f8*/ 	.word	0x000000ff
        /*09fc*/ 	.word	0x000334a0
        /*0a00*/ 	.short	0x0100
        /*0a02*/ 	.byte	0x08
	.zero		1


	//   ....[16]....
        /*0a04*/ 	.word	0x00000770
        /*0a08*/ 	.word	0x000000ff
        /*0a0c*/ 	.word	0x00033498
        /*0a10*/ 	.short	0x0100
        /*0a12*/ 	.byte	0x08
	.zero		1


	//   ....[17]....
        /*0a14*/ 	.word	0x00000780
        /*0a18*/ 	.word	0x000000ff
        /*0a1c*/ 	.word	0x000334a8
        /*0a20*/ 	.short	0x0100
        /*0a22*/ 	.byte	0x08
	.zero		1


	//   ....[18]....
        /*0a24*/ 	.word	0x000008b0
        /*0a28*/ 	.word	0x000000ff
        /*0a2c*/ 	.word	0x000334b0
        /*0a30*/ 	.short	0x0100
        /*0a32*/ 	.byte	0x08
	.zero		1


	//   ....[19]....
        /*0a34*/ 	.word	0x000008c0
        /*0a38*/ 	.word	0x000000ff
        /*0a3c*/ 	.word	0x000334c0
        /*0a40*/ 	.short	0x0100
        /*0a42*/ 	.byte	0x08
	.zero		1


	//   ....[20]....
        /*0a44*/ 	.word	0x000008d0
        /*0a48*/ 	.word	0x000000ff
        /*0a4c*/ 	.word	0x000334b8
        /*0a50*/ 	.short	0x0100
        /*0a52*/ 	.byte	0x08
	.zero		1


	//   ....[21]....
        /*0a54*/ 	.word	0x000008e0
        /*0a58*/ 	.word	0x000000ff
        /*0a5c*/ 	.word	0x000334c8
        /*0a60*/ 	.short	0x0100
        /*0a62*/ 	.byte	0x08
	.zero		1


	//   ....[22]....
        /*0a64*/ 	.word	0x00002050
        /*0a68*/ 	.word	0x00000002
        /*0a6c*/ 	.word	0x00033400
        /*0a70*/ 	.short	0x010a
        /*0a72*/ 	.byte	0x3f
	.zero		1


	//   ....[23]....
        /*0a74*/ 	.word	0x000020f0
        /*0a78*/ 	.word	0x00000005
        /*0a7c*/ 	.word	0x00033430
        /*0a80*/ 	.short	0x010a
        /*0a82*/ 	.byte	0x3f
	.zero		1


	//   ....[24]....
        /*0a84*/ 	.word	0x00002160
        /*0a88*/ 	.word	0x00000005
        /*0a8c*/ 	.word	0x00033430
        /*0a90*/ 	.short	0x010a
        /*0a92*/ 	.byte	0x3f
	.zero		1


	//   ....[25]....
        /*0a94*/ 	.word	0x00004d80
        /*0a98*/ 	.word	0x00000018
        /*0a9c*/ 	.word	0x00000000
        /*0aa0*/ 	.short	0x0101
        /*0aa2*/ 	.byte	0x3f
	.zero		1


	//   ....[26]....
        /*0aa4*/ 	.word	0x00006190
        /*0aa8*/ 	.word	0x000000ff
        /*0aac*/ 	.word	0x00033430
        /*0ab0*/ 	.short	0x010a
        /*0ab2*/ 	.byte	0x06
	.zero		1


	//   ....[27]....
        /*0ab4*/ 	.word	0x000061d0
        /*0ab8*/ 	.word	0x000000ff
        /*0abc*/ 	.word	0x00033430
        /*0ac0*/ 	.short	0x010a
        /*0ac2*/ 	.byte	0x06
	.zero		1


	//   ....[28]....
        /*0ac4*/ 	.word	0x00006e50
        /*0ac8*/ 	.word	0x000000ff
        /*0acc*/ 	.word	0x00033450
        /*0ad0*/ 	.short	0x010a
        /*0ad2*/ 	.byte	0x06
	.zero		1


	//   ....[29]....
        /*0ad4*/ 	.word	0x00006e90
        /*0ad8*/ 	.word	0x000000ff
        /*0adc*/ 	.word	0x00033450
        /*0ae0*/ 	.short	0x010a
        /*0ae2*/ 	.byte	0x06
	.zero		1


	//   ....[30]....
        /*0ae4*/ 	.word	0x00008860
        /*0ae8*/ 	.word	0x000000c2
        /*0aec*/ 	.word	0x00000000
        /*0af0*/ 	.short	0x0101
        /*0af2*/ 	.byte	0x3f
	.zero		1


	//   ....[31]....
        /*0af4*/ 	.word	0x00009240
        /*0af8*/ 	.word	0x0000000a
        /*0afc*/ 	.word	0x00000000
        /*0b00*/ 	.short	0x0101
        /*0b02*/ 	.byte	0x3f
	.zero		1


	//   ....[32]....
        /*0b04*/ 	.word	0x00009aa0
        /*0b08*/ 	.word	0x0000000f
        /*0b0c*/ 	.word	0x00033450
        /*0b10*/ 	.short	0x010a
        /*0b12*/ 	.byte	0x3f
	.zero		1


	//   ....[33]....
        /*0b14*/ 	.word	0x00009b30
        /*0b18*/ 	.word	0x0000000f
        /*0b1c*/ 	.word	0x00033450
        /*0b20*/ 	.short	0x010a
        /*0b22*/ 	.byte	0x3f
	.zero		1


	//   ....[34]....
        /*0b24*/ 	.word	0x0000a130
        /*0b28*/ 	.word	0x00000004
        /*0b2c*/ 	.word	0x00000000
        /*0b30*/ 	.short	0x0101
        /*0b32*/ 	.byte	0x3f
	.zero		1


	//   ....[35]....
        /*0b34*/ 	.word	0x0000d1b0
        /*0b38*/ 	.word	0x000000ff
        /*0b3c*/ 	.word	0x00000000
        /*0b40*/ 	.short	0x0101
        /*0b42*/ 	.byte	0x08
	.zero		1


	//   ....[36]....
        /*0b44*/ 	.word	0x0000d820
        /*0b48*/ 	.word	0x000000ff
        /*0b4c*/ 	.word	0x00000000
        /*0b50*/ 	.short	0x0101
        /*0b52*/ 	.byte	0x08
	.zero		1


	//   ....[37]....
        /*0b54*/ 	.word	0x00011880
        /*0b58*/ 	.word	0x00000004
        /*0b5c*/ 	.word	0x00033480
        /*0b60*/ 	.short	0x010a
        /*0b62*/ 	.byte	0x3f
	.zero		1


	//   ....[38]....
        /*0b64*/ 	.word	0x00011b10
        /*0b68*/ 	.word	0x00000004
        /*0b6c*/ 	.word	0x00033440
        /*0b70*/ 	.short	0x010a
        /*0b72*/ 	.byte	0x3f
	.zero		1


	//   ....[39]....
        /*0b74*/ 	.word	0x000126c0
        /*0b78*/ 	.word	0x00000011
        /*0b7c*/ 	.word	0x00033400
        /*0b80*/ 	.short	0x0107
        /*0b82*/ 	.byte	0x3f
	.zero		1


	//   ....[40]....
        /*0b84*/ 	.word	0x000127c0
        /*0b88*/ 	.word	0x00000011
        /*0b8c*/ 	.word	0x00033400
        /*0b90*/ 	.short	0x0101
        /*0b92*/ 	.byte	0x3f
	.zero		1


	//   ....[41]....
        /*0b94*/ 	.word	0x000127e0
        /*0b98*/ 	.word	0x00000011
        /*0b9c*/ 	.word	0x00033420
        /*0ba0*/ 	.short	0x010a
        /*0ba2*/ 	.byte	0x3f
	.zero		1


	//   ....[42]....
        /*0ba4*/ 	.word	0x00012ae0
        /*0ba8*/ 	.word	0x00000006
        /*0bac*/ 	.word	0x00033480
        /*0bb0*/ 	.short	0x010a
        /*0bb2*/ 	.byte	0x3f
	.zero		1


	//   ....[43]....
        /*0bb4*/ 	.word	0x00012f30
        /*0bb8*/ 	.word	0x00000006
        /*0bbc*/ 	.word	0x00033440
        /*0bc0*/ 	.short	0x010a
        /*0bc2*/ 	.byte	0x3f
	.zero		1


	//   ....[44]....
        /*0bc4*/ 	.word	0x000133e0
        /*0bc8*/ 	.word	0x00000003
        /*0bcc*/ 	.word	0x00033470
        /*0bd0*/ 	.short	0x010a
        /*0bd2*/ 	.byte	0x3f
	.zero		1


	//   ....[45]....
        /*0bd4*/ 	.word	0x00013450
        /*0bd8*/ 	.word	0x00000003
        /*0bdc*/ 	.word	0x00033460
        /*0be0*/ 	.short	0x010a
        /*0be2*/ 	.byte	0x3f
	.zero		1


	//   ....[46]....
        /*0be4*/ 	.word	0x00013b10
        /*0be8*/ 	.word	0x00000003
        /*0bec*/ 	.word	0x00033450
        /*0bf0*/ 	.short	0x0101
        /*0bf2*/ 	.byte	0x3f
	.zero		1


	//   ....[47]....
        /*0bf4*/ 	.word	0x00013b90
        /*0bf8*/ 	.word	0x00000003
        /*0bfc*/ 	.word	0x00000000
        /*0c00*/ 	.short	0x0101
        /*0c02*/ 	.byte	0x3f
	.zero		1


	//   ....[48]....
        /*0c04*/ 	.word	0x00013db0
        /*0c08*/ 	.word	0x00000003
        /*0c0c*/ 	.word	0x00033470
        /*0c10*/ 	.short	0x010a
        /*0c12*/ 	.byte	0x3f
	.zero		1


	//   ....[49]....
        /*0c14*/ 	.word	0x00013e10
        /*0c18*/ 	.word	0x00000003
        /*0c1c*/ 	.word	0x00033460
        /*0c20*/ 	.short	0x010a
        /*0c22*/ 	.byte	0x3f
	.zero		1


	//   ....[50]....
        /*0c24*/ 	.word	0x000144d0
        /*0c28*/ 	.word	0x00000003
        /*0c2c*/ 	.word	0x00033450
        /*0c30*/ 	.short	0x0101
        /*0c32*/ 	.byte	0x3f
	.zero		1


	//   ....[51]....
        /*0c34*/ 	.word	0x00014520
        /*0c38*/ 	.word	0x00000000
        /*0c3c*/ 	.word	0x00000000
        /*0c40*/ 	.short	0x0101
        /*0c42*/ 	.byte	0x3f
	.zero		1


	//   ....[52]....
        /*0c44*/ 	.word	0x00015280
        /*0c48*/ 	.word	0x00000003
        /*0c4c*/ 	.word	0x00033420
        /*0c50*/ 	.short	0x010a
        /*0c52*/ 	.byte	0x3f
	.zero		1


	//   ....[53]....
        /*0c54*/ 	.word	0x00015420
        /*0c58*/ 	.word	0x00000007
        /*0c5c*/ 	.word	0x00000000
        /*0c60*/ 	.short	0x010a
        /*0c62*/ 	.byte	0x3f
	.zero		1


	//   ....[54]....
        /*0c64*/ 	.word	0x00015490
        /*0c68*/ 	.word	0x00000005
        /*0c6c*/ 	.word	0x00000000
        /*0c70*/ 	.short	0x010a
        /*0c72*/ 	.byte	0x3f
	.zero		1


	//   ....[55]....
        /*0c74*/ 	.word	0x000154e0
        /*0c78*/ 	.word	0x00000005
        /*0c7c*/ 	.word	0x00033460
        /*0c80*/ 	.short	0x010a
        /*0c82*/ 	.byte	0x3f
	.zero		1


	//   ....[56]....
        /*0c84*/ 	.word	0x00015530
        /*0c88*/ 	.word	0x00000003
        /*0c8c*/ 	.word	0x00033460
        /*0c90*/ 	.short	0x010a
        /*0c92*/ 	.byte	0x3f
	.zero		1


	//   ....[57]....
        /*0c94*/ 	.word	0x00015570
        /*0c98*/ 	.word	0x00000005
        /*0c9c*/ 	.word	0x00033480
        /*0ca0*/ 	.short	0x010a
        /*0ca2*/ 	.byte	0x3f
	.zero		1


	//   ....[58]....
        /*0ca4*/ 	.word	0x00015590
        /*0ca8*/ 	.word	0x00000003
        /*0cac*/ 	.word	0x00033480
        /*0cb0*/ 	.short	0x010a
        /*0cb2*/ 	.byte	0x3f
	.zero		1


	//   ....[59]....
        /*0cb4*/ 	.word	0x000155f0
        /*0cb8*/ 	.word	0x00000002
        /*0cbc*/ 	.word	0x00033400
        /*0cc0*/ 	.short	0x010a
        /*0cc2*/ 	.byte	0x3f
	.zero		1


	//   ....[60]....
        /*0cc4*/ 	.word	0x00015640
        /*0cc8*/ 	.word	0x00000005
        /*0ccc*/ 	.word	0x00033430
        /*0cd0*/ 	.short	0x010a
        /*0cd2*/ 	.byte	0x3f
	.zero		1


	//   ....[61]....
        /*0cd4*/ 	.word	0x000156a0
        /*0cd8*/ 	.word	0x00000003
        /*0cdc*/ 	.word	0x00033430
        /*0ce0*/ 	.short	0x010a
        /*0ce2*/ 	.byte	0x3f
	.zero		1


	//   ....[62]....
        /*0ce4*/ 	.word	0x00015700
        /*0ce8*/ 	.word	0x00000003
        /*0cec*/ 	.word	0x00033450
        /*0cf0*/ 	.short	0x010a
        /*0cf2*/ 	.byte	0x3f
	.zero		1


	//   ....[63]....
        /*0cf4*/ 	.word	0x00015750
        /*0cf8*/ 	.word	0x0000000f
        /*0cfc*/ 	.word	0x00033450
        /*0d00*/ 	.short	0x010a
        /*0d02*/ 	.byte	0x3f
	.zero		1


	//   ....[64]....
        /*0d04*/ 	.word	0x000158a0
        /*0d08*/ 	.word	0x00000004
        /*0d0c*/ 	.word	0x00033480
        /*0d10*/ 	.short	0x010a
        /*0d12*/ 	.byte	0x3f
	.zero		1


	//   ....[65]....
        /*0d14*/ 	.word	0x000158f0
        /*0d18*/ 	.word	0x00000004
        /*0d1c*/ 	.word	0x00033440
        /*0d20*/ 	.short	0x010a
        /*0d22*/ 	.byte	0x3f
	.zero		1


	//   ....[66]....
        /*0d24*/ 	.word	0x00015ea0
        /*0d28*/ 	.word	0x00000011
        /*0d2c*/ 	.word	0x00033420
        /*0d30*/ 	.short	0x010a
        /*0d32*/ 	.byte	0x3f
	.zero		1


	//   ....[67]....
        /*0d34*/ 	.word	0x00015ef0
        /*0d38*/ 	.word	0x00000006
        /*0d3c*/ 	.word	0x00033480
        /*0d40*/ 	.short	0x010a
        /*0d42*/ 	.byte	0x3f
	.zero		1


	//   ....[68]....
        /*0d44*/ 	.word	0x00015f40
        /*0d48*/ 	.word	0x00000006
        /*0d4c*/ 	.word	0x00033440
        /*0d50*/ 	.short	0x010a
        /*0d52*/ 	.byte	0x3f
	.zero		1


	//   ....[69]....
        /*0d54*/ 	.word	0x00015f90
        /*0d58*/ 	.word	0x00000003
        /*0d5c*/ 	.word	0x00033470
        /*0d60*/ 	.short	0x010a
        /*0d62*/ 	.byte	0x3f
	.zero		1


	//   ....[70]....
        /*0d64*/ 	.word	0x00015fe0
        /*0d68*/ 	.word	0x00000003
        /*0d6c*/ 	.word	0x00033460
        /*0d70*/ 	.short	0x010a
        /*0d72*/ 	.byte	0x3f
	.zero		1


	//   ....[71]....
        /*0d74*/ 	.word	0x00016030
        /*0d78*/ 	.word	0x00000003
        /*0d7c*/ 	.word	0x00033470
        /*0d80*/ 	.short	0x010a
        /*0d82*/ 	.byte	0x3f
	.zero		1


	//   ....[72]....
        /*0d84*/ 	.word	0x00016080
        /*0d88*/ 	.word	0x00000003
        /*0d8c*/ 	.word	0x00033460
        /*0d90*/ 	.short	0x010a
        /*0d92*/ 	.byte	0x3f
	.zero		1


	//   ....[73]....
        /*0d94*/ 	.word	0x000160d0
        /*0d98*/ 	.word	0x00000003
        /*0d9c*/ 	.word	0x00033420
        /*0da0*/ 	.short	0x010a
        /*0da2*/ 	.byte	0x3f
	.zero		1


	//   ....[74]....
        /*0da4*/ 	.word	0x00016270
        /*0da8*/ 	.word	0x00000007
        /*0dac*/ 	.word	0x00000000
        /*0db0*/ 	.short	0x010a
        /*0db2*/ 	.byte	0x3f
	.zero		1


	//   ....[75]....
        /*0db4*/ 	.word	0x000162c0
        /*0db8*/ 	.word	0x00000005
        /*0dbc*/ 	.word	0x00000000
        /*0dc0*/ 	.short	0x010a
        /*0dc2*/ 	.byte	0x3f
	.zero		1


	//   ....[76]....
        /*0dc4*/ 	.word	0x00016310
        /*0dc8*/ 	.word	0x00000005
        /*0dcc*/ 	.word	0x00033460
        /*0dd0*/ 	.short	0x010a
        /*0dd2*/ 	.byte	0x3f
	.zero		1


	//   ....[77]....
        /*0dd4*/ 	.word	0x00016360
        /*0dd8*/ 	.word	0x00000003
        /*0ddc*/ 	.word	0x00033460
        /*0de0*/ 	.short	0x010a
        /*0de2*/ 	.byte	0x3f
	.zero		1


	//   ....[78]....
        /*0de4*/ 	.word	0x000163b0
        /*0de8*/ 	.word	0x00000005
        /*0dec*/ 	.word	0x00033480
        /*0df0*/ 	.short	0x010a
        /*0df2*/ 	.byte	0x3f
	.zero		1


	//----- nvinfo : EIATTR_NUM_MBARRIERS
	.align		4
.L_126:
        /*0df4*/ 	.byte	0x03, 0x38
        /*0df6*/ 	.short	0x0016


	//----- nvinfo : EIATTR_EXIT_INSTR_OFFSETS
	.align		4
        /*0df8*/ 	.byte	0x04, 0x1c
        /*0dfa*/ 	.short	(.L_128 - .L_127)


	//   ....[0]....
.L_127:
        /*0dfc*/ 	.word	0x00000a80


	//   ....[1]....
        /*0e00*/ 	.word	0x0000f670


	//   ....[2]....
        /*0e04*/ 	.word	0x000155e0


	//----- nvinfo : EIATTR_MAX_THREADS
	.align		4
.L_128:
        /*0e08*/ 	.byte	0x04, 0x05
        /*0e0a*/ 	.short	(.L_130 - .L_129)
.L_129:
        /*0e0c*/ 	.word	0x00000180
        /*0e10*/ 	.word	0x00000001
        /*0e14*/ 	.word	0x00000001


	//----- nvinfo : EIATTR_CRS_STACK_SIZE
	.align		4
.L_130:
        /*0e18*/ 	.byte	0x04, 0x1e
        /*0e1a*/ 	.short	(.L_132 - .L_131)
.L_131:
        /*0e1c*/ 	.word	0x00000000


	//----- nvinfo : EIATTR_CBANK_PARAM_SIZE
	.align		4
.L_132:
        /*0e20*/ 	.byte	0x03, 0x19
        /*0e22*/ 	.short	0x0af0


	//----- nvinfo : EIATTR_PARAM_CBANK
	.align		4
        /*0e24*/ 	.byte	0x04, 0x0a
        /*0e26*/ 	.short	(.L_134 - .L_133)
	.align		4
.L_133:
        /*0e28*/ 	.word	index@(.nv.constant0._ZN7cutlass13device_kernelIN5flash11enable_sm90INS1_16FlashAttnFwdSm90INS1_25CollectiveMainloopFwdSm90ILi2EN4cute5tupleIJNS5_1CILi1EEES8_S8_EEENS6_IJNS7_ILi128EEENS7_ILi160EEENS7_ILi192EEEEEELi192ENS_12float_e4m3_tEfNS_4arch4Sm90ELb0ELb0ELb1ELb1ELb0ELb0ELb0ELb1ELb1ELb1ELb1ELb0EEENS1_21CollectiveEpilogueFwdINS6_IJSA_SC_SB_EEES9_NS_10bfloat16_tESG_Li256ELb1ELb1ELb1ELb1EEENS1_36VarlenDynamicPersistentTileSchedulerILi128ELi160ELi256ELi128ELb1ELb1ELb1ELb0ELb1ELb1EEEEEEEEEvNT_6ParamsE)
        /*0e2c*/ 	.short	0x0210
        /*0e2e*/ 	.short	0x0af0


	//----- nvinfo : EIATTR_SW_WAR
	.align		4
.L_134:
        /*0e30*/ 	.byte	0x04, 0x36
        /*0e32*/ 	.short	(.L_136 - .L_135)
.L_135:
        /*0e34*/ 	.word	0x00000008
.L_136:


//--------------------- .nv.info._ZN7cutlass13device_kernelIN5flash11enable_sm90INS1_16FlashAttnFwdSm90INS1_25CollectiveMainloopFwdSm90ILi2EN4cute5tupleIJNS5_1CILi1EEES8_S8_EEENS6_IJNS7_ILi128EEENS7_ILi160EEENS7_ILi192EEEEEELi192ENS_12float_e4m3_tEfNS_4arch4Sm90ELb0ELb0ELb1ELb1ELb0ELb1ELb0ELb1ELb1ELb1ELb1ELb0EEENS1_21CollectiveEpilogueFwdINS6_IJSA_SC_SB_EEES9_NS_10bfloat16_tESG_Li256ELb1ELb1ELb1ELb1EEENS1_36VarlenDynamicPersistentTileSchedulerILi128ELi160ELi256ELi128ELb1ELb1ELb1ELb0ELb1ELb1EEEEEEEEEvNT_6ParamsE --------------------------
	.section	.nv.info._ZN7cutlass13device_kernelIN5flash11enable_sm90INS1_16FlashAttnFwdSm90INS1_25CollectiveMainloopFwdSm90ILi2EN4cute5tupleIJNS5_1CILi1EEES8_S8_EEENS6_IJNS7_ILi128EEENS7_ILi160EEENS7_ILi192EEEEEELi192ENS_12float_e4m3_tEfNS_4arch4Sm90ELb0ELb0ELb1ELb1ELb0ELb1ELb0ELb1ELb1ELb1ELb1ELb0EEENS1_21CollectiveEpilogueFwdINS6_IJSA_SC_SB_EEES9_NS_10bfloat16_tESG_Li256ELb1ELb1ELb1ELb1EEENS1_36VarlenDynamicPersistentTileSchedulerILi128ELi160ELi256ELi128ELb1ELb1ELb1ELb0ELb1ELb1EEEEEEEEEvNT_6ParamsE,"",@"SHT_CUDA_INFO"
	.sectionflags	@""
	.align	4


	//----- nvinfo : EIATTR_CUDA_API_VERSION
	.align		4
        /*0000*/ 	.byte	0x04, 0x37
        /*0002*/ 	.short	(.L_138 - .L_137)
.L_137:
        /*0004*/ 	.word	0x00000082


	//----- nvinfo : EIATTR_KPARAM_INFO
	.align		4
.L_138:
        /*0008*/ 	.byte	0x04, 0x17
        /*000a*/ 	.short	(.L_140 - .L_139)
.L_139:
        /*000c*/ 	.word	0x00000000
        /*0010*/ 	.short	0x0000
        /*0012*/ 	.short	0x0070
        /*0014*/ 	.byte	0x00, 0xf0, 0x01, 0x2a


	//----- nvinfo : EIATTR_SPARSE_MMA_MASK
	.align		4
.L_140:
        /*0018*/ 	.byte	0x03, 0x50
        /*001a*/ 	.short	0x0000


	//----- nvinfo : EIATTR_MAXREG_COUNT
	.align		4
        /*001c*/ 	.byte	0x03, 0x1b
        /*001e*/ 	.short	0x00a8


	//----- nvinfo : EIATTR_NUM_BARRIERS
	.align		4
        /*0020*/ 	.byte	0x02, 0x4c
        /*0022*/ 	.byte	0x10
	.zero		1


	//----- nvinfo : EIATTR_EXTERNS
	.align		4
        /*0024*/ 	.byte	0x04, 0x0f
        /*0026*/ 	.short	(.L_142 - .L_141)


	//   ....[0]....
	.align		4
.L_141:
        /*0028*/ 	.word	index@(__assertfail)


	//----- nvinfo : EIATTR_ANNOTATIONS
	.align		4
.L_142:
        /*002c*/ 	.byte	0x04, 0x55
        /*002e*/ 	.short	(.L_144 - .L_143)


	//   ....[0]....
.L_143:
        /* <DEDUP_REMOVED lines=151> */


	//----- nvinfo : EIATTR_MERCURY_ISA_VERSION
	.align		4
.L_144:
        /*0988*/ 	.byte	0x03, 0x5f
        /*098a*/ 	.short	0x0101


	//----- nvinfo : EIATTR_UNUSED_LOAD_BYTE_OFFSET
	.align		4
        /*098c*/ 	.byte	0x04, 0x44
        /*098e*/ 	.short	(.L_146 - .L_145)


	//   ....[0]....
.L_145:
        /*0990*/ 	.word	0x00000ae0
        /*0994*/ 	.word	0x0000fff0


	//   ....[1]....
        /*0998*/ 	.word	0x00020c30
        /*099c*/ 	.word	0x0000fff0


	//----- nvinfo : EIATTR_INT_WARP_WIDE_INSTR_OFFSETS
	.align		4
.L_146:
        /*09a0*/ 	.byte	0x04, 0x31
        /*09a2*/ 	.short	(.L_148 - .L_147)


	//   ....[0]....
.L_147:
        /*09a4*/ 	.word	0x00000190


	//   ....[1]....
        /*09a8*/ 	.word	0x000001d0


	//   ....[2]....
        /*09ac*/ 	.word	0x00000240


	//   ....[3]....
        /*09b0*/ 	.word	0x00029640


	//   ....[4]....
        /*09b4*/ 	.word	0x000296d0


	//   ....[5]....
        /*09b8*/ 	.word	0x0002c440


	//   ....[6]....
        /*09bc*/ 	.word	0x0002c4d0


	//----- nvinfo : EIATTR_COOP_GROUP_MASK_REGIDS
	.align		4
.L_148:
        /*09c0*/ 	.byte	0x04, 0x29
        /*09c2*/ 	.short	(.L_150 - .L_149)


	//   ....[0]....
.L_149:
        /*09c4*/ 	.word	0xffffffff


	//   ....[1]....
        /*09c8*/ 	.word	0xffffffff


	//   ....[2]....
        /*09cc*/ 	.word	0xffffffff


	//   ....[3]....
        /*09d0*/ 	.word	0xffffffff


	//   ....[4]....
        /*09d4*/ 	.word	0xffffffff


	//   ....[5]....
        /*09d8*/ 	.word	0xffffffff


	//   ....[6]....
        /*09dc*/ 	.word	0xffffffff


	//   ....[7]....
        /*09e0*/ 	.word	0xffffffff


	//   ....[8]....
        /*09e4*/ 	.word	0xffffffff


	//   ....[9]....
        /*09e8*/ 	.word	0xffffffff


	//   ....[10]....
        /*09ec*/ 	.word	0xffffffff


	//   ....[11]....
        /*09f0*/ 	.word	0xffffffff


	//   ....[12]....
        /*09f4*/ 	.word	0xffffffff


	//   ....[13]....
        /*09f8*/ 	.word	0xffffffff


	//   ....[14]....
        /*09fc*/ 	.word	0xffffffff


	//   ....[15]....
        /*0a00*/ 	.word	0xffffffff


	//   ....[16]....
        /*0a04*/ 	.word	0xffffffff


	//   ....[17]....
        /*0a08*/ 	.word	0xffffffff


	//   ....[18]....
        /*0a0c*/ 	.word	0xffffffff


	//   ....[19]....
        /*0a10*/ 	.word	0xffffffff


	//   ....[20]....
        /*0a14*/ 	.word	0xffffffff


	//   ....[21]....
        /*0a18*/ 	.word	0xffffffff


	//   ....[22]....
        /*0a1c*/ 	.word	0xffffffff


	//   ....[23]....
        /*0a20*/ 	.word	0xffffffff


	//   ....[24]....
        /*0a24*/ 	.word	0xffffffff


	//   ....[25]....
        /*0a28*/ 	.word	0xffffffff


	//   ....[26]....
        /*0a2c*/ 	.word	0xffffffff


	//   ....[27]....
        /*0a30*/ 	.word	0xffffffff


	//   ....[28]....
        /*0a34*/ 	.word	0xffffffff


	//   ....[29]....
        /*0a38*/ 	.word	0xffffffff


	//   ....[30]....
        /*0a3c*/ 	.word	0xffffffff


	//   ....[31]....
        /*0a40*/ 	.word	0xffffffff


	//   ....[32]....
        /*0a44*/ 	.word	0xffffffff


	//   ....[33]....
        /*0a48*/ 	.word	0xffffffff


	//   ....[34]....
        /*0a4c*/ 	.word	0xffffffff


	//   ....[35]....
        /*0a50*/ 	.word	0xffffffff


	//   ....[36]....
        /*0a54*/ 	.word	0xffffffff


	//   ....[37]....
        /*0a58*/ 	.word	0xffffffff


	//   ....[38]....
        /*0a5c*/ 	.word	0xffffffff


	//   ....[39]....
        /*0a60*/ 	.word	0xffffffff


	//   ....[40]....
        /*0a64*/ 	.word	0xffffffff


	//   ....[41]....
        /*0a68*/ 	.word	0xffffffff


	//   ....[42]....
        /*0a6c*/ 	.word	0xffffffff


	//   ....[43]....
        /*0a70*/ 	.word	0xffffffff


	//   ....[44]....
        /*0a74*/ 	.word	0xffffffff


	//   ....[45]....
        /*0a78*/ 	.word	0xffffffff


	//   ....[46]....
        /*0a7c*/ 	.word	0xffffffff


	//   ....[47]....
        /*0a80*/ 	.word	0xffffffff


	//   ....[48]....
        /*0a84*/ 	.word	0xffffffff


	//   ....[49]....
        /*0a88*/ 	.word	0xffffffff


	//   ....[50]....
        /*0a8c*/ 	.word	0xffffffff


	//   ....[51]....
        /*0a90*/ 	.word	0xffffffff


	//   ....[52]....
        /*0a94*/ 	.word	0xffffffff


	//   ....[53]....
        /*0a98*/ 	.word	0xffffffff


	//   ....[54]....
        /*0a9c*/ 	.word	0xffffffff


	//   ....[55]....
        /*0aa0*/ 	.word	0xffffffff


	//   ....[56]....
        /*0aa4*/ 	.word	0xffffffff


	//   ....[57]....
        /*0aa8*/ 	.word	0xffffffff


	//   ....[58]....
        /*0aac*/ 	.word	0xffffffff


	//   ....[59]....
        /*0ab0*/ 	.word	0xffffffff


	//   ....[60]....
        /*0ab4*/ 	.word	0xffffffff


	//   ....[61]....
        /*0ab8*/ 	.word	0xffffffff


	//   ....[62]....
        /*0abc*/ 	.word	0xffffffff


	//   ....[63]....
        /*0ac0*/ 	.word	0xffffffff


	//   ....[64]....
        /*0ac4*/ 	.word	0xffffffff


	//   ....[65]....
        /*0ac8*/ 	.word	0xffffffff


	//   ....[66]....
        /*0acc*/ 	.word	0xffffffff


	//   ....[67]....
        /*0ad0*/ 	.word	0xffffffff


	//   ....[68]....
        /*0ad4*/ 	.word	0xffffffff


	//   ....[69]....
        /*0ad8*/ 	.word	0xffffffff


	//   ....[70]....
        /*0adc*/ 	.word	0xffffffff


	//   ....[71]....
        /*0ae0*/ 	.word	0xffffffff


	//   ....[72]....
        /*0ae4*/ 	.word	0xffffffff


	//   ....[73]....
        /*0ae8*/ 	.word	0xffffffff


	//   ....[74]....
        /*0aec*/ 	.word	0xffffffff


	//   ....[75]....
        /*0af0*/ 	.word	0xffffffff


	//   ....[76]....
        /*0af4*/ 	.word	0xffffffff


	//   ....[77]....
        /*0af8*/ 	.word	0xffffffff


	//   ....[78]....
        /*0afc*/ 	.word	0xffffffff


	//   ....[79]....
        /*0b00*/ 	.word	0xffffffff


	//   ....[80]....
        /*0b04*/ 	.word	0xffffffff


	//   ....[81]....
        /*0b08*/ 	.word	0xffffffff


	//   ....[82]....
        /*0b0c*/ 	.word	0xffffffff


	//   ....[83]....
        /*0b10*/ 	.word	0xffffffff


	//   ....[84]....
        /*0b14*/ 	.word	0xffffffff


	//   ....[85]....
        /*0b18*/ 	.word	0xffffffff


	//   ....[86]....
        /*0b1c*/ 	.word	0xffffffff


	//   ....[87]....
        /*0b20*/ 	.word	0xffffffff


	//   ....[88]....
        /*0b24*/ 	.word	0xffffffff


	//   ....[89]....
        /*0b28*/ 	.word	0xffffffff


	//   ....[90]....
        /*0b2c*/ 	.word	0xffffffff


	//   ....[91]....
        /*0b30*/ 	.word	0xffffffff


	//   ....[92]....
        /*0b34*/ 	.word	0xffffffff


	//   ....[93]....
        /*0b38*/ 	.word	0xffffffff


	//   ....[94]....
        /*0b3c*/ 	.word	0xffffffff


	//   ....[95]....
        /*0b40*/ 	.word	0xffffffff


	//   ....[96]....
        /*0b44*/ 	.word	0xffffffff


	//   ....[97]....
        /*0b48*/ 	.word	0xffffffff


	//   ....[98]....
        /*0b4c*/ 	.word	0xffffffff


	//   ....[99]....
        /*0b50*/ 	.word	0xffffffff


	//   ....[100]....
        /*0b54*/ 	.word	0xffffffff


	//   ....[101]....
        /*0b58*/ 	.word	0xffffffff


	//   ....[102]....
        /*0b5c*/ 	.word	0xffffffff


	//   ....[103]....
        /*0b60*/ 	.word	0xffffffff


	//   ....[104]....
        /*0b64*/ 	.word	0xffffffff


	//   ....[105]....
        /*0b68*/ 	.word	0xffffffff


	//   ....[106]....
        /*0b6c*/ 	.word	0xffffffff


	//   ....[107]....
        /*0b70*/ 	.word	0xffffffff


	//   ....[108]....
        /*0b74*/ 	.word	0xffffffff


	//   ....[109]....
        /*0b78*/ 	.word	0xffffffff


	//   ....[110]....
        /*0b7c*/ 	.word	0xffffffff


	//   ....[111]....
        /*0b80*/ 	.word	0xffffffff


	//   ....[112]....
        /*0b84*/ 	.word	0xffffffff


	//   ....[113]....
        /*0b88*/ 	.word	0xffffffff


	//   ....[114]....
        /*0b8c*/ 	.word	0xffffffff


	//   ....[115]....
        /*0b90*/ 	.word	0xffffffff


	//   ....[116]....
        /*0b94*/ 	.word	0xffffffff


	//   ....[117]....
        /*0b98*/ 	.word	0xffffffff


	//   ....[118]....
        /*0b9c*/ 	.word	0xffffffff


	//   ....[119]....
        /*0ba0*/ 	.word	0xffffffff


	//   ....[120]....
        /*0ba4*/ 	.word	0xffffffff


	//   ....[121]....
        /*0ba8*/ 	.word	0xffffffff


	//   ....[122]....
        /*0bac*/ 	.word	0xffffffff


	//   ....[123]....
        /*0bb0*/ 	.word	0xffffffff


	//   ....[124]....
        /*0bb4*/ 	.word	0xffffffff


	//   ....[125]....
        /*0bb8*/ 	.word	0xffffffff


	//   ....[126]....
        /*0bbc*/ 	.word	0xffffffff


	//   ....[127]....
        /*0bc0*/ 	.word	0xffffffff


	//   ....[128]....
        /*0bc4*/ 	.word	0xffffffff


	//   ....[129]....
        /*0bc8*/ 	.word	0xffffffff


	//   ....[130]....
        /*0bcc*/ 	.word	0xffffffff


	//   ....[131]....
        /*0bd0*/ 	.word	0xffffffff


	//   ....[132]....
        /*0bd4*/ 	.word	0xffffffff


	//   ....[133]....
        /*0bd8*/ 	.word	0xffffffff


	//   ....[134]....
        /*0bdc*/ 	.word	0xffffffff


	//   ....[135]....
        /*0be0*/ 	.word	0xffffffff


	//   ....[136]....
        /*0be4*/ 	.word	0xffffffff


	//   ....[137]....
        /*0be8*/ 	.word	0xffffffff


	//   ....[138]....
        /*0bec*/ 	.word	0xffffffff


	//   ....[139]....
        /*0bf0*/ 	.word	0xffffffff


	//   ....[140]....
        /*0bf4*/ 	.word	0xffffffff


	//   ....[141]....
        /*0bf8*/ 	.word	0xffffffff


	//   ....[142]....
        /*0bfc*/ 	.word	0xffffffff


	//   ....[143]....
        /*0c00*/ 	.word	0xffffffff


	//   ....[144]....
        /*0c04*/ 	.word	0xffffffff


	//   ....[145]....
        /*0c08*/ 	.word	0xffffffff


	//   ....[146]....
        /*0c0c*/ 	.word	0xffffffff


	//   ....[147]....
        /*0c10*/ 	.word	0xffffffff


	//   ....[148]....
        /*0c14*/ 	.word	0xffffffff


	//   ....[149]....
        /*0c18*/ 	.word	0xffffffff


	//   ....[150]....
        /*0c1c*/ 	.word	0xffffffff


	//   ....[151]....
        /*0c20*/ 	.word	0xffffffff


	//   ....[152]....
        /*0c24*/ 	.word	0xffffffff


	//   ....[153]....
        /*0c28*/ 	.word	0xffffffff


	//   ....[154]....
        /*0c2c*/ 	.word	0xffffffff


	//   ....[155]....
        /*0c30*/ 	.word	0xffffffff


	//   ....[156]....
        /*0c34*/ 	.word	0xffffffff


	//   ....[157]....
        /*0c38*/ 	.word	0xffffffff


	//   ....[158]....
        /*0c3c*/ 	.word	0xffffffff


	//   ....[159]....
        /*0c40*/ 	.word	0xffffffff


	//   ....[160]....
        /*0c44*/ 	.word	0xffffffff


	//   ....[161]....
        /*0c48*/ 	.word	0xffffffff


	//   ....[162]....
        /*0c4c*/ 	.word	0xffffffff


	//   ....[163]....
        /*0c50*/ 	.word	0xffffffff


	//   ....[164]....
        /*0c54*/ 	.word	0xffffffff


	//   ....[165]....
        /*0c58*/ 	.word	0xffffffff


	//   ....[166]....
        /*0c5c*/ 	.word	0xffffffff


	//   ....[167]....
        /*0c60*/ 	.word	0xffffffff


	//   ....[168]....
        /*0c64*/ 	.word	0xffffffff


	//   ....[169]....
        /*0c68*/ 	.word	0xffffffff


	//   ....[170]....
        /*0c6c*/ 	.word	0xffffffff


	//   ....[171]....
        /*0c70*/ 	.word	0xffffffff


	//   ....[172]....
        /*0c74*/ 	.word	0xffffffff


	//   ....[173]....
        /*0c78*/ 	.word	0xffffffff


	//   ....[174]....
        /*0c7c*/ 	.word	0xffffffff


	//   ....[175]....
        /*0c80*/ 	.word	0xffffffff


	//   ....[176]....
        /*0c84*/ 	.word	0xffffffff


	//   ....[177]....
        /*0c88*/ 	.word	0xffffffff


	//   ....[178]....
        /*0c8c*/ 	.word	0xffffffff


	//   ....[179]....
        /*0c90*/ 	.word	0xffffffff


	//   ....[180]....
        /*0c94*/ 	.word	0xffffffff


	//   ....[181]....
        /*0c98*/ 	.word	0xffffffff


	//   ....[182]....
        /*0c9c*/ 	.word	0xffffffff


	//   ....[183]....
        /*0ca0*/ 	.word	0xffffffff


	//   ....[184]....
        /*0ca4*/ 	.word	0xffffffff


	//   ....[185]....
        /*0ca8*/ 	.word	0xffffffff


	//   ....[186]....
        /*0cac*/ 	.word	0xffffffff


	//   ....[187]....
        /*0cb0*/ 	.word	0xffffffff


	//   ....[188]....
        /*0cb4*/ 	.word	0xffffffff


	//   ....[189]....
        /*0cb8*/ 	.word	0xffffffff


	//   ....[190]....
        /*0cbc*/ 	.word	0xffffffff


	//   ....[191]....
        /*0cc0*/ 	.word	0xffffffff


	//   ....[192]....
        /*0cc4*/ 	.word	0xffffffff


	//   ....[193]....
        /*0cc8*/ 	.word	0xffffffff


	//   ....[194]....
        /*0ccc*/ 	.word	0x0500000f


	//   ....[195]....
        /*0cd0*/ 	.word	0x0500000f


	//   ....[196]....
        /*0cd4*/ 	.word	0x0500000f


	//   ....[197]....
        /*0cd8*/ 	.word	0x0500000f


	//   ....[198]....
        /*0cdc*/ 	.word	0x0500000f


	//   ....[199]....
        /*0ce0*/ 	.word	0x0500000f


	//   ....[200]....
        /*0ce4*/ 	.word	0x0500000f


	//   ....[201]....
        /*0ce8*/ 	.word	0x0500000f


	//   ....[202]....
        /*0cec*/ 	.word	0x0500000f


	//   ....[203]....
        /*0cf0*/ 	.word	0x0500000f


	//   ....[204]....
        /*0cf4*/ 	.word	0x0500000f


	//   ....[205]....
        /*0cf8*/ 	.word	0x0500000f


	//   ....[206]....
        /*0cfc*/ 	.word	0x0500000f


	//   ....[207]....
        /*0d00*/ 	.word	0x0500000f


	//   ....[208]....
        /*0d04*/ 	.word	0x0500000f


	//   ....[209]....
        /*0d08*/ 	.word	0x0500000f


	//   ....[210]....
        /*0d0c*/ 	.word	0x0500000f


	//   ....[211]....
        /*0d10*/ 	.word	0x0500000f


	//   ....[212]....
        /*0d14*/ 	.word	0x0500000f


	//   ....[213]....
        /*0d18*/ 	.word	0x0500000f


	//   ....[214]....
        /*0d1c*/ 	.word	0x0500000f


	//   ....[215]....
        /*0d20*/ 	.word	0x0500000f


	//   ....[216]....
        /*0d24*/ 	.word	0x0500000f


	//   ....[217]....
        /*0d28*/ 	.word	0x0500000f


	//   ....[218]....
        /*0d2c*/ 	.word	0x0500000f


	//   ....[219]....
        /*0d30*/ 	.word	0x0500000f


	//   ....[220]....
        /*0d34*/ 	.word	0x0500000f


	//   ....[221]....
        /*0d38*/ 	.word	0x0500000f


	//   ....[222]....
        /*0d3c*/ 	.word	0x0500000f


	//   ....[223]....
        /*0d40*/ 	.word	0x0500000f


	//   ....[224]....
        /*0d44*/ 	.word	0x0500000f


	//   ....[225]....
        /*0d48*/ 	.word	0x0500000f


	//   ....[226]....
        /*0d4c*/ 	.word	0x0500000f


	//   ....[227]....
        /*0d50*/ 	.word	0x0500000f


	//   ....[228]....
        /*0d54*/ 	.word	0x0500000f


	//   ....[229]....
        /*0d58*/ 	.word	0x0500000f


	//   ....[230]....
        /*0d5c*/ 	.word	0x0500000f


	//   ....[231]....
        /*0d60*/ 	.word	0x0500000f


	//   ....[232]....
        /*0d64*/ 	.word	0x0500000f


	//   ....[233]....
        /*0d68*/ 	.word	0x0500000f


	//   ....[234]....
        /*0d6c*/ 	.word	0x0500000f


	//   ....[235]....
        /*0d70*/ 	.word	0x0500000f


	//   ....[236]....
        /*0d74*/ 	.word	0x0500000f


	//   ....[237]....
        /*0d78*/ 	.word	0x0500000f


	//   ....[238]....
        /*0d7c*/ 	.word	0x0500000f


	//   ....[239]....
        /*0d80*/ 	.word	0x0500000f


	//   ....[240]....
        /*0d84*/ 	.word	0x0500000f


	//   ....[241]....
        /*0d88*/ 	.word	0x0500000f


	//   ....[242]....
        /*0d8c*/ 	.word	0x0500000f


	//   ....[243]....
        /*0d90*/ 	.word	0x0500000f


	//   ....[244]....
        /*0d94*/ 	.word	0x0500000f


	//   ....[245]....
        /*0d98*/ 	.word	0x0500000f


	//   ....[246]....
        /*0d9c*/ 	.word	0x0500000f


	//   ....[247]....
        /*0da0*/ 	.word	0x0500000f


	//   ....[248]....
        /*0da4*/ 	.word	0x0500000f


	//   ....[249]....
        /*0da8*/ 	.word	0x0500000f


	//   ....[250]....
        /*0dac*/ 	.word	0x0500000f


	//   ....[251]....
        /*0db0*/ 	.word	0x0500000f


	//   ....[252]....
        /*0db4*/ 	.word	0x0500000f


	//   ....[253]....
        /*0db8*/ 	.word	0x0500000f


	//   ....[254]....
        /*0dbc*/ 	.word	0x0500000f


	//   ....[255]....
        /*0dc0*/ 	.word	0x0500000f


	//   ....[0]....
        /*0dc4*/ 	.word	0x0500000f


	//   ....[1]....
        /*0dc8*/ 	.word	0x0500000f


	//   ....[2]....
        /*0dcc*/ 	.word	0x0500000f


	//   ....[3]....
        /*0dd0*/ 	.word	0x0500000f


	//   ....[4]....
        /*0dd4*/ 	.word	0x0500000f


	//   ....[5]....
        /*0dd8*/ 	.word	0x0500000f


	//   ....[6]....
        /*0ddc*/ 	.word	0x0500000f


	//   ....[7]....
        /*0de0*/ 	.word	0x0500000f


	//   ....[8]....
        /*0de4*/ 	.word	0x0500000f


	//   ....[9]....
        /*0de8*/ 	.word	0x0500000f


	//   ....[10]....
        /*0dec*/ 	.word	0x0500000f


	//   ....[11]....
        /*0df0*/ 	.word	0x0500000f


	//   ....[12]....
        /*0df4*/ 	.word	0x0500000f


	//   ....[13]....
        /*0df8*/ 	.word	0x0500000f


	//   ....[14]....
        /*0dfc*/ 	.word	0x0500000f


	//   ....[15]....
        /*0e00*/ 	.word	0x0500000f


	//   ....[16]....
        /*0e04*/ 	.word	0x0500000f


	//   ....[17]....
        /*0e08*/ 	.word	0x0500000f


	//   ....[18]....
        /*0e0c*/ 	.word	0x0500000f


	//   ....[19]....
        /*0e10*/ 	.word	0x0500000f


	//   ....[20]....
        /*0e14*/ 	.word	0x0500000f


	//   ....[21]....
        /*0e18*/ 	.word	0x0500000f


	//   ....[22]....
        /*0e1c*/ 	.word	0x0500000f


	//   ....[23]....
        /*0e20*/ 	.word	0x0500000f


	//   ....[24]....
        /*0e24*/ 	.word	0x0500000f


	//   ....[25]....
        /*0e28*/ 	.word	0x0500000f


	//   ....[26]....
        /*0e2c*/ 	.word	0x0500000f


	//   ....[27]....
        /*0e30*/ 	.word	0x0500000f


	//   ....[28]....
        /*0e34*/ 	.word	0x0500000f


	//   ....[29]....
        /*0e38*/ 	.word	0x0500000f


	//   ....[30]....
        /*0e3c*/ 	.word	0x0500000f


	//   ....[31]....
        /*0e40*/ 	.word	0x0500000f


	//   ....[32]....
        /*0e44*/ 	.word	0x0500000f


	//   ....[33]....
        /*0e48*/ 	.word	0x0500000f


	//   ....[34]....
        /*0e4c*/ 	.word	0x0500000f


	//   ....[35]....
        /*0e50*/ 	.word	0x0500000f


	//   ....[36]....
        /*0e54*/ 	.word	0x0500000f


	//   ....[37]....
        /*0e58*/ 	.word	0x0500000f


	//   ....[38]....
        /*0e5c*/ 	.word	0x0500000f


	//   ....[39]....
        /*0e60*/ 	.word	0x0500000f


	//   ....[40]....
        /*0e64*/ 	.word	0x0500000f


	//   ....[41]....
        /*0e68*/ 	.word	0x0500000f


	//   ....[42]....
        /*0e6c*/ 	.word	0x0500000f


	//   ....[43]....
        /*0e70*/ 	.word	0x0500000f


	//   ....[44]....
        /*0e74*/ 	.word	0x0500000f


	//   ....[45]....
        /*0e78*/ 	.word	0x0500000f


	//   ....[46]....
        /*0e7c*/ 	.word	0x0500000f


	//   ....[47]....
        /*0e80*/ 	.word	0x0500000f


	//   ....[48]....
        /*0e84*/ 	.word	0x0500000f


	//   ....[49]....
        /*0e88*/ 	.word	0x0500000f


	//   ....[50]....
        /*0e8c*/ 	.word	0x0500000f


	//   ....[51]....
        /*0e90*/ 	.word	0x0500000f


	//   ....[52]....
        /*0e94*/ 	.word	0x0500000f


	//   ....[53]....
        /*0e98*/ 	.word	0x0500000f


	//   ....[54]....
        /*0e9c*/ 	.word	0x0500000f


	//   ....[55]....
        /*0ea0*/ 	.word	0x0500000f


	//   ....[56]....
        /*0ea4*/ 	.word	0x0500000f


	//   ....[57]....
        /*0ea8*/ 	.word	0x0500000f


	//   ....[58]....
        /*0eac*/ 	.word	0x0500000f


	//   ....[59]....
        /*0eb0*/ 	.word	0x0500000f


	//   ....[60]....
        /*0eb4*/ 	.word	0x0500000f


	//   ....[61]....
        /*0eb8*/ 	.word	0x0500000f


	//   ....[62]....
        /*0ebc*/ 	.word	0x0500000f


	//   ....[63]....
        /*0ec0*/ 	.word	0x0500000f


	//   ....[64]....
        /*0ec4*/ 	.word	0x0500000f


	//   ....[65]....
        /*0ec8*/ 	.word	0x0500000f


	//   ....[66]....
        /*0ecc*/ 	.word	0x0500000f


	//   ....[67]....
        /*0ed0*/ 	.word	0x0500000f


	//   ....[68]....
        /*0ed4*/ 	.word	0x0500000f


	//   ....[69]....
        /*0ed8*/ 	.word	0x0500000f


	//   ....[70]....
        /*0edc*/ 	.word	0x0500000f


	//   ....[71]....
        /*0ee0*/ 	.word	0x0500000f


	//   ....[72]....
        /*0ee4*/ 	.word	0x0500000f


	//   ....[73]....
        /*0ee8*/ 	.word	0x0500000f


	//   ....[74]....
        /*0eec*/ 	.word	0x0500000f


	//   ....[75]....
        /*0ef0*/ 	.word	0x0500000f


	//   ....[76]....
        /*0ef4*/ 	.word	0x0500000f


	//   ....[77]....
        /*0ef8*/ 	.word	0x0500000f


	//   ....[78]....
        /*0efc*/ 	.word	0x0500000f


	//   ....[79]....
        /*0f00*/ 	.word	0x0500000f


	//   ....[80]....
        /*0f04*/ 	.word	0x0500000f


	//   ....[81]....
        /*0f08*/ 	.word	0x0500000f


	//   ....[82]....
        /*0f0c*/ 	.word	0x0500000f


	//   ....[83]....
        /*0f10*/ 	.word	0x0500000f


	//   ....[84]....
        /*0f14*/ 	.word	0x0500000f


	//   ....[85]....
        /*0f18*/ 	.word	0x0500000f


	//   ....[86]....
        /*0f1c*/ 	.word	0x0500000f


	//   ....[87]....
        /*0f20*/ 	.word	0x0500000f


	//   ....[88]....
        /*0f24*/ 	.word	0x0500000f


	//   ....[89]....
        /*0f28*/ 	.word	0x0500000f


	//   ....[90]....
        /*0f2c*/ 	.word	0x0500000f


	//   ....[91]....
        /*0f30*/ 	.word	0x0500000f


	//----- nvinfo : EIATTR_COOP_GROUP_INSTR_OFFSETS
	.align		4
.L_150:
        /*0f34*/ 	.byte	0x04, 0x28
        /*0f36*/ 	.short	(.L_152 - .L_151)


	//   ....[0]....
.L_151:
        /*0f38*/ 	.word	0x00000070


	//   ....[1]....
        /*0f3c*/ 	.word	0x000001a0


	//   ....[2]....
        /*0f40*/ 	.word	0x000001f0


	//   ....[3]....
        /*0f44*/ 	.word	0x00000420


	//   ....[4]....
        /*0f48*/ 	.word	0x00000580


	//   ....[5]....
        /*0f4c*/ 	.word	0x000006a0


	//   ....[6]....
        /*0f50*/ 	.word	0x00000800


	//   ....[7]....
        /*0f54*/ 	.word	0x00010920


	//   ....[8]....
        /*0f58*/ 	.word	0x00011080


	//   ....[9]....
        /*0f5c*/ 	.word	0x00011090


	//   ....[10]....
        /*0f60*/ 	.word	0x000110a0


	//   ....[11]....
        /*0f64*/ 	.word	0x000110b0


	//   ....[12]....
        /*0f68*/ 	.word	0x000145c0


	//   ....[13]....
        /*0f6c*/ 	.word	0x000145d0


	//   ....[14]....
        /*0f70*/ 	.word	0x000145e0


	//   ....[15]....
        /*0f74*/ 	.word	0x000145f0


	//   ....[16]....
        /*0f78*/ 	.word	0x0001a390


	//   ....[17]....
        /*0f7c*/ 	.word	0x0001a440


	//   ....[18]....
        /*0f80*/ 	.word	0x0001a720


	//   ....[19]....
        /*0f84*/ 	.word	0x0001a8a0


	//   ....[20]....
        /*0f88*/ 	.word	0x0001e360


	//   ....[21]....
        /*0f8c*/ 	.word	0x0001e390


	//   ....[22]....
        /*0f90*/ 	.word	0x0001e3e0


	//   ....[23]....
        /*0f94*/ 	.word	0x0001e400


	//   ....[24]....
        /*0f98*/ 	.word	0x00020270


	//   ....[25]....
        /*0f9c*/ 	.word	0x000202d0


	//   ....[26]....
        /*0fa0*/ 	.word	0x000202f0


	//   ....[27]....
        /*0fa4*/ 	.word	0x00020310


	//   ....[28]....
        /*0fa8*/ 	.word	0x00021330


	//   ....[29]....
        /*0fac*/ 	.word	0x000213c0


	//   ....[30]....
        /*0fb0*/ 	.word	0x00021410


	//   ....[31]....
        /*0fb4*/ 	.word	0x00021480


	//   ....[32]....
        /*0fb8*/ 	.word	0x000214b0


	//   ....[33]....
        /*0fbc*/ 	.word	0x000214e0


	//   ....[34]....
        /*0fc0*/ 	.word	0x00021520


	//   ....[35]....
        /*0fc4*/ 	.word	0x00021550


	//   ....[36]....
        /*0fc8*/ 	.word	0x00021580


	//   ....[37]....
        /*0fcc*/ 	.word	0x000215b0


	//   ....[38]....
        /*0fd0*/ 	.word	0x000215e0


	//   ....[39]....
        /*0fd4*/ 	.word	0x00021610


	//   ....[40]....
        /*0fd8*/ 	.word	0x00021640


	//   ....[41]....
        /*0fdc*/ 	.word	0x00021670


	//   ....[42]....
        /*0fe0*/ 	.word	0x000216a0


	//   ....[43]....
        /*0fe4*/ 	.word	0x000216d0


	//   ....[44]....
        /*0fe8*/ 	.word	0x00021700


	//   ....[45]....
        /*0fec*/ 	.word	0x00021730


	//   ....[46]....
        /*0ff0*/ 	.word	0x00021760


	//   ....[47]....
        /*0ff4*/ 	.word	0x00021790


	//   ....[48]....
        /*0ff8*/ 	.word	0x000217c0


	//   ....[49]....
        /*0ffc*/ 	.word	0x000217f0


	//   ....[50]....
        /*1000*/ 	.word	0x00021820


	//   ....[51]....
        /*1004*/ 	.word	0x00021850


	//   ....[52]....
        /*1008*/ 	.word	0x00021880


	//   ....[53]....
        /*100c*/ 	.word	0x000218b0


	//   ....[54]....
        /*1010*/ 	.word	0x000218e0


	//   ....[55]....
        /*1014*/ 	.word	0x00021910


	//   ....[56]....
        /*1018*/ 	.word	0x00021940


	//   ....[57]....
        /*101c*/ 	.word	0x00021970


	//   ....[58]....
        /*1020*/ 	.word	0x000219a0


	//   ....[59]....
        /*1024*/ 	.word	0x000219d0


	//   ....[60]....
        /*1028*/ 	.word	0x00021a00


	//   ....[61]....
        /*102c*/ 	.word	0x00021a30


	//   ....[62]....
        /*1030*/ 	.word	0x00021a60


	//   ....[63]....
        /*1034*/ 	.word	0x00021a90


	//   ....[64]....
        /*1038*/ 	.word	0x00021aa0


	//   ....[65]....
        /*103c*/ 	.word	0x00021ac0


	//   ....[66]....
        /*1040*/ 	.word	0x00021ad0


	//   ....[67]....
        /*1044*/ 	.word	0x00021ae0


	//   ....[68]....
        /*1048*/ 	.word	0x00021af0


	//   ....[69]....
        /*104c*/ 	.word	0x00021b00


	//   ....[70]....
        /*1050*/ 	.word	0x00021b20


	//   ....[71]....
        /*1054*/ 	.word	0x00021b30


	//   ....[72]....
        /*1058*/ 	.word	0x00021b60


	//   ....[73]....
        /*105c*/ 	.word	0x00021b70


	//   ....[74]....
        /*1060*/ 	.word	0x00021b80


	//   ....[75]....
        /*1064*/ 	.word	0x00021b90


	//   ....[76]....
        /*1068*/ 	.word	0x00021ba0


	//   ....[77]....
        /*106c*/ 	.word	0x00021bb0


	//   ....[78]....
        /*1070*/ 	.word	0x00021bc0


	//   ....[79]....
        /*1074*/ 	.word	0x00021be0


	//   ....[80]....
        /*1078*/ 	.word	0x00021c00


	//   ....[81]....
        /*107c*/ 	.word	0x00021c10


	//   ....[82]....
        /*1080*/ 	.word	0x00021c40


	//   ....[83]....
        /*1084*/ 	.word	0x00021c70


	//   ....[84]....
        /*1088*/ 	.word	0x00021ca0


	//   ....[85]....
        /*108c*/ 	.word	0x00021cb0


	//   ....[86]....
        /*1090*/ 	.word	0x00021ce0


	//   ....[87]....
        /*1094*/ 	.word	0x00021cf0


	//   ....[88]....
        /*1098*/ 	.word	0x00021d20


	//   ....[89]....
        /*109c*/ 	.word	0x00021d30


	//   ....[90]....
        /*10a0*/ 	.word	0x00021d60


	//   ....[91]....
        /*10a4*/ 	.word	0x00021d90


	//   ....[92]....
        /*10a8*/ 	.word	0x00021dc0


	//   ....[93]....
        /*10ac*/ 	.word	0x00021df0


	//   ....[94]....
        /*10b0*/ 	.word	0x00021e20


	//   ....[95]....
        /*10b4*/ 	.word	0x00021e30


	//   ....[96]....
        /*10b8*/ 	.word	0x00021e40


	//   ....[97]....
        /*10bc*/ 	.word	0x00021e50


	//   ....[98]....
        /*10c0*/ 	.word	0x00021e70


	//   ....[99]....
        /*10c4*/ 	.word	0x00021ea0


	//   ....[100]....
        /*10c8*/ 	.word	0x00021ed0


	//   ....[101]....
        /*10cc*/ 	.word	0x00021f00


	//   ....[102]....
        /*10d0*/ 	.word	0x00021f30


	//   ....[103]....
        /*10d4*/ 	.word	0x00021f60


	//   ....[104]....
        /*10d8*/ 	.word	0x00021f90


	//   ....[105]....
        /*10dc*/ 	.word	0x00021fd0


	//   ....[106]....
        /*10e0*/ 	.word	0x00022000


	//   ....[107]....
        /*10e4*/ 	.word	0x00022030


	//   ....[108]....
        /*10e8*/ 	.word	0x00022060


	//   ....[109]....
        /*10ec*/ 	.word	0x00022090


	//   ....[110]....
        /*10f0*/ 	.word	0x000220c0


	//   ....[111]....
        /*10f4*/ 	.word	0x000220f0


	//   ....[112]....
        /*10f8*/ 	.word	0x00022120


	//   ....[113]....
        /*10fc*/ 	.word	0x00022150


	//   ....[114]....
        /*1100*/ 	.word	0x00022180


	//   ....[115]....
        /*1104*/ 	.word	0x000221b0


	//   ....[116]....
        /*1108*/ 	.word	0x000221e0


	//   ....[117]....
        /*110c*/ 	.word	0x00022210


	//   ....[118]....
        /*1110*/ 	.word	0x00022240


	//   ....[119]....
        /*1114*/ 	.word	0x00022270


	//   ....[120]....
        /*1118*/ 	.word	0x000222a0


	//   ....[121]....
        /*111c*/ 	.word	0x000222d0


	//   ....[122]....
        /*1120*/ 	.word	0x00022300


	//   ....[123]....
        /*1124*/ 	.word	0x00022330


	//   ....[124]....
        /*1128*/ 	.word	0x00022cb0


	//   ....[125]....
        /*112c*/ 	.word	0x00022cd0


	//   ....[126]....
        /*1130*/ 	.word	0x00022ce0


	//   ....[127]....
        /*1134*/ 	.word	0x00022cf0


	//   ....[128]....
        /*1138*/ 	.word	0x000235d0


	//   ....[129]....
        /*113c*/ 	.word	0x000235e0


	//   ....[130]....
        /*1140*/ 	.word	0x00023730


	//   ....[131]....
        /*1144*/ 	.word	0x00023740


	//   ....[132]....
        /*1148*/ 	.word	0x00023890


	//   ....[133]....
        /*114c*/ 	.word	0x000238a0


	//   ....[134]....
        /*1150*/ 	.word	0x000239f0


	//   ....[135]....
        /*1154*/ 	.word	0x00023a00


	//   ....[136]....
        /*1158*/ 	.word	0x00023df0


	//   ....[137]....
        /*115c*/ 	.word	0x00023e00


	//   ....[138]....
        /*1160*/ 	.word	0x00024a80


	//   ....[139]....
        /*1164*/ 	.word	0x00024a90


	//   ....[140]....
        /*1168*/ 	.word	0x00025ff0


	//   ....[141]....
        /*116c*/ 	.word	0x00026000


	//   ....[142]....
        /*1170*/ 	.word	0x00026160


	//   ....[143]....
        /*1174*/ 	.word	0x00026170


	//   ....[144]....
        /*1178*/ 	.word	0x000262c0


	//   ....[145]....
        /*117c*/ 	.word	0x000262d0


	//   ....[146]....
        /*1180*/ 	.word	0x00026420


	//   ....[147]....
        /*1184*/ 	.word	0x00026430


	//   ....[148]....
        /*1188*/ 	.word	0x000265e0


	//   ....[149]....
        /*118c*/ 	.word	0x00026820


	//   ....[150]....
        /*1190*/ 	.word	0x00026850


	//   ....[151]....
        /*1194*/ 	.word	0x00026880


	//   ....[152]....
        /*1198*/ 	.word	0x000268b0


	//   ....[153]....
        /*119c*/ 	.word	0x000268e0


	//   ....[154]....
        /*11a0*/ 	.word	0x00026910


	//   ....[155]....
        /*11a4*/ 	.word	0x00026ab0


	//   ....[156]....
        /*11a8*/ 	.word	0x00026ae0


	//   ....[157]....
        /*11ac*/ 	.word	0x00026b10


	//   ....[158]....
        /*11b0*/ 	.word	0x00026b40


	//   ....[159]....
        /*11b4*/ 	.word	0x00026b70


	//   ....[160]....
        /*11b8*/ 	.word	0x00026ba0


	//   ....[161]....
        /*11bc*/ 	.word	0x00026c20


	//   ....[162]....
        /*11c0*/ 	.word	0x00026c60


	//   ....[163]....
        /*11c4*/ 	.word	0x00026c70


	//   ....[164]....
        /*11c8*/ 	.word	0x00026d20


	//   ....[165]....
        /*11cc*/ 	.word	0x00027ed0


	//   ....[166]....
        /*11d0*/ 	.word	0x00029de0


	//   ....[167]....
        /*11d4*/ 	.word	0x0002ab90


	//   ....[168]....
        /*11d8*/ 	.word	0x0002abd0


	//   ....[169]....
        /*11dc*/ 	.word	0x0002ac20


	//   ....[170]....
        /*11e0*/ 	.word	0x0002aca0


	//   ....[171]....
        /*11e4*/ 	.word	0x0002ad30


	//   ....[172]....
        /*11e8*/ 	.word	0x0002ad40


	//   ....[173]....
        /*11ec*/ 	.word	0x0002ad90


	//   ....[174]....
        /*11f0*/ 	.word	0x0002add0


	//   ....[175]....
        /*11f4*/ 	.word	0x0002cfd0


	//   ....[176]....
        /*11f8*/ 	.word	0x0002d000


	//   ....[177]....
        /*11fc*/ 	.word	0x0002d070


	//   ....[178]....
        /*1200*/ 	.word	0x0002d0a0


	//   ....[179]....
        /*1204*/ 	.word	0x0002d0d0


	//   ....[180]....
        /*1208*/ 	.word	0x0002d100


	//   ....[181]....
        /*120c*/ 	.word	0x0002d130


	//   ....[182]....
        /*1210*/ 	.word	0x0002d160


	//   ....[183]....
        /*1214*/ 	.word	0x0002d320


	//   ....[184]....
        /*1218*/ 	.word	0x0002d350


	//   ....[185]....
        /*121c*/ 	.word	0x0002d380


	//   ....[186]....
        /*1220*/ 	.word	0x0002d3b0


	//   ....[187]....
        /*1224*/ 	.word	0x0002d3e0


	//   ....[188]....
        /*1228*/ 	.word	0x0002d410


	//   ....[189]....
        /*122c*/ 	.word	0x0002d4d0


	//   ....[190]....
        /*1230*/ 	.word	0x0002d4f0


	//   ....[191]....
        /*1234*/ 	.word	0x0002d500


	//   ....[192]....
        /*1238*/ 	.word	0x0002d560


	//   ....[193]....
        /*123c*/ 	.word	0x0002dc80


	//   ....[194]....
        /*1240*/ 	.word	0x0002e100


	//   ....[195]....
        /*1244*/ 	.word	0x0002e1b0


	//   ....[196]....
        /*1248*/ 	.word	0x0002e240


	//   ....[197]....
        /*124c*/ 	.word	0x0002e290


	//   ....[198]....
        /*1250*/ 	.word	0x0002e2e0


	//   ....[199]....
        /*1254*/ 	.word	0x0002e3c0


	//   ....[200]....
        /*1258*/ 	.word	0x0002e450


	//   ....[201]....
        /*125c*/ 	.word	0x0002e4a0


	//   ....[202]....
        /*1260*/ 	.word	0x0002e4f0


	//   ....[203]....
        /*1264*/ 	.word	0x0002e780


	//   ....[204]....
        /*1268*/ 	.word	0x0002e890


	//   ....[205]....
        /*126c*/ 	.word	0x0002e9c0


	//   ....[206]....
        /*1270*/ 	.word	0x0002ead0


	//   ....[207]....
        /*1274*/ 	.word	0x0002ec00


	//   ....[208]....
        /*1278*/ 	.word	0x0002ed20


	//   ....[209]....
        /*127c*/ 	.word	0x0002ee40


	//   ....[210]....
        /*1280*/ 	.word	0x0002ef60


	//   ....[211]....
        /*1284*/ 	.word	0x0002efe0


	//   ....[212]....
        /*1288*/ 	.word	0x0002f030


	//   ....[213]....
        /*128c*/ 	.word	0x0002f0a0


	//   ....[214]....
        /*1290*/ 	.word	0x0002f100


	//   ....[215]....
        /*1294*/ 	.word	0x0002f160


	//   ....[216]....
        /*1298*/ 	.word	0x0002f1d0


	//   ....[217]....
        /*129c*/ 	.word	0x0002f250


	//   ....[218]....
        /*12a0*/ 	.word	0x0002f2b0


	//   ....[219]....
        /*12a4*/ 	.word	0x0002f330


	//   ....[220]....
        /*12a8*/ 	.word	0x0002f3a0


	//   ....[221]....
        /*12ac*/ 	.word	0x0002f400


	//   ....[222]....
        /*12b0*/ 	.word	0x0002f450


	//   ....[223]....
        /*12b4*/ 	.word	0x0002f4d0


	//   ....[224]....
        /*12b8*/ 	.word	0x0002f540


	//   ....[225]....
        /*12bc*/ 	.word	0x0002f5a0


	//   ....[226]....
        /*12c0*/ 	.word	0x0002f5f0


	//   ....[227]....
        /*12c4*/ 	.word	0x0002f6a0


	//   ....[228]....
        /*12c8*/ 	.word	0x0002f6f0


	//   ....[229]....
        /*12cc*/ 	.word	0x0002f750


	//   ....[230]....
        /*12d0*/ 	.word	0x0002f7a0


	//   ....[231]....
        /*12d4*/ 	.word	0x0002f820


	//   ....[232]....
        /*12d8*/ 	.word	0x0002f870


	//   ....[233]....
        /*12dc*/ 	.word	0x0002f8d0


	//   ....[234]....
        /*12e0*/ 	.word	0x0002f940


	//   ....[235]....
        /*12e4*/ 	.word	0x0002f9b0


	//   ....[236]....
        /*12e8*/ 	.word	0x0002fa10


	//   ....[237]....
        /*12ec*/ 	.word	0x0002fa80


	//   ....[238]....
        /*12f0*/ 	.word	0x0002fae0


	//   ....[239]....
        /*12f4*/ 	.word	0x0002fb40


	//   ....[240]....
        /*12f8*/ 	.word	0x0002fbb0


	//   ....[241]....
        /*12fc*/ 	.word	0x0002fc10


	//   ....[242]....
        /*1300*/ 	.word	0x0002fc80


	//   ....[243]....
        /*1304*/ 	.word	0x0002fd00


	//   ....[244]....
        /*1308*/ 	.word	0x0002fd70


	//   ....[245]....
        /*130c*/ 	.word	0x0002fdd0


	//   ....[246]....
        /*1310*/ 	.word	0x0002fe20


	//   ....[247]....
        /*1314*/ 	.word	0x0002fe80


	//   ....[248]....
        /*1318*/ 	.word	0x0002ff10


	//   ....[249]....
        /*131c*/ 	.word	0x0002ff70


	//   ....[250]....
        /*1320*/ 	.word	0x0002ffc0


	//   ....[251]....
        /*1324*/ 	.word	0x00030060


	//   ....[252]....
        /*1328*/ 	.word	0x000300b0


	//   ....[253]....
        /*132c*/ 	.word	0x00030110


	//   ....[254]....
        /*1330*/ 	.word	0x00030160


	//   ....[255]....
        /*1334*/ 	.word	0x000301e0


	//   ....[0]....
        /*1338*/ 	.word	0x00030230


	//   ....[1]....
        /*133c*/ 	.word	0x00030290


	//   ....[2]....
        /*1340*/ 	.word	0x00030300


	//   ....[3]....
        /*1344*/ 	.word	0x00030370


	//   ....[4]....
        /*1348*/ 	.word	0x000303c0


	//   ....[5]....
        /*134c*/ 	.word	0x00030420


	//   ....[6]....
        /*1350*/ 	.word	0x00030480


	//   ....[7]....
        /*1354*/ 	.word	0x000304f0


	//   ....[8]....
        /*1358*/ 	.word	0x00030550


	//   ....[9]....
        /*135c*/ 	.word	0x000305c0


	//   ....[10]....
        /*1360*/ 	.word	0x00030610


	//   ....[11]....
        /*1364*/ 	.word	0x00030690


	//   ....[12]....
        /*1368*/ 	.word	0x000306f0


	//   ....[13]....
        /*136c*/ 	.word	0x00030760


	//   ....[14]....
        /*1370*/ 	.word	0x000307c0


	//   ....[15]....
        /*1374*/ 	.word	0x00030850


	//   ....[16]....
        /*1378*/ 	.word	0x000308c0


	//   ....[17]....
        /*137c*/ 	.word	0x00030920


	//   ....[18]....
        /*1380*/ 	.word	0x00030980


	//   ....[19]....
        /*1384*/ 	.word	0x00030a00


	//   ....[20]....
        /*1388*/ 	.word	0x00030a70


	//   ....[21]....
        /*138c*/ 	.word	0x00030ad0


	//   ....[22]....
        /*1390*/ 	.word	0x00030b20


	//   ....[23]....
        /*1394*/ 	.word	0x00030b80


	//   ....[24]....
        /*1398*/ 	.word	0x00030bd0


	//   ....[25]....
        /*139c*/ 	.word	0x00030c30


	//   ....[26]....
        /*13a0*/ 	.word	0x00030c80


	//   ....[27]....
        /*13a4*/ 	.word	0x00030ce0


	//   ....[28]....
        /*13a8*/ 	.word	0x00030d40


	//   ....[29]....
        /*13ac*/ 	.word	0x00030da0


	//   ....[30]....
        /*13b0*/ 	.word	0x00030df0


	//   ....[31]....
        /*13b4*/ 	.word	0x00030e80


	//   ....[32]....
        /*13b8*/ 	.word	0x00030ef0


	//   ....[33]....
        /*13bc*/ 	.word	0x00030f50


	//   ....[34]....
        /*13c0*/ 	.word	0x00030fa0


	//   ....[35]....
        /*13c4*/ 	.word	0x00031030


	//   ....[36]....
        /*13c8*/ 	.word	0x000310b0


	//   ....[37]....
        /*13cc*/ 	.word	0x00031120


	//   ....[38]....
        /*13d0*/ 	.word	0x00031170


	//   ....[39]....
        /*13d4*/ 	.word	0x00031200


	//   ....[40]....
        /*13d8*/ 	.word	0x00031270


	//   ....[41]....
        /*13dc*/ 	.word	0x000312f0


	//   ....[42]....
        /*13e0*/ 	.word	0x00031340


	//   ....[43]....
        /*13e4*/ 	.word	0x000313d0


	//   ....[44]....
        /*13e8*/ 	.word	0x00031420


	//   ....[45]....
        /*13ec*/ 	.word	0x000314b0


	//   ....[46]....
        /*13f0*/ 	.word	0x00031540


	//   ....[47]....
        /*13f4*/ 	.word	0x000315d0


	//   ....[48]....
        /*13f8*/ 	.word	0x00031660


	//   ....[49]....
        /*13fc*/ 	.word	0x000316f0


	//   ....[50]....
        /*1400*/ 	.word	0x00031780


	//   ....[51]....
        /*1404*/ 	.word	0x00031800


	//   ....[52]....
        /*1408*/ 	.word	0x00031850


	//   ....[53]....
        /*140c*/ 	.word	0x000318f0


	//   ....[54]....
        /*1410*/ 	.word	0x00031980


	//   ....[55]....
        /*1414*/ 	.word	0x00031a00


	//   ....[56]....
        /*1418*/ 	.word	0x00031a50


	//   ....[57]....
        /*141c*/ 	.word	0x00031ae0


	//   ....[58]....
        /*1420*/ 	.word	0x00031b70


	//   ....[59]....
        /*1424*/ 	.word	0x00031c00


	//   ....[60]....
        /*1428*/ 	.word	0x00031c90


	//   ....[61]....
        /*142c*/ 	.word	0x00031d20


	//   ....[62]....
        /*1430*/ 	.word	0x00031db0


	//   ....[63]....
        /*1434*/ 	.word	0x00031e70


	//   ....[64]....
        /*1438*/ 	.word	0x00032150


	//   ....[65]....
        /*143c*/ 	.word	0x00032370


	//   ....[66]....
        /*1440*/ 	.word	0x000323c0


	//   ....[67]....
        /*1444*/ 	.word	0x00032420


	//   ....[68]....
        /*1448*/ 	.word	0x00032530


	//   ....[69]....
        /*144c*/ 	.word	0x00032590


	//   ....[70]....
        /*1450*/ 	.word	0x000326a0


	//   ....[71]....
        /*1454*/ 	.word	0x00032700


	//   ....[72]....
        /*1458*/ 	.word	0x000327e0


	//   ....[73]....
        /*145c*/ 	.word	0x00032b00


	//   ....[74]....
        /*1460*/ 	.word	0x00032ba0


	//   ....[75]....
        /*1464*/ 	.word	0x00032d40


	//   ....[76]....
        /*1468*/ 	.word	0x00032dc0


	//   ....[77]....
        /*146c*/ 	.word	0x00032e40


	//   ....[78]....
        /*1470*/ 	.word	0x00032ec0


	//   ....[79]....
        /*1474*/ 	.word	0x00032f40


	//   ....[80]....
        /*1478*/ 	.word	0x00032fd0


	//   ....[81]....
        /*147c*/ 	.word	0x00033070


	//   ....[82]....
        /*1480*/ 	.word	0x00033120


	//   ....[83]....
        /*1484*/ 	.word	0x000331a0


	//   ....[84]....
        /*1488*/ 	.word	0x00033220


	//   ....[85]....
        /*148c*/ 	.word	0x000332a0


	//   ....[86]....
        /*1490*/ 	.word	0x00033330


	//   ....[87]....
        /*1494*/ 	.word	0x000333b0


	//   ....[88]....
        /*1498*/ 	.word	0x00033450


	//   ....[89]....
        /*149c*/ 	.word	0x000334a0


	//   ....[90]....
        /*14a0*/ 	.word	0x00033530


	//   ....[91]....
        /*14a4*/ 	.word	0x00033660


	//----- nvinfo : EIATTR_REG_RECONFIG
	.align		4
.L_152:
        /*14a8*/ 	.byte	0x01, 0x54
	.zero		2


	//----- nvinfo : EIATTR_SYSCALL_OFFSETS
	.align		4
        /*14ac*/ 	.byte	0x04, 0x46
        /*14ae*/ 	.short	(.L_154 - .L_153)


	//   ....[0]....
.L_153:
        /*14b0*/ 	.word	0x00002260


	//   ....[1]....
        /*14b4*/ 	.word	0x000023b0


	//   ....[2]....
        /*14b8*/ 	.word	0x00010ab0


	//   ....[3]....
        /*14bc*/ 	.word	0x00011000


	//   ....[4]....
        /*14c0*/ 	.word	0x00029840


	//   ....[5]....
        /*14c4*/ 	.word	0x000299d0


	//   ....[6]....
        /*14c8*/ 	.word	0x00029b20


	//   ....[7]....
        /*14cc*/ 	.word	0x00029c60


	//   ....[8]....
        /*14d0*/ 	.word	0x0002a780


	//----- nvinfo : EIATTR_MBARRIER_INSTR_OFFSETS
	.align		4
.L_154:
        /*14d4*/ 	.byte	0x04, 0x39
        /*14d6*/ 	.short	(.L_156 - .L_155)


	//   ....[0]....
.L_155:
        /*14d8*/ 	.word	0x000002d0
        /*14dc*/ 	.word	0x000000ff
        /*14e0*/ 	.word	0x00033400
        /*14e4*/ 	.short	0x0100
        /*14e6*/ 	.byte	0x08
	.zero		1


	//   ....[1]....
        /*14e8*/ 	.word	0x000002e0
        /*14ec*/ 	.word	0x000000ff
        /*14f0*/ 	.word	0x00033420
        /*14f4*/ 	.short	0x0100
        /*14f6*/ 	.byte	0x08
	.zero		1


	//   ....[2]....
        /*14f8*/ 	.word	0x000003d0
        /*14fc*/ 	.word	0x000000ff
        /*1500*/ 	.word	0x00033430
        /*1504*/ 	.short	0x0100
        /*1506*/ 	.byte	0x08
	.zero		1


	//   ....[3]....
        /*1508*/ 	.word	0x000003e0
        /*150c*/ 	.word	0x000000ff
        /*1510*/ 	.word	0x00033440
        /*1514*/ 	.short	0x0100
        /*1516*/ 	.byte	0x08
	.zero		1


	//   ....[4]....
        /*1518*/ 	.word	0x000003f0
        /*151c*/ 	.word	0x000000ff
        /*1520*/ 	.word	0x00033438
        /*1524*/ 	.short	0x0100
        /*1526*/ 	.byte	0x08
	.zero		1


	//   ....[5]....
        /*1528*/ 	.word	0x00000400
        /*152c*/ 	.word	0x000000ff
        /*1530*/ 	.word	0x00033448
        /*1534*/ 	.short	0x0100
        /*1536*/ 	.byte	0x08
	.zero		1


	//   ....[6]....
        /*1538*/ 	.word	0x00000530
        /*153c*/ 	.word	0x000000ff
        /*1540*/ 	.word	0x00033450
        /*1544*/ 	.short	0x0100
        /*1546*/ 	.byte	0x08
	.zero		1


	//   ....[7]....
        /*1548*/ 	.word	0x00000540
        /*154c*/ 	.word	0x000000ff
        /*1550*/ 	.word	0x00033460
        /*1554*/ 	.short	0x0100
        /*1556*/ 	.byte	0x08
	.zero		1


	//   ....[8]....
        /*1558*/ 	.word	0x00000550
        /*155c*/ 	.word	0x000000ff
        /*1560*/ 	.word	0x00033458
        /*1564*/ 	.short	0x0100
        /*1566*/ 	.byte	0x08
	.zero		1


	//   ....[9]....
        /*1568*/ 	.word	0x00000560
        /*156c*/ 	.word	0x000000ff
        /*1570*/ 	.word	0x00033468
        /*1574*/ 	.short	0x0100
        /*1576*/ 	.byte	0x08
	.zero		1


	//   ....[10]....
        /*1578*/ 	.word	0x00000650
        /*157c*/ 	.word	0x000000ff
        /*1580*/ 	.word	0x00033470
        /*1584*/ 	.short	0x0100
        /*1586*/ 	.byte	0x06
	.zero		1


	//   ....[11]....
        /*1588*/ 	.word	0x00000660
        /*158c*/ 	.word	0x000000ff
        /*1590*/ 	.word	0x00033480
        /*1594*/ 	.short	0x0100
        /*1596*/ 	.byte	0x06
	.zero		1


	//   ....[12]....
        /*1598*/ 	.word	0x00000670
        /*159c*/ 	.word	0x000000ff
        /*15a0*/ 	.word	0x00033478
        /*15a4*/ 	.short	0x0100
        /*15a6*/ 	.byte	0x06
	.zero		1


	//   ....[13]....
        /*15a8*/ 	.word	0x00000680
        /*15ac*/ 	.word	0x000000ff
        /*15b0*/ 	.word	0x00033488
        /*15b4*/ 	.short	0x0100
        /*15b6*/ 	.byte	0x06
	.zero		1


	//   ....[14]....
        /*15b8*/ 	.word	0x000007b0
        /*15bc*/ 	.word	0x000000ff
        /*15c0*/ 	.word	0x00033490
        /*15c4*/ 	.short	0x0100
        /*15c6*/ 	.byte	0x08
	.zero		1


	//   ....[15]....
        /*15c8*/ 	.word	0x000007c0
        /*15cc*/ 	.word	0x000000ff
        /*15d0*/ 	.word	0x000334a0
        /*15d4*/ 	.short	0x0100
        /*15d6*/ 	.byte	0x08
	.zero		1


	//   ....[16]....
        /*15d8*/ 	.word	0x000007d0
        /*15dc*/ 	.word	0x000000ff
        /*15e0*/ 	.word	0x00033498
        /*15e4*/ 	.short	0x0100
        /*15e6*/ 	.byte	0x08
	.zero		1


	//   ....[17]....
        /*15e8*/ 	.word	0x000007e0
        /*15ec*/ 	.word	0x000000ff
        /*15f0*/ 	.word	0x000334a8
        /*15f4*/ 	.short	0x0100
        /*15f6*/ 	.byte	0x08
	.zero		1


	//   ....[18]....
        /*15f8*/ 	.word	0x00000910
        /*15fc*/ 	.word	0x000000ff
        /*1600*/ 	.word	0x000334b0
        /*1604*/ 	.short	0x0100
        /*1606*/ 	.byte	0x08
	.zero		1


	//   ....[19]....
        /*1608*/ 	.word	0x00000920
        /*160c*/ 	.word	0x000000ff
        /*1610*/ 	.word	0x000334c0
        /*1614*/ 	.short	0x0100
        /*1616*/ 	.byte	0x08
	.zero		1


	//   ....[20]....
        /*1618*/ 	.word	0x00000930
        /*161c*/ 	.word	0x000000ff
        /*1620*/ 	.word	0x000334b8
        /*1624*/ 	.short	0x0100
        /*1626*/ 	.byte	0x08
	.zero		1


	//   ....[21]....
        /*1628*/ 	.word	0x00000940
        /*162c*/ 	.word	0x000000ff
        /*1630*/ 	.word	0x000334c8
        /*1634*/ 	.short	0x0100
        /*1636*/ 	.byte	0x08
	.zero		1


	//   ....[22]....
        /*1638*/ 	.word	0x00003b90
        /*163c*/ 	.word	0x0000002b
        /*1640*/ 	.word	0x00033490
        /*1644*/ 	.short	0x010a
        /*1646*/ 	.byte	0x3f
	.zero		1


	//   ....[23]....
        /*1648*/ 	.word	0x00009930
        /*164c*/ 	.word	0x0000002b
        /*1650*/ 	.word	0x00033490
        /*1654*/ 	.short	0x010a
        /*1656*/ 	.byte	0x3f
	.zero		1


	//   ....[24]....
        /*1658*/ 	.word	0x0000f880
        /*165c*/ 	.word	0x0000002b
        /*1660*/ 	.word	0x00033490
        /*1664*/ 	.short	0x010a
        /*1666*/ 	.byte	0x3f
	.zero		1


	//   ....[25]....
        /*1668*/ 	.word	0x0000fc60
        /*166c*/ 	.word	0x0000002c
        /*1670*/ 	.word	0x00000000
        /*1674*/ 	.short	0x0101
        /*1676*/ 	.byte	0x3f
	.zero		1


	//   ....[26]....
        /*1678*/ 	.word	0x0000fca0
        /*167c*/ 	.word	0x0000002b
        /*1680*/ 	.word	0x000334b0
        /*1684*/ 	.short	0x010a
        /*1686*/ 	.byte	0x3f
	.zero		1


	//   ....[27]....
        /*1688*/ 	.word	0x000101c0
        /*168c*/ 	.word	0x0000002b
        /*1690*/ 	.word	0x00000000
        /*1694*/ 	.short	0x0101
        /*1696*/ 	.byte	0x3f
	.zero		1


	//   ....[28]....
        /*1698*/ 	.word	0x00010d60
        /*169c*/ 	.word	0x00000010
        /*16a0*/ 	.word	0x00033400
        /*16a4*/ 	.short	0x010a
        /*16a6*/ 	.byte	0x3f
	.zero		1


	//   ....[29]....
        /*16a8*/ 	.word	0x00010db0
        /*16ac*/ 	.word	0x00000010
        /*16b0*/ 	.word	0x00033400
        /*16b4*/ 	.short	0x010a
        /*16b6*/ 	.byte	0x3f
	.zero		1


	//   ....[30]....
        /*16b8*/ 	.word	0x00011640
        /*16bc*/ 	.word	0x00000010
        /*16c0*/ 	.word	0x00033400
        /*16c4*/ 	.short	0x010a
        /*16c6*/ 	.byte	0x3f
	.zero		1


	//   ....[31]....
        /*16c8*/ 	.word	0x00014ac0
        /*16cc*/ 	.word	0x00000010
        /*16d0*/ 	.word	0x00033400
        /*16d4*/ 	.short	0x010a
        /*16d6*/ 	.byte	0x3f
	.zero		1


	//   ....[32]....
        /*16d8*/ 	.word	0x00017c40
        /*16dc*/ 	.word	0x00000000
        /*16e0*/ 	.word	0x00033430
        /*16e4*/ 	.short	0x010a
        /*16e6*/ 	.byte	0x3f
	.zero		1


	//   ....[33]....
        /*16e8*/ 	.word	0x00017cc0
        /*16ec*/ 	.word	0x00000000
        /*16f0*/ 	.word	0x00033430
        /*16f4*/ 	.short	0x010a
        /*16f6*/ 	.byte	0x3f
	.zero		1


	//   ....[34]....
        /*16f8*/ 	.word	0x0001ac20
        /*16fc*/ 	.word	0x0000001b
        /*1700*/ 	.word	0x00000000
        /*1704*/ 	.short	0x0101
        /*1706*/ 	.byte	0x3f
	.zero		1


	//   ....[35]....
        /*1708*/ 	.word	0x0001c070
        /*170c*/ 	.word	0x0000000b
        /*1710*/ 	.word	0x00033430
        /*1714*/ 	.short	0x010a
        /*1716*/ 	.byte	0x3f
	.zero		1


	//   ....[36]....
        /*1718*/ 	.word	0x0001c0c0
        /*171c*/ 	.word	0x0000000b
        /*1720*/ 	.word	0x00033430
        /*1724*/ 	.short	0x010a
        /*1726*/ 	.byte	0x3f
	.zero		1


	//   ....[37]....
        /*1728*/ 	.word	0x0001d1c0
        /*172c*/ 	.word	0x0000000a
        /*1730*/ 	.word	0x00033450
        /*1734*/ 	.short	0x010a
        /*1736*/ 	.byte	0x3f
	.zero		1


	//   ....[38]....
        /*1738*/ 	.word	0x0001d200
        /*173c*/ 	.word	0x0000000a
        /*1740*/ 	.word	0x00033450
        /*1744*/ 	.short	0x010a
        /*1746*/ 	.byte	0x3f
	.zero		1


	//   ....[39]....
        /*1748*/ 	.word	0x0001ef10
        /*174c*/ 	.word	0x000000c2
        /*1750*/ 	.word	0x00000000
        /*1754*/ 	.short	0x0101
        /*1756*/ 	.byte	0x3f
	.zero		1


	//   ....[40]....
        /*1758*/ 	.word	0x0001f6e0
        /*175c*/ 	.word	0x00000007
        /*1760*/ 	.word	0x00000000
        /*1764*/ 	.short	0x0101
        /*1766*/ 	.byte	0x3f
	.zero		1


	//   ....[41]....
        /*1768*/ 	.word	0x0001ff20
        /*176c*/ 	.word	0x00000008
        /*1770*/ 	.word	0x00033450
        /*1774*/ 	.short	0x010a
        /*1776*/ 	.byte	0x3f
	.zero		1


	//   ....[42]....
        /*1778*/ 	.word	0x0001ffa0
        /*177c*/ 	.word	0x00000008
        /*1780*/ 	.word	0x00033450
        /*1784*/ 	.short	0x010a
        /*1786*/ 	.byte	0x3f
	.zero		1


	//   ....[43]....
        /*1788*/ 	.word	0x00020590
        /*178c*/ 	.word	0x00000010
        /*1790*/ 	.word	0x00000000
        /*1794*/ 	.short	0x0101
        /*1796*/ 	.byte	0x3f
	.zero		1


	//   ....[44]....
        /*1798*/ 	.word	0x00023570
        /*179c*/ 	.word	0x00000000
        /*17a0*/ 	.word	0x00000000
        /*17a4*/ 	.short	0x0101
        /*17a6*/ 	.byte	0x3f
	.zero		1


	//   ....[45]....
        /*17a8*/ 	.word	0x00023cf0
        /*17ac*/ 	.word	0x00000024
        /*17b0*/ 	.word	0x00000000
        /*17b4*/ 	.short	0x0101
        /*17b6*/ 	.byte	0x3f
	.zero		1


	//   ....[46]....
        /*17b8*/ 	.word	0x00027fb0
        /*17bc*/ 	.word	0x00000012
        /*17c0*/ 	.word	0x00033420
        /*17c4*/ 	.short	0x010a
        /*17c6*/ 	.byte	0x3f
	.zero		1


	//   ....[47]....
        /*17c8*/ 	.word	0x00028080
        /*17cc*/ 	.word	0x00000007
        /*17d0*/ 	.word	0x000334a0
        /*17d4*/ 	.short	0x010a
        /*17d6*/ 	.byte	0x3f
	.zero		1


	//   ....[48]....
        /*17d8*/ 	.word	0x000284c0
        /*17dc*/ 	.word	0x00000007
        /*17e0*/ 	.word	0x000334c0
        /*17e4*/ 	.short	0x010a
        /*17e6*/ 	.byte	0x3f
	.zero		1


	//   ....[49]....
        /*17e8*/ 	.word	0x00028a50
        /*17ec*/ 	.word	0x00000008
        /*17f0*/ 	.word	0x000334a0
        /*17f4*/ 	.short	0x010a
        /*17f6*/ 	.byte	0x3f
	.zero		1


	//   ....[50]....
        /*17f8*/ 	.word	0x00028e80
        /*17fc*/ 	.word	0x00000008
        /*1800*/ 	.word	0x000334c0
        /*1804*/ 	.short	0x010a
        /*1806*/ 	.byte	0x3f
	.zero		1


	//   ....[51]....
        /*1808*/ 	.word	0x0002a060
        /*180c*/ 	.word	0x00000002
        /*1810*/ 	.word	0x00033480
        /*1814*/ 	.short	0x010a
        /*1816*/ 	.byte	0x3f
	.zero		1


	//   ....[52]....
        /*1818*/ 	.word	0x0002a2a0
        /*181c*/ 	.word	0x00000002
        /*1820*/ 	.word	0x00033440
        /*1824*/ 	.short	0x010a
        /*1826*/ 	.byte	0x3f
	.zero		1


	//   ....[53]....
        /*1828*/ 	.word	0x0002aeb0
        /*182c*/ 	.word	0x00000012
        /*1830*/ 	.word	0x00033400
        /*1834*/ 	.short	0x0107
        /*1836*/ 	.byte	0x3f
	.zero		1


	//   ....[54]....
        /*1838*/ 	.word	0x0002afb0
        /*183c*/ 	.word	0x00000012
        /*1840*/ 	.word	0x00033400
        /*1844*/ 	.short	0x0101
        /*1846*/ 	.byte	0x3f
	.zero		1


	//   ....[55]....
        /*1848*/ 	.word	0x0002afd0
        /*184c*/ 	.word	0x00000012
        /*1850*/ 	.word	0x00033420
        /*1854*/ 	.short	0x010a
        /*1856*/ 	.byte	0x3f
	.zero		1


	//   ....[56]....
        /*1858*/ 	.word	0x0002b2e0
        /*185c*/ 	.word	0x00000006
        /*1860*/ 	.word	0x00033480
        /*1864*/ 	.short	0x010a
        /*1866*/ 	.byte	0x3f
	.zero		1


	//   ....[57]....
        /*1868*/ 	.word	0x0002b730
        /*186c*/ 	.word	0x00000006
        /*1870*/ 	.word	0x00033440
        /*1874*/ 	.short	0x010a
        /*1876*/ 	.byte	0x3f
	.zero		1


	//   ....[58]....
        /*1878*/ 	.word	0x0002bbe0
        /*187c*/ 	.word	0x00000003
        /*1880*/ 	.word	0x00033470
        /*1884*/ 	.short	0x010a
        /*1886*/ 	.byte	0x3f
	.zero		1


	//   ....[59]....
        /*1888*/ 	.word	0x0002bc50
        /*188c*/ 	.word	0x00000003
        /*1890*/ 	.word	0x00033460
        /*1894*/ 	.short	0x010a
        /*1896*/ 	.byte	0x3f
	.zero		1


	//   ....[60]....
        /*1898*/ 	.word	0x0002c310
        /*189c*/ 	.word	0x00000003
        /*18a0*/ 	.word	0x00033450
        /*18a4*/ 	.short	0x0101
        /*18a6*/ 	.byte	0x3f
	.zero		1


	//   ....[61]....
        /*18a8*/ 	.word	0x0002c390
        /*18ac*/ 	.word	0x00000003
        /*18b0*/ 	.word	0x00000000
        /*18b4*/ 	.short	0x0101
        /*18b6*/ 	.byte	0x3f
	.zero		1


	//   ....[62]....
        /*18b8*/ 	.word	0x0002c5c0
        /*18bc*/ 	.word	0x00000003
        /*18c0*/ 	.word	0x00033470
        /*18c4*/ 	.short	0x010a
        /*18c6*/ 	.byte	0x3f
	.zero		1


	//   ....[63]....
        /*18c8*/ 	.word	0x0002c630
        /*18cc*/ 	.word	0x00000003
        /*18d0*/ 	.word	0x00033460
        /*18d4*/ 	.short	0x010a
        /*18d6*/ 	.byte	0x3f
	.zero		1


	//   ....[64]....
        /*18d8*/ 	.word	0x0002cd00
        /*18dc*/ 	.word	0x00000003
        /*18e0*/ 	.word	0x00033450
        /*18e4*/ 	.short	0x0101
        /*18e6*/ 	.byte	0x3f
	.zero		1


	//   ....[65]....
        /*18e8*/ 	.word	0x0002cd50
        /*18ec*/ 	.word	0x00000003
        /*18f0*/ 	.word	0x00000000
        /*18f4*/ 	.short	0x0101
        /*18f6*/ 	.byte	0x3f
	.zero		1


	//   ....[66]....
        /*18f8*/ 	.word	0x0002dc00
        /*18fc*/ 	.word	0x00000000
        /*1900*/ 	.word	0x00033420
        /*1904*/ 	.short	0x010a
        /*1906*/ 	.byte	0x3f
	.zero		1


	//   ....[67]....
        /*1908*/ 	.word	0x0002dde0
        /*190c*/ 	.word	0x00000006
        /*1910*/ 	.word	0x00000000
        /*1914*/ 	.short	0x010a
        /*1916*/ 	.byte	0x3f
	.zero		1


	//   ....[68]....
        /*1918*/ 	.word	0x0002de10
        /*191c*/ 	.word	0x00000007
        /*1920*/ 	.word	0x00000000
        /*1924*/ 	.short	0x010a
        /*1926*/ 	.byte	0x3f
	.zero		1


	//   ....[69]....
        /*1928*/ 	.word	0x0002de60
        /*192c*/ 	.word	0x00000004
        /*1930*/ 	.word	0x00033460
        /*1934*/ 	.short	0x010a
        /*1936*/ 	.byte	0x3f
	.zero		1


	//   ....[70]....
        /*1938*/ 	.word	0x0002deb0
        /*193c*/ 	.word	0x00000003
        /*1940*/ 	.word	0x00033460
        /*1944*/ 	.short	0x010a
        /*1946*/ 	.byte	0x3f
	.zero		1


	//   ....[71]....
        /*1948*/ 	.word	0x0002def0
        /*194c*/ 	.word	0x00000004
        /*1950*/ 	.word	0x00033480
        /*1954*/ 	.short	0x010a
        /*1956*/ 	.byte	0x3f
	.zero		1


	//   ....[72]....
        /*1958*/ 	.word	0x0002df10
        /*195c*/ 	.word	0x00000003
        /*1960*/ 	.word	0x00033480
        /*1964*/ 	.short	0x010a
        /*1966*/ 	.byte	0x3f
	.zero		1


	//   ....[73]....
        /*1968*/ 	.word	0x0002df70
        /*196c*/ 	.word	0x0000002b
        /*1970*/ 	.word	0x00033490
        /*1974*/ 	.short	0x010a
        /*1976*/ 	.byte	0x3f
	.zero		1


	//   ....[74]....
        /*1978*/ 	.word	0x0002dfc0
        /*197c*/ 	.word	0x0000002b
        /*1980*/ 	.word	0x00033490
        /*1984*/ 	.short	0x010a
        /*1986*/ 	.byte	0x3f
	.zero		1


	//   ....[75]....
        /*1988*/ 	.word	0x0002e010
        /*198c*/ 	.word	0x0000002b
        /*1990*/ 	.word	0x00033490
        /*1994*/ 	.short	0x010a
        /*1996*/ 	.byte	0x3f
	.zero		1


	//   ....[76]....
        /*1998*/ 	.word	0x0002e060
        /*199c*/ 	.word	0x0000002b
        /*19a0*/ 	.word	0x000334b0
        /*19a4*/ 	.short	0x010a
        /*19a6*/ 	.byte	0x3f
	.zero		1


	//   ....[77]....
        /*19a8*/ 	.word	0x0002e310
        /*19ac*/ 	.word	0x00000010
        /*19b0*/ 	.word	0x00033400
        /*19b4*/ 	.short	0x010a
        /*19b6*/ 	.byte	0x3f
	.zero		1


	//   ....[78]....
        /*19b8*/ 	.word	0x0002e530
        /*19bc*/ 	.word	0x00000010
        /*19c0*/ 	.word	0x00033400
        /*19c4*/ 	.short	0x010a
        /*19c6*/ 	.byte	0x3f
	.zero		1


	//   ....[79]....
        /*19c8*/ 	.word	0x0002e580
        /*19cc*/ 	.word	0x00000000
        /*19d0*/ 	.word	0x00033430
        /*19d4*/ 	.short	0x010a
        /*19d6*/ 	.byte	0x3f
	.zero		1


	//   ....[80]....
        /*19d8*/ 	.word	0x0002e5d0
        /*19dc*/ 	.word	0x0000000b
        /*19e0*/ 	.word	0x00033430
        /*19e4*/ 	.short	0x010a
        /*19e6*/ 	.byte	0x3f
	.zero		1


	//   ....[81]....
        /*19e8*/ 	.word	0x0002e620
        /*19ec*/ 	.word	0x0000000a
        /*19f0*/ 	.word	0x00033450
        /*19f4*/ 	.short	0x010a
        /*19f6*/ 	.byte	0x3f
	.zero		1


	//   ....[82]....
        /*19f8*/ 	.word	0x0002e670
        /*19fc*/ 	.word	0x00000008
        /*1a00*/ 	.word	0x00033450
        /*1a04*/ 	.short	0x010a
        /*1a06*/ 	.byte	0x3f
	.zero		1


	//   ....[83]....
        /*1a08*/ 	.word	0x00031f30
        /*1a0c*/ 	.word	0x00000012
        /*1a10*/ 	.word	0x00033420
        /*1a14*/ 	.short	0x010a
        /*1a16*/ 	.byte	0x3f
	.zero		1


	//   ....[84]....
        /*1a18*/ 	.word	0x00031f80
        /*1a1c*/ 	.word	0x00000007
        /*1a20*/ 	.word	0x000334a0
        /*1a24*/ 	.short	0x010a
        /*1a26*/ 	.byte	0x3f
	.zero		1


	//   ....[85]....
        /*1a28*/ 	.word	0x00031fd0
        /*1a2c*/ 	.word	0x00000007
        /*1a30*/ 	.word	0x000334c0
        /*1a34*/ 	.short	0x010a
        /*1a36*/ 	.byte	0x3f
	.zero		1


	//   ....[86]....
        /*1a38*/ 	.word	0x00032020
        /*1a3c*/ 	.word	0x00000008
        /*1a40*/ 	.word	0x000334a0
        /*1a44*/ 	.short	0x010a
        /*1a46*/ 	.byte	0x3f
	.zero		1


	//   ....[87]....
        /*1a48*/ 	.word	0x00032070
        /*1a4c*/ 	.word	0x00000008
        /*1a50*/ 	.word	0x000334c0
        /*1a54*/ 	.short	0x010a
        /*1a56*/ 	.byte	0x3f
	.zero		1


	//   ....[88]....
        /*1a58*/ 	.word	0x00032210
        /*1a5c*/ 	.word	0x00000002
        /*1a60*/ 	.word	0x00033480
        /*1a64*/ 	.short	0x010a
        /*1a66*/ 	.byte	0x3f
	.zero		1


	//   ....[89]....
        /*1a68*/ 	.word	0x00032260
        /*1a6c*/ 	.word	0x00000002
        /*1a70*/ 	.word	0x00033440
        /*1a74*/ 	.short	0x010a
        /*1a76*/ 	.byte	0x3f
	.zero		1


	//   ....[90]....
        /*1a78*/ 	.word	0x00032860
        /*1a7c*/ 	.word	0x00000012
        /*1a80*/ 	.word	0x00033420
        /*1a84*/ 	.short	0x010a
        /*1a86*/ 	.byte	0x3f
	.zero		1


	//   ....[91]....
        /*1a88*/ 	.word	0x000328b0
        /*1a8c*/ 	.word	0x00000006
        /*1a90*/ 	.word	0x00033480
        /*1a94*/ 	.short	0x010a
        /*1a96*/ 	.byte	0x3f
	.zero		1


	//   ....[92]....
        /*1a98*/ 	.word	0x00032900
        /*1a9c*/ 	.word	0x00000006
        /*1aa0*/ 	.word	0x00033440
        /*1aa4*/ 	.short	0x010a
        /*1aa6*/ 	.byte	0x3f
	.zero		1


	//   ....[93]....
        /*1aa8*/ 	.word	0x00032950
        /*1aac*/ 	.word	0x00000003
        /*1ab0*/ 	.word	0x00033470
        /*1ab4*/ 	.short	0x010a
        /*1ab6*/ 	.byte	0x3f
	.zero		1


	//   ....[94]....
        /*1ab8*/ 	.word	0x000329a0
        /*1abc*/ 	.word	0x00000003
        /*1ac0*/ 	.word	0x00033460
        /*1ac4*/ 	.short	0x010a
        /*1ac6*/ 	.byte	0x3f
	.zero		1


	//   ....[95]....
        /*1ac8*/ 	.word	0x000329f0
        /*1acc*/ 	.word	0x00000003
        /*1ad0*/ 	.word	0x00033470
        /*1ad4*/ 	.short	0x010a
        /*1ad6*/ 	.byte	0x3f
	.zero		1


	//   ....[96]....
        /*1ad8*/ 	.word	0x00032a40
        /*1adc*/ 	.word	0x00000003
        /*1ae0*/ 	.word	0x00033460
        /*1ae4*/ 	.short	0x010a
        /*1ae6*/ 	.byte	0x3f
	.zero		1


	//   ....[97]....
        /*1ae8*/ 	.word	0x00033580
        /*1aec*/ 	.word	0x00000000
        /*1af0*/ 	.word	0x00033420
        /*1af4*/ 	.short	0x010a
        /*1af6*/ 	.byte	0x3f
	.zero		1


	//   ....[98]....
        /*1af8*/ 	.word	0x00033720
        /*1afc*/ 	.word	0x00000006
        /*1b00*/ 	.word	0x00000000
        /*1b04*/ 	.short	0x010a
        /*1b06*/ 	.byte	0x3f
	.zero		1


	//   ....[99]....
        /*1b08*/ 	.word	0x00033770
        /*1b0c*/ 	.word	0x00000007
        /*1b10*/ 	.word	0x00000000
        /*1b14*/ 	.short	0x010a
        /*1b16*/ 	.byte	0x3f
	.zero		1


	//   ....[100]....
        /*1b18*/ 	.word	0x000337c0
        /*1b1c*/ 	.word	0x00000004
        /*1b20*/ 	.word	0x00033460
        /*1b24*/ 	.short	0x010a
        /*1b26*/ 	.byte	0x3f
	.zero		1


	//   ....[101]....
        /*1b28*/ 	.word	0x00033810
        /*1b2c*/ 	.word	0x00000003
        /*1b30*/ 	.word	0x00033460
        /*1b34*/ 	.short	0x010a
        /*1b36*/ 	.byte	0x3f
	.zero		1


	//   ....[102]....
        /*1b38*/ 	.word	0x00033860
        /*1b3c*/ 	.word	0x00000004
        /*1b40*/ 	.word	0x00033480
        /*1b44*/ 	.short	0x010a
        /*1b46*/ 	.byte	0x3f
	.zero		1


	//----- nvinfo : EIATTR_NUM_MBARRIERS
	.align		4
.L_156:
        /*1b48*/ 	.byte	0x03, 0x38
        /*1b4a*/ 	.short	0x0016


	//----- nvinfo : EIATTR_EXIT_INSTR_OFFSETS
	.align		4
        /*1b4c*/ 	.byte	0x04, 0x1c
        /*1b4e*/ 	.short	(.L_158 - .L_157)


	//   ....[0]....
.L_157:
        /*1b50*/ 	.word	0x0002df60


	//----- nvinfo : EIATTR_MAX_THREADS
	.align		4
.L_158:
        /*1b54*/ 	.byte	0x04, 0x05
        /*1b56*/ 	.short	(.L_160 - .L_159)
.L_159:
        /*1b58*/ 	.word	0x00000180
        /*1b5c*/ 	.word	0x00000001
        /*1b60*/ 	.word	0x00000001


	//----- nvinfo : EIATTR_CRS_STACK_SIZE
	.align		4
.L_160:
        /*1b64*/ 	.byte	0x04, 0x1e
        /*1b66*/ 	.short	(.L_162 - .L_161)
.L_161:
        /*1b68*/ 	.word	0x00000000


	//----- nvinfo : EIATTR_CBANK_PARAM_SIZE
	.align		4
.L_162:
        /*1b6c*/ 	.byte	0x03, 0x19
        /*1b6e*/ 	.short	0x0af0


	//----- nvinfo : EIATTR_PARAM_CBANK
	.align		4
        /*1b70*/ 	.byte	0x04, 0x0a
        /*1b72*/ 	.short	(.L_164 - .L_163)
	.align		4
.L_163:
        /*1b74*/ 	.word	index@(.nv.constant0._ZN7cutlass13device_kernelIN5flash11enable_sm90INS1_16FlashAttnFwdSm90INS1_25CollectiveMainloopFwdSm90ILi2EN4cute5tupleIJNS5_1CILi1EEES8_S8_EEENS6_IJNS7_ILi128EEENS7_ILi160EEENS7_ILi192EEEEEELi192ENS_12float_e4m3_tEfNS_4arch4Sm90ELb0ELb0ELb1ELb1ELb0ELb1ELb0ELb1ELb1ELb1ELb1ELb0EEENS1_21CollectiveEpilogueFwdINS6_IJSA_SC_SB_EEES9_NS_10bfloat16_tESG_Li256ELb1ELb1ELb1ELb1EEENS1_36VarlenDynamicPersistentTileSchedulerILi128ELi160ELi256ELi128ELb1ELb1ELb1ELb0ELb1ELb1EEEEEEEEEvNT_6ParamsE)
        /*1b78*/ 	.short	0x0210
        /*1b7a*/ 	.short	0x0af0


	//----- nvinfo : EIATTR_SW_WAR
	.align		4
.L_164:
        /*1b7c*/ 	.byte	0x04, 0x36
        /*1b7e*/ 	.short	(.L_166 - .L_165)
.L_165:
        /*1b80*/ 	.word	0x00000008
.L_166:


//--------------------- .nv.info._ZN7cutlass13device_kernelIN5flash11enable_sm90INS1_16FlashAttnFwdSm90INS1_25CollectiveMainloopFwdSm90ILi2EN4cute5tupleIJNS5_1CILi1EEES8_S8_EEENS6_IJNS7_ILi128EEESA_NS7_ILi192EEEEEELi192ENS_12float_e4m3_tEfNS_4arch4Sm90ELb0ELb1ELb1ELb0ELb0ELb0ELb0ELb1ELb1ELb1ELb1ELb0EEENS1_21CollectiveEpilogueFwdINS6_IJSA_SB_SA_EEES9_NS_10bfloat16_tESF_Li256ELb0ELb1ELb1ELb1EEENS1_19SingleTileSchedulerILb0ELb1ELb1ELi128EEEEEEEEEvNT_6ParamsE --------------------------
	.section	.nv.info._ZN7cutlass13device_kernelIN5flash11enable_sm90INS1_16FlashAttnFwdSm90INS1_25CollectiveMainloopFwdSm90ILi2EN4cute5tupleIJNS5_1CILi1EEES8_S8_EEENS6_IJNS7_ILi128EEESA_NS7_ILi192EEEEEELi192ENS_12float_e4m3_tEfNS_4arch4Sm90ELb0ELb1ELb1ELb0ELb0ELb0ELb0ELb1ELb1ELb1ELb1ELb0EEENS1_21CollectiveEpilogueFwdINS6_IJSA_SB_SA_EEES9_NS_10bfloat16_tESF_Li256ELb0ELb1ELb1ELb1EEENS1_19SingleTileSchedulerILb0ELb1ELb1ELi128EEEEEEEEEvNT_6ParamsE,"",@"SHT_CUDA_INFO"
	.sectionflags	@""
	.align	4


	//----- nvinfo : EIATTR_CUDA_API_VERSION
	.align		4
        /*0000*/ 	.byte	0x04, 0x37
        /*0002*/ 	.short	(.L_168 - .L_167)
.L_167:
        /*0004*/ 	.word	0x00000082


	//----- nvinfo : EIATTR_KPARAM_INFO
	.align		4
.L_168:
        /*0008*/ 	.byte	0x04, 0x17
        /*000a*/ 	.short	(.L_170 - .L_169)
.L_169:
        /*000c*/ 	.word	0x00000000
        /*0010*/ 	.short	0x0000
        /*0012*/ 	.short	0x0070
        /*0014*/ 	.byte	0x00, 0xf0, 0x01, 0x28


	//----- nvinfo : EIATTR_SPARSE_MMA_MASK
	.align		4
.L_170:
        /*0018*/ 	.byte	0x03, 0x50
        /*001a*/ 	.short	0x0000


	//----- nvinfo : EIATTR_MAXREG_COUNT
	.align		4
        /*001c*/ 	.byte	0x03, 0x1b
        /*001e*/ 	.short	0x00a8


	//----- nvinfo : EIATTR_NUM_BARRIERS
	.align		4
        /*0020*/ 	.byte	0x02, 0x4c
        /*0022*/ 	.byte	0x10
	.zero		1


	//----- nvinfo : EIATTR_EXTERNS
	.align		4
        /*0024*/ 	.byte	0x04, 0x0f
        /*0026*/ 	.short	(.L_172 - .L_171)


	//   ....[0]....
	.align		4
.L_171:
        /*0028*/ 	.word	index@(__assertfail)


	//----- nvinfo : EIATTR_ANNOTATIONS
	.align		4
.L_172:
        /*002c*/ 	.byte	0x04, 0x55
        /*002e*/ 	.short	(.L_174 - .L_173)


	//   ....[0]....
.L_173:
        /*0030*/ 	.word	0x00000001
        /*0034*/ 	.byte	0x30, 0x47, 0x01, 0x00, 0x01, 0x00, 0x00, 0x00, 0xa0, 0x47, 0x01, 0x00, 0x01, 0x00, 0x00, 0x00
        /*0044*/ 	.byte	0x20, 0x48, 0x01, 0x00, 0x01, 0x00, 0x00, 0x00, 0x40, 0x48, 0x01, 0x00, 0x01, 0x00, 0x00, 0x00
        /*0054*/ 	.byte	0x70, 0x48, 0x01, 0x00, 0x01, 0x00, 0x00, 0x00, 0xc0, 0x59, 0x01, 0x00, 0x01, 0x00, 0x00, 0x00
        /*0064*/ 	.byte	0xd0, 0x63, 0x01, 0x00, 0x01, 0x00, 0x00, 0x00, 0xe0, 0x63, 0x01, 0x00, 0x01, 0x00, 0x00, 0x00
        /*0074*/ 	.byte	0x00, 0x64, 0x01, 0x00, 0x01, 0x00, 0x00, 0x00, 0x90, 0x66, 0x01, 0x00, 0x01, 0x00, 0x00, 0x00
        /*0084*/ 	.byte	0xa0, 0x6b, 0x01, 0x00, 0x01, 0x00, 0x00, 0x00, 0xb0, 0x6b, 0x01, 0x00, 0x01, 0x00, 0x00, 0x00
        /*0094*/ 	.byte	0xc0, 0x6b, 0x01, 0x00, 0x01, 0x00, 0x00, 0x00, 0xf0, 0x6b, 0x01, 0x00


	//----- nvinfo : EIATTR_MERCURY_ISA_VERSION
	.align		4
.L_174:
        /*00a0*/ 	.byte	0x03, 0x5f
        /*00a2*/ 	.short	0x0101


	//----- nvinfo : EIATTR_INT_WARP_WIDE_INSTR_OFFSETS
	.align		4
        /*00a4*/ 	.byte	0x04, 0x31
        /*00a6*/ 	.short	(.L_176 - .L_175)


	//   ....[0]....
.L_175:
        /*00a8*/ 	.word	0x00000130


	//   ....[1]....
        /*00ac*/ 	.word	0x00000170


	//   ....[2]....
        /*00b0*/ 	.word	0x000001e0


	//----- nvinfo : EIATTR_COOP_GROUP_MASK_REGIDS
	.align		4
.L_176:
        /*00b4*/ 	.byte	0x04, 0x29
        /*00b6*/ 	.short	(.L_178 - .L_177)


	//   ....[0]....
.L_177:
        /*00b8*/ 	.word	0xffffffff


	//   ....[1]....
        /*00bc*/ 	.word	0xffffffff


	//   ....[2]....
        /*00c0*/ 	.word	0xffffffff


	//   ....[3]....
        /*00c4*/ 	.word	0xffffffff


	//   ....[4]....
        /*00c8*/ 	.word	0xffffffff


	//   ....[5]....
        /*00cc*/ 	.word	0xffffffff


	//   ....[6]....
        /*00d0*/ 	.word	0xffffffff


	//   ....[7]....
        /*00d4*/ 	.word	0xffffffff


	//   ....[8]....
        /*00d8*/ 	.word	0xffffffff


	//   ....[9]....
        /*00dc*/ 	.word	0xffffffff


	//   ....[10]....
        /*00e0*/ 	.word	0xffffffff


	//   ....[11]....
        /*00e4*/ 	.word	0xffffffff


	//   ....[12]....
        /*00e8*/ 	.word	0xffffffff


	//   ....[13]....
        /*00ec*/ 	.word	0xffffffff


	//   ....[14]....
        /*00f0*/ 	.word	0xffffffff


	//   ....[15]....
        /*00f4*/ 	.word	0xffffffff


	//   ....[16]....
        /*00f8*/ 	.word	0xffffffff


	//   ....[17]....
        /*00fc*/ 	.word	0xffffffff


	//   ....[18]....
        /*0100*/ 	.word	0xffffffff


	//   ....[19]....
        /*0104*/ 	.word	0xffffffff


	//   ....[20]....
        /*0108*/ 	.word	0xffffffff


	//   ....[21]....
        /*010c*/ 	.word	0xffffffff


	//   ....[22]....
        /*0110*/ 	.word	0xffffffff


	//   ....[23]....
        /*0114*/ 	.word	0xffffffff


	//   ....[24]....
        /*0118*/ 	.word	0xffffffff


	//   ....[25]....
        /*011c*/ 	.word	0xffffffff


	//   ....[26]....
        /*0120*/ 	.word	0xffffffff


	//   ....[27]....
        /*0124*/ 	.word	0xffffffff


	//   ....[28]....
        /*0128*/ 	.word	0xffffffff


	//   ....[29]....
        /*012c*/ 	.word	0xffffffff


	//   ....[30]....
        /*0130*/ 	.word	0xffffffff


	//   ....[31]....
        /*0134*/ 	.word	0xffffffff


	//   ....[32]....
        /*0138*/ 	.word	0xffffffff


	//   ....[33]....
        /*013c*/ 	.word	0xffffffff


	//   ....[34]....
        /*0140*/ 	.word	0xffffffff


	//   ....[35]....
        /*0144*/ 	.word	0xffffffff


	//   ....[36]....
        /*0148*/ 	.word	0xffffffff


	//   ....[37]....
        /*014c*/ 	.word	0xffffffff


	//   ....[38]....
        /*0150*/ 	.word	0xffffffff


	//   ....[39]....
        /*0154*/ 	.word	0xffffffff


	//   ....[40]....
        /*0158*/ 	.word	0xffffffff


	//   ....[41]....
        /*015c*/ 	.word	0xffffffff


	//   ....[42]....
        /*0160*/ 	.word	0xffffffff


	//   ....[43]....
        /*0164*/ 	.word	0xffffffff


	//   ....[44]....
        /*0168*/ 	.word	0xffffffff


	//   ....[45]....
        /*016c*/ 	.word	0xffffffff


	//   ....[46]....
        /*0170*/ 	.word	0xffffffff


	//   ....[47]....
        /*0174*/ 	.word	0xffffffff


	//   ....[48]....
        /*0178*/ 	.word	0xffffffff


	//   ....[49]....
        /*017c*/ 	.word	0xffffffff


	//   ....[50]....
        /*0180*/ 	.word	0xffffffff


	//   ....[51]....
        /*0184*/ 	.word	0xffffffff


	//   ....[52]....
        /*0188*/ 	.word	0xffffffff


	//   ....[53]....
        /*018c*/ 	.word	0xffffffff


	//   ....[54]....
        /*0190*/ 	.word	0xffffffff


	//   ....[55]....
        /*0194*/ 	.word	0xffffffff


	//   ....[56]....
        /*0198*/ 	.word	0xffffffff


	//   ....[57]....
        /*019c*/ 	.word	0xffffffff


	//   ....[58]....
        /*01a0*/ 	.word	0xffffffff


	//   ....[59]....
        /*01a4*/ 	.word	0xffffffff


	//   ....[60]....
        /*01a8*/ 	.word	0xffffffff


	//   ....[61]....
        /*01ac*/ 	.word	0xffffffff


	//   ....[62]....
        /*01b0*/ 	.word	0xffffffff


	//   ....[63]....
        /*01b4*/ 	.word	0xffffffff


	//   ....[64]....
        /*01b8*/ 	.word	0xffffffff


	//   ....[65]....
        /*01bc*/ 	.word	0xffffffff


	//   ....[66]....
        /*01c0*/ 	.word	0xffffffff


	//   ....[67]....
        /*01c4*/ 	.word	0xffffffff


	//   ....[68]....
        /*01c8*/ 	.word	0xffffffff


	//   ....[69]....
        /*01cc*/ 	.word	0xffffffff


	//   ....[70]....
        /*01d0*/ 	.word	0xffffffff


	//   ....[71]....
        /*01d4*/ 	.word	0xffffffff


	//   ....[72]....
        /*01d8*/ 	.word	0xffffffff


	//   ....[73]....
        /*01dc*/ 	.word	0xffffffff


	//   ....[74]....
        /*01e0*/ 	.word	0xffffffff


	//   ....[75]....
        /*01e4*/ 	.word	0xffffffff


	//   ....[76]....
        /*01e8*/ 	.word	0xffffffff


	//   ....[77]....
        /*01ec*/ 	.word	0xffffffff


	//   ....[78]....
        /*01f0*/ 	.word	0xffffffff


	//   ....[79]....
        /*01f4*/ 	.word	0xffffffff


	//   ....[80]....
        /*01f8*/ 	.word	0xffffffff


	//   ....[81]....
        /*01fc*/ 	.word	0xffffffff


	//   ....[82]....
        /*0200*/ 	.word	0xffffffff


	//   ....[83]....
        /*0204*/ 	.word	0xffffffff


	//   ....[84]....
        /*0208*/ 	.word	0xffffffff


	//   ....[85]....
        /*020c*/ 	.word	0xffffffff


	//   ....[86]....
        /*0210*/ 	.word	0xffffffff


	//   ....[87]....
        /*0214*/ 	.word	0xffffffff


	//   ....[88]....
        /*0218*/ 	.word	0xffffffff


	//   ....[89]....
        /*021c*/ 	.word	0xffffffff


	//   ....[90]....
        /*0220*/ 	.word	0xffffffff


	//   ....[91]....
        /*0224*/ 	.word	0xffffffff


	//   ....[92]....
        /*0228*/ 	.word	0xffffffff


	//   ....[93]....
        /*022c*/ 	.word	0xffffffff


	//   ....[94]....
        /*0230*/ 	.word	0xffffffff


	//   ....[95]....
        /*0234*/ 	.word	0xffffffff


	//   ....[96]....
        /*0238*/ 	.word	0xffffffff


	//   ....[97]....
        /*023c*/ 	.word	0xffffffff


	//   ....[98]....
        /*0240*/ 	.word	0xffffffff


	//   ....[99]....
        /*0244*/ 	.word	0xffffffff


	//   ....[100]....
        /*0248*/ 	.word	0xffffffff


	//   ....[101]....
        /*024c*/ 	.word	0xffffffff


	//   ....[102]....
        /*0250*/ 	.word	0xffffffff


	//   ....[103]....
        /*0254*/ 	.word	0xffffffff


	//   ....[104]....
        /*0258*/ 	.word	0xffffffff


	//   ....[105]....
        /*025c*/ 	.word	0xffffffff


	//   ....[106]....
        /*0260*/ 	.word	0xffffffff


	//   ....[107]....
        /*0264*/ 	.word	0xffffffff


	//   ....[108]....
        /*0268*/ 	.word	0xffffffff


	//   ....[109]....
        /*026c*/ 	.word	0xffffffff


	//   ....[110]....
        /*0270*/ 	.word	0xffffffff


	//   ....[111]....
        /*0274*/ 	.word	0xffffffff


	//   ....[112]....
        /*0278*/ 	.word	0xffffffff


	//   ....[113]....
        /*027c*/ 	.word	0xffffffff


	//   ....[114]....
        /*0280*/ 	.word	0xffffffff


	//   ....[115]....
        /*0284*/ 	.word	0xffffffff


	//   ....[116]....
        /*0288*/ 	.word	0xffffffff


	//   ....[117]....
        /*028c*/ 	.word	0xffffffff


	//   ....[118]....
        /*0290*/ 	.word	0xffffffff


	//   ....[119]....
        /*0294*/ 	.word	0xffffffff


	//   ....[120]....
        /*0298*/ 	.word	0xffffffff


	//   ....[121]....
        /*029c*/ 	.word	0xffffffff


	//   ....[122]....
        /*02a0*/ 	.word	0xffffffff


	//   ....[123]....
        /*02a4*/ 	.word	0xffffffff


	//   ....[124]....
        /*02a8*/ 	.word	0xffffffff


	//   ....[125]....
        /*02ac*/ 	.word	0xffffffff


	//   ....[126]....
        /*02b0*/ 	.word	0xffffffff


	//   ....[127]....
        /*02b4*/ 	.word	0xffffffff


	//   ....[128]....
        /*02b8*/ 	.word	0xffffffff


	//   ....[129]....
        /*02bc*/ 	.word	0xffffffff


	//   ....[130]....
        /*02c0*/ 	.word	0xffffffff


	//   ....[131]....
        /*02c4*/ 	.word	0xffffffff


	//   ....[132]....
        /*02c8*/ 	.word	0xffffffff


	//   ....[133]....
        /*02cc*/ 	.word	0xffffffff


	//   ....[134]....
        /*02d0*/ 	.word	0xffffffff


	//   ....[135]....
        /*02d4*/ 	.word	0xffffffff


	//   ....[136]....
        /*02d8*/ 	.word	0xffffffff


	//   ....[137]....
        /*02dc*/ 	.word	0xffffffff


	//   ....[138]....
        /*02e0*/ 	.word	0xffffffff


	//   ....[139]....
        /*02e4*/ 	.word	0xffffffff


	//   ....[140]....
        /*02e8*/ 	.word	0xffffffff


	//   ....[141]....
        /*02ec*/ 	.word	0xffffffff


	//   ....[142]....
        /*02f0*/ 	.word	0xffffffff


	//   ....[143]....
        /*02f4*/ 	.word	0xffffffff


	//   ....[144]....
        /*02f8*/ 	.word	0xffffffff


	//   ....[145]....
        /*02fc*/ 	.word	0xffffffff


	//   ....[146]....
        /*0300*/ 	.word	0xffffffff


	//   ....[147]....
        /*0304*/ 	.word	0xffffffff


	//   ....[148]....
        /*0308*/ 	.word	0xffffffff


	//   ....[149]....
        /*030c*/ 	.word	0x0500000f


	//   ....[150]....
        /*0310*/ 	.word	0x0500000f


	//   ....[151]....
        /*0314*/ 	.word	0x0500000f


	//   ....[152]....
        /*0318*/ 	.word	0x0500000f


	//   ....[153]....
        /*031c*/ 	.word	0x0500000f


	//   ....[154]....
        /*0320*/ 	.word	0x0500000f


	//   ....[155]....
        /*0324*/ 	.word	0x0500000f


	//   ....[156]....
        /*0328*/ 	.word	0x0500000f


	//   ....[157]....
        /*032c*/ 	.word	0x0500000f


	//----- nvinfo : EIATTR_COOP_GROUP_INSTR_OFFSETS
	.align		4
.L_178:
        /*0330*/ 	.byte	0x04, 0x28
        /*0332*/ 	.short	(.L_180 - .L_179)


	//   ....[0]....
.L_179:
        /*0334*/ 	.word	0x00000070


	//   ....[1]....
        /*0338*/ 	.word	0x00000140


	//   ....[2]....
        /*033c*/ 	.word	0x00000190


	//   ....[3]....
        /*0340*/ 	.word	0x000003c0


	//   ....[4]....
        /*0344*/ 	.word	0x00000520


	//   ....[5]....
        /*0348*/ 	.word	0x00000640


	//   ....[6]....
        /*034c*/ 	.word	0x000007a0


	//   ....[7]....
        /*0350*/ 	.word	0x000016f0


	//   ....[8]....
        /*0354*/ 	.word	0x00002410


	//   ....[9]....
        /*0358*/ 	.word	0x00002e10


	//   ....[10]....
        /*035c*/ 	.word	0x00003e10


	//   ....[11]....
        /*0360*/ 	.word	0x00003f30


	//   ....[12]....
        /*0364*/ 	.word	0x00004840


	//   ....[13]....
        /*0368*/ 	.word	0x00004890


	//   ....[14]....
        /*036c*/ 	.word	0x00006a20


	//   ....[15]....
        /*0370*/ 	.word	0x00006c90


	//   ....[16]....
        /*0374*/ 	.word	0x00007860


	//   ....[17]....
        /*0378*/ 	.word	0x000078b0


	//   ....[18]....
        /*037c*/ 	.word	0x00008210


	//   ....[19]....
        /*0380*/ 	.word	0x000082b0


	//   ....[20]....
        /*0384*/ 	.word	0x0000a910


	//   ....[21]....
        /*0388*/ 	.word	0x0000a940


	//   ....[22]....
        /*038c*/ 	.word	0x0000a960


	//   ....[23]....
        /*0390*/ 	.word	0x0000a980


	//   ....[24]....
        /*0394*/ 	.word	0x0000ce50


	//   ....[25]....
        /*0398*/ 	.word	0x0000d110


	//   ....[26]....
        /*039c*/ 	.word	0x0000dbc0


	//   ....[27]....
        /*03a0*/ 	.word	0x0000dc00


	//   ....[28]....
        /*03a4*/ 	.word	0x0000e680


	//   ....[29]....
        /*03a8*/ 	.word	0x0000e730


	//   ....[30]....
        /*03ac*/ 	.word	0x0000fc90


	//   ....[31]....
        /*03b0*/ 	.word	0x0000fca0


	//   ....[32]....
        /*03b4*/ 	.word	0x0000fcd0


	//   ....[33]....
        /*03b8*/ 	.word	0x0000fce0


	//   ....[34]....
        /*03bc*/ 	.word	0x00010f30


	//   ....[35]....
        /*03c0*/ 	.word	0x00010f40


	//   ....[36]....
        /*03c4*/ 	.word	0x00010f50


	//   ....[37]....
        /*03c8*/ 	.word	0x00010f60


	//   ....[38]....
        /*03cc*/ 	.word	0x00010f70


	//   ....[39]....
        /*03d0*/ 	.word	0x00010f80


	//   ....[40]....
        /*03d4*/ 	.word	0x00010f90


	//   ....[41]....
        /*03d8*/ 	.word	0x00010fa0


	//   ....[42]....
        /*03dc*/ 	.word	0x00010fb0


	//   ....[43]....
        /*03e0*/ 	.word	0x00010fc0


	//   ....[44]....
        /*03e4*/ 	.word	0x00010fe0


	//   ....[45]....
        /*03e8*/ 	.word	0x00010ff0


	//   ....[46]....
        /*03ec*/ 	.word	0x00011000


	//   ....[47]....
        /*03f0*/ 	.word	0x00011020


	//   ....[48]....
        /*03f4*/ 	.word	0x00011030


	//   ....[49]....
        /*03f8*/ 	.word	0x00011040


	//   ....[50]....
        /*03fc*/ 	.word	0x00011060


	//   ....[51]....
        /*0400*/ 	.word	0x00011070


	//   ....[52]....
        /*0404*/ 	.word	0x00011080


	//   ....[53]....
        /*0408*/ 	.word	0x00011090


	//   ....[54]....
        /*040c*/ 	.word	0x000110b0


	//   ....[55]....
        /*0410*/ 	.word	0x000110c0


	//   ....[56]....
        /*0414*/ 	.word	0x000110d0


	//   ....[57]....
        /*0418*/ 	.word	0x000110e0


	//   ....[58]....
        /*041c*/ 	.word	0x000110f0


	//   ....[59]....
        /*0420*/ 	.word	0x00011100


	//   ....[60]....
        /*0424*/ 	.word	0x00011110


	//   ....[61]....
        /*0428*/ 	.word	0x00011120


	//   ....[62]....
        /*042c*/ 	.word	0x00011130


	//   ....[63]....
        /*0430*/ 	.word	0x00011140


	//   ....[64]....
        /*0434*/ 	.word	0x00011150


	//   ....[65]....
        /*0438*/ 	.word	0x00011160


	//   ....[66]....
        /*043c*/ 	.word	0x00011170


	//   ....[67]....
        /*0440*/ 	.word	0x00011180


	//   ....[68]....
        /*0444*/ 	.word	0x00011190


	//   ....[69]....
        /*0448*/ 	.word	0x000111a0


	//   ....[70]....
        /*044c*/ 	.word	0x000111b0


	//   ....[71]....
        /*0450*/ 	.word	0x000111c0


	//   ....[72]....
        /*0454*/ 	.word	0x000111d0


	//   ....[73]....
        /*0458*/ 	.word	0x000111e0


	//   ....[74]....
        /*045c*/ 	.word	0x000111f0


	//   ....[75]....
        /*0460*/ 	.word	0x00011200


	//   ....[76]....
        /*0464*/ 	.word	0x00011210


	//   ....[77]....
        /*0468*/ 	.word	0x00011220


	//   ....[78]....
        /*046c*/ 	.word	0x00011230


	//   ....[79]....
        /*0470*/ 	.word	0x00011240


	//   ....[80]....
        /*0474*/ 	.word	0x00011250


	//   ....[81]....
        /*0478*/ 	.word	0x00011260


	//   ....[82]....
        /*047c*/ 	.word	0x00011270


	//   ....[83]....
        /*0480*/ 	.word	0x00011280


	//   ....[84]....
        /*0484*/ 	.word	0x00011290


	//   ....[85]....
        /*0488*/ 	.word	0x000112a0


	//   ....[86]....
        /*048c*/ 	.word	0x000112b0


	//   ....[87]....
        /*0490*/ 	.word	0x000112c0


	//   ....[88]....
        /*0494*/ 	.word	0x000112d0


	//   ....[89]....
        /*0498*/ 	.word	0x000112e0


	//   ....[90]....
        /*049c*/ 	.word	0x000112f0


	//   ....[91]....
        /*04a0*/ 	.word	0x00011300


	//   ....[92]....
        /*04a4*/ 	.word	0x00011310


	//   ....[93]....
        /*04a8*/ 	.word	0x00011320


	//   ....[94]....
        /*04ac*/ 	.word	0x00011330


	//   ....[95]....
        /*04b0*/ 	.word	0x00011340


	//   ....[96]....
        /*04b4*/ 	.word	0x00011350


	//   ....[97]....
        /*04b8*/ 	.word	0x00011380


	//   ....[98]....
        /*04bc*/ 	.word	0x000113b0


	//   ....[99]....
        /*04c0*/ 	.word	0x000113e0


	//   ....[100]....
        /*04c4*/ 	.word	0x00011410


	//   ....[101]....
        /*04c8*/ 	.word	0x00011440


	//   ....[102]....
        /*04cc*/ 	.word	0x00011470


	//   ....[103]....
        /*04d0*/ 	.word	0x000114a0


	//   ....[104]....
        /*04d4*/ 	.word	0x000114d0


	//   ....[105]....
        /*04d8*/ 	.word	0x00011500


	//   ....[106]....
        /*04dc*/ 	.word	0x00011530


	//   ....[107]....
        /*04e0*/ 	.word	0x00011560


	//   ....[108]....
        /*04e4*/ 	.word	0x00011590


	//   ....[109]....
        /*04e8*/ 	.word	0x000115c0


	//   ....[110]....
        /*04ec*/ 	.word	0x000115f0


	//   ....[111]....
        /*04f0*/ 	.word	0x00011620


	//   ....[112]....
        /*04f4*/ 	.word	0x00011650


	//   ....[113]....
        /*04f8*/ 	.word	0x00011680


	//   ....[114]....
        /*04fc*/ 	.word	0x000116b0


	//   ....[115]....
        /*0500*/ 	.word	0x000116e0


	//   ....[116]....
        /*0504*/ 	.word	0x00011720


	//   ....[117]....
        /*0508*/ 	.word	0x00011750


	//   ....[118]....
        /*050c*/ 	.word	0x00011780


	//   ....[119]....
        /*0510*/ 	.word	0x000117c0


	//   ....[120]....
        /*0514*/ 	.word	0x00011800


	//   ....[121]....
        /*0518*/ 	.word	0x00011840


	//   ....[122]....
        /*051c*/ 	.word	0x00011880


	//   ....[123]....
        /*0520*/ 	.word	0x000118c0


	//   ....[124]....
        /*0524*/ 	.word	0x00011900


	//   ....[125]....
        /*0528*/ 	.word	0x00011930


	//   ....[126]....
        /*052c*/ 	.word	0x00011960


	//   ....[127]....
        /*0530*/ 	.word	0x00011990


	//   ....[128]....
        /*0534*/ 	.word	0x000119a0


	//   ....[129]....
        /*0538*/ 	.word	0x000119b0


	//   ....[130]....
        /*053c*/ 	.word	0x00011d50


	//   ....[131]....
        /*0540*/ 	.word	0x00011db0


	//   ....[132]....
        /*0544*/ 	.word	0x00011de0


	//   ....[133]....
        /*0548*/ 	.word	0x00011e20


	//   ....[134]....
        /*054c*/ 	.word	0x00011e50


	//   ....[135]....
        /*0550*/ 	.word	0x00011e90


	//   ....[136]....
        /*0554*/ 	.word	0x00012840


	//   ....[137]....
        /*0558*/ 	.word	0x00012870


	//   ....[138]....
        /*055c*/ 	.word	0x000136c0


	//   ....[139]....
        /*0560*/ 	.word	0x00014890


	//   ....[140]....
        /*0564*/ 	.word	0x00015490


	//   ....[141]....
        /*0568*/ 	.word	0x000154c0


	//   ....[142]....
        /*056c*/ 	.word	0x000154e0


	//   ....[143]....
        /*0570*/ 	.word	0x000155b0


	//   ....[144]....
        /*0574*/ 	.word	0x000155f0


	//   ....[145]....
        /*0578*/ 	.word	0x00015650


	//   ....[146]....
        /*057c*/ 	.word	0x00015680


	//   ....[147]....
        /*0580*/ 	.word	0x000156c0


	//   ....[148]....
        /*0584*/ 	.word	0x000172c0


	//   ....[149]....
        /*0588*/ 	.word	0x00017930


	//   ....[150]....
        /*058c*/ 	.word	0x00017b00


	//   ....[151]....
        /*0590*/ 	.word	0x00017b50


	//   ....[152]....
        /*0594*/ 	.word	0x00017bf0


	//   ....[153]....
        /*0598*/ 	.word	0x00017d00


	//   ....[154]....
        /*059c*/ 	.word	0x00017d90


	//   ....[155]....
        /*05a0*/ 	.word	0x00017e60


	//   ....[156]....
        /*05a4*/ 	.word	0x00017f00


	//   ....[157]....
        /*05a8*/ 	.word	0x00017fb0


	//----- nvinfo : EIATTR_REG_RECONFIG
	.align		4
.L_180:
        /*05ac*/ 	.byte	0x01, 0x54
	.zero		2


	//----- nvinfo : EIATTR_SYSCALL_OFFSETS
	.align		4
        /*05b0*/ 	.byte	0x04, 0x46
        /*05b2*/ 	.short	(.L_182 - .L_181)


	//   ....[0]....
.L_181:
        /*05b4*/ 	.word	0x000018b0


	//   ....[1]....
        /*05b8*/ 	.word	0x00014210


	//   ....[2]....
        /*05bc*/ 	.word	0x00014350


	//   ....[3]....
        /*05c0*/ 	.word	0x00014490


	//   ....[4]....
        /*05c4*/ 	.word	0x000145b0


	//   ....[5]....
        /*05c8*/ 	.word	0x00015080


	//----- nvinfo : EIATTR_MBARRIER_INSTR_OFFSETS
	.align		4
.L_182:
        /*05cc*/ 	.byte	0x04, 0x39
        /*05ce*/ 	.short	(.L_184 - .L_183)


	//   ....[0]....
.L_183:
        /*05d0*/ 	.word	0x00000270
        /*05d4*/ 	.word	0x000000ff
        /*05d8*/ 	.word	0x0002a800
        /*05dc*/ 	.short	0x0100
        /*05de*/ 	.byte	0x08
	.zero		1


	//   ....[1]....
        /*05e0*/ 	.word	0x00000280
        /*05e4*/ 	.word	0x000000ff
        /*05e8*/ 	.word	0x0002a820
        /*05ec*/ 	.short	0x0100
        /*05ee*/ 	.byte	0x08
	.zero		1


	//   ....[2]....
        /*05f0*/ 	.word	0x00000370
        /*05f4*/ 	.word	0x000000ff
        /*05f8*/ 	.word	0x0002a830
        /*05fc*/ 	.short	0x0100
        /*05fe*/ 	.byte	0x08
	.zero		1


	//   ....[3]....
        /*0600*/ 	.word	0x00000380
        /*0604*/ 	.word	0x000000ff
        /*0608*/ 	.word	0x0002a840
        /*060c*/ 	.short	0x0100
        /*060e*/ 	.byte	0x08
	.zero		1


	//   ....[4]....
        /*0610*/ 	.word	0x00000390
        /*0614*/ 	.word	0x000000ff
        /*0618*/ 	.word	0x0002a838
        /*061c*/ 	.short	0x0100
        /*061e*/ 	.byte	0x08
	.zero		1


	//   ....[5]....
        /*0620*/ 	.word	0x000003a0
        /*0624*/ 	.word	0x000000ff
        /*0628*/ 	.word	0x0002a848
        /*062c*/ 	.short	0x0100
        /*062e*/ 	.byte	0x08
	.zero		1


	//   ....[6]....
        /*0630*/ 	.word	0x000004d0
        /*0634*/ 	.word	0x000000ff
        /*0638*/ 	.word	0x0002a850
        /*063c*/ 	.short	0x0100
        /*063e*/ 	.byte	0x08
	.zero		1


	//   ....[7]....
        /*0640*/ 	.word	0x000004e0
        /*0644*/ 	.word	0x000000ff
        /*0648*/ 	.word	0x0002a860
        /*064c*/ 	.short	0x0100
        /*064e*/ 	.byte	0x08
	.zero		1


	//   ....[8]....
        /*0650*/ 	.word	0x000004f0
        /*0654*/ 	.word	0x000000ff
        /*0658*/ 	.word	0x0002a858
        /*065c*/ 	.short	0x0100
        /*065e*/ 	.byte	0x08
	.zero		1


	//   ....[9]....
        /*0660*/ 	.word	0x00000500
        /*0664*/ 	.word	0x000000ff
        /*0668*/ 	.word	0x0002a868
        /*066c*/ 	.short	0x0100
        /*066e*/ 	.byte	0x08
	.zero		1


	//   ....[10]....
        /*0670*/ 	.word	0x000005f0
        /*0674*/ 	.word	0x000000ff
        /*0678*/ 	.word	0x0002a870
        /*067c*/ 	.short	0x0100
        /*067e*/ 	.byte	0x06
	.zero		1


	//   ....[11]....
        /*0680*/ 	.word	0x00000600
        /*0684*/ 	.word	0x000000ff
        /*0688*/ 	.word	0x0002a880
        /*068c*/ 	.short	0x0100
        /*068e*/ 	.byte	0x06
	.zero		1


	//   ....[12]....
        /*0690*/ 	.word	0x00000610
        /*0694*/ 	.word	0x000000ff
        /*0698*/ 	.word	0x0002a878
        /*069c*/ 	.short	0x0100
        /*069e*/ 	.byte	0x06
	.zero		1


	//   ....[13]....
        /*06a0*/ 	.word	0x00000620
        /*06a4*/ 	.word	0x000000ff
        /*06a8*/ 	.word	0x0002a888
        /*06ac*/ 	.short	0x0100
        /*06ae*/ 	.byte	0x06
	.zero		1


	//   ....[14]....
        /*06b0*/ 	.word	0x00000750
        /*06b4*/ 	.word	0x000000ff
        /*06b8*/ 	.word	0x0002a890
        /*06bc*/ 	.short	0x0100
        /*06be*/ 	.byte	0x08
	.zero		1


	//   ....[15]....
        /*06c0*/ 	.word	0x00000760
        /*06c4*/ 	.word	0x000000ff
        /*06c8*/ 	.word	0x0002a8a0
        /*06cc*/ 	.short	0x0100
        /*06ce*/ 	.byte	0x08
	.zero		1


	//   ....[16]....
        /*06d0*/ 	.word	0x00000770
        /*06d4*/ 	.word	0x000000ff
        /*06d8*/ 	.word	0x0002a898
        /*06dc*/ 	.short	0x0100
        /*06de*/ 	.byte	0x08
	.zero		1


	//   ....[17]....
        /*06e0*/ 	.word	0x00000780
        /*06e4*/ 	.word	0x000000ff
        /*06e8*/ 	.word	0x0002a8a8
        /*06ec*/ 	.short	0x0100
        /*06ee*/ 	.byte	0x08
	.zero		1


	//   ....[18]....
        /*06f0*/ 	.word	0x000008b0
        /*06f4*/ 	.word	0x000000ff
        /*06f8*/ 	.word	0x0002a8b0
        /*06fc*/ 	.short	0x0100
        /*06fe*/ 	.byte	0x08
	.zero		1


	//   ....[19]....
        /*0700*/ 	.word	0x000008c0
        /*0704*/ 	.word	0x000000ff
        /*0708*/ 	.word	0x0002a8c0
        /*070c*/ 	.short	0x0100
        /*070e*/ 	.byte	0x08
	.zero		1


	//   ....[20]....
        /*0710*/ 	.word	0x000008d0
        /*0714*/ 	.word	0x000000ff
        /*0718*/ 	.word	0x0002a8b8
        /*071c*/ 	.short	0x0100
        /*071e*/ 	.byte	0x08
	.zero		1


	//   ....[21]....
        /*0720*/ 	.word	0x000008e0
        /*0724*/ 	.word	0x000000ff
        /*0728*/ 	.word	0x0002a8c8
        /*072c*/ 	.short	0x0100
        /*072e*/ 	.byte	0x08
	.zero		1


	//   ....[22]....
        /*0730*/ 	.word	0x00001b80
        /*0734*/ 	.word	0x000000ff
        /*0738*/ 	.word	0x0002a800
        /*073c*/ 	.short	0x010a
        /*073e*/ 	.byte	0x2c
	.zero		1


	//   ....[23]....
        /*0740*/ 	.word	0x00001c10
        /*0744*/ 	.word	0x000000ff
        /*0748*/ 	.word	0x0002a830
        /*074c*/ 	.short	0x010a
        /*074e*/ 	.byte	0x2c
	.zero		1


	//   ....[24]....
        /*0750*/ 	.word	0x00001ca0
        /*0754*/ 	.word	0x000000ff
        /*0758*/ 	.word	0x0002a830
        /*075c*/ 	.short	0x010a
        /*075e*/ 	.byte	0x2c
	.zero		1


	//   ....[25]....
        /*0760*/ 	.word	0x000024f0
        /*0764*/ 	.word	0x0000000f
        /*0768*/ 	.word	0x00000000
        /*076c*/ 	.short	0x0101
        /*076e*/ 	.byte	0x3f
	.zero		1


	//   ....[26]....
        /*0770*/ 	.word	0x00005c80
        /*0774*/ 	.word	0x000000ff
        /*0778*/ 	.word	0x0002a830
        /*077c*/ 	.short	0x010a
        /*077e*/ 	.byte	0x06
	.zero		1


	//   ....[27]....
        /*0780*/ 	.word	0x00005cc0
        /*0784*/ 	.word	0x000000ff
        /*0788*/ 	.word	0x0002a830
        /*078c*/ 	.short	0x010a
        /*078e*/ 	.byte	0x06
	.zero		1


	//   ....[28]....
        /*0790*/ 	.word	0x00005f60
        /*0794*/ 	.word	0x000000ff
        /*0798*/ 	.word	0x0002a850
        /*079c*/ 	.short	0x010a
        /*079e*/ 	.byte	0x06
	.zero		1


	//   ....[29]....
        /*07a0*/ 	.word	0x00005fa0
        /*07a4*/ 	.word	0x000000ff
        /*07a8*/ 	.word	0x0002a850
        /*07ac*/ 	.short	0x010a
        /*07ae*/ 	.byte	0x06
	.zero		1


	//   ....[30]....
        /*07b0*/ 	.word	0x00006af0
        /*07b4*/ 	.word	0x00000089
        /*07b8*/ 	.word	0x00000000
        /*07bc*/ 	.short	0x0101
        /*07be*/ 	.byte	0x3f
	.zero		1


	//   ....[31]....
        /*07c0*/ 	.word	0x00008d00
        /*07c4*/ 	.word	0x000000ff
        /*07c8*/ 	.word	0x00000000
        /*07cc*/ 	.short	0x0101
        /*07ce*/ 	.byte	0x06
	.zero		1


	//   ....[32]....
        /*07d0*/ 	.word	0x00009860
        /*07d4*/ 	.word	0x000000ff
        /*07d8*/ 	.word	0x0002a830
        /*07dc*/ 	.short	0x010a
        /*07de*/ 	.byte	0x06
	.zero		1


	//   ....[33]....
        /*07e0*/ 	.word	0x000098a0
        /*07e4*/ 	.word	0x000000ff
        /*07e8*/ 	.word	0x0002a830
        /*07ec*/ 	.short	0x010a
        /*07ee*/ 	.byte	0x06
	.zero		1


	//   ....[34]....
        /*07f0*/ 	.word	0x00009b70
        /*07f4*/ 	.word	0x000000ff
        /*07f8*/ 	.word	0x0002a850
        /*07fc*/ 	.short	0x010a
        /*07fe*/ 	.byte	0x06
	.zero		1


	//   ....[35]....
        /*0800*/ 	.word	0x00009bb0
        /*0804*/ 	.word	0x000000ff
        /*0808*/ 	.word	0x0002a850
        /*080c*/ 	.short	0x010a
        /*080e*/ 	.byte	0x06
	.zero		1


	//   ....[36]....
        /*0810*/ 	.word	0x0000b530
        /*0814*/ 	.word	0x00000004
        /*0818*/ 	.word	0x00000000
        /*081c*/ 	.short	0x0101
        /*081e*/ 	.byte	0x3f
	.zero		1


	//   ....[37]....
        /*0820*/ 	.word	0x0000b820
        /*0824*/ 	.word	0x000000ff
        /*0828*/ 	.word	0x00000000
        /*082c*/ 	.short	0x0101
        /*082e*/ 	.byte	0x06
	.zero		1


	//   ....[38]....
        /*0830*/ 	.word	0x0000c160
        /*0834*/ 	.word	0x000000ff
        /*0838*/ 	.word	0x0002a830
        /*083c*/ 	.short	0x010a
        /*083e*/ 	.byte	0x06
	.zero		1


	//   ....[39]....
        /*0840*/ 	.word	0x0000c1a0
        /*0844*/ 	.word	0x000000ff
        /*0848*/ 	.word	0x0002a830
        /*084c*/ 	.short	0x010a
        /*084e*/ 	.byte	0x06
	.zero		1


	//   ....[40]....
        /*0850*/ 	.word	0x0000c430
        /*0854*/ 	.word	0x000000ff
        /*0858*/ 	.word	0x0002a850
        /*085c*/ 	.short	0x010a
        /*085e*/ 	.byte	0x06
	.zero		1


	//   ....[41]....
        /*0860*/ 	.word	0x0000c470
        /*0864*/ 	.word	0x000000ff
        /*0868*/ 	.word	0x0002a850
        /*086c*/ 	.short	0x010a
        /*086e*/ 	.byte	0x06
	.zero		1


	//   ....[42]....
        /*0870*/ 	.word	0x0000cf50
        /*0874*/ 	.word	0x00000091
        /*0878*/ 	.word	0x00000000
        /*087c*/ 	.short	0x0101
        /*087e*/ 	.byte	0x3f
	.zero		1


	//   ....[43]....
        /*0880*/ 	.word	0x0000f170
        /*0884*/ 	.word	0x000000ff
        /*0888*/ 	.word	0x00000000
        /*088c*/ 	.short	0x0101
        /*088e*/ 	.byte	0x06
	.zero		1


	//   ....[44]....
        /*0890*/ 	.word	0x0000f960
        /*0894*/ 	.word	0x000000ff
        /*0898*/ 	.word	0x0002a850
        /*089c*/ 	.short	0x010a
        /*089e*/ 	.byte	0x0c
	.zero		1


	//   ....[45]....
        /*08a0*/ 	.word	0x0000f9a0
        /*08a4*/ 	.word	0x000000ff
        /*08a8*/ 	.word	0x0002a850
        /*08ac*/ 	.short	0x010a
        /*08ae*/ 	.byte	0x0c
	.zero		1


	//   ....[46]....
        /*08b0*/ 	.word	0x0000ffa0
        /*08b4*/ 	.word	0x000000ff
        /*08b8*/ 	.word	0x00000000
        /*08bc*/ 	.short	0x0101
        /*08be*/ 	.byte	0x04
	.zero		1


	//   ....[47]....
        /*08c0*/ 	.word	0x00011e80
        /*08c4*/ 	.word	0x000000ff
        /*08c8*/ 	.word	0x00000000
        /*08cc*/ 	.short	0x0101
        /*08ce*/ 	.byte	0x04
	.zero		1


	//   ....[48]....
        /*08d0*/ 	.word	0x00014aa0
        /*08d4*/ 	.word	0x000000ff
        /*08d8*/ 	.word	0x0002a880
        /*08dc*/ 	.short	0x010a
        /*08de*/ 	.byte	0x26
	.zero		1


	//   ....[49]....
        /*08e0*/ 	.word	0x00014cd0
        /*08e4*/ 	.word	0x000000ff
        /*08e8*/ 	.word	0x0002a840
        /*08ec*/ 	.short	0x010a
        /*08ee*/ 	.byte	0x26
	.zero		1


	//   ....[50]....
        /*08f0*/ 	.word	0x000157e0
        /*08f4*/ 	.word	0x000000ff
        /*08f8*/ 	.word	0x0002a800
        /*08fc*/ 	.short	0x0107
        /*08fe*/ 	.byte	0x26
	.zero		1


	//   ....[51]....
        /*0900*/ 	.word	0x00015840
        /*0904*/ 	.word	0x000000ff
        /*0908*/ 	.word	0x0002a800
        /*090c*/ 	.short	0x0101
        /*090e*/ 	.byte	0x26
	.zero		1


	//   ....[52]....
        /*0910*/ 	.word	0x00015870
        /*0914*/ 	.word	0x000000ff
        /*0918*/ 	.word	0x0002a820
        /*091c*/ 	.short	0x010a
        /*091e*/ 	.byte	0x26
	.zero		1


	//   ....[53]....
        /*0920*/ 	.word	0x00015b40
        /*0924*/ 	.word	0x00000008
        /*0928*/ 	.word	0x0002a880
        /*092c*/ 	.short	0x010a
        /*092e*/ 	.byte	0x3f
	.zero		1


	//   ....[54]....
        /*0930*/ 	.word	0x00015f20
        /*0934*/ 	.word	0x00000008
        /*0938*/ 	.word	0x0002a840
        /*093c*/ 	.short	0x010a
        /*093e*/ 	.byte	0x3f
	.zero		1


	//   ....[55]....
        /*0940*/ 	.word	0x00016340
        /*0944*/ 	.word	0x0000000d
        /*0948*/ 	.word	0x0002a870
        /*094c*/ 	.short	0x010a
        /*094e*/ 	.byte	0x3f
	.zero		1


	//   ....[56]....
        /*0950*/ 	.word	0x000163b0
        /*0954*/ 	.word	0x0000000d
        /*0958*/ 	.word	0x0002a860
        /*095c*/ 	.short	0x010a
        /*095e*/ 	.byte	0x3f
	.zero		1


	//   ....[57]....
        /*0960*/ 	.word	0x00016980
        /*0964*/ 	.word	0x0000000d
        /*0968*/ 	.word	0x0002a850
        /*096c*/ 	.short	0x0101
        /*096e*/ 	.byte	0x3f
	.zero		1


	//   ....[58]....
        /*0970*/ 	.word	0x000169f0
        /*0974*/ 	.word	0x00000000
        /*0978*/ 	.word	0x00000000
        /*097c*/ 	.short	0x0101
        /*097e*/ 	.byte	0x3f
	.zero		1


	//   ....[59]....
        /*0980*/ 	.word	0x00016af0
        /*0984*/ 	.word	0x0000000c
        /*0988*/ 	.word	0x0002a870
        /*098c*/ 	.short	0x010a
        /*098e*/ 	.byte	0x3f
	.zero		1


	//   ....[60]....
        /*0990*/ 	.word	0x00016b80
        /*0994*/ 	.word	0x0000000c
        /*0998*/ 	.word	0x0002a860
        /*099c*/ 	.short	0x010a
        /*099e*/ 	.byte	0x3f
	.zero		1


	//   ....[61]....
        /*09a0*/ 	.word	0x00017160
        /*09a4*/ 	.word	0x0000000c
        /*09a8*/ 	.word	0x0002a850
        /*09ac*/ 	.short	0x0101
        /*09ae*/ 	.byte	0x3f
	.zero		1


	//   ....[62]....
        /*09b0*/ 	.word	0x000171c0
        /*09b4*/ 	.word	0x00000000
        /*09b8*/ 	.word	0x00000000
        /*09bc*/ 	.short	0x0101
        /*09be*/ 	.byte	0x3f
	.zero		1


	//   ....[63]....
        /*09c0*/ 	.word	0x00017270
        /*09c4*/ 	.word	0x00000007
        /*09c8*/ 	.word	0x0002a820
        /*09cc*/ 	.short	0x010a
        /*09ce*/ 	.byte	0x3f
	.zero		1


	//   ....[64]....
        /*09d0*/ 	.word	0x000173b0
        /*09d4*/ 	.word	0x00000006
        /*09d8*/ 	.word	0x00000000
        /*09dc*/ 	.short	0x010a
        /*09de*/ 	.byte	0x3f
	.zero		1


	//   ....[65]....
        /*09e0*/ 	.word	0x00017420
        /*09e4*/ 	.word	0x00000005
        /*09e8*/ 	.word	0x00000000
        /*09ec*/ 	.short	0x010a
        /*09ee*/ 	.byte	0x3f
	.zero		1


	//   ....[66]....
        /*09f0*/ 	.word	0x00017470
        /*09f4*/ 	.word	0x00000000
        /*09f8*/ 	.word	0x0002a860
        /*09fc*/ 	.short	0x010a
        /*09fe*/ 	.byte	0x3f
	.zero		1


	//   ....[67]....
        /*0a00*/ 	.word	0x000174c0
        /*0a04*/ 	.word	0x00000005
        /*0a08*/ 	.word	0x0002a860
        /*0a0c*/ 	.short	0x010a
        /*0a0e*/ 	.byte	0x3f
	.zero		1


	//   ....[68]....
        /*0a10*/ 	.word	0x00017500
        /*0a14*/ 	.word	0x00000000
        /*0a18*/ 	.word	0x0002a880
        /*0a1c*/ 	.short	0x010a
        /*0a1e*/ 	.byte	0x3f
	.zero		1


	//   ....[69]....
        /*0a20*/ 	.word	0x00017520
        /*0a24*/ 	.word	0x00000005
        /*0a28*/ 	.word	0x0002a880
        /*0a2c*/ 	.short	0x010a
        /*0a2e*/ 	.byte	0x3f
	.zero		1


	//   ....[70]....
        /*0a30*/ 	.word	0x00017590
        /*0a34*/ 	.word	0x00000003
        /*0a38*/ 	.word	0x0002a800
        /*0a3c*/ 	.short	0x010a
        /*0a3e*/ 	.byte	0x3f
	.zero		1


	//   ....[71]....
        /*0a40*/ 	.word	0x000175f0
        /*0a44*/ 	.word	0x00000003
        /*0a48*/ 	.word	0x0002a830
        /*0a4c*/ 	.short	0x010a
        /*0a4e*/ 	.byte	0x3f
	.zero		1


	//   ....[72]....
        /*0a50*/ 	.word	0x00017650
        /*0a54*/ 	.word	0x0000000c
        /*0a58*/ 	.word	0x0002a830
        /*0a5c*/ 	.short	0x010a
        /*0a5e*/ 	.byte	0x3f
	.zero		1


	//   ....[73]....
        /*0a60*/ 	.word	0x000176b0
        /*0a64*/ 	.word	0x0000000c
        /*0a68*/ 	.word	0x0002a850
        /*0a6c*/ 	.short	0x010a
        /*0a6e*/ 	.byte	0x3f
	.zero		1


	//   ....[74]....
        /*0a70*/ 	.word	0x00017710
        /*0a74*/ 	.word	0x0000000a
        /*0a78*/ 	.word	0x0002a830
        /*0a7c*/ 	.short	0x010a
        /*0a7e*/ 	.byte	0x3f
	.zero		1


	//   ....[75]....
        /*0a80*/ 	.word	0x00017770
        /*0a84*/ 	.word	0x0000000a
        /*0a88*/ 	.word	0x0002a850
        /*0a8c*/ 	.short	0x010a
        /*0a8e*/ 	.byte	0x3f
	.zero		1


	//   ....[76]....
        /*0a90*/ 	.word	0x000177d0
        /*0a94*/ 	.word	0x0000000a
        /*0a98*/ 	.word	0x0002a830
        /*0a9c*/ 	.short	0x010a
        /*0a9e*/ 	.byte	0x3f
	.zero		1


	//   ....[77]....
        /*0aa0*/ 	.word	0x00017830
        /*0aa4*/ 	.word	0x0000000a
        /*0aa8*/ 	.word	0x0002a850
        /*0aac*/ 	.short	0x010a
        /*0aae*/ 	.byte	0x3f
	.zero		1


	//   ....[78]....
        /*0ab0*/ 	.word	0x00017890
        /*0ab4*/ 	.word	0x00000003
        /*0ab8*/ 	.word	0x0002a850
        /*0abc*/ 	.short	0x010a
        /*0abe*/ 	.byte	0x3f
	.zero		1


	//   ....[79]....
        /*0ac0*/ 	.word	0x000179f0
        /*0ac4*/ 	.word	0x00000003
        /*0ac8*/ 	.word	0x0002a880
        /*0acc*/ 	.short	0x010a
        /*0ace*/ 	.byte	0x3f
	.zero		1


	//   ....[80]....
        /*0ad0*/ 	.word	0x00017a50
        /*0ad4*/ 	.word	0x00000003
        /*0ad8*/ 	.word	0x0002a840
        /*0adc*/ 	.short	0x010a
        /*0ade*/ 	.byte	0x3f
	.zero		1


	//   ....[81]....
        /*0ae0*/ 	.word	0x00017ff0
        /*0ae4*/ 	.word	0x00000003
        /*0ae8*/ 	.word	0x0002a820
        /*0aec*/ 	.short	0x010a
        /*0aee*/ 	.byte	0x3f
	.zero		1


	//   ....[82]....
        /*0af0*/ 	.word	0x00018040
        /*0af4*/ 	.word	0x00000008
        /*0af8*/ 	.word	0x0002a880
        /*0afc*/ 	.short	0x010a
        /*0afe*/ 	.byte	0x3f
	.zero		1


	//   ....[83]....
        /*0b00*/ 	.word	0x00018090
        /*0b04*/ 	.word	0x00000008
        /*0b08*/ 	.word	0x0002a840
        /*0b0c*/ 	.short	0x010a
        /*0b0e*/ 	.byte	0x3f
	.zero		1


	//   ....[84]....
        /*0b10*/ 	.word	0x000180e0
        /*0b14*/ 	.word	0x0000000d
        /*0b18*/ 	.word	0x0002a870
        /*0b1c*/ 	.short	0x010a
        /*0b1e*/ 	.byte	0x3f
	.zero		1


	//   ....[85]....
        /*0b20*/ 	.word	0x00018130
        /*0b24*/ 	.word	0x0000000d
        /*0b28*/ 	.word	0x0002a860
        /*0b2c*/ 	.short	0x010a
        /*0b2e*/ 	.byte	0x3f
	.zero		1


	//   ....[86]....
        /*0b30*/ 	.word	0x00018180
        /*0b34*/ 	.word	0x0000000c
        /*0b38*/ 	.word	0x0002a870
        /*0b3c*/ 	.short	0x010a
        /*0b3e*/ 	.byte	0x3f
	.zero		1


	//   ....[87]....
        /*0b40*/ 	.word	0x000181d0
        /*0b44*/ 	.word	0x0000000c
        /*0b48*/ 	.word	0x0002a860
        /*0b4c*/ 	.short	0x010a
        /*0b4e*/ 	.byte	0x3f
	.zero		1


	//   ....[88]....
        /*0b50*/ 	.word	0x00018220
        /*0b54*/ 	.word	0x00000007
        /*0b58*/ 	.word	0x0002a820
        /*0b5c*/ 	.short	0x010a
        /*0b5e*/ 	.byte	0x3f
	.zero		1


	//   ....[89]....
        /*0b60*/ 	.word	0x00018270
        /*0b64*/ 	.word	0x00000006
        /*0b68*/ 	.word	0x00000000
        /*0b6c*/ 	.short	0x010a
        /*0b6e*/ 	.byte	0x3f
	.zero		1


	//   ....[90]....
        /*0b70*/ 	.word	0x000182c0
        /*0b74*/ 	.word	0x00000005
        /*0b78*/ 	.word	0x00000000
        /*0b7c*/ 	.short	0x010a
        /*0b7e*/ 	.byte	0x3f
	.zero		1


	//   ....[91]....
        /*0b80*/ 	.word	0x00018310
        /*0b84*/ 	.word	0x00000000
        /*0b88*/ 	.word	0x0002a860
        /*0b8c*/ 	.short	0x010a
        /*0b8e*/ 	.byte	0x3f
	.zero		1


	//   ....[92]....
        /*0b90*/ 	.word	0x00018360
        /*0b94*/ 	.word	0x00000005
        /*0b98*/ 	.word	0x0002a860
        /*0b9c*/ 	.short	0x010a
        /*0b9e*/ 	.byte	0x3f
	.zero		1


	//   ....[93]....
        /*0ba0*/ 	.word	0x000183b0
        /*0ba4*/ 	.word	0x00000000
        /*0ba8*/ 	.word	0x0002a880
        /*0bac*/ 	.short	0x010a
        /*0bae*/ 	.byte	0x3f
	.zero		1


	//----- nvinfo : EIATTR_NUM_MBARRIERS
	.align		4
.L_184:
        /*0bb0*/ 	.byte	0x03, 0x38
        /*0bb2*/ 	.short	0x0016


	//----- nvinfo : EIATTR_EXIT_INSTR_OFFSETS
	.align		4
        /*0bb4*/ 	.byte	0x04, 0x1c
        /*0bb6*/ 	.short	(.L_186 - .L_185)


	//   ....[0]....
.L_185:
        /*0bb8*/ 	.word	0x00017570


	//----- nvinfo : EIATTR_MAX_THREADS
	.align		4
.L_186:
        /*0bbc*/ 	.byte	0x04, 0x05
        /*0bbe*/ 	.short	(.L_188 - .L_187)
.L_187:
        /*0bc0*/ 	.word	0x00000180
        /*0bc4*/ 	.word	0x00000001
        /*0bc8*/ 	.word	0x00000001


	//----- nvinfo : EIATTR_CRS_STACK_SIZE
	.align		4
.L_188:
        /*0bcc*/ 	.byte	0x04, 0x1e
        /*0bce*/ 	.short	(.L_190 - .L_189)
.L_189:
        /*0bd0*/ 	.word	0x00000000


	//----- nvinfo : EIATTR_CBANK_PARAM_SIZE
	.align		4
.L_190:
        /*0bd4*/ 	.byte	0x03, 0x19
        /*0bd6*/ 	.short	0x0a70


	//----- nvinfo : EIATTR_PARAM_CBANK
	.align		4
        /*0bd8*/ 	.byte	0x04, 0x0a
        /*0bda*/ 	.short	(.L_192 - .L_191)
	.align		4
.L_191:
        /*0bdc*/ 	.word	index@(.nv.constant0._ZN7cutlass13device_kernelIN5flash11enable_sm90INS1_16FlashAttnFwdSm90INS1_25CollectiveMainloopFwdSm90ILi2EN4cute5tupleIJNS5_1CILi1EEES8_S8_EEENS6_IJNS7_ILi128EEESA_NS7_ILi192EEEEEELi192ENS_12float_e4m3_tEfNS_4arch4Sm90ELb0ELb1ELb1ELb0ELb0ELb0ELb0ELb1ELb1ELb1ELb1ELb0EEENS1_21CollectiveEpilogueFwdINS6_IJSA_SB_SA_EEES9_NS_10bfloat16_tESF_Li256ELb0ELb1ELb1ELb1EEENS1_19SingleTileSchedulerILb0ELb1ELb1ELi128EEEEEEEEEvNT_6ParamsE)
        /*0be0*/ 	.short	0x0210
        /*0be2*/ 	.short	0x0a70


	//----- nvinfo : EIATTR_SW_WAR
	.align		4
.L_192:
        /*0be4*/ 	.byte	0x04, 0x36
        /*0be6*/ 	.short	(.L_194 - .L_193)
.L_193:
        /*0be8*/ 	.word	0x00000008
.L_194:


//--------------------- .nv.info._ZN7cutlass13device_kernelIN5flash11enable_sm90INS1_16FlashAttnFwdSm90INS1_25CollectiveMainloopFwdSm90ILi2EN4cute5tupleIJNS5_1CILi1EEES8_S8_EEENS6_IJNS7_ILi128EEESA_NS7_ILi192EEEEEELi192ENS_12float_e4m3_tEfNS_4arch4Sm90ELb0ELb1ELb1ELb1ELb0ELb0ELb0ELb1ELb1ELb1ELb1ELb0EEENS1_21CollectiveEpilogueFwdINS6_IJSA_SB_SA_EEES9_NS_10bfloat16_tESF_Li256ELb1ELb1ELb1ELb1EEENS1_36VarlenDynamicPersistentTileSchedulerILi128ELi128ELi256ELi128ELb1ELb1ELb1ELb1ELb0ELb1EEEEEEEEEvNT_6ParamsE --------------------------
	.section	.nv.info._ZN7cutlass13device_kernelIN5flash11enable_sm90INS1_16FlashAttnFwdSm90INS1_25CollectiveMainloopFwdSm90ILi2EN4cute5tupleIJNS5_1CILi1EEES8_S8_EEENS6_IJNS7_ILi128EEESA_NS7_ILi192EEEEEELi192ENS_12float_e4m3_tEfNS_4arch4Sm90ELb0ELb1ELb1ELb1ELb0ELb0ELb0ELb1ELb1ELb1ELb1ELb0EEENS1_21CollectiveEpilogueFwdINS6_IJSA_SB_SA_EEES9_NS_10bfloat16_tESF_Li256ELb1ELb1ELb1ELb1EEENS1_36VarlenDynamicPersistentTileSchedulerILi128ELi128ELi256ELi128ELb1ELb1ELb1ELb1ELb0ELb1EEEEEEEEEvNT_6ParamsE,"",@"SHT_CUDA_INFO"
	.sectionflags	@""
	.align	4


	//----- nvinfo : EIATTR_CUDA_API_VERSION
	.align		4
        /*0000*/ 	.byte	0x04, 0x37
        /*0002*/ 	.short	(.L_196 - .L_195)
.L_195:
        /*0004*/ 	.word	0x00000082


	//----- nvinfo : EIATTR_KPARAM_INFO
	.align		4
.L_196:
        /*0008*/ 	.byte	0x04, 0x17
        /*000a*/ 	.short	(.L_198 - .L_197)
.L_197:
        /*000c*/ 	.word	0x00000000
        /*0010*/ 	.short	0x0000
        /*0012*/ 	.short	0x0070
        /*0014*/ 	.byte	0x00, 0xf0, 0x01, 0x2a


	//----- nvinfo : EIATTR_SPARSE_MMA_MASK
	.align		4
.L_198:
        /*0018*/ 	.byte	0x03, 0x50
        /*001a*/ 	.short	0x0000


	//----- nvinfo : EIATTR_MAXREG_COUNT
	.align		4
        /*001c*/ 	.byte	0x03, 0x1b
        /*001e*/ 	.short	0x00a8


	//----- nvinfo : EIATTR_NUM_BARRIERS
	.align		4
        /*0020*/ 	.byte	0x02, 0x4c
        /*0022*/ 	.byte	0x10
	.zero		1


	//----- nvinfo : EIATTR_EXTERNS
	.align		4
        /*0024*/ 	.byte	0x04, 0x0f
        /*0026*/ 	.short	(.L_200 - .L_199)


	//   ....[0]....
	.align		4
.L_199:
        /*0028*/ 	.word	index@(__assertfail)


	//----- nvinfo : EIATTR_ANNOTATIONS
	.align		4
.L_200:
        /*002c*/ 	.byte	0x04, 0x55
        /*002e*/ 	.short	(.L_202 - .L_201)


	//   ....[0]....
.L_201:
        /* <DEDUP_REMOVED lines=42> */


	//----- nvinfo : EIATTR_MERCURY_ISA_VERSION
	.align		4
.L_202:
        /*02c0*/ 	.byte	0x03, 0x5f
        /*02c2*/ 	.short	0x0101


	//----- nvinfo : EIATTR_UNUSED_LOAD_BYTE_OFFSET
	.align		4
        /*02c4*/ 	.byte	0x04, 0x44
        /*02c6*/ 	.short	(.L_204 - .L_203)


	//   ....[0]....
.L_203:
        /*02c8*/ 	.word	0x00000a40
        /*02cc*/ 	.word	0x0000fff0


	//   ....[1]....
        /*02d0*/ 	.word	0x00010f50
        /*02d4*/ 	.word	0x0000fff0


	//----- nvinfo : EIATTR_INT_WARP_WIDE_INSTR_OFFSETS
	.align		4
.L_204:
        /*02d8*/ 	.byte	0x04, 0x31
        /*02da*/ 	.short	(.L_206 - .L_205)


	//   ....[0]....
.L_205:
        /*02dc*/ 	.word	0x00000130


	//   ....[1]....
        /*02e0*/ 	.word	0x00000170


	//   ....[2]....
        /*02e4*/ 	.word	0x000001e0


	//   ....[3]....
        /*02e8*/ 	.word	0x00017c60


	//   ....[4]....
        /*02ec*/ 	.word	0x00017cf0


	//   ....[5]....
        /*02f0*/ 	.word	0x0001a9d0


	//   ....[6]....
        /*02f4*/ 	.word	0x0001aa60


	//----- nvinfo : EIATTR_COOP_GROUP_MASK_REGIDS
	.align		4
.L_206:
        /*02f8*/ 	.byte	0x04, 0x29
        /*02fa*/ 	.short	(.L_208 - .L_207)


	//   ....[0]....
.L_207:
        /*02fc*/ 	.word	0xffffffff


	//   ....[1]....
        /*0300*/ 	.word	0xffffffff


	//   ....[2]....
        /*0304*/ 	.word	0xffffffff


	//   ....[3]....
        /*0308*/ 	.word	0xffffffff


	//   ....[4]....
        /*030c*/ 	.word	0xffffffff


	//   ....[5]....
        /*0310*/ 	.word	0xffffffff


	//   ....[6]....
        /*0314*/ 	.word	0xffffffff


	//   ....[7]....
        /*0318*/ 	.word	0xffffffff


	//   ....[8]....
        /*031c*/ 	.word	0xffffffff


	//   ....[9]....
        /*0320*/ 	.word	0xffffffff


	//   ....[10]....
        /*0324*/ 	.word	0xffffffff


	//   ....[11]....
        /*0328*/ 	.word	0xffffffff


	//   ....[12]....
        /*032c*/ 	.word	0xffffffff


	//   ....[13]....
        /*0330*/ 	.word	0xffffffff


	//   ....[14]....
        /*0334*/ 	.word	0xffffffff


	//   ....[15]....
        /*0338*/ 	.word	0xffffffff


	//   ....[16]....
        /*033c*/ 	.word	0xffffffff


	//   ....[17]....
        /*0340*/ 	.word	0xffffffff


	//   ....[18]....
        /*0344*/ 	.word	0xffffffff


	//   ....[19]....
        /*0348*/ 	.word	0xffffffff


	//   ....[20]....
        /*034c*/ 	.word	0xffffffff


	//   ....[21]....
        /*0350*/ 	.word	0xffffffff


	//   ....[22]....
        /*0354*/ 	.word	0xffffffff


	//   ....[23]....
        /*0358*/ 	.word	0xffffffff


	//   ....[24]....
        /*035c*/ 	.word	0xffffffff


	//   ....[25]....
        /*0360*/ 	.word	0xffffffff


	//   ....[26]....
        /*0364*/ 	.word	0xffffffff


	//   ....[27]....
        /*0368*/ 	.word	0xffffffff


	//   ....[28]....
        /*036c*/ 	.word	0xffffffff


	//   ....[29]....
        /*0370*/ 	.word	0xffffffff


	//   ....[30]....
        /*0374*/ 	.word	0xffffffff


	//   ....[31]....
        /*0378*/ 	.word	0xffffffff


	//   ....[32]....
        /*037c*/ 	.word	0xffffffff


	//   ....[33]....
        /*0380*/ 	.word	0xffffffff


	//   ....[34]....
        /*0384*/ 	.word	0xffffffff


	//   ....[35]....
        /*0388*/ 	.word	0xffffffff


	//   ....[36]....
        /*038c*/ 	.word	0xffffffff


	//   ....[37]....
        /*0390*/ 	.word	0xffffffff


	//   ....[38]....
        /*0394*/ 	.word	0xffffffff


	//   ....[39]....
        /*0398*/ 	.word	0xffffffff


	//   ....[40]....
        /*039c*/ 	.word	0xffffffff


	//   ....[41]....
        /*03a0*/ 	.word	0xffffffff


	//   ....[42]....
        /*03a4*/ 	.word	0xffffffff


	//   ....[43]....
        /*03a8*/ 	.word	0xffffffff


	//   ....[44]....
        /*03ac*/ 	.word	0xffffffff


	//   ....[45]....
        /*03b0*/ 	.word	0xffffffff


	//   ....[46]....
        /*03b4*/ 	.word	0xffffffff


	//   ....[47]....
        /*03b8*/ 	.word	0xffffffff


	//   ....[48]....
        /*03bc*/ 	.word	0xffffffff


	//   ....[49]....
        /*03c0*/ 	.word	0xffffffff


	//   ....[50]....
        /*03c4*/ 	.word	0xffffffff


	//   ....[51]....
        /*03c8*/ 	.word	0xffffffff


	//   ....[52]....
        /*03cc*/ 	.word	0xffffffff


	//   ....[53]....
        /*03d0*/ 	.word	0xffffffff


	//   ....[54]....
        /*03d4*/ 	.word	0xffffffff


	//   ....[55]....
        /*03d8*/ 	.word	0xffffffff


	//   ....[56]....
        /*03dc*/ 	.word	0xffffffff


	//   ....[57]....
        /*03e0*/ 	.word	0xffffffff


	//   ....[58]....
        /*03e4*/ 	.word	0xffffffff


	//   ....[59]....
        /*03e8*/ 	.word	0xffffffff


	//   ....[60]....
        /*03ec*/ 	.word	0xffffffff


	//   ....[61]....
        /*03f0*/ 	.word	0xffffffff


	//   ....[62]....
        /*03f4*/ 	.word	0xffffffff


	//   ....[63]....
        /*03f8*/ 	.word	0xffffffff


	//   ....[64]....
        /*03fc*/ 	.word	0xffffffff


	//   ....[65]....
        /*0400*/ 	.word	0xffffffff


	//   ....[66]....
        /*0404*/ 	.word	0xffffffff


	//   ....[67]....
        /*0408*/ 	.word	0xffffffff


	//   ....[68]....
        /*040c*/ 	.word	0xffffffff


	//   ....[69]....
        /*0410*/ 	.word	0xffffffff


	//   ....[70]....
        /*0414*/ 	.word	0xffffffff


	//   ....[71]....
        /*0418*/ 	.word	0xffffffff


	//   ....[72]....
        /*041c*/ 	.word	0xffffffff


	//   ....[73]....
        /*0420*/ 	.word	0xffffffff


	//   ....[74]....
        /*0424*/ 	.word	0xffffffff


	//   ....[75]....
        /*0428*/ 	.word	0xffffffff


	//   ....[76]....
        /*042c*/ 	.word	0xffffffff


	//   ....[77]....
        /*0430*/ 	.word	0xffffffff


	//   ....[78]....
        /*0434*/ 	.word	0xffffffff


	//   ....[79]....
        /*0438*/ 	.word	0xffffffff


	//   ....[80]....
        /*043c*/ 	.word	0xffffffff


	//   ....[81]....
        /*0440*/ 	.word	0xffffffff


	//   ....[82]....
        /*0444*/ 	.word	0xffffffff


	//   ....[83]....
        /*0448*/ 	.word	0xffffffff


	//   ....[84]....
        /*044c*/ 	.word	0xffffffff


	//   ....[85]....
        /*0450*/ 	.word	0xffffffff


	//   ....[86]....
        /*0454*/ 	.word	0xffffffff


	//   ....[87]....
        /*0458*/ 	.word	0xffffffff


	//   ....[88]....
        /*045c*/ 	.word	0xffffffff


	//   ....[89]....
        /*0460*/ 	.word	0xffffffff


	//   ....[90]....
        /*0464*/ 	.word	0xffffffff


	//   ....[91]....
        /*0468*/ 	.word	0xffffffff


	//   ....[92]....
        /*046c*/ 	.word	0xffffffff


	//   ....[93]....
        /*0470*/ 	.word	0xffffffff


	//   ....[94]....
        /*0474*/ 	.word	0xffffffff


	//   ....[95]....
        /*0478*/ 	.word	0xffffffff


	//   ....[96]....
        /*047c*/ 	.word	0xffffffff


	//   ....[97]....
        /*0480*/ 	.word	0xffffffff


	//   ....[98]....
        /*0484*/ 	.word	0xffffffff


	//   ....[99]....
        /*0488*/ 	.word	0xffffffff


	//   ....[100]....
        /*048c*/ 	.word	0xffffffff


	//   ....[101]....
        /*0490*/ 	.word	0xffffffff


	//   ....[102]....
        /*0494*/ 	.word	0xffffffff


	//   ....[103]....
        /*0498*/ 	.word	0xffffffff


	//   ....[104]....
        /*049c*/ 	.word	0xffffffff


	//   ....[105]....
        /*04a0*/ 	.word	0xffffffff


	//   ....[106]....
        /*04a4*/ 	.word	0xffffffff


	//   ....[107]....
        /*04a8*/ 	.word	0xffffffff


	//   ....[108]....
        /*04ac*/ 	.word	0xffffffff


	//   ....[109]....
        /*04b0*/ 	.word	0xffffffff


	//   ....[110]....
        /*04b4*/ 	.word	0xffffffff


	//   ....[111]....
        /*04b8*/ 	.word	0xffffffff


	//   ....[112]....
        /*04bc*/ 	.word	0xffffffff


	//   ....[113]....
        /*04c0*/ 	.word	0xffffffff


	//   ....[114]....
        /*04c4*/ 	.word	0xffffffff


	//   ....[115]....
        /*04c8*/ 	.word	0xffffffff


	//   ....[116]....
        /*04cc*/ 	.word	0xffffffff


	//   ....[117]....
        /*04d0*/ 	.word	0xffffffff


	//   ....[118]....
        /*04d4*/ 	.word	0xffffffff


	//   ....[119]....
        /*04d8*/ 	.word	0xffffffff


	//   ....[120]....
        /*04dc*/ 	.word	0xffffffff


	//   ....[121]....
        /*04e0*/ 	.word	0xffffffff


	//   ....[122]....
        /*04e4*/ 	.word	0xffffffff


	//   ....[123]....
        /*04e8*/ 	.word	0xffffffff


	//   ....[124]....
        /*04ec*/ 	.word	0xffffffff


	//   ....[125]....
        /*04f0*/ 	.word	0xffffffff


	//   ....[126]....
        /*04f4*/ 	.word	0xffffffff


	//   ....[127]....
        /*04f8*/ 	.word	0xffffffff


	//   ....[128]....
        /*04fc*/ 	.word	0xffffffff


	//   ....[129]....
        /*0500*/ 	.word	0xffffffff


	//   ....[130]....
        /*0504*/ 	.word	0xffffffff


	//   ....[131]....
        /*0508*/ 	.word	0xffffffff


	//   ....[132]....
        /*050c*/ 	.word	0xffffffff


	//   ....[133]....
        /*0510*/ 	.word	0xffffffff


	//   ....[134]....
        /*0514*/ 	.word	0xffffffff


	//   ....[135]....
        /*0518*/ 	.word	0xffffffff


	//   ....[136]....
        /*051c*/ 	.word	0xffffffff


	//   ....[137]....
        /*0520*/ 	.word	0xffffffff


	//   ....[138]....
        /*0524*/ 	.word	0xffffffff


	//   ....[139]....
        /*0528*/ 	.word	0xffffffff


	//   ....[140]....
        /*052c*/ 	.word	0xffffffff


	//   ....[141]....
        /*0530*/ 	.word	0xffffffff


	//   ....[142]....
        /*0534*/ 	.word	0xffffffff


	//   ....[143]....
        /*0538*/ 	.word	0xffffffff


	//   ....[144]....
        /*053c*/ 	.word	0xffffffff


	//   ....[145]....
        /*0540*/ 	.word	0xffffffff


	//   ....[146]....
        /*0544*/ 	.word	0xffffffff


	//   ....[147]....
        /*0548*/ 	.word	0xffffffff


	//   ....[148]....
        /*054c*/ 	.word	0xffffffff


	//   ....[149]....
        /*0550*/ 	.word	0xffffffff


	//   ....[150]....
        /*0554*/ 	.word	0xffffffff


	//   ....[151]....
        /*0558*/ 	.word	0xffffffff


	//   ....[152]....
        /*055c*/ 	.word	0xffffffff


	//   ....[153]....
        /*0560*/ 	.word	0xffffffff


	//   ....[154]....
        /*0564*/ 	.word	0xffffffff


	//   ....[155]....
        /*0568*/ 	.word	0xffffffff


	//   ....[156]....
        /*056c*/ 	.word	0xffffffff


	//   ....[157]....
        /*0570*/ 	.word	0xffffffff


	//   ....[158]....
        /*0574*/ 	.word	0xffffffff


	//   ....[159]....
        /*0578*/ 	.word	0xffffffff


	//   ....[160]....
        /*057c*/ 	.word	0xffffffff


	//   ....[161]....
        /*0580*/ 	.word	0xffffffff


	//   ....[162]....
        /*0584*/ 	.word	0xffffffff


	//   ....[163]....
        /*0588*/ 	.word	0xffffffff


	//   ....[164]....
        /*058c*/ 	.word	0xffffffff


	//   ....[165]....
        /*0590*/ 	.word	0xffffffff


	//   ....[166]....
        /*0594*/ 	.word	0xffffffff


	//   ....[167]....
        /*0598*/ 	.word	0xffffffff


	//   ....[168]....
        /*059c*/ 	.word	0xffffffff


	//   ....[169]....
        /*05a0*/ 	.word	0xffffffff


	//   ....[170]....
        /*05a4*/ 	.word	0xffffffff


	//   ....[171]....
        /*05a8*/ 	.word	0xffffffff


	//   ....[172]....
        /*05ac*/ 	.word	0xffffffff


	//   ....[173]....
        /*05b0*/ 	.word	0xffffffff


	//   ....[174]....
        /*05b4*/ 	.word	0xffffffff


	//   ....[175]....
        /*05b8*/ 	.word	0xffffffff


	//   ....[176]....
        /*05bc*/ 	.word	0xffffffff


	//   ....[177]....
        /*05c0*/ 	.word	0xffffffff


	//   ....[178]....
        /*05c4*/ 	.word	0xffffffff


	//   ....[179]....
        /*05c8*/ 	.word	0xffffffff


	//   ....[180]....
        /*05cc*/ 	.word	0xffffffff


	//   ....[181]....
        /*05d0*/ 	.word	0xffffffff


	//   ....[182]....
        /*05d4*/ 	.word	0xffffffff


	//   ....[183]....
        /*05d8*/ 	.word	0xffffffff


	//   ....[184]....
        /*05dc*/ 	.word	0xffffffff


	//   ....[185]....
        /*05e0*/ 	.word	0xffffffff


	//   ....[186]....
        /*05e4*/ 	.word	0xffffffff


	//   ....[187]....
        /*05e8*/ 	.word	0xffffffff


	//   ....[188]....
        /*05ec*/ 	.word	0xffffffff


	//   ....[189]....
        /*05f0*/ 	.word	0xffffffff


	//   ....[190]....
        /*05f4*/ 	.word	0xffffffff


	//   ....[191]....
        /*05f8*/ 	.word	0xffffffff


	//   ....[192]....
        /*05fc*/ 	.word	0xffffffff


	//   ....[193]....
        /*0600*/ 	.word	0xffffffff


	//   ....[194]....
        /*0604*/ 	.word	0xffffffff


	//   ....[195]....
        /*0608*/ 	.word	0xffffffff


	//   ....[196]....
        /*060c*/ 	.word	0xffffffff


	//   ....[197]....
        /*0610*/ 	.word	0xffffffff


	//   ....[198]....
        /*0614*/ 	.word	0xffffffff


	//   ....[199]....
        /*0618*/ 	.word	0x0500000f


	//   ....[200]....
        /*061c*/ 	.word	0x0500000f


	//   ....[201]....
        /*0620*/ 	.word	0x0500000f


	//   ....[202]....
        /*0624*/ 	.word	0x0500000f


	//   ....[203]....
        /*0628*/ 	.word	0x0500000f


	//   ....[204]....
        /*062c*/ 	.word	0x0500000f


	//   ....[205]....
        /*0630*/ 	.word	0x0500000f


	//   ....[206]....
        /*0634*/ 	.word	0x0500000f


	//   ....[207]....
        /*0638*/ 	.word	0x0500000f


	//   ....[208]....
        /*063c*/ 	.word	0x0500000f


	//----- nvinfo : EIATTR_COOP_GROUP_INSTR_OFFSETS
	.align		4
.L_208:
        /*0640*/ 	.byte	0x04, 0x28
        /*0642*/ 	.short	(.L_210 - .L_209)


	//   ....[0]....
.L_209:
        /*0644*/ 	.word	0x00000070


	//   ....[1]....
        /*0648*/ 	.word	0x00000140


	//   ....[2]....
        /*064c*/ 	.word	0x00000190


	//   ....[3]....
        /*0650*/ 	.word	0x000003c0


	//   ....[4]....
        /*0654*/ 	.word	0x00000520


	//   ....[5]....
        /*0658*/ 	.word	0x00000640


	//   ....[6]....
        /*065c*/ 	.word	0x000007a0


	//   ....[7]....
        /*0660*/ 	.word	0x00002240


	//   ....[8]....
        /*0664*/ 	.word	0x00002c60


	//   ....[9]....
        /*0668*/ 	.word	0x000038f0


	//   ....[10]....
        /*066c*/ 	.word	0x00004830


	//   ....[11]....
        /*0670*/ 	.word	0x00004900


	//   ....[12]....
        /*0674*/ 	.word	0x00005150


	//   ....[13]....
        /*0678*/ 	.word	0x000051b0


	//   ....[14]....
        /*067c*/ 	.word	0x000072f0


	//   ....[15]....
        /*0680*/ 	.word	0x00007560


	//   ....[16]....
        /*0684*/ 	.word	0x00008140


	//   ....[17]....
        /*0688*/ 	.word	0x00008240


	//   ....[18]....
        /*068c*/ 	.word	0x00008b20


	//   ....[19]....
        /*0690*/ 	.word	0x00008ba0


	//   ....[20]....
        /*0694*/ 	.word	0x0000b250


	//   ....[21]....
        /*0698*/ 	.word	0x0000b270


	//   ....[22]....
        /*069c*/ 	.word	0x0000b290


	//   ....[23]....
        /*06a0*/ 	.word	0x0000b2b0


	//   ....[24]....
        /*06a4*/ 	.word	0x0000d800


	//   ....[25]....
        /*06a8*/ 	.word	0x0000da60


	//   ....[26]....
        /*06ac*/ 	.word	0x0000e630


	//   ....[27]....
        /*06b0*/ 	.word	0x0000e6f0


	//   ....[28]....
        /*06b4*/ 	.word	0x0000f0a0


	//   ....[29]....
        /*06b8*/ 	.word	0x0000f100


	//   ....[30]....
        /*06bc*/ 	.word	0x000105e0


	//   ....[31]....
        /*06c0*/ 	.word	0x000105f0


	//   ....[32]....
        /*06c4*/ 	.word	0x00010620


	//   ....[33]....
        /*06c8*/ 	.word	0x00010630


	//   ....[34]....
        /*06cc*/ 	.word	0x000116d0


	//   ....[35]....
        /*06d0*/ 	.word	0x000116e0


	//   ....[36]....
        /*06d4*/ 	.word	0x000116f0


	//   ....[37]....
        /*06d8*/ 	.word	0x00011710


	//   ....[38]....
        /*06dc*/ 	.word	0x00011730


	//   ....[39]....
        /*06e0*/ 	.word	0x00011760


	//   ....[40]....
        /*06e4*/ 	.word	0x00011820


	//   ....[41]....
        /*06e8*/ 	.word	0x00011850


	//   ....[42]....
        /*06ec*/ 	.word	0x00011930


	//   ....[43]....
        /*06f0*/ 	.word	0x00011960


	//   ....[44]....
        /*06f4*/ 	.word	0x00011990


	//   ....[45]....
        /*06f8*/ 	.word	0x000119c0


	//   ....[46]....
        /*06fc*/ 	.word	0x000119f0


	//   ....[47]....
        /*0700*/ 	.word	0x00011a20


	//   ....[48]....
        /*0704*/ 	.word	0x00011a50


	//   ....[49]....
        /*0708*/ 	.word	0x00011a80


	//   ....[50]....
        /*070c*/ 	.word	0x00011ab0


	//   ....[51]....
        /*0710*/ 	.word	0x00011ae0


	//   ....[52]....
        /*0714*/ 	.word	0x00011b10


	//   ....[53]....
        /*0718*/ 	.word	0x00011b40


	//   ....[54]....
        /*071c*/ 	.word	0x00011b70


	//   ....[55]....
        /*0720*/ 	.word	0x00011ba0


	//   ....[56]....
        /*0724*/ 	.word	0x00011bd0


	//   ....[57]....
        /*0728*/ 	.word	0x00011c00


	//   ....[58]....
        /*072c*/ 	.word	0x00011c30


	//   ....[59]....
        /*0730*/ 	.word	0x00011c60


	//   ....[60]....
        /*0734*/ 	.word	0x00011c90


	//   ....[61]....
        /*0738*/ 	.word	0x00011cc0


	//   ....[62]....
        /*073c*/ 	.word	0x00011cf0


	//   ....[63]....
        /*0740*/ 	.word	0x00011d20


	//   ....[64]....
        /*0744*/ 	.word	0x00011d30


	//   ....[65]....
        /*0748*/ 	.word	0x00011d50


	//   ....[66]....
        /*074c*/ 	.word	0x00011d80


	//   ....[67]....
        /*0750*/ 	.word	0x00011db0


	//   ....[68]....
        /*0754*/ 	.word	0x00011de0


	//   ....[69]....
        /*0758*/ 	.word	0x00011e10


	//   ....[70]....
        /*075c*/ 	.word	0x00011e40


	//   ....[71]....
        /*0760*/ 	.word	0x00011e50


	//   ....[72]....
        /*0764*/ 	.word	0x00011e80


	//   ....[73]....
        /*0768*/ 	.word	0x00011ea0


	//   ....[74]....
        /*076c*/ 	.word	0x00011eb0


	//   ....[75]....
        /*0770*/ 	.word	0x00011ee0


	//   ....[76]....
        /*0774*/ 	.word	0x00011ef0


	//   ....[77]....
        /*0778*/ 	.word	0x00011f00


	//   ....[78]....
        /*077c*/ 	.word	0x00011f10


	//   ....[79]....
        /*0780*/ 	.word	0x00011f20


	//   ....[80]....
        /*0784*/ 	.word	0x00011f30


	//   ....[81]....
        /*0788*/ 	.word	0x00011f50


	//   ....[82]....
        /*078c*/ 	.word	0x00011f70


	//   ....[83]....
        /*0790*/ 	.word	0x00011f90


	//   ....[84]....
        /*0794*/ 	.word	0x00011fb0


	//   ....[85]....
        /*0798*/ 	.word	0x00011fe0


	//   ....[86]....
        /*079c*/ 	.word	0x00012000


	//   ....[87]....
        /*07a0*/ 	.word	0x00012030


	//   ....[88]....
        /*07a4*/ 	.word	0x00012060


	//   ....[89]....
        /*07a8*/ 	.word	0x00012070


	//   ....[90]....
        /*07ac*/ 	.word	0x00012080


	//   ....[91]....
        /*07b0*/ 	.word	0x00012090


	//   ....[92]....
        /*07b4*/ 	.word	0x000120a0


	//   ....[93]....
        /*07b8*/ 	.word	0x000120b0


	//   ....[94]....
        /*07bc*/ 	.word	0x000120c0


	//   ....[95]....
        /*07c0*/ 	.word	0x000120d0


	//   ....[96]....
        /*07c4*/ 	.word	0x000120e0


	//   ....[97]....
        /*07c8*/ 	.word	0x000120f0


	//   ....[98]....
        /*07cc*/ 	.word	0x00012100


	//   ....[99]....
        /*07d0*/ 	.word	0x00012110


	//   ....[100]....
        /*07d4*/ 	.word	0x00012120


	//   ....[101]....
        /*07d8*/ 	.word	0x00012130


	//   ....[102]....
        /*07dc*/ 	.word	0x00012140


	//   ....[103]....
        /*07e0*/ 	.word	0x00012150


	//   ....[104]....
        /*07e4*/ 	.word	0x00012170


	//   ....[105]....
        /*07e8*/ 	.word	0x000121a0


	//   ....[106]....
        /*07ec*/ 	.word	0x000121c0


	//   ....[107]....
        /*07f0*/ 	.word	0x000121d0


	//   ....[108]....
        /*07f4*/ 	.word	0x000121e0


	//   ....[109]....
        /*07f8*/ 	.word	0x00012200


	//   ....[110]....
        /*07fc*/ 	.word	0x00012210


	//   ....[111]....
        /*0800*/ 	.word	0x00012220


	//   ....[112]....
        /*0804*/ 	.word	0x00012240


	//   ....[113]....
        /*0808*/ 	.word	0x00012270


	//   ....[114]....
        /*080c*/ 	.word	0x000122a0


	//   ....[115]....
        /*0810*/ 	.word	0x000122d0


	//   ....[116]....
        /*0814*/ 	.word	0x00012300


	//   ....[117]....
        /*0818*/ 	.word	0x00012330


	//   ....[118]....
        /*081c*/ 	.word	0x00012360


	//   ....[119]....
        /*0820*/ 	.word	0x00012390


	//   ....[120]....
        /*0824*/ 	.word	0x000123c0


	//   ....[121]....
        /*0828*/ 	.word	0x000123f0


	//   ....[122]....
        /*082c*/ 	.word	0x00012420


	//   ....[123]....
        /*0830*/ 	.word	0x00012450


	//   ....[124]....
        /*0834*/ 	.word	0x00012480


	//   ....[125]....
        /*0838*/ 	.word	0x000124b0


	//   ....[126]....
        /*083c*/ 	.word	0x000124e0


	//   ....[127]....
        /*0840*/ 	.word	0x00012510


	//   ....[128]....
        /*0844*/ 	.word	0x00012540


	//   ....[129]....
        /*0848*/ 	.word	0x00012570


	//   ....[130]....
        /*084c*/ 	.word	0x00012ff0


	//   ....[131]....
        /*0850*/ 	.word	0x00013000


	//   ....[132]....
        /*0854*/ 	.word	0x00013010


	//   ....[133]....
        /*0858*/ 	.word	0x00013020


	//   ....[134]....
        /*085c*/ 	.word	0x000138b0


	//   ....[135]....
        /*0860*/ 	.word	0x000138e0


	//   ....[136]....
        /*0864*/ 	.word	0x00013a20


	//   ....[137]....
        /*0868*/ 	.word	0x00013a40


	//   ....[138]....
        /*086c*/ 	.word	0x00013b40


	//   ....[139]....
        /*0870*/ 	.word	0x00013b60


	//   ....[140]....
        /*0874*/ 	.word	0x00013c70


	//   ....[141]....
        /*0878*/ 	.word	0x00013c90


	//   ....[142]....
        /*087c*/ 	.word	0x00014150


	//   ....[143]....
        /*0880*/ 	.word	0x00014160


	//   ....[144]....
        /*0884*/ 	.word	0x000147b0


	//   ....[145]....
        /*0888*/ 	.word	0x000147c0


	//   ....[146]....
        /*088c*/ 	.word	0x00015700


	//   ....[147]....
        /*0890*/ 	.word	0x00015730


	//   ....[148]....
        /*0894*/ 	.word	0x00015840


	//   ....[149]....
        /*0898*/ 	.word	0x00015860


	//   ....[150]....
        /*089c*/ 	.word	0x00015960


	//   ....[151]....
        /*08a0*/ 	.word	0x00015980


	//   ....[152]....
        /*08a4*/ 	.word	0x00015a90


	//   ....[153]....
        /*08a8*/ 	.word	0x00015ab0


	//   ....[154]....
        /*08ac*/ 	.word	0x00015c50


	//   ....[155]....
        /*08b0*/ 	.word	0x00015e90


	//   ....[156]....
        /*08b4*/ 	.word	0x00015ed0


	//   ....[157]....
        /*08b8*/ 	.word	0x00015f10


	//   ....[158]....
        /*08bc*/ 	.word	0x00015f40


	//   ....[159]....
        /*08c0*/ 	.word	0x00015f70


	//   ....[160]....
        /*08c4*/ 	.word	0x00015fa0


	//   ....[161]....
        /*08c8*/ 	.word	0x00016130


	//   ....[162]....
        /*08cc*/ 	.word	0x00016160


	//   ....[163]....
        /*08d0*/ 	.word	0x000161a0


	//   ....[164]....
        /*08d4*/ 	.word	0x000161d0


	//   ....[165]....
        /*08d8*/ 	.word	0x00016200


	//   ....[166]....
        /*08dc*/ 	.word	0x00016230


	//   ....[167]....
        /*08e0*/ 	.word	0x000162d0


	//   ....[168]....
        /*08e4*/ 	.word	0x00016320


	//   ....[169]....
        /*08e8*/ 	.word	0x00016330


	//   ....[170]....
        /*08ec*/ 	.word	0x00016370


	//   ....[171]....
        /*08f0*/ 	.word	0x00018410


	//   ....[172]....
        /*08f4*/ 	.word	0x000191c0


	//   ....[173]....
        /*08f8*/ 	.word	0x00019200


	//   ....[174]....
        /*08fc*/ 	.word	0x000192d0


	//   ....[175]....
        /*0900*/ 	.word	0x000192e0


	//   ....[176]....
        /*0904*/ 	.word	0x00019390


	//   ....[177]....
        /*0908*/ 	.word	0x000193a0


	//   ....[178]....
        /*090c*/ 	.word	0x00019410


	//   ....[179]....
        /*0910*/ 	.word	0x00019450


	//   ....[180]....
        /*0914*/ 	.word	0x0001b470


	//   ....[181]....
        /*0918*/ 	.word	0x0001b4a0


	//   ....[182]....
        /*091c*/ 	.word	0x0001b4d0


	//   ....[183]....
        /*0920*/ 	.word	0x0001b500


	//   ....[184]....
        /*0924*/ 	.word	0x0001b530


	//   ....[185]....
        /*0928*/ 	.word	0x0001b560


	//   ....[186]....
        /*092c*/ 	.word	0x0001b590


	//   ....[187]....
        /*0930*/ 	.word	0x0001b5c0


	//   ....[188]....
        /*0934*/ 	.word	0x0001b730


	//   ....[189]....
        /*0938*/ 	.word	0x0001b760


	//   ....[190]....
        /*093c*/ 	.word	0x0001b790


	//   ....[191]....
        /*0940*/ 	.word	0x0001b7c0


	//   ....[192]....
        /*0944*/ 	.word	0x0001b7f0


	//   ....[193]....
        /*0948*/ 	.word	0x0001b820


	//   ....[194]....
        /*094c*/ 	.word	0x0001b8a0


	//   ....[195]....
        /*0950*/ 	.word	0x0001b8e0


	//   ....[196]....
        /*0954*/ 	.word	0x0001b8f0


	//   ....[197]....
        /*0958*/ 	.word	0x0001b930


	//   ....[198]....
        /*095c*/ 	.word	0x0001c410


	//   ....[199]....
        /*0960*/ 	.word	0x0001caa0


	//   ....[200]....
        /*0964*/ 	.word	0x0001ccc0


	//   ....[201]....
        /*0968*/ 	.word	0x0001cd10


	//   ....[202]....
        /*096c*/ 	.word	0x0001cd70


	//   ....[203]....
        /*0970*/ 	.word	0x0001ce90


	//   ....[204]....
        /*0974*/ 	.word	0x0001cef0


	//   ....[205]....
        /*0978*/ 	.word	0x0001d000


	//   ....[206]....
        /*097c*/ 	.word	0x0001d060


	//   ....[207]....
        /*0980*/ 	.word	0x0001d100


	//   ....[208]....
        /*0984*/ 	.word	0x0001d4b0


	//----- nvinfo : EIATTR_REG_RECONFIG
	.align		4
.L_210:
        /*0988*/ 	.byte	0x01, 0x54
	.zero		2


	//----- nvinfo : EIATTR_SYSCALL_OFFSETS
	.align		4
        /*098c*/ 	.byte	0x04, 0x46
        /*098e*/ 	.short	(.L_212 - .L_211)


	//   ....[0]....
.L_211:
        /*0990*/ 	.word	0x000023c0


	//   ....[1]....
        /*0994*/ 	.word	0x00017e60


	//   ....[2]....
        /*0998*/ 	.word	0x00017ff0


	//   ....[3]....
        /*099c*/ 	.word	0x00018140


	//   ....[4]....
        /*09a0*/ 	.word	0x00018280


	//   ....[5]....
        /*09a4*/ 	.word	0x00018d50


	//----- nvinfo : EIATTR_MBARRIER_INSTR_OFFSETS
	.align		4
.L_212:
        /*09a8*/ 	.byte	0x04, 0x39
        /*09aa*/ 	.short	(.L_214 - .L_213)


	//   ....[0]....
.L_213:
        /*09ac*/ 	.word	0x00000270
        /*09b0*/ 	.word	0x000000ff
        /*09b4*/ 	.word	0x0002a800
        /*09b8*/ 	.short	0x0100
        /*09ba*/ 	.byte	0x08
	.zero		1


	//   ....[1]....
        /*09bc*/ 	.word	0x00000280
        /*09c0*/ 	.word	0x000000ff
        /*09c4*/ 	.word	0x0002a820
        /*09c8*/ 	.short	0x0100
        /*09ca*/ 	.byte	0x08
	.zero		1


	//   ....[2]....
        /*09cc*/ 	.word	0x00000370
        /*09d0*/ 	.word	0x000000ff
        /*09d4*/ 	.word	0x0002a830
        /*09d8*/ 	.short	0x0100
        /*09da*/ 	.byte	0x08
	.zero		1


	//   ....[3]....
        /*09dc*/ 	.word	0x00000380
        /*09e0*/ 	.word	0x000000ff
        /*09e4*/ 	.word	0x0002a840
        /*09e8*/ 	.short	0x0100
        /*09ea*/ 	.byte	0x08
	.zero		1


	//   ....[4]....
        /*09ec*/ 	.word	0x00000390
        /*09f0*/ 	.word	0x000000ff
        /*09f4*/ 	.word	0x0002a838
        /*09f8*/ 	.short	0x0100
        /*09fa*/ 	.byte	0x08
	.zero		1


	//   ....[5]....
        /*09fc*/ 	.word	0x000003a0
        /*0a00*/ 	.word	0x000000ff
        /*0a04*/ 	.word	0x0002a848
        /*0a08*/ 	.short	0x0100
        /*0a0a*/ 	.byte	0x08
	.zero		1


	//   ....[6]....
        /*0a0c*/ 	.word	0x000004d0
        /*0a10*/ 	.word	0x000000ff
        /*0a14*/ 	.word	0x0002a850
        /*0a18*/ 	.short	0x0100
        /*0a1a*/ 	.byte	0x08
	.zero		1


	//   ....[7]....
        /*0a1c*/ 	.word	0x000004e0
        /*0a20*/ 	.word	0x000000ff
        /*0a24*/ 	.word	0x0002a860
        /*0a28*/ 	.short	0x0100
        /*0a2a*/ 	.byte	0x08
	.zero		1


	//   ....[8]....
        /*0a2c*/ 	.word	0x000004f0
        /*0a30*/ 	.word	0x000000ff
        /*0a34*/ 	.word	0x0002a858
        /*0a38*/ 	.short	0x0100
        /*0a3a*/ 	.byte	0x08
	.zero		1


	//   ....[9]....
        /*0a3c*/ 	.word	0x00000500
        /*0a40*/ 	.word	0x000000ff
        /*0a44*/ 	.word	0x0002a868
        /*0a48*/ 	.short	0x0100
        /*0a4a*/ 	.byte	0x08
	.zero		1


	//   ....[10]....
        /*0a4c*/ 	.word	0x000005f0
        /*0a50*/ 	.word	0x000000ff
        /*0a54*/ 	.word	0x0002a870
        /*0a58*/ 	.short	0x0100
        /*0a5a*/ 	.byte	0x06
	.zero		1


	//   ....[11]....
        /*0a5c*/ 	.word	0x00000600
        /*0a60*/ 	.word	0x000000ff
        /*0a64*/ 	.word	0x0002a880
        /*0a68*/ 	.short	0x0100
        /*0a6a*/ 	.byte	0x06
	.zero		1


	//   ....[12]....
        /*0a6c*/ 	.word	0x00000610
        /*0a70*/ 	.word	0x000000ff
        /*0a74*/ 	.word	0x0002a878
        /*0a78*/ 	.short	0x0100
        /*0a7a*/ 	.byte	0x06
	.zero		1


	//   ....[13]....
        /*0a7c*/ 	.word	0x00000620
        /*0a80*/ 	.word	0x000000ff
        /*0a84*/ 	.word	0x0002a888
        /*0a88*/ 	.short	0x0100
        /*0a8a*/ 	.byte	0x06
	.zero		1


	//   ....[14]....
        /*0a8c*/ 	.word	0x00000750
        /*0a90*/ 	.word	0x000000ff
        /*0a94*/ 	.word	0x0002a890
        /*0a98*/ 	.short	0x0100
        /*0a9a*/ 	.byte	0x08
	.zero		1


	//   ....[15]....
        /*0a9c*/ 	.word	0x00000760
        /*0aa0*/ 	.word	0x000000ff
        /*0aa4*/ 	.word	0x0002a8a0
        /*0aa8*/ 	.short	0x0100
        /*0aaa*/ 	.byte	0x08
	.zero		1


	//   ....[16]....
        /*0aac*/ 	.word	0x00000770
        /*0ab0*/ 	.word	0x000000ff
        /*0ab4*/ 	.word	0x0002a898
        /*0ab8*/ 	.short	0x0100
        /*0aba*/ 	.byte	0x08
	.zero		1


	//   ....[17]....
        /*0abc*/ 	.word	0x00000780
        /*0ac0*/ 	.word	0x000000ff
        /*0ac4*/ 	.word	0x0002a8a8
        /*0ac8*/ 	.short	0x0100
        /*0aca*/ 	.byte	0x08
	.zero		1


	//   ....[18]....
        /*0acc*/ 	.word	0x000008b0
        /*0ad0*/ 	.word	0x000000ff
        /*0ad4*/ 	.word	0x0002a8b0
        /*0ad8*/ 	.short	0x0100
        /*0ada*/ 	.byte	0x08
	.zero		1


	//   ....[19]....
        /*0adc*/ 	.word	0x000008c0
        /*0ae0*/ 	.word	0x000000ff
        /*0ae4*/ 	.word	0x0002a8c0
        /*0ae8*/ 	.short	0x0100
        /*0aea*/ 	.byte	0x08
	.zero		1


	//   ....[20]....
        /*0aec*/ 	.word	0x000008d0
        /*0af0*/ 	.word	0x000000ff
        /*0af4*/ 	.word	0x0002a8b8
        /*0af8*/ 	.short	0x0100
        /*0afa*/ 	.byte	0x08
	.zero		1


	//   ....[21]....
        /*0afc*/ 	.word	0x000008e0
        /*0b00*/ 	.word	0x000000ff
        /*0b04*/ 	.word	0x0002a8c8
        /*0b08*/ 	.short	0x0100
        /*0b0a*/ 	.byte	0x08
	.zero		1


	//   ....[22]....
        /*0b0c*/ 	.word	0x000026b0
        /*0b10*/ 	.word	0x000000ff
        /*0b14*/ 	.word	0x0002a800
        /*0b18*/ 	.short	0x010a
        /*0b1a*/ 	.byte	0x24
	.zero		1


	//   ....[23]....
        /*0b1c*/ 	.word	0x00002750
        /*0b20*/ 	.word	0x00000014
        /*0b24*/ 	.word	0x0002a830
        /*0b28*/ 	.short	0x010a
        /*0b2a*/ 	.byte	0x3f
	.zero		1


	//   ....[24]....
        /*0b2c*/ 	.word	0x000027b0
        /*0b30*/ 	.word	0x00000014
        /*0b34*/ 	.word	0x0002a830
        /*0b38*/ 	.short	0x010a
        /*0b3a*/ 	.byte	0x3f
	.zero		1


	//   ....[25]....
        /*0b3c*/ 	.word	0x00002d10
        /*0b40*/ 	.word	0x00000014
        /*0b44*/ 	.word	0x00000000
        /*0b48*/ 	.short	0x0101
        /*0b4a*/ 	.byte	0x3f
	.zero		1


	//   ....[26]....
        /*0b4c*/ 	.word	0x00006560
        /*0b50*/ 	.word	0x000000ff
        /*0b54*/ 	.word	0x0002a830
        /*0b58*/ 	.short	0x010a
        /*0b5a*/ 	.byte	0x06
	.zero		1


	//   ....[27]....
        /*0b5c*/ 	.word	0x000065a0
        /*0b60*/ 	.word	0x000000ff
        /*0b64*/ 	.word	0x0002a830
        /*0b68*/ 	.short	0x010a
        /*0b6a*/ 	.byte	0x06
	.zero		1


	//   ....[28]....
        /*0b6c*/ 	.word	0x00006840
        /*0b70*/ 	.word	0x000000ff
        /*0b74*/ 	.word	0x0002a850
        /*0b78*/ 	.short	0x010a
        /*0b7a*/ 	.byte	0x06
	.zero		1


	//   ....[29]....
        /*0b7c*/ 	.word	0x00006880
        /*0b80*/ 	.word	0x000000ff
        /*0b84*/ 	.word	0x0002a850
        /*0b88*/ 	.short	0x010a
        /*0b8a*/ 	.byte	0x06
	.zero		1


	//   ....[30]....
        /*0b8c*/ 	.word	0x00007360
        /*0b90*/ 	.word	0x0000000d
        /*0b94*/ 	.word	0x00000000
        /*0b98*/ 	.short	0x0101
        /*0b9a*/ 	.byte	0x3f
	.zero		1


	//   ....[31]....
        /*0b9c*/ 	.word	0x000095f0
        /*0ba0*/ 	.word	0x000000ff
        /*0ba4*/ 	.word	0x00000000
        /*0ba8*/ 	.short	0x0101
        /*0baa*/ 	.byte	0x06
	.zero		1


	//   ....[32]....
        /*0bac*/ 	.word	0x0000a160
        /*0bb0*/ 	.word	0x000000ff
        /*0bb4*/ 	.word	0x0002a830
        /*0bb8*/ 	.short	0x010a
        /*0bba*/ 	.byte	0x06
	.zero		1


	//   ....[33]....
        /*0bbc*/ 	.word	0x0000a1a0
        /*0bc0*/ 	.word	0x000000ff
        /*0bc4*/ 	.word	0x0002a830
        /*0bc8*/ 	.short	0x010a
        /*0bca*/ 	.byte	0x06
	.zero		1


	//   ....[34]....
        /*0bcc*/ 	.word	0x0000a470
        /*0bd0*/ 	.word	0x000000ff
        /*0bd4*/ 	.word	0x0002a850
        /*0bd8*/ 	.short	0x010a
        /*0bda*/ 	.byte	0x06
	.zero		1


	//   ....[35]....
        /*0bdc*/ 	.word	0x0000a4b0
        /*0be0*/ 	.word	0x000000ff
        /*0be4*/ 	.word	0x0002a850
        /*0be8*/ 	.short	0x010a
        /*0bea*/ 	.byte	0x06
	.zero		1


	//   ....[36]....
        /*0bec*/ 	.word	0x0000ba10
        /*0bf0*/ 	.word	0x000000af
        /*0bf4*/ 	.word	0x00000000
        /*0bf8*/ 	.short	0x0101
        /*0bfa*/ 	.byte	0x3f
	.zero		1


	//   ....[37]....
        /*0bfc*/ 	.word	0x0000c160
        /*0c00*/ 	.word	0x000000ff
        /*0c04*/ 	.word	0x00000000
        /*0c08*/ 	.short	0x0101
        /*0c0a*/ 	.byte	0x06
	.zero		1


	//   ....[38]....
        /*0c0c*/ 	.word	0x0000ca50
        /*0c10*/ 	.word	0x000000ff
        /*0c14*/ 	.word	0x0002a830
        /*0c18*/ 	.short	0x010a
        /*0c1a*/ 	.byte	0x06
	.zero		1


	//   ....[39]....
        /*0c1c*/ 	.word	0x0000ca90
        /*0c20*/ 	.word	0x000000ff
        /*0c24*/ 	.word	0x0002a830
        /*0c28*/ 	.short	0x010a
        /*0c2a*/ 	.byte	0x06
	.zero		1


	//   ....[40]....
        /*0c2c*/ 	.word	0x0000cd60
        /*0c30*/ 	.word	0x000000ff
        /*0c34*/ 	.word	0x0002a850
        /*0c38*/ 	.short	0x010a
        /*0c3a*/ 	.byte	0x06
	.zero		1


	//   ....[41]....
        /*0c3c*/ 	.word	0x0000cda0
        /*0c40*/ 	.word	0x000000ff
        /*0c44*/ 	.word	0x0002a850
        /*0c48*/ 	.short	0x010a
        /*0c4a*/ 	.byte	0x06
	.zero		1


	//   ....[42]....
        /*0c4c*/ 	.word	0x0000d860
        /*0c50*/ 	.word	0x0000000c
        /*0c54*/ 	.word	0x00000000
        /*0c58*/ 	.short	0x0101
        /*0c5a*/ 	.byte	0x3f
	.zero		1


	//   ....[43]....
        /*0c5c*/ 	.word	0x0000fae0
        /*0c60*/ 	.word	0x000000ff
        /*0c64*/ 	.word	0x00000000
        /*0c68*/ 	.short	0x0101
        /*0c6a*/ 	.byte	0x06
	.zero		1


	//   ....[44]....
        /*0c6c*/ 	.word	0x000102f0
        /*0c70*/ 	.word	0x000000ff
        /*0c74*/ 	.word	0x0002a850
        /*0c78*/ 	.short	0x010a
        /*0c7a*/ 	.byte	0x09
	.zero		1


	//   ....[45]....
        /*0c7c*/ 	.word	0x00010330
        /*0c80*/ 	.word	0x000000ff
        /*0c84*/ 	.word	0x0002a850
        /*0c88*/ 	.short	0x010a
        /*0c8a*/ 	.byte	0x09
	.zero		1


	//   ....[46]....
        /*0c8c*/ 	.word	0x00010910
        /*0c90*/ 	.word	0x000000ff
        /*0c94*/ 	.word	0x00000000
        /*0c98*/ 	.short	0x0101
        /*0c9a*/ 	.byte	0x04
	.zero		1


	//   ....[47]....
        /*0c9c*/ 	.word	0x000138d0
        /*0ca0*/ 	.word	0x000000ff
        /*0ca4*/ 	.word	0x00000000
        /*0ca8*/ 	.short	0x0101
        /*0caa*/ 	.byte	0x07
	.zero		1


	//   ....[48]....
        /*0cac*/ 	.word	0x00013f30
        /*0cb0*/ 	.word	0x000000ff
        /*0cb4*/ 	.word	0x00000000
        /*0cb8*/ 	.short	0x0101
        /*0cba*/ 	.byte	0x07
	.zero		1


	//   ....[49]....
        /*0cbc*/ 	.word	0x00018660
        /*0cc0*/ 	.word	0x00000003
        /*0cc4*/ 	.word	0x0002a880
        /*0cc8*/ 	.short	0x010a
        /*0cca*/ 	.byte	0x3f
	.zero		1


	//   ....[50]....
        /*0ccc*/ 	.word	0x000188f0
        /*0cd0*/ 	.word	0x00000003
        /*0cd4*/ 	.word	0x0002a840
        /*0cd8*/ 	.short	0x010a
        /*0cda*/ 	.byte	0x3f
	.zero		1


	//   ....[51]....
        /*0cdc*/ 	.word	0x00019530
        /*0ce0*/ 	.word	0x00000011
        /*0ce4*/ 	.word	0x0002a800
        /*0ce8*/ 	.short	0x0107
        /*0cea*/ 	.byte	0x3f
	.zero		1


	//   ....[52]....
        /*0cec*/ 	.word	0x00019630
        /*0cf0*/ 	.word	0x00000011
        /*0cf4*/ 	.word	0x0002a800
        /*0cf8*/ 	.short	0x0101
        /*0cfa*/ 	.byte	0x3f
	.zero		1


	//   ....[53]....
        /*0cfc*/ 	.word	0x00019650
        /*0d00*/ 	.word	0x00000011
        /*0d04*/ 	.word	0x0002a820
        /*0d08*/ 	.short	0x010a
        /*0d0a*/ 	.byte	0x3f
	.zero		1


	//   ....[54]....
        /*0d0c*/ 	.word	0x00019950
        /*0d10*/ 	.word	0x00000006
        /*0d14*/ 	.word	0x0002a880
        /*0d18*/ 	.short	0x010a
        /*0d1a*/ 	.byte	0x3f
	.zero		1


	//   ....[55]....
        /*0d1c*/ 	.word	0x00019da0
        /*0d20*/ 	.word	0x00000006
        /*0d24*/ 	.word	0x0002a840
        /*0d28*/ 	.short	0x010a
        /*0d2a*/ 	.byte	0x3f
	.zero		1


	//   ....[56]....
        /*0d2c*/ 	.word	0x0001a250
        /*0d30*/ 	.word	0x0000000d
        /*0d34*/ 	.word	0x0002a870
        /*0d38*/ 	.short	0x010a
        /*0d3a*/ 	.byte	0x3f
	.zero		1


	//   ....[57]....
        /*0d3c*/ 	.word	0x0001a2c0
        /*0d40*/ 	.word	0x0000000d
        /*0d44*/ 	.word	0x0002a860
        /*0d48*/ 	.short	0x010a
        /*0d4a*/ 	.byte	0x3f
	.zero		1


	//   ....[58]....
        /*0d4c*/ 	.word	0x0001a8a0
        /*0d50*/ 	.word	0x0000000d
        /*0d54*/ 	.word	0x0002a850
        /*0d58*/ 	.short	0x0101
        /*0d5a*/ 	.byte	0x3f
	.zero		1


	//   ....[59]....
        /*0d5c*/ 	.word	0x0001a920
        /*0d60*/ 	.word	0x0000000d
        /*0d64*/ 	.word	0x00000000
        /*0d68*/ 	.short	0x0101
        /*0d6a*/ 	.byte	0x3f
	.zero		1


	//   ....[60]....
        /*0d6c*/ 	.word	0x0001ab30
        /*0d70*/ 	.word	0x0000000c
        /*0d74*/ 	.word	0x0002a870
        /*0d78*/ 	.short	0x010a
        /*0d7a*/ 	.byte	0x3f
	.zero		1


	//   ....[61]....
        /*0d7c*/ 	.word	0x0001aba0
        /*0d80*/ 	.word	0x0000000c
        /*0d84*/ 	.word	0x0002a860
        /*0d88*/ 	.short	0x010a
        /*0d8a*/ 	.byte	0x3f
	.zero		1


	//   ....[62]....
        /*0d8c*/ 	.word	0x0001b180
        /*0d90*/ 	.word	0x0000000c
        /*0d94*/ 	.word	0x0002a850
        /*0d98*/ 	.short	0x0101
        /*0d9a*/ 	.byte	0x3f
	.zero		1


	//   ....[63]....
        /*0d9c*/ 	.word	0x0001b1d0
        /*0da0*/ 	.word	0x0000000c
        /*0da4*/ 	.word	0x00000000
        /*0da8*/ 	.short	0x0101
        /*0daa*/ 	.byte	0x3f
	.zero		1


	//   ....[64]....
        /*0dac*/ 	.word	0x0001c390
        /*0db0*/ 	.word	0x00000003
        /*0db4*/ 	.word	0x0002a820
        /*0db8*/ 	.short	0x010a
        /*0dba*/ 	.byte	0x3f
	.zero		1


	//   ....[65]....
        /*0dbc*/ 	.word	0x0001c530
        /*0dc0*/ 	.word	0x00000007
        /*0dc4*/ 	.word	0x00000000
        /*0dc8*/ 	.short	0x010a
        /*0dca*/ 	.byte	0x3f
	.zero		1


	//   ....[66]....
        /*0dcc*/ 	.word	0x0001c5a0
        /*0dd0*/ 	.word	0x00000005
        /*0dd4*/ 	.word	0x00000000
        /*0dd8*/ 	.short	0x010a
        /*0dda*/ 	.byte	0x3f
	.zero		1


	//   ....[67]....
        /*0ddc*/ 	.word	0x0001c5f0
        /*0de0*/ 	.word	0x00000005
        /*0de4*/ 	.word	0x0002a860
        /*0de8*/ 	.short	0x010a
        /*0dea*/ 	.byte	0x3f
	.zero		1


	//   ....[68]....
        /*0dec*/ 	.word	0x0001c640
        /*0df0*/ 	.word	0x00000003
        /*0df4*/ 	.word	0x0002a860
        /*0df8*/ 	.short	0x010a
        /*0dfa*/ 	.byte	0x3f
	.zero		1


	//   ....[69]....
        /*0dfc*/ 	.word	0x0001c680
        /*0e00*/ 	.word	0x00000005
        /*0e04*/ 	.word	0x0002a880
        /*0e08*/ 	.short	0x010a
        /*0e0a*/ 	.byte	0x3f
	.zero		1


	//   ....[70]....
        /*0e0c*/ 	.word	0x0001c6a0
        /*0e10*/ 	.word	0x00000003
        /*0e14*/ 	.word	0x0002a880
        /*0e18*/ 	.short	0x010a
        /*0e1a*/ 	.byte	0x3f
	.zero		1


	//   ....[71]....
        /*0e1c*/ 	.word	0x0001c710
        /*0e20*/ 	.word	0x00000003
        /*0e24*/ 	.word	0x0002a800
        /*0e28*/ 	.short	0x010a
        /*0e2a*/ 	.byte	0x3f
	.zero		1


	//   ....[72]....
        /*0e2c*/ 	.word	0x0001c760
        /*0e30*/ 	.word	0x00000014
        /*0e34*/ 	.word	0x0002a830
        /*0e38*/ 	.short	0x010a
        /*0e3a*/ 	.byte	0x3f
	.zero		1


	//   ....[73]....
        /*0e3c*/ 	.word	0x0001c7c0
        /*0e40*/ 	.word	0x00000008
        /*0e44*/ 	.word	0x0002a830
        /*0e48*/ 	.short	0x010a
        /*0e4a*/ 	.byte	0x3f
	.zero		1


	//   ....[74]....
        /*0e4c*/ 	.word	0x0001c820
        /*0e50*/ 	.word	0x00000008
        /*0e54*/ 	.word	0x0002a850
        /*0e58*/ 	.short	0x010a
        /*0e5a*/ 	.byte	0x3f
	.zero		1


	//   ....[75]....
        /*0e5c*/ 	.word	0x0001c880
        /*0e60*/ 	.word	0x00000006
        /*0e64*/ 	.word	0x0002a830
        /*0e68*/ 	.short	0x010a
        /*0e6a*/ 	.byte	0x3f
	.zero		1


	//   ....[76]....
        /*0e6c*/ 	.word	0x0001c8e0
        /*0e70*/ 	.word	0x00000006
        /*0e74*/ 	.word	0x0002a850
        /*0e78*/ 	.short	0x010a
        /*0e7a*/ 	.byte	0x3f
	.zero		1


	//   ....[77]....
        /*0e7c*/ 	.word	0x0001c940
        /*0e80*/ 	.word	0x00000006
        /*0e84*/ 	.word	0x0002a830
        /*0e88*/ 	.short	0x010a
        /*0e8a*/ 	.byte	0x3f
	.zero		1


	//   ....[78]....
        /*0e8c*/ 	.word	0x0001c9a0
        /*0e90*/ 	.word	0x00000006
        /*0e94*/ 	.word	0x0002a850
        /*0e98*/ 	.short	0x010a
        /*0e9a*/ 	.byte	0x3f
	.zero		1


	//   ....[79]....
        /*0e9c*/ 	.word	0x0001ca00
        /*0ea0*/ 	.word	0x00000007
        /*0ea4*/ 	.word	0x0002a850
        /*0ea8*/ 	.short	0x010a
        /*0eaa*/ 	.byte	0x3f
	.zero		1


	//   ....[80]....
        /*0eac*/ 	.word	0x0001cb50
        /*0eb0*/ 	.word	0x00000003
        /*0eb4*/ 	.word	0x0002a880
        /*0eb8*/ 	.short	0x010a
        /*0eba*/ 	.byte	0x3f
	.zero		1


	//   ....[81]....
        /*0ebc*/ 	.word	0x0001cba0
        /*0ec0*/ 	.word	0x00000003
        /*0ec4*/ 	.word	0x0002a840
        /*0ec8*/ 	.short	0x010a
        /*0eca*/ 	.byte	0x3f
	.zero		1


	//   ....[82]....
        /*0ecc*/ 	.word	0x0001d1a0
        /*0ed0*/ 	.word	0x00000011
        /*0ed4*/ 	.word	0x0002a820
        /*0ed8*/ 	.short	0x010a
        /*0eda*/ 	.byte	0x3f
	.zero		1


	//   ....[83]....
        /*0edc*/ 	.word	0x0001d1f0
        /*0ee0*/ 	.word	0x00000006
        /*0ee4*/ 	.word	0x0002a880
        /*0ee8*/ 	.short	0x010a
        /*0eea*/ 	.byte	0x3f
	.zero		1


	//   ....[84]....
        /*0eec*/ 	.word	0x0001d240
        /*0ef0*/ 	.word	0x00000006
        /*0ef4*/ 	.word	0x0002a840
        /*0ef8*/ 	.short	0x010a
        /*0efa*/ 	.byte	0x3f
	.zero		1


	//   ....[85]....
        /*0efc*/ 	.word	0x0001d290
        /*0f00*/ 	.word	0x0000000d
        /*0f04*/ 	.word	0x0002a870
        /*0f08*/ 	.short	0x010a
        /*0f0a*/ 	.byte	0x3f
	.zero		1


	//   ....[86]....
        /*0f0c*/ 	.word	0x0001d2e0
        /*0f10*/ 	.word	0x0000000d
        /*0f14*/ 	.word	0x0002a860
        /*0f18*/ 	.short	0x010a
        /*0f1a*/ 	.byte	0x3f
	.zero		1


	//   ....[87]....
        /*0f1c*/ 	.word	0x0001d330
        /*0f20*/ 	.word	0x0000000c
        /*0f24*/ 	.word	0x0002a870
        /*0f28*/ 	.short	0x010a
        /*0f2a*/ 	.byte	0x3f
	.zero		1


	//   ....[88]....
        /*0f2c*/ 	.word	0x0001d380
        /*0f30*/ 	.word	0x0000000c
        /*0f34*/ 	.word	0x0002a860
        /*0f38*/ 	.short	0x010a
        /*0f3a*/ 	.byte	0x3f
	.zero		1


	//   ....[89]....
        /*0f3c*/ 	.word	0x0001d3d0
        /*0f40*/ 	.word	0x00000003
        /*0f44*/ 	.word	0x0002a820
        /*0f48*/ 	.short	0x010a
        /*0f4a*/ 	.byte	0x3f
	.zero		1


	//   ....[90]....
        /*0f4c*/ 	.word	0x0001d570
        /*0f50*/ 	.word	0x00000007
        /*0f54*/ 	.word	0x00000000
        /*0f58*/ 	.short	0x010a
        /*0f5a*/ 	.byte	0x3f
	.zero		1


	//   ....[91]....
        /*0f5c*/ 	.word	0x0001d5c0
        /*0f60*/ 	.word	0x00000005
        /*0f64*/ 	.word	0x00000000
        /*0f68*/ 	.short	0x010a
        /*0f6a*/ 	.byte	0x3f
	.zero		1


	//   ....[92]....
        /*0f6c*/ 	.word	0x0001d610
        /*0f70*/ 	.word	0x00000005
        /*0f74*/ 	.word	0x0002a860
        /*0f78*/ 	.short	0x010a
        /*0f7a*/ 	.byte	0x3f
	.zero		1


	//   ....[93]....
        /*0f7c*/ 	.word	0x0001d660
        /*0f80*/ 	.word	0x00000003
        /*0f84*/ 	.word	0x0002a860
        /*0f88*/ 	.short	0x010a
        /*0f8a*/ 	.byte	0x3f
	.zero		1


	//   ....[94]....
        /*0f8c*/ 	.word	0x0001d6b0
        /*0f90*/ 	.word	0x00000005
        /*0f94*/ 	.word	0x0002a880
        /*0f98*/ 	.short	0x010a
        /*0f9a*/ 	.byte	0x3f
	.zero		1


	//----- nvinfo : EIATTR_NUM_MBARRIERS
	.align		4
.L_214:
        /*0f9c*/ 	.byte	0x03, 0x38
        /*0f9e*/ 	.short	0x0016


	//----- nvinfo : EIATTR_EXIT_INSTR_OFFSETS
	.align		4
        /*0fa0*/ 	.byte	0x04, 0x1c
        /*0fa2*/ 	.short	(.L_216 - .L_215)


	//   ....[0]....
.L_215:
        /*0fa4*/ 	.word	0x00000a80


	//   ....[1]....
        /*0fa8*/ 	.word	0x00015bf0


	//   ....[2]....
        /*0fac*/ 	.word	0x0001c6f0


	//----- nvinfo : EIATTR_MAX_THREADS
	.align		4
.L_216:
        /*0fb0*/ 	.byte	0x04, 0x05
        /*0fb2*/ 	.short	(.L_218 - .L_217)
.L_217:
        /*0fb4*/ 	.word	0x00000180
        /*0fb8*/ 	.word	0x00000001
        /*0fbc*/ 	.word	0x00000001


	//----- nvinfo : EIATTR_CRS_STACK_SIZE
	.align		4
.L_218:
        /*0fc0*/ 	.byte	0x04, 0x1e
        /*0fc2*/ 	.short	(.L_220 - .L_219)
.L_219:
        /*0fc4*/ 	.word	0x00000000


	//----- nvinfo : EIATTR_CBANK_PARAM_SIZE
	.align		4
.L_220:
        /*0fc8*/ 	.byte	0x03, 0x19
        /*0fca*/ 	.short	0x0af0


	//----- nvinfo : EIATTR_PARAM_CBANK
	.align		4
        /*0fcc*/ 	.byte	0x04, 0x0a
        /*0fce*/ 	.short	(.L_222 - .L_221)
	.align		4
.L_221:
        /*0fd0*/ 	.word	index@(.nv.constant0._ZN7cutlass13device_kernelIN5flash11enable_sm90INS1_16FlashAttnFwdSm90INS1_25CollectiveMainloopFwdSm90ILi2EN4cute5tupleIJNS5_1CILi1EEES8_S8_EEENS6_IJNS7_ILi128EEESA_NS7_ILi192EEEEEELi192ENS_12float_e4m3_tEfNS_4arch4Sm90ELb0ELb1ELb1ELb1ELb0ELb0ELb0ELb1ELb1ELb1ELb1ELb0EEENS1_21CollectiveEpilogueFwdINS6_IJSA_SB_SA_EEES9_NS_10bfloat16_tESF_Li256ELb1ELb1ELb1ELb1EEENS1_36VarlenDynamicPersistentTileSchedulerILi128ELi128ELi256ELi128ELb1ELb1ELb1ELb1ELb0ELb1EEEEEEEEEvNT_6ParamsE)
        /*0fd4*/ 	.short	0x0210
        /*0fd6*/ 	.short	0x0af0


	//----- nvinfo : EIATTR_SW_WAR
	.align		4
.L_222:
        /*0fd8*/ 	.byte	0x04, 0x36
        /*0fda*/ 	.short	(.L_224 - .L_223)
.L_223:
        /*0fdc*/ 	.word	0x00000008
.L_224:


//--------------------- .nv.info._ZN7cutlass13device_kernelIN5flash11enable_sm90INS1_16FlashAttnFwdSm90INS1_25CollectiveMainloopFwdSm90ILi2EN4cute5tupleIJNS5_1CILi1EEES8_S8_EEENS6_IJNS7_ILi128EEESA_NS7_ILi192EEEEEELi192ENS_12float_e4m3_tEfNS_4arch4Sm90ELb0ELb1ELb1ELb1ELb0ELb1ELb0ELb1ELb1ELb1ELb1ELb0EEENS1_21CollectiveEpilogueFwdINS6_IJSA_SB_SA_EEES9_NS_10bfloat16_tESF_Li256ELb1ELb1ELb1ELb1EEENS1_36VarlenDynamicPersistentTileSchedulerILi128ELi128ELi256ELi128ELb1ELb1ELb1ELb1ELb0ELb1EEEEEEEEEvNT_6ParamsE --------------------------
	.section	.nv.info._ZN7cutlass13device_kernelIN5flash11enable_sm90INS1_16FlashAttnFwdSm90INS1_25CollectiveMainloopFwdSm90ILi2EN4cute5tupleIJNS5_1CILi1EEES8_S8_EEENS6_IJNS7_ILi128EEESA_NS7_ILi192EEEEEELi192ENS_12float_e4m3_tEfNS_4arch4Sm90ELb0ELb1ELb1ELb1ELb0ELb1ELb0ELb1ELb1ELb1ELb1ELb0EEENS1_21CollectiveEpilogueFwdINS6_IJSA_SB_SA_EEES9_NS_10bfloat16_tESF_Li256ELb1ELb1ELb1ELb1EEENS1_36VarlenDynamicPersistentTileSchedulerILi128ELi128ELi256ELi128ELb1ELb1ELb1ELb1ELb0ELb1EEEEEEEEEvNT_6ParamsE,"",@"SHT_CUDA_INFO"
	.sectionflags	@""
	.align	4


	//----- nvinfo : EIATTR_CUDA_API_VERSION
	.align		4
        /*0000*/ 	.byte	0x04, 0x37
        /*0002*/ 	.short	(.L_226 - .L_225)
.L_225:
        /*0004*/ 	.word	0x00000082


	//----- nvinfo : EIATTR_KPARAM_INFO
	.align		4
.L_226:
        /*0008*/ 	.byte	0x04, 0x17
        /*000a*/ 	.short	(.L_228 - .L_227)
.L_227:
        /*000c*/ 	.word	0x00000000
        /*0010*/ 	.short	0x0000
        /*0012*/ 	.short	0x0070
        /*0014*/ 	.byte	0x00, 0xf0, 0x01, 0x2a


	//----- nvinfo : EIATTR_SPARSE_MMA_MASK
	.align		4
.L_228:
        /*0018*/ 	.byte	0x03, 0x50
        /*001a*/ 	.short	0x0000


	//----- nvinfo : EIATTR_MAXREG_COUNT
	.align		4
        /*001c*/ 	.byte	0x03, 0x1b
        /*001e*/ 	.short	0x00a8


	//----- nvinfo : EIATTR_NUM_BARRIERS
	.align		4
        /*0020*/ 	.byte	0x02, 0x4c
        /*0022*/ 	.byte	0x10
	.zero		1


	//----- nvinfo : EIATTR_EXTERNS
	.align		4
        /*0024*/ 	.byte	0x04, 0x0f
        /*0026*/ 	.short	(.L_230 - .L_229)


	//   ....[0]....
	.align		4
.L_229:
        /*0028*/ 	.word	index@(__assertfail)


	//----- nvinfo : EIATTR_ANNOTATIONS
	.align		4
.L_230:
        /*002c*/ 	.byte	0x04, 0x55
        /*002e*/ 	.short	(.L_232 - .L_231)


	//   ....[0]....
.L_231:
        /* <DEDUP_REMOVED lines=75> */


	//----- nvinfo : EIATTR_MERCURY_ISA_VERSION
	.align		4
.L_232:
        /*04c8*/ 	.byte	0x03, 0x5f
        /*04ca*/ 	.short	0x0101


	//----- nvinfo : EIATTR_UNUSED_LOAD_BYTE_OFFSET
	.align		4
        /*04cc*/ 	.byte	0x04, 0x44
        /*04ce*/ 	.short	(.L_234 - .L_233)


	//   ....[0]....
.L_233:
        /*04d0*/ 	.word	0x00000ad0
        /*04d4*/ 	.word	0x0000fff0


	//   ....[1]....
        /*04d8*/ 	.word	0x00020510
        /*04dc*/ 	.word	0x0000fff0


	//----- nvinfo : EIATTR_INT_WARP_WIDE_INSTR_OFFSETS
	.align		4
.L_234:
        /*04e0*/ 	.byte	0x04, 0x31
        /*04e2*/ 	.short	(.L_236 - .L_235)


	//   ....[0]....
.L_235:
        /*04e4*/ 	.word	0x00000190


	//   ....[1]....
        /*04e8*/ 	.word	0x000001d0


	//   ....[2]....
        /*04ec*/ 	.word	0x00000240


	//   ....[3]....
        /*04f0*/ 	.word	0x00029920


	//   ....[4]....
        /*04f4*/ 	.word	0x00029980


	//   ....[5]....
        /*04f8*/ 	.word	0x0002c5f0


	//   ....[6]....
        /*04fc*/ 	.word	0x0002c650


	//----- nvinfo : EIATTR_COOP_GROUP_MASK_REGIDS
	.align		4
.L_236:
        /*0500*/ 	.byte	0x04, 0x29
        /*0502*/ 	.short	(.L_238 - .L_237)


	//   ....[0]....
.L_237:
        /*0504*/ 	.word	0xffffffff


	//   ....[1]....
        /*0508*/ 	.word	0xffffffff


	//   ....[2]....
        /*050c*/ 	.word	0xffffffff


	//   ....[3]....
        /*0510*/ 	.word	0xffffffff


	//   ....[4]....
        /*0514*/ 	.word	0xffffffff


	//   ....[5]....
        /*0518*/ 	.word	0xffffffff


	//   ....[6]....
        /*051c*/ 	.word	0xffffffff


	//   ....[7]....
        /*0520*/ 	.word	0xffffffff


	//   ....[8]....
        /*0524*/ 	.word	0xffffffff


	//   ....[9]....
        /*0528*/ 	.word	0xffffffff


	//   ....[10]....
        /*052c*/ 	.word	0xffffffff


	//   ....[11]....
        /*0530*/ 	.word	0xffffffff


	//   ....[12]....
        /*0534*/ 	.word	0xffffffff


	//   ....[13]....
        /*0538*/ 	.word	0xffffffff


	//   ....[14]....
        /*053c*/ 	.word	0xffffffff


	//   ....[15]....
        /*0540*/ 	.word	0xffffffff


	//   ....[16]....
        /*0544*/ 	.word	0xffffffff


	//   ....[17]....
        /*0548*/ 	.word	0xffffffff


	//   ....[18]....
        /*054c*/ 	.word	0xffffffff


	//   ....[19]....
        /*0550*/ 	.word	0xffffffff


	//   ....[20]....
        /*0554*/ 	.word	0xffffffff


	//   ....[21]....
        /*0558*/ 	.word	0xffffffff


	//   ....[22]....
        /*055c*/ 	.word	0xffffffff


	//   ....[23]....
        /*0560*/ 	.word	0xffffffff


	//   ....[24]....
        /*0564*/ 	.word	0xffffffff


	//   ....[25]....
        /*0568*/ 	.word	0xffffffff


	//   ....[26]....
        /*056c*/ 	.word	0xffffffff


	//   ....[27]....
        /*0570*/ 	.word	0xffffffff


	//   ....[28]....
        /*0574*/ 	.word	0xffffffff


	//   ....[29]....
        /*0578*/ 	.word	0xffffffff


	//   ....[30]....
        /*057c*/ 	.word	0xffffffff


	//   ....[31]....
        /*0580*/ 	.word	0xffffffff


	//   ....[32]....
        /*0584*/ 	.word	0xffffffff


	//   ....[33]....
        /*0588*/ 	.word	0xffffffff


	//   ....[34]....
        /*058c*/ 	.word	0xffffffff


	//   ....[35]....
        /*0590*/ 	.word	0xffffffff


	//   ....[36]....
        /*0594*/ 	.word	0xffffffff


	//   ....[37]....
        /*0598*/ 	.word	0xffffffff


	//   ....[38]....
        /*059c*/ 	.word	0xffffffff


	//   ....[39]....
        /*05a0*/ 	.word	0xffffffff


	//   ....[40]....
        /*05a4*/ 	.word	0xffffffff


	//   ....[41]....
        /*05a8*/ 	.word	0xffffffff


	//   ....[42]....
        /*05ac*/ 	.word	0xffffffff


	//   ....[43]....
        /*05b0*/ 	.word	0xffffffff


	//   ....[44]....
        /*05b4*/ 	.word	0xffffffff


	//   ....[45]....
        /*05b8*/ 	.word	0xffffffff


	//   ....[46]....
        /*05bc*/ 	.word	0xffffffff


	//   ....[47]....
        /*05c0*/ 	.word	0xffffffff


	//   ....[48]....
        /*05c4*/ 	.word	0xffffffff


	//   ....[49]....
        /*05c8*/ 	.word	0xffffffff


	//   ....[50]....
        /*05cc*/ 	.word	0xffffffff


	//   ....[51]....
        /*05d0*/ 	.word	0xffffffff


	//   ....[52]....
        /*05d4*/ 	.word	0xffffffff


	//   ....[53]....
        /*05d8*/ 	.word	0xffffffff


	//   ....[54]....
        /*05dc*/ 	.word	0xffffffff


	//   ....[55]....
        /*05e0*/ 	.word	0xffffffff


	//   ....[56]....
        /*05e4*/ 	.word	0xffffffff


	//   ....[57]....
        /*05e8*/ 	.word	0xffffffff


	//   ....[58]....
        /*05ec*/ 	.word	0xffffffff


	//   ....[59]....
        /*05f0*/ 	.word	0xffffffff


	//   ....[60]....
        /*05f4*/ 	.word	0xffffffff


	//   ....[61]....
        /*05f8*/ 	.word	0xffffffff


	//   ....[62]....
        /*05fc*/ 	.word	0xffffffff


	//   ....[63]....
        /*0600*/ 	.word	0xffffffff


	//   ....[64]....
        /*0604*/ 	.word	0xffffffff


	//   ....[65]....
        /*0608*/ 	.word	0xffffffff


	//   ....[66]....
        /*060c*/ 	.word	0xffffffff


	//   ....[67]....
        /*0610*/ 	.word	0xffffffff


	//   ....[68]....
        /*0614*/ 	.word	0xffffffff


	//   ....[69]....
        /*0618*/ 	.word	0xffffffff


	//   ....[70]....
        /*061c*/ 	.word	0xffffffff


	//   ....[71]....
        /*0620*/ 	.word	0xffffffff


	//   ....[72]....
        /*0624*/ 	.word	0xffffffff


	//   ....[73]....
        /*0628*/ 	.word	0xffffffff


	//   ....[74]....
        /*062c*/ 	.word	0xffffffff


	//   ....[75]....
        /*0630*/ 	.word	0xffffffff


	//   ....[76]....
        /*0634*/ 	.word	0xffffffff


	//   ....[77]....
        /*0638*/ 	.word	0xffffffff


	//   ....[78]....
        /*063c*/ 	.word	0xffffffff


	//   ....[79]....
        /*0640*/ 	.word	0xffffffff


	//   ....[80]....
        /*0644*/ 	.word	0xffffffff


	//   ....[81]....
        /*0648*/ 	.word	0xffffffff


	//   ....[82]....
        /*064c*/ 	.word	0xffffffff


	//   ....[83]....
        /*0650*/ 	.word	0xffffffff


	//   ....[84]....
        /*0654*/ 	.word	0xffffffff


	//   ....[85]....
        /*0658*/ 	.word	0xffffffff


	//   ....[86]....
        /*065c*/ 	.word	0xffffffff


	//   ....[87]....
        /*0660*/ 	.word	0xffffffff


	//   ....[88]....
        /*0664*/ 	.word	0xffffffff


	//   ....[89]....
        /*0668*/ 	.word	0xffffffff


	//   ....[90]....
        /*066c*/ 	.word	0xffffffff


	//   ....[91]....
        /*0670*/ 	.word	0xffffffff


	//   ....[92]....
        /*0674*/ 	.word	0xffffffff


	//   ....[93]....
        /*0678*/ 	.word	0xffffffff


	//   ....[94]....
        /*067c*/ 	.word	0xffffffff


	//   ....[95]....
        /*0680*/ 	.word	0xffffffff


	//   ....[96]....
        /*0684*/ 	.word	0xffffffff


	//   ....[97]....
        /*0688*/ 	.word	0xffffffff


	//   ....[98]....
        /*068c*/ 	.word	0xffffffff


	//   ....[99]....
        /*0690*/ 	.word	0xffffffff


	//   ....[100]....
        /*0694*/ 	.word	0xffffffff


	//   ....[101]....
        /*0698*/ 	.word	0xffffffff


	//   ....[102]....
        /*069c*/ 	.word	0xffffffff


	//   ....[103]....
        /*06a0*/ 	.word	0xffffffff


	//   ....[104]....
        /*06a4*/ 	.word	0xffffffff


	//   ....[105]....
        /*06a8*/ 	.word	0xffffffff


	//   ....[106]....
        /*06ac*/ 	.word	0xffffffff


	//   ....[107]....
        /*06b0*/ 	.word	0xffffffff


	//   ....[108]....
        /*06b4*/ 	.word	0xffffffff


	//   ....[109]....
        /*06b8*/ 	.word	0xffffffff


	//   ....[110]....
        /*06bc*/ 	.word	0xffffffff


	//   ....[111]....
        /*06c0*/ 	.word	0xffffffff


	//   ....[112]....
        /*06c4*/ 	.word	0xffffffff


	//   ....[113]....
        /*06c8*/ 	.word	0xffffffff


	//   ....[114]....
        /*06cc*/ 	.word	0xffffffff


	//   ....[115]....
        /*06d0*/ 	.word	0xffffffff


	//   ....[116]....
        /*06d4*/ 	.word	0xffffffff


	//   ....[117]....
        /*06d8*/ 	.word	0xffffffff


	//   ....[118]....
        /*06dc*/ 	.word	0xffffffff


	//   ....[119]....
        /*06e0*/ 	.word	0xffffffff


	//   ....[120]....
        /*06e4*/ 	.word	0xffffffff


	//   ....[121]....
        /*06e8*/ 	.word	0xffffffff


	//   ....[122]....
        /*06ec*/ 	.word	0xffffffff


	//   ....[123]....
        /*06f0*/ 	.word	0xffffffff


	//   ....[124]....
        /*06f4*/ 	.word	0xffffffff


	//   ....[125]....
        /*06f8*/ 	.word	0xffffffff


	//   ....[126]....
        /*06fc*/ 	.word	0xffffffff


	//   ....[127]....
        /*0700*/ 	.word	0xffffffff


	//   ....[128]....
        /*0704*/ 	.word	0xffffffff


	//   ....[129]....
        /*0708*/ 	.word	0xffffffff


	//   ....[130]....
        /*070c*/ 	.word	0xffffffff


	//   ....[131]....
        /*0710*/ 	.word	0xffffffff


	//   ....[132]....
        /*0714*/ 	.word	0xffffffff


	//   ....[133]....
        /*0718*/ 	.word	0xffffffff


	//   ....[134]....
        /*071c*/ 	.word	0xffffffff


	//   ....[135]....
        /*0720*/ 	.word	0xffffffff


	//   ....[136]....
        /*0724*/ 	.word	0xffffffff


	//   ....[137]....
        /*0728*/ 	.word	0xffffffff


	//   ....[138]....
        /*072c*/ 	.word	0xffffffff


	//   ....[139]....
        /*0730*/ 	.word	0xffffffff


	//   ....[140]....
        /*0734*/ 	.word	0xffffffff


	//   ....[141]....
        /*0738*/ 	.word	0xffffffff


	//   ....[142]....
        /*073c*/ 	.word	0xffffffff


	//   ....[143]....
        /*0740*/ 	.word	0xffffffff


	//   ....[144]....
        /*0744*/ 	.word	0xffffffff


	//   ....[145]....
        /*0748*/ 	.word	0xffffffff


	//   ....[146]....
        /*074c*/ 	.word	0xffffffff


	//   ....[147]....
        /*0750*/ 	.word	0xffffffff


	//   ....[148]....
        /*0754*/ 	.word	0xffffffff


	//   ....[149]....
        /*0758*/ 	.word	0xffffffff


	//   ....[150]....
        /*075c*/ 	.word	0xffffffff


	//   ....[151]....
        /*0760*/ 	.word	0xffffffff


	//   ....[152]....
        /*0764*/ 	.word	0xffffffff


	//   ....[153]....
        /*0768*/ 	.word	0xffffffff


	//   ....[154]....
        /*076c*/ 	.word	0xffffffff


	//   ....[155]....
        /*0770*/ 	.word	0xffffffff


	//   ....[156]....
        /*0774*/ 	.word	0xffffffff


	//   ....[157]....
        /*0778*/ 	.word	0xffffffff


	//   ....[158]....
        /*077c*/ 	.word	0xffffffff


	//   ....[159]....
        /*0780*/ 	.word	0xffffffff


	//   ....[160]....
        /*0784*/ 	.word	0xffffffff


	//   ....[161]....
        /*0788*/ 	.word	0xffffffff


	//   ....[162]....
        /*078c*/ 	.word	0xffffffff


	//   ....[163]....
        /*0790*/ 	.word	0xffffffff


	//   ....[164]....
        /*0794*/ 	.word	0xffffffff


	//   ....[165]....
        /*0798*/ 	.word	0xffffffff


	//   ....[166]....
        /*079c*/ 	.word	0xffffffff


	//   ....[167]....
        /*07a0*/ 	.word	0xffffffff


	//   ....[168]....
        /*07a4*/ 	.word	0xffffffff


	//   ....[169]....
        /*07a8*/ 	.word	0xffffffff


	//   ....[170]....
        /*07ac*/ 	.word	0xffffffff


	//   ....[171]....
        /*07b0*/ 	.word	0xffffffff


	//   ....[172]....
        /*07b4*/ 	.word	0xffffffff


	//   ....[173]....
        /*07b8*/ 	.word	0xffffffff


	//   ....[174]....
        /*07bc*/ 	.word	0xffffffff


	//   ....[175]....
        /*07c0*/ 	.word	0xffffffff


	//   ....[176]....
        /*07c4*/ 	.word	0xffffffff


	//   ....[177]....
        /*07c8*/ 	.word	0xffffffff


	//   ....[178]....
        /*07cc*/ 	.word	0xffffffff


	//   ....[179]....
        /*07d0*/ 	.word	0xffffffff


	//   ....[180]....
        /*07d4*/ 	.word	0xffffffff


	//   ....[181]....
        /*07d8*/ 	.word	0xffffffff


	//   ....[182]....
        /*07dc*/ 	.word	0xffffffff


	//   ....[183]....
        /*07e0*/ 	.word	0xffffffff


	//   ....[184]....
        /*07e4*/ 	.word	0xffffffff


	//   ....[185]....
        /*07e8*/ 	.word	0xffffffff


	//   ....[186]....
        /*07ec*/ 	.word	0xffffffff


	//   ....[187]....
        /*07f0*/ 	.word	0xffffffff


	//   ....[188]....
        /*07f4*/ 	.word	0xffffffff


	//   ....[189]....
        /*07f8*/ 	.word	0xffffffff


	//   ....[190]....
        /*07fc*/ 	.word	0xffffffff


	//   ....[191]....
        /*0800*/ 	.word	0xffffffff


	//   ....[192]....
        /*0804*/ 	.word	0xffffffff


	//   ....[193]....
        /*0808*/ 	.word	0xffffffff


	//   ....[194]....
        /*080c*/ 	.word	0xffffffff


	//   ....[195]....
        /*0810*/ 	.word	0xffffffff


	//   ....[196]....
        /*0814*/ 	.word	0xffffffff


	//   ....[197]....
        /*0818*/ 	.word	0xffffffff


	//   ....[198]....
        /*081c*/ 	.word	0xffffffff


	//   ....[199]....
        /*0820*/ 	.word	0xffffffff


	//   ....[200]....
        /*0824*/ 	.word	0xffffffff


	//   ....[201]....
        /*0828*/ 	.word	0xffffffff


	//   ....[202]....
        /*082c*/ 	.word	0xffffffff


	//   ....[203]....
        /*0830*/ 	.word	0xffffffff


	//   ....[204]....
        /*0834*/ 	.word	0xffffffff


	//   ....[205]....
        /*0838*/ 	.word	0xffffffff


	//   ....[206]....
        /*083c*/ 	.word	0xffffffff


	//   ....[207]....
        /*0840*/ 	.word	0xffffffff


	//   ....[208]....
        /*0844*/ 	.word	0x0500000f


	//   ....[209]....
        /*0848*/ 	.word	0x0500000f


	//   ....[210]....
        /*084c*/ 	.word	0x0500000f


	//   ....[211]....
        /*0850*/ 	.word	0x0500000f


	//   ....[212]....
        /*0854*/ 	.word	0x0500000f


	//   ....[213]....
        /*0858*/ 	.word	0x0500000f


	//   ....[214]....
        /*085c*/ 	.word	0x0500000f


	//   ....[215]....
        /*0860*/ 	.word	0x0500000f


	//   ....[216]....
        /*0864*/ 	.word	0x0500000f


	//   ....[217]....
        /*0868*/ 	.word	0x0500000f


	//   ....[218]....
        /*086c*/ 	.word	0x0500000f


	//   ....[219]....
        /*0870*/ 	.word	0x0500000f


	//   ....[220]....
        /*0874*/ 	.word	0x0500000f


	//   ....[221]....
        /*0878*/ 	.word	0x0500000f


	//   ....[222]....
        /*087c*/ 	.word	0x0500000f


	//   ....[223]....
        /*0880*/ 	.word	0x0500000f


	//   ....[224]....
        /*0884*/ 	.word	0x0500000f


	//   ....[225]....
        /*0888*/ 	.word	0x0500000f


	//   ....[226]....
        /*088c*/ 	.word	0x0500000f


	//   ....[227]....
        /*0890*/ 	.word	0x0500000f


	//   ....[228]....
        /*0894*/ 	.word	0x0500000f


	//   ....[229]....
        /*0898*/ 	.word	0x0500000f


	//   ....[230]....
        /*089c*/ 	.word	0x0500000f


	//   ....[231]....
        /*08a0*/ 	.word	0x0500000f


	//   ....[232]....
        /*08a4*/ 	.word	0x0500000f


	//   ....[233]....
        /*08a8*/ 	.word	0x0500000f


	//   ....[234]....
        /*08ac*/ 	.word	0x0500000f


	//   ....[235]....
        /*08b0*/ 	.word	0x0500000f


	//   ....[236]....
        /*08b4*/ 	.word	0x0500000f


	//   ....[237]....
        /*08b8*/ 	.word	0x0500000f


	//   ....[238]....
        /*08bc*/ 	.word	0x0500000f


	//   ....[239]....
        /*08c0*/ 	.word	0x0500000f


	//   ....[240]....
        /*08c4*/ 	.word	0x0500000f


	//   ....[241]....
        /*08c8*/ 	.word	0x0500000f


	//   ....[242]....
        /*08cc*/ 	.word	0x0500000f


	//   ....[243]....
        /*08d0*/ 	.word	0x0500000f


	//   ....[244]....
        /*08d4*/ 	.word	0x0500000f


	//   ....[245]....
        /*08d8*/ 	.word	0x0500000f


	//   ....[246]....
        /*08dc*/ 	.word	0x0500000f


	//   ....[247]....
        /*08e0*/ 	.word	0x0500000f


	//   ....[248]....
        /*08e4*/ 	.word	0x0500000f


	//   ....[249]....
        /*08e8*/ 	.word	0x0500000f


	//   ....[250]....
        /*08ec*/ 	.word	0x0500000f


	//   ....[251]....
        /*08f0*/ 	.word	0x0500000f


	//   ....[252]....
        /*08f4*/ 	.word	0x0500000f


	//   ....[253]....
        /*08f8*/ 	.word	0x0500000f


	//   ....[254]....
        /*08fc*/ 	.word	0x0500000f


	//   ....[255]....
        /*0900*/ 	.word	0x0500000f


	//   ....[0]....
        /*0904*/ 	.word	0x0500000f


	//   ....[1]....
        /*0908*/ 	.word	0x0500000f


	//   ....[2]....
        /*090c*/ 	.word	0x0500000f


	//   ....[3]....
        /*0910*/ 	.word	0x0500000f


	//   ....[4]....
        /*0914*/ 	.word	0x0500000f


	//   ....[5]....
        /*0918*/ 	.word	0x0500000f


	//   ....[6]....
        /*091c*/ 	.word	0x0500000f


	//   ....[7]....
        /*0920*/ 	.word	0x0500000f


	//   ....[8]....
        /*0924*/ 	.word	0x0500000f


	//   ....[9]....
        /*0928*/ 	.word	0x0500000f


	//   ....[10]....
        /*092c*/ 	.word	0x0500000f


	//   ....[11]....
        /*0930*/ 	.word	0x0500000f


	//   ....[12]....
        /*0934*/ 	.word	0x0500000f


	//   ....[13]....
        /*0938*/ 	.word	0x0500000f


	//   ....[14]....
        /*093c*/ 	.word	0x0500000f


	//   ....[15]....
        /*0940*/ 	.word	0x0500000f


	//   ....[16]....
        /*0944*/ 	.word	0x0500000f


	//   ....[17]....
        /*0948*/ 	.word	0x0500000f


	//   ....[18]....
        /*094c*/ 	.word	0x0500000f


	//   ....[19]....
        /*0950*/ 	.word	0x0500000f


	//   ....[20]....
        /*0954*/ 	.word	0x0500000f


	//   ....[21]....
        /*0958*/ 	.word	0x0500000f


	//   ....[22]....
        /*095c*/ 	.word	0x0500000f


	//   ....[23]....
        /*0960*/ 	.word	0x0500000f


	//   ....[24]....
        /*0964*/ 	.word	0x0500000f


	//   ....[25]....
        /*0968*/ 	.word	0x0500000f


	//   ....[26]....
        /*096c*/ 	.word	0x0500000f


	//   ....[27]....
        /*0970*/ 	.word	0x0500000f


	//   ....[28]....
        /*0974*/ 	.word	0x0500000f


	//   ....[29]....
        /*0978*/ 	.word	0x0500000f


	//   ....[30]....
        /*097c*/ 	.word	0x0500000f


	//   ....[31]....
        /*0980*/ 	.word	0x0500000f


	//   ....[32]....
        /*0984*/ 	.word	0x0500000f


	//   ....[33]....
        /*0988*/ 	.word	0x0500000f


	//   ....[34]....
        /*098c*/ 	.word	0x0500000f


	//   ....[35]....
        /*0990*/ 	.word	0x0500000f


	//   ....[36]....
        /*0994*/ 	.word	0x0500000f


	//   ....[37]....
        /*0998*/ 	.word	0x0500000f


	//   ....[38]....
        /*099c*/ 	.word	0x0500000f


	//   ....[39]....
        /*09a0*/ 	.word	0x0500000f


	//   ....[40]....
        /*09a4*/ 	.word	0x0500000f


	//   ....[41]....
        /*09a8*/ 	.word	0x0500000f


	//   ....[42]....
        /*09ac*/ 	.word	0x0500000f


	//   ....[43]....
        /*09b0*/ 	.word	0x0500000f


	//   ....[44]....
        /*09b4*/ 	.word	0x0500000f


	//   ....[45]....
        /*09b8*/ 	.word	0x0500000f


	//   ....[46]....
        /*09bc*/ 	.word	0x0500000f


	//   ....[47]....
        /*09c0*/ 	.word	0x0500000f


	//   ....[48]....
        /*09c4*/ 	.word	0x0500000f


	//   ....[49]....
        /*09c8*/ 	.word	0x0500000f


	//   ....[50]....
        /*09cc*/ 	.word	0x0500000f


	//   ....[51]....
        /*09d0*/ 	.word	0x0500000f


	//   ....[52]....
        /*09d4*/ 	.word	0x0500000f


	//   ....[53]....
        /*09d8*/ 	.word	0x0500000f


	//   ....[54]....
        /*09dc*/ 	.word	0x0500000f


	//   ....[55]....
        /*09e0*/ 	.word	0x0500000f


	//   ....[56]....
        /*09e4*/ 	.word	0x0500000f


	//   ....[57]....
        /*09e8*/ 	.word	0x0500000f


	//   ....[58]....
        /*09ec*/ 	.word	0x0500000f


	//   ....[59]....
        /*09f0*/ 	.word	0x0500000f


	//   ....[60]....
        /*09f4*/ 	.word	0x0500000f


	//   ....[61]....
        /*09f8*/ 	.word	0x0500000f


	//   ....[62]....
        /*09fc*/ 	.word	0x0500000f


	//   ....[63]....
        /*0a00*/ 	.word	0x0500000f


	//   ....[64]....
        /*0a04*/ 	.word	0x0500000f


	//   ....[65]....
        /*0a08*/ 	.word	0x0500000f


	//   ....[66]....
        /*0a0c*/ 	.word	0x0500000f


	//   ....[67]....
        /*0a10*/ 	.word	0x0500000f


	//   ....[68]....
        /*0a14*/ 	.word	0x0500000f


	//   ....[69]....
        /*0a18*/ 	.word	0x0500000f


	//   ....[70]....
        /*0a1c*/ 	.word	0x0500000f


	//   ....[71]....
        /*0a20*/ 	.word	0x0500000f


	//   ....[72]....
        /*0a24*/ 	.word	0x0500000f


	//   ....[73]....
        /*0a28*/ 	.word	0x0500000f


	//   ....[74]....
        /*0a2c*/ 	.word	0x0500000f


	//   ....[75]....
        /*0a30*/ 	.word	0x0500000f


	//   ....[76]....
        /*0a34*/ 	.word	0x0500000f


	//   ....[77]....
        /*0a38*/ 	.word	0x0500000f


	//   ....[78]....
        /*0a3c*/ 	.word	0x0500000f


	//   ....[79]....
        /*0a40*/ 	.word	0x0500000f


	//   ....[80]....
        /*0a44*/ 	.word	0x0500000f


	//   ....[81]....
        /*0a48*/ 	.word	0x0500000f


	//   ....[82]....
        /*0a4c*/ 	.word	0x0500000f


	//   ....[83]....
        /*0a50*/ 	.word	0x0500000f


	//   ....[84]....
        /*0a54*/ 	.word	0x0500000f


	//   ....[85]....
        /*0a58*/ 	.word	0x0500000f


	//   ....[86]....
        /*0a5c*/ 	.word	0x0500000f


	//   ....[87]....
        /*0a60*/ 	.word	0x0500000f


	//   ....[88]....
        /*0a64*/ 	.word	0x0500000f


	//   ....[89]....
        /*0a68*/ 	.word	0x0500000f


	//   ....[90]....
        /*0a6c*/ 	.word	0x0500000f


	//   ....[91]....
        /*0a70*/ 	.word	0x0500000f


	//   ....[92]....
        /*0a74*/ 	.word	0x0500000f


	//   ....[93]....
        /*0a78*/ 	.word	0x0500000f


	//   ....[94]....
        /*0a7c*/ 	.word	0x0500000f


	//   ....[95]....
        /*0a80*/ 	.word	0x0500000f


	//   ....[96]....
        /*0a84*/ 	.word	0x0500000f


	//   ....[97]....
        /*0a88*/ 	.word	0x0500000f


	//   ....[98]....
        /*0a8c*/ 	.word	0x0500000f


	//   ....[99]....
        /*0a90*/ 	.word	0x0500000f


	//   ....[100]....
        /*0a94*/ 	.word	0x0500000f


	//   ....[101]....
        /*0a98*/ 	.word	0x0500000f


	//   ....[102]....
        /*0a9c*/ 	.word	0x0500000f


	//   ....[103]....
        /*0aa0*/ 	.word	0x0500000f


	//   ....[104]....
        /*0aa4*/ 	.word	0x0500000f


	//   ....[105]....
        /*0aa8*/ 	.word	0x0500000f


	//----- nvinfo : EIATTR_COOP_GROUP_INSTR_OFFSETS
	.align		4
.L_238:
        /*0aac*/ 	.byte	0x04, 0x28
        /*0aae*/ 	.short	(.L_240 - .L_239)


	//   ....[0]....
.L_239:
        /*0ab0*/ 	.word	0x00000070


	//   ....[1]....
        /*0ab4*/ 	.word	0x000001a0


	//   ....[2]....
        /*0ab8*/ 	.word	0x000001f0


	//   ....[3]....
        /*0abc*/ 	.word	0x00000420


	//   ....[4]....
        /*0ac0*/ 	.word	0x00000580


	//   ....[5]....
        /*0ac4*/ 	.word	0x000006a0


	//   ....[6]....
        /*0ac8*/ 	.word	0x00000800


	//   ....[7]....
        /*0acc*/ 	.word	0x0000a330


	//   ....[8]....
        /*0ad0*/ 	.word	0x0000ac20


	//   ....[9]....
        /*0ad4*/ 	.word	0x0000ac30


	//   ....[10]....
        /*0ad8*/ 	.word	0x0000ac40


	//   ....[11]....
        /*0adc*/ 	.word	0x0000ac50


	//   ....[12]....
        /*0ae0*/ 	.word	0x0000e2e0


	//   ....[13]....
        /*0ae4*/ 	.word	0x0000e2f0


	//   ....[14]....
        /*0ae8*/ 	.word	0x0000e300


	//   ....[15]....
        /*0aec*/ 	.word	0x0000e310


	//   ....[16]....
        /*0af0*/ 	.word	0x00011f40


	//   ....[17]....
        /*0af4*/ 	.word	0x000130a0


	//   ....[18]....
        /*0af8*/ 	.word	0x000139f0


	//   ....[19]....
        /*0afc*/ 	.word	0x00013d40


	//   ....[20]....
        /*0b00*/ 	.word	0x00014370


	//   ....[21]....
        /*0b04*/ 	.word	0x000143d0


	//   ....[22]....
        /*0b08*/ 	.word	0x000166e0


	//   ....[23]....
        /*0b0c*/ 	.word	0x000168b0


	//   ....[24]....
        /*0b10*/ 	.word	0x00017260


	//   ....[25]....
        /*0b14*/ 	.word	0x00017280


	//   ....[26]....
        /*0b18*/ 	.word	0x00017f40


	//   ....[27]....
        /*0b1c*/ 	.word	0x00017f60


	//   ....[28]....
        /*0b20*/ 	.word	0x0001a670


	//   ....[29]....
        /*0b24*/ 	.word	0x0001a6a0


	//   ....[30]....
        /*0b28*/ 	.word	0x0001a6d0


	//   ....[31]....
        /*0b2c*/ 	.word	0x0001a730


	//   ....[32]....
        /*0b30*/ 	.word	0x0001c9e0


	//   ....[33]....
        /*0b34*/ 	.word	0x0001cfb0


	//   ....[34]....
        /*0b38*/ 	.word	0x0001d960


	//   ....[35]....
        /*0b3c*/ 	.word	0x0001d980


	//   ....[36]....
        /*0b40*/ 	.word	0x0001e640


	//   ....[37]....
        /*0b44*/ 	.word	0x0001e660


	//   ....[38]....
        /*0b48*/ 	.word	0x0001fb20


	//   ....[39]....
        /*0b4c*/ 	.word	0x0001fb30


	//   ....[40]....
        /*0b50*/ 	.word	0x0001fbb0


	//   ....[41]....
        /*0b54*/ 	.word	0x0001fbc0


	//   ....[42]....
        /*0b58*/ 	.word	0x00020af0


	//   ....[43]....
        /*0b5c*/ 	.word	0x00020bb0


	//   ....[44]....
        /*0b60*/ 	.word	0x00020c30


	//   ....[45]....
        /*0b64*/ 	.word	0x00020cb0


	//   ....[46]....
        /*0b68*/ 	.word	0x00020d20


	//   ....[47]....
        /*0b6c*/ 	.word	0x00020d50


	//   ....[48]....
        /*0b70*/ 	.word	0x00020d80


	//   ....[49]....
        /*0b74*/ 	.word	0x00020db0


	//   ....[50]....
        /*0b78*/ 	.word	0x00020de0


	//   ....[51]....
        /*0b7c*/ 	.word	0x00020e10


	//   ....[52]....
        /*0b80*/ 	.word	0x00020e40


	//   ....[53]....
        /*0b84*/ 	.word	0x00020e70


	//   ....[54]....
        /*0b88*/ 	.word	0x00020ea0


	//   ....[55]....
        /*0b8c*/ 	.word	0x00020ed0


	//   ....[56]....
        /*0b90*/ 	.word	0x00020f00


	//   ....[57]....
        /*0b94*/ 	.word	0x00020f30


	//   ....[58]....
        /*0b98*/ 	.word	0x00020f60


	//   ....[59]....
        /*0b9c*/ 	.word	0x00020f90


	//   ....[60]....
        /*0ba0*/ 	.word	0x00020fc0


	//   ....[61]....
        /*0ba4*/ 	.word	0x00020ff0


	//   ....[62]....
        /*0ba8*/ 	.word	0x00021020


	//   ....[63]....
        /*0bac*/ 	.word	0x00021050


	//   ....[64]....
        /*0bb0*/ 	.word	0x00021080


	//   ....[65]....
        /*0bb4*/ 	.word	0x000210b0


	//   ....[66]....
        /*0bb8*/ 	.word	0x000210e0


	//   ....[67]....
        /*0bbc*/ 	.word	0x00021110


	//   ....[68]....
        /*0bc0*/ 	.word	0x00021140


	//   ....[69]....
        /*0bc4*/ 	.word	0x00021170


	//   ....[70]....
        /*0bc8*/ 	.word	0x000211a0


	//   ....[71]....
        /*0bcc*/ 	.word	0x000211d0


	//   ....[72]....
        /*0bd0*/ 	.word	0x00021200


	//   ....[73]....
        /*0bd4*/ 	.word	0x00021230


	//   ....[74]....
        /*0bd8*/ 	.word	0x00021260


	//   ....[75]....
        /*0bdc*/ 	.word	0x00021290


	//   ....[76]....
        /*0be0*/ 	.word	0x000212c0


	//   ....[77]....
        /*0be4*/ 	.word	0x000212e0


	//   ....[78]....
        /*0be8*/ 	.word	0x00021300


	//   ....[79]....
        /*0bec*/ 	.word	0x00021330


	//   ....[80]....
        /*0bf0*/ 	.word	0x00021360


	//   ....[81]....
        /*0bf4*/ 	.word	0x00021380


	//   ....[82]....
        /*0bf8*/ 	.word	0x000213b0


	//   ....[83]....
        /*0bfc*/ 	.word	0x000213e0


	//   ....[84]....
        /*0c00*/ 	.word	0x00021410


	//   ....[85]....
        /*0c04*/ 	.word	0x00021440


	//   ....[86]....
        /*0c08*/ 	.word	0x00021470


	//   ....[87]....
        /*0c0c*/ 	.word	0x000214a0


	//   ....[88]....
        /*0c10*/ 	.word	0x000214d0


	//   ....[89]....
        /*0c14*/ 	.word	0x00021500


	//   ....[90]....
        /*0c18*/ 	.word	0x00021520


	//   ....[91]....
        /*0c1c*/ 	.word	0x00021530


	//   ....[92]....
        /*0c20*/ 	.word	0x00021550


	//   ....[93]....
        /*0c24*/ 	.word	0x00021570


	//   ....[94]....
        /*0c28*/ 	.word	0x00021580


	//   ....[95]....
        /*0c2c*/ 	.word	0x000215b0


	//   ....[96]....
        /*0c30*/ 	.word	0x000215e0


	//   ....[97]....
        /*0c34*/ 	.word	0x00021600


	//   ....[98]....
        /*0c38*/ 	.word	0x00021610


	//   ....[99]....
        /*0c3c*/ 	.word	0x00021640


	//   ....[100]....
        /*0c40*/ 	.word	0x00021650


	//   ....[101]....
        /*0c44*/ 	.word	0x00021680


	//   ....[102]....
        /*0c48*/ 	.word	0x000216a0


	//   ....[103]....
        /*0c4c*/ 	.word	0x000216d0


	//   ....[104]....
        /*0c50*/ 	.word	0x00021700


	//   ....[105]....
        /*0c54*/ 	.word	0x00021730


	//   ....[106]....
        /*0c58*/ 	.word	0x00021750


	//   ....[107]....
        /*0c5c*/ 	.word	0x00021760


	//   ....[108]....
        /*0c60*/ 	.word	0x00021770


	//   ....[109]....
        /*0c64*/ 	.word	0x00021780


	//   ....[110]....
        /*0c68*/ 	.word	0x00021790


	//   ....[111]....
        /*0c6c*/ 	.word	0x000217a0


	//   ....[112]....
        /*0c70*/ 	.word	0x000217c0


	//   ....[113]....
        /*0c74*/ 	.word	0x000217f0


	//   ....[114]....
        /*0c78*/ 	.word	0x00021820


	//   ....[115]....
        /*0c7c*/ 	.word	0x00021850


	//   ....[116]....
        /*0c80*/ 	.word	0x00021880


	//   ....[117]....
        /*0c84*/ 	.word	0x000218b0


	//   ....[118]....
        /*0c88*/ 	.word	0x000218e0


	//   ....[119]....
        /*0c8c*/ 	.word	0x00021910


	//   ....[120]....
        /*0c90*/ 	.word	0x00021940


	//   ....[121]....
        /*0c94*/ 	.word	0x00021970


	//   ....[122]....
        /*0c98*/ 	.word	0x000219a0


	//   ....[123]....
        /*0c9c*/ 	.word	0x000219d0


	//   ....[124]....
        /*0ca0*/ 	.word	0x00021a00


	//   ....[125]....
        /*0ca4*/ 	.word	0x00021a30


	//   ....[126]....
        /*0ca8*/ 	.word	0x00021a50


	//   ....[127]....
        /*0cac*/ 	.word	0x00021a60


	//   ....[128]....
        /*0cb0*/ 	.word	0x00021a70


	//   ....[129]....
        /*0cb4*/ 	.word	0x00021a90


	//   ....[130]....
        /*0cb8*/ 	.word	0x00021ab0


	//   ....[131]....
        /*0cbc*/ 	.word	0x00021ad0


	//   ....[132]....
        /*0cc0*/ 	.word	0x00021b00


	//   ....[133]....
        /*0cc4*/ 	.word	0x00021b30


	//   ....[134]....
        /*0cc8*/ 	.word	0x00021b60


	//   ....[135]....
        /*0ccc*/ 	.word	0x00021b90


	//   ....[136]....
        /*0cd0*/ 	.word	0x00021bc0


	//   ....[137]....
        /*0cd4*/ 	.word	0x00021bf0


	//   ....[138]....
        /*0cd8*/ 	.word	0x00022510


	//   ....[139]....
        /*0cdc*/ 	.word	0x00022530


	//   ....[140]....
        /*0ce0*/ 	.word	0x00022540


	//   ....[141]....
        /*0ce4*/ 	.word	0x00022550


	//   ....[142]....
        /*0ce8*/ 	.word	0x00022e30


	//   ....[143]....
        /*0cec*/ 	.word	0x00022e40


	//   ....[144]....
        /*0cf0*/ 	.word	0x00022f90


	//   ....[145]....
        /*0cf4*/ 	.word	0x00022fa0


	//   ....[146]....
        /*0cf8*/ 	.word	0x000230f0


	//   ....[147]....
        /*0cfc*/ 	.word	0x00023100


	//   ....[148]....
        /*0d00*/ 	.word	0x00023250


	//   ....[149]....
        /*0d04*/ 	.word	0x00023260


	//   ....[150]....
        /*0d08*/ 	.word	0x00023650


	//   ....[151]....
        /*0d0c*/ 	.word	0x00023660


	//   ....[152]....
        /*0d10*/ 	.word	0x00024290


	//   ....[153]....
        /*0d14*/ 	.word	0x000242a0


	//   ....[154]....
        /*0d18*/ 	.word	0x00025610


	//   ....[155]....
        /*0d1c*/ 	.word	0x00025620


	//   ....[156]....
        /*0d20*/ 	.word	0x00025780


	//   ....[157]....
        /*0d24*/ 	.word	0x00025790


	//   ....[158]....
        /*0d28*/ 	.word	0x000258e0


	//   ....[159]....
        /*0d2c*/ 	.word	0x000258f0


	//   ....[160]....
        /*0d30*/ 	.word	0x00025a40


	//   ....[161]....
        /*0d34*/ 	.word	0x00025a50


	//   ....[162]....
        /*0d38*/ 	.word	0x00025c00


	//   ....[163]....
        /*0d3c*/ 	.word	0x00025e40


	//   ....[164]....
        /*0d40*/ 	.word	0x00025e70


	//   ....[165]....
        /*0d44*/ 	.word	0x00025ea0


	//   ....[166]....
        /*0d48*/ 	.word	0x00025ed0


	//   ....[167]....
        /*0d4c*/ 	.word	0x00025f00


	//   ....[168]....
        /*0d50*/ 	.word	0x00025f30


	//   ....[169]....
        /*0d54*/ 	.word	0x000260d0


	//   ....[170]....
        /*0d58*/ 	.word	0x00026100


	//   ....[171]....
        /*0d5c*/ 	.word	0x00026130


	//   ....[172]....
        /*0d60*/ 	.word	0x00026160


	//   ....[173]....
        /*0d64*/ 	.word	0x00026190


	//   ....[174]....
        /*0d68*/ 	.word	0x000261c0


	//   ....[175]....
        /*0d6c*/ 	.word	0x00026260


	//   ....[176]....
        /*0d70*/ 	.word	0x00026290


	//   ....[177]....
        /*0d74*/ 	.word	0x000262a0


	//   ....[178]....
        /*0d78*/ 	.word	0x000262d0


	//   ....[179]....
        /*0d7c*/ 	.word	0x00027d50


	//   ....[180]....
        /*0d80*/ 	.word	0x0002a0b0


	//   ....[181]....
        /*0d84*/ 	.word	0x0002ae30


	//   ....[182]....
        /*0d88*/ 	.word	0x0002ae50


	//   ....[183]....
        /*0d8c*/ 	.word	0x0002aeb0


	//   ....[184]....
        /*0d90*/ 	.word	0x0002af30


	//   ....[185]....
        /*0d94*/ 	.word	0x0002afc0


	//   ....[186]....
        /*0d98*/ 	.word	0x0002afd0


	//   ....[187]....
        /*0d9c*/ 	.word	0x0002b020


	//   ....[188]....
        /*0da0*/ 	.word	0x0002b060


	//   ....[189]....
        /*0da4*/ 	.word	0x0002d0b0


	//   ....[190]....
        /*0da8*/ 	.word	0x0002d0e0


	//   ....[191]....
        /*0dac*/ 	.word	0x0002d140


	//   ....[192]....
        /*0db0*/ 	.word	0x0002d170


	//   ....[193]....
        /*0db4*/ 	.word	0x0002d1a0


	//   ....[194]....
        /*0db8*/ 	.word	0x0002d1d0


	//   ....[195]....
        /*0dbc*/ 	.word	0x0002d200


	//   ....[196]....
        /*0dc0*/ 	.word	0x0002d230


	//   ....[197]....
        /*0dc4*/ 	.word	0x0002d400


	//   ....[198]....
        /*0dc8*/ 	.word	0x0002d430


	//   ....[199]....
        /*0dcc*/ 	.word	0x0002d460


	//   ....[200]....
        /*0dd0*/ 	.word	0x0002d490


	//   ....[201]....
        /*0dd4*/ 	.word	0x0002d4c0


	//   ....[202]....
        /*0dd8*/ 	.word	0x0002d4f0


	//   ....[203]....
        /*0ddc*/ 	.word	0x0002d5d0


	//   ....[204]....
        /*0de0*/ 	.word	0x0002d5f0


	//   ....[205]....
        /*0de4*/ 	.word	0x0002d600


	//   ....[206]....
        /*0de8*/ 	.word	0x0002d680


	//   ....[207]....
        /*0dec*/ 	.word	0x0002e1d0


	//   ....[208]....
        /*0df0*/ 	.word	0x0002e650


	//   ....[209]....
        /*0df4*/ 	.word	0x0002e6f0


	//   ....[210]....
        /*0df8*/ 	.word	0x0002e780


	//   ....[211]....
        /*0dfc*/ 	.word	0x0002e7d0


	//   ....[212]....
        /*0e00*/ 	.word	0x0002e820


	//   ....[213]....
        /*0e04*/ 	.word	0x0002e8f0


	//   ....[214]....
        /*0e08*/ 	.word	0x0002e980


	//   ....[215]....
        /*0e0c*/ 	.word	0x0002e9d0


	//   ....[216]....
        /*0e10*/ 	.word	0x0002ea20


	//   ....[217]....
        /*0e14*/ 	.word	0x0002ee90


	//   ....[218]....
        /*0e18*/ 	.word	0x0002efb0


	//   ....[219]....
        /*0e1c*/ 	.word	0x0002f0e0


	//   ....[220]....
        /*0e20*/ 	.word	0x0002f200


	//   ....[221]....
        /*0e24*/ 	.word	0x0002f330


	//   ....[222]....
        /*0e28*/ 	.word	0x0002f450


	//   ....[223]....
        /*0e2c*/ 	.word	0x0002f570


	//   ....[224]....
        /*0e30*/ 	.word	0x0002f5c0


	//   ....[225]....
        /*0e34*/ 	.word	0x0002f630


	//   ....[226]....
        /*0e38*/ 	.word	0x0002f6c0


	//   ....[227]....
        /*0e3c*/ 	.word	0x0002f720


	//   ....[228]....
        /*0e40*/ 	.word	0x0002f780


	//   ....[229]....
        /*0e44*/ 	.word	0x0002f800


	//   ....[230]....
        /*0e48*/ 	.word	0x0002f870


	//   ....[231]....
        /*0e4c*/ 	.word	0x0002f8d0


	//   ....[232]....
        /*0e50*/ 	.word	0x0002f920


	//   ....[233]....
        /*0e54*/ 	.word	0x0002f9a0


	//   ....[234]....
        /*0e58*/ 	.word	0x0002fa10


	//   ....[235]....
        /*0e5c*/ 	.word	0x0002fa70


	//   ....[236]....
        /*0e60*/ 	.word	0x0002fac0


	//   ....[237]....
        /*0e64*/ 	.word	0x0002fb40


	//   ....[238]....
        /*0e68*/ 	.word	0x0002fbb0


	//   ....[239]....
        /*0e6c*/ 	.word	0x0002fc10


	//   ....[240]....
        /*0e70*/ 	.word	0x0002fc60


	//   ....[241]....
        /*0e74*/ 	.word	0x0002fd10


	//   ....[242]....
        /*0e78*/ 	.word	0x0002fd60


	//   ....[243]....
        /*0e7c*/ 	.word	0x0002fdc0


	//   ....[244]....
        /*0e80*/ 	.word	0x0002fe10


	//   ....[245]....
        /*0e84*/ 	.word	0x0002fe90


	//   ....[246]....
        /*0e88*/ 	.word	0x0002fee0


	//   ....[247]....
        /*0e8c*/ 	.word	0x0002ff40


	//   ....[248]....
        /*0e90*/ 	.word	0x0002ffb0


	//   ....[249]....
        /*0e94*/ 	.word	0x00030020


	//   ....[250]....
        /*0e98*/ 	.word	0x00030080


	//   ....[251]....
        /*0e9c*/ 	.word	0x000300f0


	//   ....[252]....
        /*0ea0*/ 	.word	0x00030150


	//   ....[253]....
        /*0ea4*/ 	.word	0x000301b0


	//   ....[254]....
        /*0ea8*/ 	.word	0x00030220


	//   ....[255]....
        /*0eac*/ 	.word	0x00030280


	//   ....[0]....
        /*0eb0*/ 	.word	0x000302f0


	//   ....[1]....
        /*0eb4*/ 	.word	0x00030370


	//   ....[2]....
        /*0eb8*/ 	.word	0x000303e0


	//   ....[3]....
        /*0ebc*/ 	.word	0x00030440


	//   ....[4]....
        /*0ec0*/ 	.word	0x00030490


	//   ....[5]....
        /*0ec4*/ 	.word	0x000304f0


	//   ....[6]....
        /*0ec8*/ 	.word	0x00030580


	//   ....[7]....
        /*0ecc*/ 	.word	0x000305e0


	//   ....[8]....
        /*0ed0*/ 	.word	0x00030630


	//   ....[9]....
        /*0ed4*/ 	.word	0x000306d0


	//   ....[10]....
        /*0ed8*/ 	.word	0x00030720


	//   ....[11]....
        /*0edc*/ 	.word	0x00030780


	//   ....[12]....
        /*0ee0*/ 	.word	0x000307d0


	//   ....[13]....
        /*0ee4*/ 	.word	0x00030850


	//   ....[14]....
        /*0ee8*/ 	.word	0x000308a0


	//   ....[15]....
        /*0eec*/ 	.word	0x00030900


	//   ....[16]....
        /*0ef0*/ 	.word	0x00030970


	//   ....[17]....
        /*0ef4*/ 	.word	0x000309e0


	//   ....[18]....
        /*0ef8*/ 	.word	0x00030a40


	//   ....[19]....
        /*0efc*/ 	.word	0x00030ab0


	//   ....[20]....
        /*0f00*/ 	.word	0x00030b10


	//   ....[21]....
        /*0f04*/ 	.word	0x00030b80


	//   ....[22]....
        /*0f08*/ 	.word	0x00030bd0


	//   ....[23]....
        /*0f0c*/ 	.word	0x00030c40


	//   ....[24]....
        /*0f10*/ 	.word	0x00030ca0


	//   ....[25]....
        /*0f14*/ 	.word	0x00030d20


	//   ....[26]....
        /*0f18*/ 	.word	0x00030d70


	//   ....[27]....
        /*0f1c*/ 	.word	0x00030df0


	//   ....[28]....
        /*0f20*/ 	.word	0x00030e40


	//   ....[29]....
        /*0f24*/ 	.word	0x00030ec0


	//   ....[30]....
        /*0f28*/ 	.word	0x00030f30


	//   ....[31]....
        /*0f2c*/ 	.word	0x00030f90


	//   ....[32]....
        /*0f30*/ 	.word	0x00030ff0


	//   ....[33]....
        /*0f34*/ 	.word	0x00031070


	//   ....[34]....
        /*0f38*/ 	.word	0x000310e0


	//   ....[35]....
        /*0f3c*/ 	.word	0x00031140


	//   ....[36]....
        /*0f40*/ 	.word	0x00031190


	//   ....[37]....
        /*0f44*/ 	.word	0x000311f0


	//   ....[38]....
        /*0f48*/ 	.word	0x00031240


	//   ....[39]....
        /*0f4c*/ 	.word	0x000312a0


	//   ....[40]....
        /*0f50*/ 	.word	0x000312f0


	//   ....[41]....
        /*0f54*/ 	.word	0x00031350


	//   ....[42]....
        /*0f58*/ 	.word	0x000313b0


	//   ....[43]....
        /*0f5c*/ 	.word	0x00031410


	//   ....[44]....
        /*0f60*/ 	.word	0x00031460


	//   ....[45]....
        /*0f64*/ 	.word	0x000314f0


	//   ....[46]....
        /*0f68*/ 	.word	0x00031550


	//   ....[47]....
        /*0f6c*/ 	.word	0x000315b0


	//   ....[48]....
        /*0f70*/ 	.word	0x00031600


	//   ....[49]....
        /*0f74*/ 	.word	0x00031690


	//   ....[50]....
        /*0f78*/ 	.word	0x00031710


	//   ....[51]....
        /*0f7c*/ 	.word	0x00031790


	//   ....[52]....
        /*0f80*/ 	.word	0x000317e0


	//   ....[53]....
        /*0f84*/ 	.word	0x00031870


	//   ....[54]....
        /*0f88*/ 	.word	0x000318e0


	//   ....[55]....
        /*0f8c*/ 	.word	0x00031960


	//   ....[56]....
        /*0f90*/ 	.word	0x000319b0


	//   ....[57]....
        /*0f94*/ 	.word	0x00031a40


	//   ....[58]....
        /*0f98*/ 	.word	0x00031a90


	//   ....[59]....
        /*0f9c*/ 	.word	0x00031b20


	//   ....[60]....
        /*0fa0*/ 	.word	0x00031bb0


	//   ....[61]....
        /*0fa4*/ 	.word	0x00031c40


	//   ....[62]....
        /*0fa8*/ 	.word	0x00031cd0


	//   ....[63]....
        /*0fac*/ 	.word	0x00031d60


	//   ....[64]....
        /*0fb0*/ 	.word	0x00031df0


	//   ....[65]....
        /*0fb4*/ 	.word	0x00031e70


	//   ....[66]....
        /*0fb8*/ 	.word	0x00031ec0


	//   ....[67]....
        /*0fbc*/ 	.word	0x00031f60


	//   ....[68]....
        /*0fc0*/ 	.word	0x00031ff0


	//   ....[69]....
        /*0fc4*/ 	.word	0x00032070


	//   ....[70]....
        /*0fc8*/ 	.word	0x000320c0


	//   ....[71]....
        /*0fcc*/ 	.word	0x00032150


	//   ....[72]....
        /*0fd0*/ 	.word	0x000321e0


	//   ....[73]....
        /*0fd4*/ 	.word	0x00032270


	//   ....[74]....
        /*0fd8*/ 	.word	0x00032300


	//   ....[75]....
        /*0fdc*/ 	.word	0x00032390


	//   ....[76]....
        /*0fe0*/ 	.word	0x00032420


	//   ....[77]....
        /*0fe4*/ 	.word	0x000324e0


	//   ....[78]....
        /*0fe8*/ 	.word	0x000327c0


	//   ....[79]....
        /*0fec*/ 	.word	0x000329d0


	//   ....[80]....
        /*0ff0*/ 	.word	0x00032a20


	//   ....[81]....
        /*0ff4*/ 	.word	0x00032a80


	//   ....[82]....
        /*0ff8*/ 	.word	0x00032b90


	//   ....[83]....
        /*0ffc*/ 	.word	0x00032bf0


	//   ....[84]....
        /*1000*/ 	.word	0x00032d00


	//   ....[85]....
        /*1004*/ 	.word	0x00032d60


	//   ....[86]....
        /*1008*/ 	.word	0x00032e40


	//   ....[87]....
        /*100c*/ 	.word	0x00033160


	//   ....[88]....
        /*1010*/ 	.word	0x00033200


	//   ....[89]....
        /*1014*/ 	.word	0x000333a0


	//   ....[90]....
        /*1018*/ 	.word	0x00033420


	//   ....[91]....
        /*101c*/ 	.word	0x000334a0


	//   ....[92]....
        /*1020*/ 	.word	0x00033520


	//   ....[93]....
        /*1024*/ 	.word	0x000335a0


	//   ....[94]....
        /*1028*/ 	.word	0x00033630


	//   ....[95]....
        /*102c*/ 	.word	0x000336d0


	//   ....[96]....
        /*1030*/ 	.word	0x00033780


	//   ....[97]....
        /*1034*/ 	.word	0x00033800


	//   ....[98]....
        /*1038*/ 	.word	0x00033880


	//   ....[99]....
        /*103c*/ 	.word	0x00033900


	//   ....[100]....
        /*1040*/ 	.word	0x00033990


	//   ....[101]....
        /*1044*/ 	.word	0x00033a10


	//   ....[102]....
        /*1048*/ 	.word	0x00033ac0


	//   ....[103]....
        /*104c*/ 	.word	0x00033b10


	//   ....[104]....
        /*1050*/ 	.word	0x00033bd0


	//   ....[105]....
        /*1054*/ 	.word	0x00033d00


	//----- nvinfo : EIATTR_REG_RECONFIG
	.align		4
.L_240:
        /*1058*/ 	.byte	0x01, 0x54
	.zero		2


	//----- nvinfo : EIATTR_SYSCALL_OFFSETS
	.align		4
        /*105c*/ 	.byte	0x04, 0x46
        /*105e*/ 	.short	(.L_242 - .L_241)


	//   ....[0]....
.L_241:
        /*1060*/ 	.word	0x00002220


	//   ....[1]....
        /*1064*/ 	.word	0x00002370


	//   ....[2]....
        /*1068*/ 	.word	0x0000a4c0


	//   ....[3]....
        /*106c*/ 	.word	0x0000aa00


	//   ....[4]....
        /*1070*/ 	.word	0x00029b20


	//   ....[5]....
        /*1074*/ 	.word	0x00029cb0


	//   ....[6]....
        /*1078*/ 	.word	0x00029e00


	//   ....[7]....
        /*107c*/ 	.word	0x00029f40


	//   ....[8]....
        /*1080*/ 	.word	0x0002a9c0


	//----- nvinfo : EIATTR_MBARRIER_INSTR_OFFSETS
	.align		4
.L_242:
        /*1084*/ 	.byte	0x04, 0x39
        /*1086*/ 	.short	(.L_244 - .L_243)


	//   ....[0]....
.L_243:
        /*1088*/ 	.word	0x000002d0
        /*108c*/ 	.word	0x000000ff
        /*1090*/ 	.word	0x0002a800
        /*1094*/ 	.short	0x0100
        /*1096*/ 	.byte	0x08
	.zero		1


	//   ....[1]....
        /*1098*/ 	.word	0x000002e0
        /*109c*/ 	.word	0x000000ff
        /*10a0*/ 	.word	0x0002a820
        /*10a4*/ 	.short	0x0100
        /*10a6*/ 	.byte	0x08
	.zero		1


	//   ....[2]....
        /*10a8*/ 	.word	0x000003d0
        /*10ac*/ 	.word	0x000000ff
        /*10b0*/ 	.word	0x0002a830
        /*10b4*/ 	.short	0x0100
        /*10b6*/ 	.byte	0x08
	.zero		1


	//   ....[3]....
        /*10b8*/ 	.word	0x000003e0
        /*10bc*/ 	.word	0x000000ff
        /*10c0*/ 	.word	0x0002a840
        /*10c4*/ 	.short	0x0100
        /*10c6*/ 	.byte	0x08
	.zero		1


	//   ....[4]....
        /*10c8*/ 	.word	0x000003f0
        /*10cc*/ 	.word	0x000000ff
        /*10d0*/ 	.word	0x0002a838
        /*10d4*/ 	.short	0x0100
        /*10d6*/ 	.byte	0x08
	.zero		1


	//   ....[5]....
        /*10d8*/ 	.word	0x00000400
        /*10dc*/ 	.word	0x000000ff
        /*10e0*/ 	.word	0x0002a848
        /*10e4*/ 	.short	0x0100
        /*10e6*/ 	.byte	0x08
	.zero		1


	//   ....[6]....
        /*10e8*/ 	.word	0x00000530
        /*10ec*/ 	.word	0x000000ff
        /*10f0*/ 	.word	0x0002a850
        /*10f4*/ 	.short	0x0100
        /*10f6*/ 	.byte	0x08
	.zero		1


	//   ....[7]....
        /*10f8*/ 	.word	0x00000540
        /*10fc*/ 	.word	0x000000ff
        /*1100*/ 	.word	0x0002a860
        /*1104*/ 	.short	0x0100
        /*1106*/ 	.byte	0x08
	.zero		1


	//   ....[8]....
        /*1108*/ 	.word	0x00000550
        /*110c*/ 	.word	0x000000ff
        /*1110*/ 	.word	0x0002a858
        /*1114*/ 	.short	0x0100
        /*1116*/ 	.byte	0x08
	.zero		1


	//   ....[9]....
        /*1118*/ 	.word	0x00000560
        /*111c*/ 	.word	0x000000ff
        /*1120*/ 	.word	0x0002a868
        /*1124*/ 	.short	0x0100
        /*1126*/ 	.byte	0x08
	.zero		1


	//   ....[10]....
        /*1128*/ 	.word	0x00000650
        /*112c*/ 	.word	0x000000ff
        /*1130*/ 	.word	0x0002a870
        /*1134*/ 	.short	0x0100
        /*1136*/ 	.byte	0x06
	.zero		1


	//   ....[11]....
        /*1138*/ 	.word	0x00000660
        /*113c*/ 	.word	0x000000ff
        /*1140*/ 	.word	0x0002a880
        /*1144*/ 	.short	0x0100
        /*1146*/ 	.byte	0x06
	.zero		1


	//   ....[12]....
        /*1148*/ 	.word	0x00000670
        /*114c*/ 	.word	0x000000ff
        /*1150*/ 	.word	0x0002a878
        /*1154*/ 	.short	0x0100
        /*1156*/ 	.byte	0x06
	.zero		1


	//   ....[13]....
        /*1158*/ 	.word	0x00000680
        /*115c*/ 	.word	0x000000ff
        /*1160*/ 	.word	0x0002a888
        /*1164*/ 	.short	0x0100
        /*1166*/ 	.byte	0x06
	.zero		1


	//   ....[14]....
        /*1168*/ 	.word	0x000007b0
        /*116c*/ 	.word	0x000000ff
        /*1170*/ 	.word	0x0002a890
        /*1174*/ 	.short	0x0100
        /*1176*/ 	.byte	0x08
	.zero		1


	//   ....[15]....
        /*1178*/ 	.word	0x000007c0
        /*117c*/ 	.word	0x000000ff
        /*1180*/ 	.word	0x0002a8a0
        /*1184*/ 	.short	0x0100
        /*1186*/ 	.byte	0x08
	.zero		1


	//   ....[16]....
        /*1188*/ 	.word	0x000007d0
        /*118c*/ 	.word	0x000000ff
        /*1190*/ 	.word	0x0002a898
        /*1194*/ 	.short	0x0100
        /*1196*/ 	.byte	0x08
	.zero		1


	//   ....[17]....
        /*1198*/ 	.word	0x000007e0
        /*119c*/ 	.word	0x000000ff
        /*11a0*/ 	.word	0x0002a8a8
        /*11a4*/ 	.short	0x0100
        /*11a6*/ 	.byte	0x08
	.zero		1


	//   ....[18]....
        /*11a8*/ 	.word	0x00000910
        /*11ac*/ 	.word	0x000000ff
        /*11b0*/ 	.word	0x0002a8b0
        /*11b4*/ 	.short	0x0100
        /*11b6*/ 	.byte	0x08
	.zero		1


	//   ....[19]....
        /*11b8*/ 	.word	0x00000920
        /*11bc*/ 	.word	0x000000ff
        /*11c0*/ 	.word	0x0002a8c0
        /*11c4*/ 	.short	0x0100
        /*11c6*/ 	.byte	0x08
	.zero		1


	//   ....[20]....
        /*11c8*/ 	.word	0x00000930
        /*11cc*/ 	.word	0x000000ff
        /*11d0*/ 	.word	0x0002a8b8
        /*11d4*/ 	.short	0x0100
        /*11d6*/ 	.byte	0x08
	.zero		1


	//   ....[21]....
        /*11d8*/ 	.word	0x00000940
        /*11dc*/ 	.word	0x000000ff
        /*11e0*/ 	.word	0x0002a8c8
        /*11e4*/ 	.short	0x0100
        /*11e6*/ 	.byte	0x08
	.zero		1


	//   ....[22]....
        /*11e8*/ 	.word	0x00003470
        /*11ec*/ 	.word	0x00000068
        /*11f0*/ 	.word	0x0002a890
        /*11f4*/ 	.short	0x010a
        /*11f6*/ 	.byte	0x3f
	.zero		1


	//   ....[23]....
        /*11f8*/ 	.word	0x00006310
        /*11fc*/ 	.word	0x00000068
        /*1200*/ 	.word	0x0002a890
        /*1204*/ 	.short	0x010a
        /*1206*/ 	.byte	0x3f
	.zero		1


	//   ....[24]....
        /*1208*/ 	.word	0x00009230
        /*120c*/ 	.word	0x00000068
        /*1210*/ 	.word	0x0002a890
        /*1214*/ 	.short	0x010a
        /*1216*/ 	.byte	0x3f
	.zero		1


	//   ....[25]....
        /*1218*/ 	.word	0x000094a0
        /*121c*/ 	.word	0x00000004
        /*1220*/ 	.word	0x00000000
        /*1224*/ 	.short	0x0101
        /*1226*/ 	.byte	0x3f
	.zero		1


	//   ....[26]....
        /*1228*/ 	.word	0x000094e0
        /*122c*/ 	.word	0x00000068
        /*1230*/ 	.word	0x0002a8b0
        /*1234*/ 	.short	0x010a
        /*1236*/ 	.byte	0x3f
	.zero		1


	//   ....[27]....
        /*1238*/ 	.word	0x00009810
        /*123c*/ 	.word	0x00000068
        /*1240*/ 	.word	0x00000000
        /*1244*/ 	.short	0x0101
        /*1246*/ 	.byte	0x3f
	.zero		1


	//   ....[28]....
        /*1248*/ 	.word	0x0000a780
        /*124c*/ 	.word	0x00000010
        /*1250*/ 	.word	0x0002a800
        /*1254*/ 	.short	0x010a
        /*1256*/ 	.byte	0x3f
	.zero		1


	//   ....[29]....
        /*1258*/ 	.word	0x0000a7d0
        /*125c*/ 	.word	0x00000010
        /*1260*/ 	.word	0x0002a800
        /*1264*/ 	.short	0x010a
        /*1266*/ 	.byte	0x3f
	.zero		1


	//   ....[30]....
        /*1268*/ 	.word	0x0000b1c0
        /*126c*/ 	.word	0x00000010
        /*1270*/ 	.word	0x0002a800
        /*1274*/ 	.short	0x010a
        /*1276*/ 	.byte	0x3f
	.zero		1


	//   ....[31]....
        /*1278*/ 	.word	0x0000e7c0
        /*127c*/ 	.word	0x00000010
        /*1280*/ 	.word	0x0002a800
        /*1284*/ 	.short	0x010a
        /*1286*/ 	.byte	0x3f
	.zero		1


	//   ....[32]....
        /*1288*/ 	.word	0x00011940
        /*128c*/ 	.word	0x00000008
        /*1290*/ 	.word	0x0002a830
        /*1294*/ 	.short	0x010a
        /*1296*/ 	.byte	0x3f
	.zero		1


	//   ....[33]....
        /*1298*/ 	.word	0x000119b0
        /*129c*/ 	.word	0x00000008
        /*12a0*/ 	.word	0x0002a830
        /*12a4*/ 	.short	0x010a
        /*12a6*/ 	.byte	0x3f
	.zero		1


	//   ....[34]....
        /*12a8*/ 	.word	0x00012280
        /*12ac*/ 	.word	0x00000008
        /*12b0*/ 	.word	0x00000000
        /*12b4*/ 	.short	0x0101
        /*12b6*/ 	.byte	0x3f
	.zero		1


	//   ....[35]....
        /*12b8*/ 	.word	0x000157c0
        /*12bc*/ 	.word	0x00000007
        /*12c0*/ 	.word	0x0002a830
        /*12c4*/ 	.short	0x010a
        /*12c6*/ 	.byte	0x3f
	.zero		1


	//   ....[36]....
        /*12c8*/ 	.word	0x00015810
        /*12cc*/ 	.word	0x00000007
        /*12d0*/ 	.word	0x0002a830
        /*12d4*/ 	.short	0x010a
        /*12d6*/ 	.byte	0x3f
	.zero		1


	//   ....[37]....
        /*12d8*/ 	.word	0x00015b60
        /*12dc*/ 	.word	0x00000007
        /*12e0*/ 	.word	0x0002a850
        /*12e4*/ 	.short	0x010a
        /*12e6*/ 	.byte	0x3f
	.zero		1


	//   ....[38]....
        /*12e8*/ 	.word	0x00015ba0
        /*12ec*/ 	.word	0x00000007
        /*12f0*/ 	.word	0x0002a850
        /*12f4*/ 	.short	0x010a
        /*12f6*/ 	.byte	0x3f
	.zero		1


	//   ....[39]....
        /*12f8*/ 	.word	0x00016700
        /*12fc*/ 	.word	0x00000014
        /*1300*/ 	.word	0x00000000
        /*1304*/ 	.short	0x0101
        /*1306*/ 	.byte	0x3f
	.zero		1


	//   ....[40]....
        /*1308*/ 	.word	0x000188e0
        /*130c*/ 	.word	0x00000013
        /*1310*/ 	.word	0x00000000
        /*1314*/ 	.short	0x0101
        /*1316*/ 	.byte	0x3f
	.zero		1


	//   ....[41]....
        /*1318*/ 	.word	0x00019480
        /*131c*/ 	.word	0x00000007
        /*1320*/ 	.word	0x0002a830
        /*1324*/ 	.short	0x010a
        /*1326*/ 	.byte	0x3f
	.zero		1


	//   ....[42]....
        /*1328*/ 	.word	0x000194d0
        /*132c*/ 	.word	0x00000007
        /*1330*/ 	.word	0x0002a830
        /*1334*/ 	.short	0x010a
        /*1336*/ 	.byte	0x3f
	.zero		1


	//   ....[43]....
        /*1338*/ 	.word	0x00019850
        /*133c*/ 	.word	0x00000007
        /*1340*/ 	.word	0x0002a850
        /*1344*/ 	.short	0x010a
        /*1346*/ 	.byte	0x3f
	.zero		1


	//   ....[44]....
        /*1348*/ 	.word	0x00019890
        /*134c*/ 	.word	0x00000007
        /*1350*/ 	.word	0x0002a850
        /*1354*/ 	.short	0x010a
        /*1356*/ 	.byte	0x3f
	.zero		1


	//   ....[45]....
        /*1358*/ 	.word	0x0001b000
        /*135c*/ 	.word	0x000000b3
        /*1360*/ 	.word	0x00000000
        /*1364*/ 	.short	0x0101
        /*1366*/ 	.byte	0x3f
	.zero		1


	//   ....[46]....
        /*1368*/ 	.word	0x0001b570
        /*136c*/ 	.word	0x00000013
        /*1370*/ 	.word	0x00000000
        /*1374*/ 	.short	0x0101
        /*1376*/ 	.byte	0x3f
	.zero		1


	//   ....[47]....
        /*1378*/ 	.word	0x0001be90
        /*137c*/ 	.word	0x00000007
        /*1380*/ 	.word	0x0002a830
        /*1384*/ 	.short	0x010a
        /*1386*/ 	.byte	0x3f
	.zero		1


	//   ....[48]....
        /*1388*/ 	.word	0x0001bee0
        /*138c*/ 	.word	0x00000007
        /*1390*/ 	.word	0x0002a830
        /*1394*/ 	.short	0x010a
        /*1396*/ 	.byte	0x3f
	.zero		1


	//   ....[49]....
        /*1398*/ 	.word	0x0001c260
        /*139c*/ 	.word	0x00000007
        /*13a0*/ 	.word	0x0002a850
        /*13a4*/ 	.short	0x010a
        /*13a6*/ 	.byte	0x3f
	.zero		1


	//   ....[50]....
        /*13a8*/ 	.word	0x0001c2a0
        /*13ac*/ 	.word	0x00000007
        /*13b0*/ 	.word	0x0002a850
        /*13b4*/ 	.short	0x010a
        /*13b6*/ 	.byte	0x3f
	.zero		1


	//   ....[51]....
        /*13b8*/ 	.word	0x0001cdf0
        /*13bc*/ 	.word	0x00000015
        /*13c0*/ 	.word	0x00000000
        /*13c4*/ 	.short	0x0101
        /*13c6*/ 	.byte	0x3f
	.zero		1


	//   ....[52]....
        /*13c8*/ 	.word	0x0001efd0
        /*13cc*/ 	.word	0x00000013
        /*13d0*/ 	.word	0x00000000
        /*13d4*/ 	.short	0x0101
        /*13d6*/ 	.byte	0x3f
	.zero		1


	//   ....[53]....
        /*13d8*/ 	.word	0x0001f840
        /*13dc*/ 	.word	0x00000000
        /*13e0*/ 	.word	0x0002a850
        /*13e4*/ 	.short	0x010a
        /*13e6*/ 	.byte	0x3f
	.zero		1


	//   ....[54]....
        /*13e8*/ 	.word	0x0001f8c0
        /*13ec*/ 	.word	0x00000000
        /*13f0*/ 	.word	0x0002a850
        /*13f4*/ 	.short	0x010a
        /*13f6*/ 	.byte	0x3f
	.zero		1


	//   ....[55]....
        /*13f8*/ 	.word	0x0001fe80
        /*13fc*/ 	.word	0x00000003
        /*1400*/ 	.word	0x00000000
        /*1404*/ 	.short	0x0101
        /*1406*/ 	.byte	0x3f
	.zero		1


	//   ....[56]....
        /*1408*/ 	.word	0x00022dd0
        /*140c*/ 	.word	0x00000000
        /*1410*/ 	.word	0x00000000
        /*1414*/ 	.short	0x0101
        /*1416*/ 	.byte	0x3f
	.zero		1


	//   ....[57]....
        /*1418*/ 	.word	0x00023450
        /*141c*/ 	.word	0x00000028
        /*1420*/ 	.word	0x00000000
        /*1424*/ 	.short	0x0101
        /*1426*/ 	.byte	0x3f
	.zero		1


	//   ....[58]....
        /*1428*/ 	.word	0x00027e30
        /*142c*/ 	.word	0x00000012
        /*1430*/ 	.word	0x0002a820
        /*1434*/ 	.short	0x010a
        /*1436*/ 	.byte	0x3f
	.zero		1


	//   ....[59]....
        /*1438*/ 	.word	0x00027f00
        /*143c*/ 	.word	0x00000008
        /*1440*/ 	.word	0x0002a8a0
        /*1444*/ 	.short	0x010a
        /*1446*/ 	.byte	0x3f
	.zero		1


	//   ....[60]....
        /*1448*/ 	.word	0x00028340
        /*144c*/ 	.word	0x00000008
        /*1450*/ 	.word	0x0002a8c0
        /*1454*/ 	.short	0x010a
        /*1456*/ 	.byte	0x3f
	.zero		1


	//   ....[61]....
        /*1458*/ 	.word	0x000288e0
        /*145c*/ 	.word	0x00000009
        /*1460*/ 	.word	0x0002a8a0
        /*1464*/ 	.short	0x010a
        /*1466*/ 	.byte	0x3f
	.zero		1


	//   ....[62]....
        /*1468*/ 	.word	0x00028d10
        /*146c*/ 	.word	0x00000009
        /*1470*/ 	.word	0x0002a8c0
        /*1474*/ 	.short	0x010a
        /*1476*/ 	.byte	0x3f
	.zero		1


	//   ....[63]....
        /*1478*/ 	.word	0x0002a330
        /*147c*/ 	.word	0x00000002
        /*1480*/ 	.word	0x0002a880
        /*1484*/ 	.short	0x010a
        /*1486*/ 	.byte	0x3f
	.zero		1


	//   ....[64]....
        /*1488*/ 	.word	0x0002a570
        /*148c*/ 	.word	0x00000002
        /*1490*/ 	.word	0x0002a840
        /*1494*/ 	.short	0x010a
        /*1496*/ 	.byte	0x3f
	.zero		1


	//   ....[65]....
        /*1498*/ 	.word	0x0002b140
        /*149c*/ 	.word	0x00000012
        /*14a0*/ 	.word	0x0002a800
        /*14a4*/ 	.short	0x0107
        /*14a6*/ 	.byte	0x3f
	.zero		1


	//   ....[66]....
        /*14a8*/ 	.word	0x0002b240
        /*14ac*/ 	.word	0x00000012
        /*14b0*/ 	.word	0x0002a800
        /*14b4*/ 	.short	0x0101
        /*14b6*/ 	.byte	0x3f
	.zero		1


	//   ....[67]....
        /*14b8*/ 	.word	0x0002b260
        /*14bc*/ 	.word	0x00000012
        /*14c0*/ 	.word	0x0002a820
        /*14c4*/ 	.short	0x010a
        /*14c6*/ 	.byte	0x3f
	.zero		1


	//   ....[68]....
        /*14c8*/ 	.word	0x0002b570
        /*14cc*/ 	.word	0x00000006
        /*14d0*/ 	.word	0x0002a880
        /*14d4*/ 	.short	0x010a
        /*14d6*/ 	.byte	0x3f
	.zero		1


	//   ....[69]....
        /*14d8*/ 	.word	0x0002b9c0
        /*14dc*/ 	.word	0x00000006
        /*14e0*/ 	.word	0x0002a840
        /*14e4*/ 	.short	0x010a
        /*14e6*/ 	.byte	0x3f
	.zero		1


	//   ....[70]....
        /*14e8*/ 	.word	0x0002be70
        /*14ec*/ 	.word	0x0000000d
        /*14f0*/ 	.word	0x0002a870
        /*14f4*/ 	.short	0x010a
        /*14f6*/ 	.byte	0x3f
	.zero		1


	//   ....[71]....
        /*14f8*/ 	.word	0x0002bee0
        /*14fc*/ 	.word	0x0000000d
        /*1500*/ 	.word	0x0002a860
        /*1504*/ 	.short	0x010a
        /*1506*/ 	.byte	0x3f
	.zero		1


	//   ....[72]....
        /*1508*/ 	.word	0x0002c4c0
        /*150c*/ 	.word	0x0000000d
        /*1510*/ 	.word	0x0002a850
        /*1514*/ 	.short	0x0101
        /*1516*/ 	.byte	0x3f
	.zero		1


	//   ....[73]....
        /*1518*/ 	.word	0x0002c540
        /*151c*/ 	.word	0x0000000d
        /*1520*/ 	.word	0x00000000
        /*1524*/ 	.short	0x0101
        /*1526*/ 	.byte	0x3f
	.zero		1


	//   ....[74]....
        /*1528*/ 	.word	0x0002c770
        /*152c*/ 	.word	0x0000000c
        /*1530*/ 	.word	0x0002a870
        /*1534*/ 	.short	0x010a
        /*1536*/ 	.byte	0x3f
	.zero		1


	//   ....[75]....
        /*1538*/ 	.word	0x0002c7e0
        /*153c*/ 	.word	0x0000000c
        /*1540*/ 	.word	0x0002a860
        /*1544*/ 	.short	0x010a
        /*1546*/ 	.byte	0x3f
	.zero		1


	//   ....[76]....
        /*1548*/ 	.word	0x0002cdd0
        /*154c*/ 	.word	0x0000000c
        /*1550*/ 	.word	0x0002a850
        /*1554*/ 	.short	0x0101
        /*1556*/ 	.byte	0x3f
	.zero		1


	//   ....[77]....
        /*1558*/ 	.word	0x0002ce20
        /*155c*/ 	.word	0x0000000c
        /*1560*/ 	.word	0x00000000
        /*1564*/ 	.short	0x0101
        /*1566*/ 	.byte	0x3f
	.zero		1


	//   ....[78]....
        /*1568*/ 	.word	0x0002e150
        /*156c*/ 	.word	0x00000000
        /*1570*/ 	.word	0x0002a820
        /*1574*/ 	.short	0x010a
        /*1576*/ 	.byte	0x3f
	.zero		1


	//   ....[79]....
        /*1578*/ 	.word	0x0002e330
        /*157c*/ 	.word	0x00000006
        /*1580*/ 	.word	0x00000000
        /*1584*/ 	.short	0x010a
        /*1586*/ 	.byte	0x3f
	.zero		1


	//   ....[80]....
        /*1588*/ 	.word	0x0002e360
        /*158c*/ 	.word	0x00000007
        /*1590*/ 	.word	0x00000000
        /*1594*/ 	.short	0x010a
        /*1596*/ 	.byte	0x3f
	.zero		1


	//   ....[81]....
        /*1598*/ 	.word	0x0002e3b0
        /*159c*/ 	.word	0x00000004
        /*15a0*/ 	.word	0x0002a860
        /*15a4*/ 	.short	0x010a
        /*15a6*/ 	.byte	0x3f
	.zero		1


	//   ....[82]....
        /*15a8*/ 	.word	0x0002e400
        /*15ac*/ 	.word	0x00000003
        /*15b0*/ 	.word	0x0002a860
        /*15b4*/ 	.short	0x010a
        /*15b6*/ 	.byte	0x3f
	.zero		1


	//   ....[83]....
        /*15b8*/ 	.word	0x0002e440
        /*15bc*/ 	.word	0x00000004
        /*15c0*/ 	.word	0x0002a880
        /*15c4*/ 	.short	0x010a
        /*15c6*/ 	.byte	0x3f
	.zero		1


	//   ....[84]....
        /*15c8*/ 	.word	0x0002e460
        /*15cc*/ 	.word	0x00000003
        /*15d0*/ 	.word	0x0002a880
        /*15d4*/ 	.short	0x010a
        /*15d6*/ 	.byte	0x3f
	.zero		1


	//   ....[85]....
        /*15d8*/ 	.word	0x0002e4c0
        /*15dc*/ 	.word	0x00000068
        /*15e0*/ 	.word	0x0002a890
        /*15e4*/ 	.short	0x010a
        /*15e6*/ 	.byte	0x3f
	.zero		1


	//   ....[86]....
        /*15e8*/ 	.word	0x0002e510
        /*15ec*/ 	.word	0x00000068
        /*15f0*/ 	.word	0x0002a890
        /*15f4*/ 	.short	0x010a
        /*15f6*/ 	.byte	0x3f
	.zero		1


	//   ....[87]....
        /*15f8*/ 	.word	0x0002e560
        /*15fc*/ 	.word	0x00000068
        /*1600*/ 	.word	0x0002a890
        /*1604*/ 	.short	0x010a
        /*1606*/ 	.byte	0x3f
	.zero		1


	//   ....[88]....
        /*1608*/ 	.word	0x0002e5b0
        /*160c*/ 	.word	0x00000068
        /*1610*/ 	.word	0x0002a8b0
        /*1614*/ 	.short	0x010a
        /*1616*/ 	.byte	0x3f
	.zero		1


	//   ....[89]....
        /*1618*/ 	.word	0x0002e850
        /*161c*/ 	.word	0x00000010
        /*1620*/ 	.word	0x0002a800
        /*1624*/ 	.short	0x010a
        /*1626*/ 	.byte	0x3f
	.zero		1


	//   ....[90]....
        /*1628*/ 	.word	0x0002ea60
        /*162c*/ 	.word	0x00000010
        /*1630*/ 	.word	0x0002a800
        /*1634*/ 	.short	0x010a
        /*1636*/ 	.byte	0x3f
	.zero		1


	//   ....[91]....
        /*1638*/ 	.word	0x0002eab0
        /*163c*/ 	.word	0x00000008
        /*1640*/ 	.word	0x0002a830
        /*1644*/ 	.short	0x010a
        /*1646*/ 	.byte	0x3f
	.zero		1


	//   ....[92]....
        /*1648*/ 	.word	0x0002eb00
        /*164c*/ 	.word	0x00000007
        /*1650*/ 	.word	0x0002a830
        /*1654*/ 	.short	0x010a
        /*1656*/ 	.byte	0x3f
	.zero		1


	//   ....[93]....
        /*1658*/ 	.word	0x0002eb50
        /*165c*/ 	.word	0x00000007
        /*1660*/ 	.word	0x0002a850
        /*1664*/ 	.short	0x010a
        /*1666*/ 	.byte	0x3f
	.zero		1


	//   ....[94]....
        /*1668*/ 	.word	0x0002eba0
        /*166c*/ 	.word	0x00000007
        /*1670*/ 	.word	0x0002a830
        /*1674*/ 	.short	0x010a
        /*1676*/ 	.byte	0x3f
	.zero		1


	//   ....[95]....
        /*1678*/ 	.word	0x0002ebf0
        /*167c*/ 	.word	0x00000007
        /*1680*/ 	.word	0x0002a850
        /*1684*/ 	.short	0x010a
        /*1686*/ 	.byte	0x3f
	.zero		1


	//   ....[96]....
        /*1688*/ 	.word	0x0002ec40
        /*168c*/ 	.word	0x00000007
        /*1690*/ 	.word	0x0002a830
        /*1694*/ 	.short	0x010a
        /*1696*/ 	.byte	0x3f
	.zero		1


	//   ....[97]....
        /*1698*/ 	.word	0x0002ec90
        /*169c*/ 	.word	0x00000007
        /*16a0*/ 	.word	0x0002a850
        /*16a4*/ 	.short	0x010a
        /*16a6*/ 	.byte	0x3f
	.zero		1


	//   ....[98]....
        /*16a8*/ 	.word	0x0002ece0
        /*16ac*/ 	.word	0x00000000
        /*16b0*/ 	.word	0x0002a850
        /*16b4*/ 	.short	0x010a
        /*16b6*/ 	.byte	0x3f
	.zero		1


	//   ....[99]....
        /*16b8*/ 	.word	0x000325a0
        /*16bc*/ 	.word	0x00000012
        /*16c0*/ 	.word	0x0002a820
        /*16c4*/ 	.short	0x010a
        /*16c6*/ 	.byte	0x3f
	.zero		1


	//   ....[100]....
        /*16c8*/ 	.word	0x000325f0
        /*16cc*/ 	.word	0x00000008
        /*16d0*/ 	.word	0x0002a8a0
        /*16d4*/ 	.short	0x010a
        /*16d6*/ 	.byte	0x3f
	.zero		1


	//   ....[101]....
        /*16d8*/ 	.word	0x00032640
        /*16dc*/ 	.word	0x00000008
        /*16e0*/ 	.word	0x0002a8c0
        /*16e4*/ 	.short	0x010a
        /*16e6*/ 	.byte	0x3f
	.zero		1


	//   ....[102]....
        /*16e8*/ 	.word	0x00032690
        /*16ec*/ 	.word	0x00000009
        /*16f0*/ 	.word	0x0002a8a0
        /*16f4*/ 	.short	0x010a
        /*16f6*/ 	.byte	0x3f
	.zero		1


	//   ....[103]....
        /*16f8*/ 	.word	0x000326e0
        /*16fc*/ 	.word	0x00000009
        /*1700*/ 	.word	0x0002a8c0
        /*1704*/ 	.short	0x010a
        /*1706*/ 	.byte	0x3f
	.zero		1


	//   ....[104]....
        /*1708*/ 	.word	0x00032880
        /*170c*/ 	.word	0x00000002
        /*1710*/ 	.word	0x0002a880
        /*1714*/ 	.short	0x010a
        /*1716*/ 	.byte	0x3f
	.zero		1


	//   ....[105]....
        /*1718*/ 	.word	0x000328d0
        /*171c*/ 	.word	0x00000002
        /*1720*/ 	.word	0x0002a840
        /*1724*/ 	.short	0x010a
        /*1726*/ 	.byte	0x3f
	.zero		1


	//   ....[106]....
        /*1728*/ 	.word	0x00032ec0
        /*172c*/ 	.word	0x00000012
        /*1730*/ 	.word	0x0002a820
        /*1734*/ 	.short	0x010a
        /*1736*/ 	.byte	0x3f
	.zero		1


	//   ....[107]....
        /*1738*/ 	.word	0x00032f10
        /*173c*/ 	.word	0x00000006
        /*1740*/ 	.word	0x0002a880
        /*1744*/ 	.short	0x010a
        /*1746*/ 	.byte	0x3f
	.zero		1


	//   ....[108]....
        /*1748*/ 	.word	0x00032f60
        /*174c*/ 	.word	0x00000006
        /*1750*/ 	.word	0x0002a840
        /*1754*/ 	.short	0x010a
        /*1756*/ 	.byte	0x3f
	.zero		1


	//   ....[109]....
        /*1758*/ 	.word	0x00032fb0
        /*175c*/ 	.word	0x0000000d
        /*1760*/ 	.word	0x0002a870
        /*1764*/ 	.short	0x010a
        /*1766*/ 	.byte	0x3f
	.zero		1


	//   ....[110]....
        /*1768*/ 	.word	0x00033000
        /*176c*/ 	.word	0x0000000d
        /*1770*/ 	.word	0x0002a860
        /*1774*/ 	.short	0x010a
        /*1776*/ 	.byte	0x3f
	.zero		1


	//   ....[111]....
        /*1778*/ 	.word	0x00033050
        /*177c*/ 	.word	0x0000000c
        /*1780*/ 	.word	0x0002a870
        /*1784*/ 	.short	0x010a
        /*1786*/ 	.byte	0x3f
	.zero		1


	//   ....[112]....
        /*1788*/ 	.word	0x000330a0
        /*178c*/ 	.word	0x0000000c
        /*1790*/ 	.word	0x0002a860
        /*1794*/ 	.short	0x010a
        /*1796*/ 	.byte	0x3f
	.zero		1


	//   ....[113]....
        /*1798*/ 	.word	0x00033c20
        /*179c*/ 	.word	0x00000000
        /*17a0*/ 	.word	0x0002a820
        /*17a4*/ 	.short	0x010a
        /*17a6*/ 	.byte	0x3f
	.zero		1


	//   ....[114]....
        /*17a8*/ 	.word	0x00033dc0
        /*17ac*/ 	.word	0x00000006
        /*17b0*/ 	.word	0x00000000
        /*17b4*/ 	.short	0x010a
        /*17b6*/ 	.byte	0x3f
	.zero		1


	//   ....[115]....
        /*17b8*/ 	.word	0x00033e10
        /*17bc*/ 	.word	0x00000007
        /*17c0*/ 	.word	0x00000000
        /*17c4*/ 	.short	0x010a
        /*17c6*/ 	.byte	0x3f
	.zero		1


	//   ....[116]....
        /*17c8*/ 	.word	0x00033e60
        /*17cc*/ 	.word	0x00000004
        /*17d0*/ 	.word	0x0002a860
        /*17d4*/ 	.short	0x010a
        /*17d6*/ 	.byte	0x3f
	.zero		1


	//   ....[117]....
        /*17d8*/ 	.word	0x00033eb0
        /*17dc*/ 	.word	0x00000003
        /*17e0*/ 	.word	0x0002a860
        /*17e4*/ 	.short	0x010a
        /*17e6*/ 	.byte	0x3f
	.zero		1


	//   ....[118]....
        /*17e8*/ 	.word	0x00033f00
        /*17ec*/ 	.word	0x00000004
        /*17f0*/ 	.word	0x0002a880
        /*17f4*/ 	.short	0x010a
        /*17f6*/ 	.byte	0x3f
	.zero		1


	//----- nvinfo : EIATTR_NUM_MBARRIERS
	.align		4
.L_244:
        /*17f8*/ 	.byte	0x03, 0x38
        /*17fa*/ 	.short	0x0016


	//----- nvinfo : EIATTR_EXIT_INSTR_OFFSETS
	.align		4
        /*17fc*/ 	.byte	0x04, 0x1c
        /*17fe*/ 	.short	(.L_246 - .L_245)


	//   ....[0]....
.L_245:
        /*1800*/ 	.word	0x0002e4b0


	//----- nvinfo : EIATTR_MAX_THREADS
	.align		4
.L_246:
        /*1804*/ 	.byte	0x04, 0x05
        /*1806*/ 	.short	(.L_248 - .L_247)
.L_247:
        /*1808*/ 	.word	0x00000180
        /*180c*/ 	.word	0x00000001
        /*1810*/ 	.word	0x00000001


	//----- nvinfo : EIATTR_CRS_STACK_SIZE
	.align		4
.L_248:
        /*1814*/ 	.byte	0x04, 0x1e
        /*1816*/ 	.short	(.L_250 - .L_249)
.L_249:
        /*1818*/ 	.word	0x00000000


	//----- nvinfo : EIATTR_CBANK_PARAM_SIZE
	.align		4
.L_250:
        /*181c*/ 	.byte	0x03, 0x19
        /*181e*/ 	.short	0x0af0


	//----- nvinfo : EIATTR_PARAM_CBANK
	.align		4
        /*1820*/ 	.byte	0x04, 0x0a
        /*1822*/ 	.short	(.L_252 - .L_251)
	.align		4
.L_251:
        /*1824*/ 	.word	index@(.nv.constant0._ZN7cutlass13device_kernelIN5flash11enable_sm90INS1_16FlashAttnFwdSm90INS1_25CollectiveMainloopFwdSm90ILi2EN4cute5tupleIJNS5_1CILi1EEES8_S8_EEENS6_IJNS7_ILi128EEESA_NS7_ILi192EEEEEELi192ENS_12float_e4m3_tEfNS_4arch4Sm90ELb0ELb1ELb1ELb1ELb0ELb1ELb0ELb1ELb1ELb1ELb1ELb0EEENS1_21CollectiveEpilogueFwdINS6_IJSA_SB_SA_EEES9_NS_10bfloat16_tESF_Li256ELb1ELb1ELb1ELb1EEENS1_36VarlenDynamicPersistentTileSchedulerILi128ELi128ELi256ELi128ELb1ELb1ELb1ELb1ELb0ELb1EEEEEEEEEvNT_6ParamsE)
        /*1828*/ 	.short	0x0210
        /*182a*/ 	.short	0x0af0


	//----- nvinfo : EIATTR_SW_WAR
	.align		4
.L_252:
        /*182c*/ 	.byte	0x04, 0x36
        /*182e*/ 	.short	(.L_254 - .L_253)
.L_253:
        /*1830*/ 	.word	0x00000008
.L_254:


//--------------------- .nv.info._ZN7cutlass13device_kernelIN5flash11enable_sm90INS1_16FlashAttnFwdSm90INS1_25CollectiveMainloopFwdSm90ILi2EN4cute5tupleIJNS5_1CILi1EEES8_S8_EEENS6_IJNS7_ILi128EEENS7_ILi160EEENS7_ILi192EEEEEELi192ENS_12float_e4m3_tEfNS_4arch4Sm90ELb1ELb0ELb1ELb0ELb0ELb0ELb0ELb1ELb1ELb1ELb1ELb0EEENS1_21CollectiveEpilogueFwdINS6_IJSA_SC_SB_EEES9_NS_10bfloat16_tESG_Li256ELb0ELb1ELb1ELb1EEENS1_19SingleTileSchedulerILb0ELb1ELb1ELi128EEEEEEEEEvNT_6ParamsE --------------------------
	.section	.nv.info._ZN7cutlass13device_kernelIN5flash11enable_sm90INS1_16FlashAttnFwdSm90INS1_25CollectiveMainloopFwdSm90ILi2EN4cute5tupleIJNS5_1CILi1EEES8_S8_EEENS6_IJNS7_ILi128EEENS7_ILi160EEENS7_ILi192EEEEEELi192ENS_12float_e4m3_tEfNS_4arch4Sm90ELb1ELb0ELb1ELb0ELb0ELb0ELb0ELb1ELb1ELb1ELb1ELb0EEENS1_21CollectiveEpilogueFwdINS6_IJSA_SC_SB_EEES9_NS_10bfloat16_tESG_Li256ELb0ELb1ELb1ELb1EEENS1_19SingleTileSchedulerILb0ELb1ELb1ELi128EEEEEEEEEvNT_6ParamsE,"",@"SHT_CUDA_INFO"
	.sectionflags	@""
	.align	4


	//----- nvinfo : EIATTR_CUDA_API_VERSION
	.align		4
        /*0000*/ 	.byte	0x04, 0x37
        /*0002*/ 	.short	(.L_256 - .L_255)
.L_255:
        /*0004*/ 	.word	0x00000082


	//----- nvinfo : EIATTR_KPARAM_INFO
	.align		4
.L_256:
        /*0008*/ 	.byte	0x04, 0x17
        /*000a*/ 	.short	(.L_258 - .L_257)
.L_257:
        /*000c*/ 	.word	0x00000000
        /*0010*/ 	.short	0x0000
        /*0012*/ 	.short	0x0070
        /*0014*/ 	.byte	0x00, 0xf0, 0x01, 0x28


	//----- nvinfo : EIATTR_SPARSE_MMA_MASK
	.align		4
.L_258:
        /*0018*/ 	.byte	0x03, 0x50
        /*001a*/ 	.short	0x0000


	//----- nvinfo : EIATTR_MAXREG_COUNT
	.align		4
        /*001c*/ 	.byte	0x03, 0x1b
        /*001e*/ 	.short	0x00a8


	//----- nvinfo : EIATTR_NUM_BARRIERS
	.align		4
        /*0020*/ 	.byte	0x02, 0x4c
        /*0022*/ 	.byte	0x10
	.zero		1


	//----- nvinfo : EIATTR_EXTERNS
	.align		4
        /*0024*/ 	.byte	0x04, 0x0f
        /*0026*/ 	.short	(.L_260 - .L_259)


	//   ....[0]....
	.align		4
.L_259:
        /*0028*/ 	.word	index@(__assertfail)


	//----- nvinfo : EIATTR_ANNOTATIONS
	.align		4
.L_260:
        /*002c*/ 	.byte	0x04, 0x55
        /*002e*/ 	.short	(.L_262 - .L_261)


	//   ....[0]....
.L_261:
        /* <DEDUP_REMOVED lines=10> */


	//----- nvinfo : EIATTR_MERCURY_ISA_VERSION
	.align		4
.L_262:
        /*00c0*/ 	.byte	0x03, 0x5f
        /*00c2*/ 	.short	0x0101


	//----- nvinfo : EIATTR_INT_WARP_WIDE_INSTR_OFFSETS
	.align		4
        /*00c4*/ 	.byte	0x04, 0x31
        /*00c6*/ 	.short	(.L_264 - .L_263)


	//   ....[0]....
.L_263:
        /*00c8*/ 	.word	0x00000120


	//   ....[1]....
        /*00cc*/ 	.word	0x000001c0


	//   ....[2]....
        /*00d0*/ 	.word	0x00000230


	//----- nvinfo : EIATTR_COOP_GROUP_MASK_REGIDS
	.align		4
.L_264:
        /*00d4*/ 	.byte	0x04, 0x29
        /*00d6*/ 	.short	(.L_266 - .L_265)


	//   ....[0]....
.L_265:
        /*00d8*/ 	.word	0xffffffff


	//   ....[1]....
        /*00dc*/ 	.word	0xffffffff


	//   ....[2]....
        /*00e0*/ 	.word	0xffffffff


	//   ....[3]....
        /*00e4*/ 	.word	0xffffffff


	//   ....[4]....
        /*00e8*/ 	.word	0xffffffff


	//   ....[5]....
        /*00ec*/ 	.word	0xffffffff


	//   ....[6]....
        /*00f0*/ 	.word	0xffffffff


	//   ....[7]....
        /*00f4*/ 	.word	0xffffffff


	//   ....[8]....
        /*00f8*/ 	.word	0xffffffff


	//   ....[9]....
        /*00fc*/ 	.word	0xffffffff


	//   ....[10]....
        /*0100*/ 	.word	0xffffffff


	//   ....[11]....
        /*0104*/ 	.word	0xffffffff


	//   ....[12]....
        /*0108*/ 	.word	0xffffffff


	//   ....[13]....
        /*010c*/ 	.word	0xffffffff


	//   ....[14]....
        /*0110*/ 	.word	0xffffffff


	//   ....[15]....
        /*0114*/ 	.word	0xffffffff


	//   ....[16]....
        /*0118*/ 	.word	0xffffffff


	//   ....[17]....
        /*011c*/ 	.word	0xffffffff


	//   ....[18]....
        /*0120*/ 	.word	0xffffffff


	//   ....[19]....
        /*0124*/ 	.word	0xffffffff


	//   ....[20]....
        /*0128*/ 	.word	0xffffffff


	//   ....[21]....
        /*012c*/ 	.word	0xffffffff


	//   ....[22]....
        /*0130*/ 	.word	0xffffffff


	//   ....[23]....
        /*0134*/ 	.word	0xffffffff


	//   ....[24]....
        /*0138*/ 	.word	0xffffffff


	//   ....[25]....
        /*013c*/ 	.word	0xffffffff


	//   ....[26]....
        /*0140*/ 	.word	0xffffffff


	//   ....[27]....
        /*0144*/ 	.word	0xffffffff


	//   ....[28]....
        /*0148*/ 	.word	0xffffffff


	//   ....[29]....
        /*014c*/ 	.word	0xffffffff


	//   ....[30]....
        /*0150*/ 	.word	0xffffffff


	//   ....[31]....
        /*0154*/ 	.word	0xffffffff


	//   ....[32]....
        /*0158*/ 	.word	0xffffffff


	//   ....[33]....
        /*015c*/ 	.word	0xffffffff


	//   ....[34]....
        /*0160*/ 	.word	0xffffffff


	//   ....[35]....
        /*0164*/ 	.word	0xffffffff


	//   ....[36]....
        /*0168*/ 	.word	0xffffffff


	//   ....[37]....
        /*016c*/ 	.word	0xffffffff


	//   ....[38]....
        /*0170*/ 	.word	0xffffffff


	//   ....[39]....
        /*0174*/ 	.word	0xffffffff


	//   ....[40]....
        /*0178*/ 	.word	0xffffffff


	//   ....[41]....
        /*017c*/ 	.word	0xffffffff


	//   ....[42]....
        /*0180*/ 	.word	0xffffffff


	//   ....[43]....
        /*0184*/ 	.word	0xffffffff


	//   ....[44]....
        /*0188*/ 	.word	0xffffffff


	//   ....[45]....
        /*018c*/ 	.word	0xffffffff


	//   ....[46]....
        /*0190*/ 	.word	0xffffffff


	//   ....[47]....
        /*0194*/ 	.word	0xffffffff


	//   ....[48]....
        /*0198*/ 	.word	0xffffffff


	//   ....[49]....
        /*019c*/ 	.word	0xffffffff


	//   ....[50]....
        /*01a0*/ 	.word	0xffffffff


	//   ....[51]....
        /*01a4*/ 	.word	0xffffffff


	//   ....[52]....
        /*01a8*/ 	.word	0xffffffff


	//   ....[53]....
        /*01ac*/ 	.word	0xffffffff


	//   ....[54]....
        /*01b0*/ 	.word	0xffffffff


	//   ....[55]....
        /*01b4*/ 	.word	0xffffffff


	//   ....[56]....
        /*01b8*/ 	.word	0xffffffff


	//   ....[57]....
        /*01bc*/ 	.word	0xffffffff


	//   ....[58]....
        /*01c0*/ 	.word	0xffffffff


	//   ....[59]....
        /*01c4*/ 	.word	0xffffffff


	//   ....[60]....
        /*01c8*/ 	.word	0xffffffff


	//   ....[61]....
        /*01cc*/ 	.word	0xffffffff


	//   ....[62]....
        /*01d0*/ 	.word	0xffffffff


	//   ....[63]....
        /*01d4*/ 	.word	0xffffffff


	//   ....[64]....
        /*01d8*/ 	.word	0xffffffff


	//   ....[65]....
        /*01dc*/ 	.word	0xffffffff


	//   ....[66]....
        /*01e0*/ 	.word	0xffffffff


	//   ....[67]....
        /*01e4*/ 	.word	0xffffffff


	//   ....[68]....
        /*01e8*/ 	.word	0xffffffff


	//   ....[69]....
        /*01ec*/ 	.word	0xffffffff


	//   ....[70]....
        /*01f0*/ 	.word	0xffffffff


	//   ....[71]....
        /*01f4*/ 	.word	0xffffffff


	//   ....[72]....
        /*01f8*/ 	.word	0xffffffff


	//   ....[73]....
        /*01fc*/ 	.word	0xffffffff


	//   ....[74]....
        /*0200*/ 	.word	0xffffffff


	//   ....[75]....
        /*0204*/ 	.word	0xffffffff


	//   ....[76]....
        /*0208*/ 	.word	0xffffffff


	//   ....[77]....
        /*020c*/ 	.word	0xffffffff


	//   ....[78]....
        /*0210*/ 	.word	0xffffffff


	//   ....[79]....
        /*0214*/ 	.word	0xffffffff


	//   ....[80]....
        /*0218*/ 	.word	0xffffffff


	//   ....[81]....
        /*021c*/ 	.word	0xffffffff


	//   ....[82]....
        /*0220*/ 	.word	0xffffffff


	//   ....[83]....
        /*0224*/ 	.word	0xffffffff


	//   ....[84]....
        /*0228*/ 	.word	0xffffffff


	//   ....[85]....
        /*022c*/ 	.word	0xffffffff


	//   ....[86]....
        /*0230*/ 	.word	0xffffffff


	//   ....[87]....
        /*0234*/ 	.word	0xffffffff


	//   ....[88]....
        /*0238*/ 	.word	0xffffffff


	//   ....[89]....
        /*023c*/ 	.word	0xffffffff


	//   ....[90]....
        /*0240*/ 	.word	0xffffffff


	//   ....[91]....
        /*0244*/ 	.word	0xffffffff


	//   ....[92]....
        /*0248*/ 	.word	0xffffffff


	//   ....[93]....
        /*024c*/ 	.word	0xffffffff


	//   ....[94]....
        /*0250*/ 	.word	0xffffffff


	//   ....[95]....
        /*0254*/ 	.word	0xffffffff


	//   ....[96]....
        /*0258*/ 	.word	0xffffffff


	//   ....[97]....
        /*025c*/ 	.word	0xffffffff


	//   ....[98]....
        /*0260*/ 	.word	0xffffffff


	//   ....[99]....
        /*0264*/ 	.word	0xffffffff


	//   ....[100]....
        /*0268*/ 	.word	0xffffffff


	//   ....[101]....
        /*026c*/ 	.word	0xffffffff


	//   ....[102]....
        /*0270*/ 	.word	0xffffffff


	//   ....[103]....
        /*0274*/ 	.word	0xffffffff


	//   ....[104]....
        /*0278*/ 	.word	0xffffffff


	//   ....[105]....
        /*027c*/ 	.word	0xffffffff


	//   ....[106]....
        /*0280*/ 	.word	0xffffffff


	//   ....[107]....
        /*0284*/ 	.word	0xffffffff


	//   ....[108]....
        /*0288*/ 	.word	0xffffffff


	//   ....[109]....
        /*028c*/ 	.word	0xffffffff


	//   ....[110]....
        /*0290*/ 	.word	0xffffffff


	//   ....[111]....
        /*0294*/ 	.word	0xffffffff


	//   ....[112]....
        /*0298*/ 	.word	0xffffffff


	//   ....[113]....
        /*029c*/ 	.word	0xffffffff


	//   ....[114]....
        /*02a0*/ 	.word	0xffffffff


	//   ....[115]....
        /*02a4*/ 	.word	0xffffffff


	//   ....[116]....
        /*02a8*/ 	.word	0xffffffff


	//   ....[117]....
        /*02ac*/ 	.word	0xffffffff


	//   ....[118]....
        /*02b0*/ 	.word	0xffffffff


	//   ....[119]....
        /*02b4*/ 	.word	0xffffffff


	//   ....[120]....
        /*02b8*/ 	.word	0xffffffff


	//   ....[121]....
        /*02bc*/ 	.word	0xffffffff


	//   ....[122]....
        /*02c0*/ 	.word	0xffffffff


	//   ....[123]....
        /*02c4*/ 	.word	0xffffffff


	//   ....[124]....
        /*02c8*/ 	.word	0xffffffff


	//   ....[125]....
        /*02cc*/ 	.word	0xffffffff


	//   ....[126]....
        /*02d0*/ 	.word	0xffffffff


	//   ....[127]....
        /*02d4*/ 	.word	0xffffffff


	//   ....[128]....
        /*02d8*/ 	.word	0xffffffff


	//   ....[129]....
        /*02dc*/ 	.word	0xffffffff


	//   ....[130]....
        /*02e0*/ 	.word	0xffffffff


	//   ....[131]....
        /*02e4*/ 	.word	0xffffffff


	//   ....[132]....
        /*02e8*/ 	.word	0xffffffff


	//   ....[133]....
        /*02ec*/ 	.word	0xffffffff


	//   ....[134]....
        /*02f0*/ 	.word	0xffffffff


	//   ....[135]....
        /*02f4*/ 	.word	0xffffffff


	//   ....[136]....
        /*02f8*/ 	.word	0xffffffff


	//   ....[137]....
        /*02fc*/ 	.word	0xffffffff


	//   ....[138]....
        /*0300*/ 	.word	0xffffffff


	//   ....[139]....
        /*0304*/ 	.word	0xffffffff


	//   ....[140]....
        /*0308*/ 	.word	0xffffffff


	//   ....[141]....
        /*030c*/ 	.word	0xffffffff


	//   ....[142]....
        /*0310*/ 	.word	0xffffffff


	//   ....[143]....
        /*0314*/ 	.word	0x0500000f


	//   ....[144]....
        /*0318*/ 	.word	0x0500000f


	//   ....[145]....
        /*031c*/ 	.word	0x0500000f


	//   ....[146]....
        /*0320*/ 	.word	0x0500000f


	//   ....[147]....
        /*0324*/ 	.word	0x0500000f


	//   ....[148]....
        /*0328*/ 	.word	0x0500000f


	//   ....[149]....
        /*032c*/ 	.word	0x0500000f


	//   ....[150]....
        /*0330*/ 	.word	0x0500000f


	//   ....[151]....
        /*0334*/ 	.word	0x0500000f


	//----- nvinfo : EIATTR_COOP_GROUP_INSTR_OFFSETS
	.align		4
.L_266:
        /*0338*/ 	.byte	0x04, 0x28
        /*033a*/ 	.short	(.L_268 - .L_267)


	//   ....[0]....
.L_267:
        /*033c*/ 	.word	0x00000060


	//   ....[1]....
        /*0340*/ 	.word	0x00000130


	//   ....[2]....
        /*0344*/ 	.word	0x000001e0


	//   ....[3]....
        /*0348*/ 	.word	0x000003a0


	//   ....[4]....
        /*034c*/ 	.word	0x00000500


	//   ....[5]....
        /*0350*/ 	.word	0x00000620


	//   ....[6]....
        /*0354*/ 	.word	0x00000780


	//   ....[7]....
        /*0358*/ 	.word	0x000012e0


	//   ....[8]....
        /*035c*/ 	.word	0x00002bd0


	//   ....[9]....
        /*0360*/ 	.word	0x000032a0


	//   ....[10]....
        /*0364*/ 	.word	0x00003850


	//   ....[11]....
        /*0368*/ 	.word	0x000038e0


	//   ....[12]....
        /*036c*/ 	.word	0x000044d0


	//   ....[13]....
        /*0370*/ 	.word	0x00004560


	//   ....[14]....
        /*0374*/ 	.word	0x00006b80


	//   ....[15]....
        /*0378*/ 	.word	0x00007bc0


	//   ....[16]....
        /*037c*/ 	.word	0x00007be0


	//   ....[17]....
        /*0380*/ 	.word	0x00007c80


	//   ....[18]....
        /*0384*/ 	.word	0x000088a0


	//   ....[19]....
        /*0388*/ 	.word	0x00008910


	//   ....[20]....
        /*038c*/ 	.word	0x0000bcc0


	//   ....[21]....
        /*0390*/ 	.word	0x0000bd10


	//   ....[22]....
        /*0394*/ 	.word	0x0000bd30


	//   ....[23]....
        /*0398*/ 	.word	0x0000bd50


	//   ....[24]....
        /*039c*/ 	.word	0x0000da50


	//   ....[25]....
        /*03a0*/ 	.word	0x0000da60


	//   ....[26]....
        /*03a4*/ 	.word	0x0000dac0


	//   ....[27]....
        /*03a8*/ 	.word	0x0000dad0


	//   ....[28]....
        /*03ac*/ 	.word	0x0000ecd0


	//   ....[29]....
        /*03b0*/ 	.word	0x0000ece0


	//   ....[30]....
        /*03b4*/ 	.word	0x0000ecf0


	//   ....[31]....
        /*03b8*/ 	.word	0x0000ed10


	//   ....[32]....
        /*03bc*/ 	.word	0x0000ed20


	//   ....[33]....
        /*03c0*/ 	.word	0x0000ed30


	//   ....[34]....
        /*03c4*/ 	.word	0x0000ed40


	//   ....[35]....
        /*03c8*/ 	.word	0x0000ed50


	//   ....[36]....
        /*03cc*/ 	.word	0x0000ed60


	//   ....[37]....
        /*03d0*/ 	.word	0x0000ed70


	//   ....[38]....
        /*03d4*/ 	.word	0x0000ed80


	//   ....[39]....
        /*03d8*/ 	.word	0x0000ed90


	//   ....[40]....
        /*03dc*/ 	.word	0x0000eda0


	//   ....[41]....
        /*03e0*/ 	.word	0x0000edb0


	//   ....[42]....
        /*03e4*/ 	.word	0x0000edc0


	//   ....[43]....
        /*03e8*/ 	.word	0x0000ede0


	//   ....[44]....
        /*03ec*/ 	.word	0x0000edf0


	//   ....[45]....
        /*03f0*/ 	.word	0x0000ee00


	//   ....[46]....
        /*03f4*/ 	.word	0x0000ee10


	//   ....[47]....
        /*03f8*/ 	.word	0x0000ee20


	//   ....[48]....
        /*03fc*/ 	.word	0x0000ee30


	//   ....[49]....
        /*0400*/ 	.word	0x0000ee40


	//   ....[50]....
        /*0404*/ 	.word	0x0000ee50


	//   ....[51]....
        /*0408*/ 	.word	0x0000ee70


	//   ....[52]....
        /*040c*/ 	.word	0x0000ee80


	//   ....[53]....
        /*0410*/ 	.word	0x0000ee90


	//   ....[54]....
        /*0414*/ 	.word	0x0000eea0


	//   ....[55]....
        /*0418*/ 	.word	0x0000eec0


	//   ....[56]....
        /*041c*/ 	.word	0x0000eed0


	//   ....[57]....
        /*0420*/ 	.word	0x0000eee0


	//   ....[58]....
        /*0424*/ 	.word	0x0000eef0


	//   ....[59]....
        /*0428*/ 	.word	0x0000ef00


	//   ....[60]....
        /*042c*/ 	.word	0x0000ef10


	//   ....[61]....
        /*0430*/ 	.word	0x0000ef20


	//   ....[62]....
        /*0434*/ 	.word	0x0000ef30


	//   ....[63]....
        /*0438*/ 	.word	0x0000ef40


	//   ....[64]....
        /*043c*/ 	.word	0x0000ef50


	//   ....[65]....
        /*0440*/ 	.word	0x0000ef60


	//   ....[66]....
        /*0444*/ 	.word	0x0000ef70


	//   ....[67]....
        /*0448*/ 	.word	0x0000ef80


	//   ....[68]....
        /*044c*/ 	.word	0x0000ef90


	//   ....[69]....
        /*0450*/ 	.word	0x0000efa0


	//   ....[70]....
        /*0454*/ 	.word	0x0000efb0


	//   ....[71]....
        /*0458*/ 	.word	0x0000efc0


	//   ....[72]....
        /*045c*/ 	.word	0x0000efd0


	//   ....[73]....
        /*0460*/ 	.word	0x0000efe0


	//   ....[74]....
        /*0464*/ 	.word	0x0000eff0


	//   ....[75]....
        /*0468*/ 	.word	0x0000f000


	//   ....[76]....
        /*046c*/ 	.word	0x0000f010


	//   ....[77]....
        /*0470*/ 	.word	0x0000f020


	//   ....[78]....
        /*0474*/ 	.word	0x0000f030


	//   ....[79]....
        /*0478*/ 	.word	0x0000f040


	//   ....[80]....
        /*047c*/ 	.word	0x0000f050


	//   ....[81]....
        /*0480*/ 	.word	0x0000f060


	//   ....[82]....
        /*0484*/ 	.word	0x0000f070


	//   ....[83]....
        /*0488*/ 	.word	0x0000f080


	//   ....[84]....
        /*048c*/ 	.word	0x0000f090


	//   ....[85]....
        /*0490*/ 	.word	0x0000f0a0


	//   ....[86]....
        /*0494*/ 	.word	0x0000f0b0


	//   ....[87]....
        /*0498*/ 	.word	0x0000f0c0


	//   ....[88]....
        /*049c*/ 	.word	0x0000f0d0


	//   ....[89]....
        /*04a0*/ 	.word	0x0000f100


	//   ....[90]....
        /*04a4*/ 	.word	0x0000f130


	//   ....[91]....
        /*04a8*/ 	.word	0x0000f160


	//   ....[92]....
        /*04ac*/ 	.word	0x0000f190


	//   ....[93]....
        /*04b0*/ 	.word	0x0000f1c0


	//   ....[94]....
        /*04b4*/ 	.word	0x0000f1f0


	//   ....[95]....
        /*04b8*/ 	.word	0x0000f210


	//   ....[96]....
        /*04bc*/ 	.word	0x0000f240


	//   ....[97]....
        /*04c0*/ 	.word	0x0000f270


	//   ....[98]....
        /*04c4*/ 	.word	0x0000f2a0


	//   ....[99]....
        /*04c8*/ 	.word	0x0000f2b0


	//   ....[100]....
        /*04cc*/ 	.word	0x0000f2d0


	//   ....[101]....
        /*04d0*/ 	.word	0x0000f2f0


	//   ....[102]....
        /*04d4*/ 	.word	0x0000f310


	//   ....[103]....
        /*04d8*/ 	.word	0x0000f340


	//   ....[104]....
        /*04dc*/ 	.word	0x0000f370


	//   ....[105]....
        /*04e0*/ 	.word	0x0000f3a0


	//   ....[106]....
        /*04e4*/ 	.word	0x0000f3d0


	//   ....[107]....
        /*04e8*/ 	.word	0x0000f400


	//   ....[108]....
        /*04ec*/ 	.word	0x0000f430


	//   ....[109]....
        /*04f0*/ 	.word	0x0000f460


	//   ....[110]....
        /*04f4*/ 	.word	0x0000f490


	//   ....[111]....
        /*04f8*/ 	.word	0x0000f4c0


	//   ....[112]....
        /*04fc*/ 	.word	0x0000f4f0


	//   ....[113]....
        /*0500*/ 	.word	0x0000f520


	//   ....[114]....
        /*0504*/ 	.word	0x0000f530


	//   ....[115]....
        /*0508*/ 	.word	0x0000f550


	//   ....[116]....
        /*050c*/ 	.word	0x0000f560


	//   ....[117]....
        /*0510*/ 	.word	0x0000f580


	//   ....[118]....
        /*0514*/ 	.word	0x0000f590


	//   ....[119]....
        /*0518*/ 	.word	0x0000f5a0


	//   ....[120]....
        /*051c*/ 	.word	0x0000f5b0


	//   ....[121]....
        /*0520*/ 	.word	0x0000f5c0


	//   ....[122]....
        /*0524*/ 	.word	0x0000f5d0


	//   ....[123]....
        /*0528*/ 	.word	0x0000f5e0


	//   ....[124]....
        /*052c*/ 	.word	0x0000fae0


	//   ....[125]....
        /*0530*/ 	.word	0x0000fb40


	//   ....[126]....
        /*0534*/ 	.word	0x0000fb70


	//   ....[127]....
        /*0538*/ 	.word	0x0000fbb0


	//   ....[128]....
        /*053c*/ 	.word	0x0000fbe0


	//   ....[129]....
        /*0540*/ 	.word	0x0000fc20


	//   ....[130]....
        /*0544*/ 	.word	0x000105d0


	//   ....[131]....
        /*0548*/ 	.word	0x00010600


	//   ....[132]....
        /*054c*/ 	.word	0x00011420


	//   ....[133]....
        /*0550*/ 	.word	0x000121b0


	//   ....[134]....
        /*0554*/ 	.word	0x00012df0


	//   ....[135]....
        /*0558*/ 	.word	0x00012e00


	//   ....[136]....
        /*055c*/ 	.word	0x00012e20


	//   ....[137]....
        /*0560*/ 	.word	0x00012f10


	//   ....[138]....
        /*0564*/ 	.word	0x00012f40


	//   ....[139]....
        /*0568*/ 	.word	0x00012fd0


	//   ....[140]....
        /*056c*/ 	.word	0x00013000


	//   ....[141]....
        /*0570*/ 	.word	0x00013010


	//   ....[142]....
        /*0574*/ 	.word	0x00014e10


	//   ....[143]....
        /*0578*/ 	.word	0x000153c0


	//   ....[144]....
        /*057c*/ 	.word	0x000155a0


	//   ....[145]....
        /*0580*/ 	.word	0x000155f0


	//   ....[146]....
        /*0584*/ 	.word	0x00015690


	//   ....[147]....
        /*0588*/ 	.word	0x000157b0


	//   ....[148]....
        /*058c*/ 	.word	0x00015820


	//   ....[149]....
        /*0590*/ 	.word	0x00015920


	//   ....[150]....
        /*0594*/ 	.word	0x00015990


	//   ....[151]....
        /*0598*/ 	.word	0x00015a80


	//----- nvinfo : EIATTR_REG_RECONFIG
	.align		4
.L_268:
        /*059c*/ 	.byte	0x01, 0x54
	.zero		2


	//----- nvinfo : EIATTR_SYSCALL_OFFSETS
	.align		4
        /*05a0*/ 	.byte	0x04, 0x46
        /*05a2*/ 	.short	(.L_270 - .L_269)


	//   ....[0]....
.L_269:
        /*05a4*/ 	.word	0x000014a0


	//   ....[1]....
        /*05a8*/ 	.word	0x00011b90


	//   ....[2]....
        /*05ac*/ 	.word	0x00011cd0


	//   ....[3]....
        /*05b0*/ 	.word	0x00011e10


	//   ....[4]....
        /*05b4*/ 	.word	0x00011f30


	//   ....[5]....
        /*05b8*/ 	.word	0x000129a0


	//----- nvinfo : EIATTR_MBARRIER_INSTR_OFFSETS
	.align		4
.L_270:
        /*05bc*/ 	.byte	0x04, 0x39
        /*05be*/ 	.short	(.L_272 - .L_271)


	//   ....[0]....
.L_271:
        /*05c0*/ 	.word	0x00000250
        /*05c4*/ 	.word	0x000000ff
        /*05c8*/ 	.word	0x00033400
        /*05cc*/ 	.short	0x0100
        /*05ce*/ 	.byte	0x08
	.zero		1


	//   ....[1]....
        /*05d0*/ 	.word	0x00000260
        /*05d4*/ 	.word	0x000000ff
        /*05d8*/ 	.word	0x00033420
        /*05dc*/ 	.short	0x0100
        /*05de*/ 	.byte	0x08
	.zero		1


	//   ....[2]....
        /*05e0*/ 	.word	0x00000350
        /*05e4*/ 	.word	0x000000ff
        /*05e8*/ 	.word	0x00033430
        /*05ec*/ 	.short	0x0100
        /*05ee*/ 	.byte	0x08
	.zero		1


	//   ....[3]....
        /*05f0*/ 	.word	0x00000360
        /*05f4*/ 	.word	0x000000ff
        /*05f8*/ 	.word	0x00033440
        /*05fc*/ 	.short	0x0100
        /*05fe*/ 	.byte	0x08
	.zero		1


	//   ....[4]....
        /*0600*/ 	.word	0x00000370
        /*0604*/ 	.word	0x000000ff
        /*0608*/ 	.word	0x00033438
        /*060c*/ 	.short	0x0100
        /*060e*/ 	.byte	0x08
	.zero		1


	//   ....[5]....
        /*0610*/ 	.word	0x00000380
        /*0614*/ 	.word	0x000000ff
        /*0618*/ 	.word	0x00033448
        /*061c*/ 	.short	0x0100
        /*061e*/ 	.byte	0x08
	.zero		1


	//   ....[6]....
        /*0620*/ 	.word	0x000004b0
        /*0624*/ 	.word	0x000000ff
        /*0628*/ 	.word	0x00033450
        /*062c*/ 	.short	0x0100
        /*062e*/ 	.byte	0x08
	.zero		1


	//   ....[7]....
        /*0630*/ 	.word	0x000004c0
        /*0634*/ 	.word	0x000000ff
        /*0638*/ 	.word	0x00033460
        /*063c*/ 	.short	0x0100
        /*063e*/ 	.byte	0x08
	.zero		1


	//   ....[8]....
        /*0640*/ 	.word	0x000004d0
        /*0644*/ 	.word	0x000000ff
        /*0648*/ 	.word	0x00033458
        /*064c*/ 	.short	0x0100
        /*064e*/ 	.byte	0x08
	.zero		1


	//   ....[9]....
        /*0650*/ 	.word	0x000004e0
        /*0654*/ 	.word	0x000000ff
        /*0658*/ 	.word	0x00033468
        /*065c*/ 	.short	0x0100
        /*065e*/ 	.byte	0x08
	.zero		1


	//   ....[10]....
        /*0660*/ 	.word	0x000005d0
        /*0664*/ 	.word	0x000000ff
        /*0668*/ 	.word	0x00033470
        /*066c*/ 	.short	0x0100
        /*066e*/ 	.byte	0x06
	.zero		1


	//   ....[11]....
        /*0670*/ 	.word	0x000005e0
        /*0674*/ 	.word	0x000000ff
        /*0678*/ 	.word	0x00033480
        /*067c*/ 	.short	0x0100
        /*067e*/ 	.byte	0x06
	.zero		1


	//   ....[12]....
        /*0680*/ 	.word	0x000005f0
        /*0684*/ 	.word	0x000000ff
        /*0688*/ 	.word	0x00033478
        /*068c*/ 	.short	0x0100
        /*068e*/ 	.byte	0x06
	.zero		1


	//   ....[13]....
        /*0690*/ 	.word	0x00000600
        /*0694*/ 	.word	0x000000ff
        /*0698*/ 	.word	0x00033488
        /*069c*/ 	.short	0x0100
        /*069e*/ 	.byte	0x06
	.zero		1


	//   ....[14]....
        /*06a0*/ 	.word	0x00000730
        /*06a4*/ 	.word	0x000000ff
        /*06a8*/ 	.word	0x00033490
        /*06ac*/ 	.short	0x0100
        /*06ae*/ 	.byte	0x08
	.zero		1


	//   ....[15]....
        /*06b0*/ 	.word	0x00000740
        /*06b4*/ 	.word	0x000000ff
        /*06b8*/ 	.word	0x000334a0
        /*06bc*/ 	.short	0x0100
        /*06be*/ 	.byte	0x08
	.zero		1


	//   ....[16]....
        /*06c0*/ 	.word	0x00000750
        /*06c4*/ 	.word	0x000000ff
        /*06c8*/ 	.word	0x00033498
        /*06cc*/ 	.short	0x0100
        /*06ce*/ 	.byte	0x08
	.zero		1


	//   ....[17]....
        /*06d0*/ 	.word	0x00000760
        /*06d4*/ 	.word	0x000000ff
        /*06d8*/ 	.word	0x000334a8
        /*06dc*/ 	.short	0x0100
        /*06de*/ 	.byte	0x08
	.zero		1


	//   ....[18]....
        /*06e0*/ 	.word	0x00000890
        /*06e4*/ 	.word	0x000000ff
        /*06e8*/ 	.word	0x000334b0
        /*06ec*/ 	.short	0x0100
        /*06ee*/ 	.byte	0x08
	.zero		1


	//   ....[19]....
        /*06f0*/ 	.word	0x000008a0
        /*06f4*/ 	.word	0x000000ff
        /*06f8*/ 	.word	0x000334c0
        /*06fc*/ 	.short	0x0100
        /*06fe*/ 	.byte	0x08
	.zero		1


	//   ....[20]....
        /*0700*/ 	.word	0x000008b0
        /*0704*/ 	.word	0x000000ff
        /*0708*/ 	.word	0x000334b8
        /*070c*/ 	.short	0x0100
        /*070e*/ 	.byte	0x08
	.zero		1


	//   ....[21]....
        /*0710*/ 	.word	0x000008c0
        /*0714*/ 	.word	0x000000ff
        /*0718*/ 	.word	0x000334c8
        /*071c*/ 	.short	0x0100
        /*071e*/ 	.byte	0x08
	.zero		1


	//   ....[22]....
        /*0720*/ 	.word	0x00001720
        /*0724*/ 	.word	0x000000ff
        /*0728*/ 	.word	0x00033400
        /*072c*/ 	.short	0x010a
        /*072e*/ 	.byte	0x28
	.zero		1


	//   ....[23]....
        /*0730*/ 	.word	0x000017a0
        /*0734*/ 	.word	0x000000ff
        /*0738*/ 	.word	0x00033430
        /*073c*/ 	.short	0x010a
        /*073e*/ 	.byte	0x28
	.zero		1


	//   ....[24]....
        /*0740*/ 	.word	0x00001830
        /*0744*/ 	.word	0x000000ff
        /*0748*/ 	.word	0x00033430
        /*074c*/ 	.short	0x010a
        /*074e*/ 	.byte	0x28
	.zero		1


	//   ....[25]....
        /*0750*/ 	.word	0x000049d0
        /*0754*/ 	.word	0x00000038
        /*0758*/ 	.word	0x00000000
        /*075c*/ 	.short	0x0101
        /*075e*/ 	.byte	0x3f
	.zero		1


	//   ....[26]....
        /*0760*/ 	.word	0x00005ba0
        /*0764*/ 	.word	0x000000ff
        /*0768*/ 	.word	0x00033430
        /*076c*/ 	.short	0x010a
        /*076e*/ 	.byte	0x06
	.zero		1


	//   ....[27]....
        /*0770*/ 	.word	0x00005be0
        /*0774*/ 	.word	0x000000ff
        /*0778*/ 	.word	0x00033430
        /*077c*/ 	.short	0x010a
        /*077e*/ 	.byte	0x06
	.zero		1


	//   ....[28]....
        /*0780*/ 	.word	0x00006840
        /*0784*/ 	.word	0x000000ff
        /*0788*/ 	.word	0x00033450
        /*078c*/ 	.short	0x010a
        /*078e*/ 	.byte	0x06
	.zero		1


	//   ....[29]....
        /*0790*/ 	.word	0x00006880
        /*0794*/ 	.word	0x000000ff
        /*0798*/ 	.word	0x00033450
        /*079c*/ 	.short	0x010a
        /*079e*/ 	.byte	0x06
	.zero		1


	//   ....[30]....
        /*07a0*/ 	.word	0x000092d0
        /*07a4*/ 	.word	0x00000005
        /*07a8*/ 	.word	0x00000000
        /*07ac*/ 	.short	0x0101
        /*07ae*/ 	.byte	0x3f
	.zero		1


	//   ....[31]....
        /*07b0*/ 	.word	0x00009660
        /*07b4*/ 	.word	0x000000ff
        /*07b8*/ 	.word	0x00000000
        /*07bc*/ 	.short	0x0101
        /*07be*/ 	.byte	0x06
	.zero		1


	//   ....[32]....
        /*07c0*/ 	.word	0x00009fa0
        /*07c4*/ 	.word	0x000000ff
        /*07c8*/ 	.word	0x00033430
        /*07cc*/ 	.short	0x010a
        /*07ce*/ 	.byte	0x06
	.zero		1


	//   ....[33]....
        /*07d0*/ 	.word	0x00009fe0
        /*07d4*/ 	.word	0x000000ff
        /*07d8*/ 	.word	0x00033430
        /*07dc*/ 	.short	0x010a
        /*07de*/ 	.byte	0x06
	.zero		1


	//   ....[34]....
        /*07e0*/ 	.word	0x0000ac00
        /*07e4*/ 	.word	0x000000ff
        /*07e8*/ 	.word	0x00033450
        /*07ec*/ 	.short	0x010a
        /*07ee*/ 	.byte	0x06
	.zero		1


	//   ....[35]....
        /*07f0*/ 	.word	0x0000ac40
        /*07f4*/ 	.word	0x000000ff
        /*07f8*/ 	.word	0x00033450
        /*07fc*/ 	.short	0x010a
        /*07fe*/ 	.byte	0x06
	.zero		1


	//   ....[36]....
        /*0800*/ 	.word	0x0000cb90
        /*0804*/ 	.word	0x00000005
        /*0808*/ 	.word	0x00000000
        /*080c*/ 	.short	0x0101
        /*080e*/ 	.byte	0x3f
	.zero		1


	//   ....[37]....
        /*0810*/ 	.word	0x0000cee0
        /*0814*/ 	.word	0x000000ff
        /*0818*/ 	.word	0x00000000
        /*081c*/ 	.short	0x0101
        /*081e*/ 	.byte	0x06
	.zero		1


	//   ....[38]....
        /*0820*/ 	.word	0x0000d740
        /*0824*/ 	.word	0x000000ff
        /*0828*/ 	.word	0x00033450
        /*082c*/ 	.short	0x010a
        /*082e*/ 	.byte	0x05
	.zero		1


	//   ....[39]....
        /*0830*/ 	.word	0x0000d780
        /*0834*/ 	.word	0x000000ff
        /*0838*/ 	.word	0x00033450
        /*083c*/ 	.short	0x010a
        /*083e*/ 	.byte	0x05
	.zero		1


	//   ....[40]....
        /*0840*/ 	.word	0x0000dd90
        /*0844*/ 	.word	0x000000ff
        /*0848*/ 	.word	0x00000000
        /*084c*/ 	.short	0x0101
        /*084e*/ 	.byte	0x04
	.zero		1


	//   ....[41]....
        /*0850*/ 	.word	0x0000fc10
        /*0854*/ 	.word	0x000000ff
        /*0858*/ 	.word	0x00000000
        /*085c*/ 	.short	0x0101
        /*085e*/ 	.byte	0x04
	.zero		1


	//   ....[42]....
        /*0860*/ 	.word	0x000123c0
        /*0864*/ 	.word	0x000000ff
        /*0868*/ 	.word	0x00033480
        /*086c*/ 	.short	0x010a
        /*086e*/ 	.byte	0x28
	.zero		1


	//   ....[43]....
        /*0870*/ 	.word	0x000125f0
        /*0874*/ 	.word	0x000000ff
        /*0878*/ 	.word	0x00033440
        /*087c*/ 	.short	0x010a
        /*087e*/ 	.byte	0x28
	.zero		1


	//   ....[44]....
        /*0880*/ 	.word	0x00013170
        /*0884*/ 	.word	0x000000ff
        /*0888*/ 	.word	0x00033400
        /*088c*/ 	.short	0x0107
        /*088e*/ 	.byte	0x28
	.zero		1


	//   ....[45]....
        /*0890*/ 	.word	0x000131d0
        /*0894*/ 	.word	0x000000ff
        /*0898*/ 	.word	0x00033400
        /*089c*/ 	.short	0x0101
        /*089e*/ 	.byte	0x28
	.zero		1


	//   ....[46]....
        /*08a0*/ 	.word	0x00013200
        /*08a4*/ 	.word	0x000000ff
        /*08a8*/ 	.word	0x00033420
        /*08ac*/ 	.short	0x010a
        /*08ae*/ 	.byte	0x28
	.zero		1


	//   ....[47]....
        /*08b0*/ 	.word	0x00013500
        /*08b4*/ 	.word	0x00000008
        /*08b8*/ 	.word	0x00033480
        /*08bc*/ 	.short	0x010a
        /*08be*/ 	.byte	0x3f
	.zero		1


	//   ....[48]....
        /*08c0*/ 	.word	0x000138e0
        /*08c4*/ 	.word	0x00000008
        /*08c8*/ 	.word	0x00033440
        /*08cc*/ 	.short	0x010a
        /*08ce*/ 	.byte	0x3f
	.zero		1


	//   ....[49]....
        /*08d0*/ 	.word	0x00013cf0
        /*08d4*/ 	.word	0x0000000c
        /*08d8*/ 	.word	0x00033470
        /*08dc*/ 	.short	0x010a
        /*08de*/ 	.byte	0x3f
	.zero		1


	//   ....[50]....
        /*08e0*/ 	.word	0x00013d50
        /*08e4*/ 	.word	0x0000000c
        /*08e8*/ 	.word	0x00033460
        /*08ec*/ 	.short	0x010a
        /*08ee*/ 	.byte	0x3f
	.zero		1


	//   ....[51]....
        /*08f0*/ 	.word	0x00014400
        /*08f4*/ 	.word	0x0000000c
        /*08f8*/ 	.word	0x00033450
        /*08fc*/ 	.short	0x0101
        /*08fe*/ 	.byte	0x3f
	.zero		1


	//   ....[52]....
        /*0900*/ 	.word	0x00014470
        /*0904*/ 	.word	0x00000000
        /*0908*/ 	.word	0x00000000
        /*090c*/ 	.short	0x0101
        /*090e*/ 	.byte	0x3f
	.zero		1


	//   ....[53]....
        /*0910*/ 	.word	0x00014580
        /*0914*/ 	.word	0x00000003
        /*0918*/ 	.word	0x00033470
        /*091c*/ 	.short	0x010a
        /*091e*/ 	.byte	0x3f
	.zero		1


	//   ....[54]....
        /*0920*/ 	.word	0x000145f0
        /*0924*/ 	.word	0x00000003
        /*0928*/ 	.word	0x00033460
        /*092c*/ 	.short	0x010a
        /*092e*/ 	.byte	0x3f
	.zero		1


	//   ....[55]....
        /*0930*/ 	.word	0x00014cb0
        /*0934*/ 	.word	0x00000003
        /*0938*/ 	.word	0x00033450
        /*093c*/ 	.short	0x0101
        /*093e*/ 	.byte	0x3f
	.zero		1


	//   ....[56]....
        /*0940*/ 	.word	0x00014d20
        /*0944*/ 	.word	0x00000000
        /*0948*/ 	.word	0x00000000
        /*094c*/ 	.short	0x0101
        /*094e*/ 	.byte	0x3f
	.zero		1


	//   ....[57]....
        /*0950*/ 	.word	0x00014dc0
        /*0954*/ 	.word	0x00000009
        /*0958*/ 	.word	0x00033420
        /*095c*/ 	.short	0x010a
        /*095e*/ 	.byte	0x3f
	.zero		1


	//   ....[58]....
        /*0960*/ 	.word	0x00014f00
        /*0964*/ 	.word	0x00000005
        /*0968*/ 	.word	0x00000000
        /*096c*/ 	.short	0x010a
        /*096e*/ 	.byte	0x3f
	.zero		1


	//   ....[59]....
        /*0970*/ 	.word	0x00014f70
        /*0974*/ 	.word	0x00000007
        /*0978*/ 	.word	0x00000000
        /*097c*/ 	.short	0x010a
        /*097e*/ 	.byte	0x3f
	.zero		1


	//   ....[60]....
        /*0980*/ 	.word	0x00014fc0
        /*0984*/ 	.word	0x00000005
        /*0988*/ 	.word	0x00033460
        /*098c*/ 	.short	0x010a
        /*098e*/ 	.byte	0x3f
	.zero		1


	//   ....[61]....
        /*0990*/ 	.word	0x00015010
        /*0994*/ 	.word	0x00000003
        /*0998*/ 	.word	0x00033460
        /*099c*/ 	.short	0x010a
        /*099e*/ 	.byte	0x3f
	.zero		1


	//   ....[62]....
        /*09a0*/ 	.word	0x00015050
        /*09a4*/ 	.word	0x00000005
        /*09a8*/ 	.word	0x00033480
        /*09ac*/ 	.short	0x010a
        /*09ae*/ 	.byte	0x3f
	.zero		1


	//   ....[63]....
        /*09b0*/ 	.word	0x00015070
        /*09b4*/ 	.word	0x00000003
        /*09b8*/ 	.word	0x00033480
        /*09bc*/ 	.short	0x010a
        /*09be*/ 	.byte	0x3f
	.zero		1


	//   ....[64]....
        /*09c0*/ 	.word	0x000150e0
        /*09c4*/ 	.word	0x00000003
        /*09c8*/ 	.word	0x00033400
        /*09cc*/ 	.short	0x010a
        /*09ce*/ 	.byte	0x3f
	.zero		1


	//   ....[65]....
        /*09d0*/ 	.word	0x00015140
        /*09d4*/ 	.word	0x00000005
        /*09d8*/ 	.word	0x00033430
        /*09dc*/ 	.short	0x010a
        /*09de*/ 	.byte	0x3f
	.zero		1


	//   ....[66]....
        /*09e0*/ 	.word	0x000151a0
        /*09e4*/ 	.word	0x0000000f
        /*09e8*/ 	.word	0x00033430
        /*09ec*/ 	.short	0x010a
        /*09ee*/ 	.byte	0x3f
	.zero		1


	//   ....[67]....
        /*09f0*/ 	.word	0x00015200
        /*09f4*/ 	.word	0x0000000e
        /*09f8*/ 	.word	0x00033450
        /*09fc*/ 	.short	0x010a
        /*09fe*/ 	.byte	0x3f
	.zero		1


	//   ....[68]....
        /*0a00*/ 	.word	0x00015260
        /*0a04*/ 	.word	0x0000000d
        /*0a08*/ 	.word	0x00033430
        /*0a0c*/ 	.short	0x010a
        /*0a0e*/ 	.byte	0x3f
	.zero		1


	//   ....[69]....
        /*0a10*/ 	.word	0x000152c0
        /*0a14*/ 	.word	0x0000000d
        /*0a18*/ 	.word	0x00033450
        /*0a1c*/ 	.short	0x010a
        /*0a1e*/ 	.byte	0x3f
	.zero		1


	//   ....[70]....
        /*0a20*/ 	.word	0x00015320
        /*0a24*/ 	.word	0x00000003
        /*0a28*/ 	.word	0x00033450
        /*0a2c*/ 	.short	0x010a
        /*0a2e*/ 	.byte	0x3f
	.zero		1


	//   ....[71]....
        /*0a30*/ 	.word	0x00015480
        /*0a34*/ 	.word	0x00000003
        /*0a38*/ 	.word	0x00033480
        /*0a3c*/ 	.short	0x010a
        /*0a3e*/ 	.byte	0x3f
	.zero		1


	//   ....[72]....
        /*0a40*/ 	.word	0x000154e0
        /*0a44*/ 	.word	0x00000003
        /*0a48*/ 	.word	0x00033440
        /*0a4c*/ 	.short	0x010a
        /*0a4e*/ 	.byte	0x3f
	.zero		1


	//   ....[73]....
        /*0a50*/ 	.word	0x00015ac0
        /*0a54*/ 	.word	0x00000003
        /*0a58*/ 	.word	0x00033420
        /*0a5c*/ 	.short	0x010a
        /*0a5e*/ 	.byte	0x3f
	.zero		1


	//   ....[74]....
        /*0a60*/ 	.word	0x00015b10
        /*0a64*/ 	.word	0x00000008
        /*0a68*/ 	.word	0x00033480
        /*0a6c*/ 	.short	0x010a
        /*0a6e*/ 	.byte	0x3f
	.zero		1


	//   ....[75]....
        /*0a70*/ 	.word	0x00015b60
        /*0a74*/ 	.word	0x00000008
        /*0a78*/ 	.word	0x00033440
        /*0a7c*/ 	.short	0x010a
        /*0a7e*/ 	.byte	0x3f
	.zero		1


	//   ....[76]....
        /*0a80*/ 	.word	0x00015bb0
        /*0a84*/ 	.word	0x0000000c
        /*0a88*/ 	.word	0x00033470
        /*0a8c*/ 	.short	0x010a
        /*0a8e*/ 	.byte	0x3f
	.zero		1


	//   ....[77]....
        /*0a90*/ 	.word	0x00015c00
        /*0a94*/ 	.word	0x0000000c
        /*0a98*/ 	.word	0x00033460
        /*0a9c*/ 	.short	0x010a
        /*0a9e*/ 	.byte	0x3f
	.zero		1


	//   ....[78]....
        /*0aa0*/ 	.word	0x00015c50
        /*0aa4*/ 	.word	0x00000003
        /*0aa8*/ 	.word	0x00033470
        /*0aac*/ 	.short	0x010a
        /*0aae*/ 	.byte	0x3f
	.zero		1


	//   ....[79]....
        /*0ab0*/ 	.word	0x00015ca0
        /*0ab4*/ 	.word	0x00000003
        /*0ab8*/ 	.word	0x00033460
        /*0abc*/ 	.short	0x010a
        /*0abe*/ 	.byte	0x3f
	.zero		1


	//   ....[80]....
        /*0ac0*/ 	.word	0x00015cf0
        /*0ac4*/ 	.word	0x00000009
        /*0ac8*/ 	.word	0x00033420
        /*0acc*/ 	.short	0x010a
        /*0ace*/ 	.byte	0x3f
	.zero		1


	//   ....[81]....
        /*0ad0*/ 	.word	0x00015d40
        /*0ad4*/ 	.word	0x00000005
        /*0ad8*/ 	.word	0x00000000
        /*0adc*/ 	.short	0x010a
        /*0ade*/ 	.byte	0x3f
	.zero		1


	//   ....[82]....
        /*0ae0*/ 	.word	0x00015d90
        /*0ae4*/ 	.word	0x00000007
        /*0ae8*/ 	.word	0x00000000
        /*0aec*/ 	.short	0x010a
        /*0aee*/ 	.byte	0x3f
	.zero		1


	//   ....[83]....
        /*0af0*/ 	.word	0x00015de0
        /*0af4*/ 	.word	0x00000005
        /*0af8*/ 	.word	0x00033460
        /*0afc*/ 	.short	0x010a
        /*0afe*/ 	.byte	0x3f
	.zero		1


	//   ....[84]....
        /*0b00*/ 	.word	0x00015e30
        /*0b04*/ 	.word	0x00000003
        /*0b08*/ 	.word	0x00033460
        /*0b0c*/ 	.short	0x010a
        /*0b0e*/ 	.byte	0x3f
	.zero		1


	//   ....[85]....
        /*0b10*/ 	.word	0x00015e80
        /*0b14*/ 	.word	0x00000005
        /*0b18*/ 	.word	0x00033480
        /*0b1c*/ 	.short	0x010a
        /*0b1e*/ 	.byte	0x3f
	.zero		1


	//----- nvinfo : EIATTR_NUM_MBARRIERS
	.align		4
.L_272:
        /*0b20*/ 	.byte	0x03, 0x38
        /*0b22*/ 	.short	0x0016


	//----- nvinfo : EIATTR_EXIT_INSTR_OFFSETS
	.align		4
        /*0b24*/ 	.byte	0x04, 0x1c
        /*0b26*/ 	.short	(.L_274 - .L_273)


	//   ....[0]....
.L_273:
        /*0b28*/ 	.word	0x000150c0


	//----- nvinfo : EIATTR_MAX_THREADS
	.align		4
.L_274:
        /*0b2c*/ 	.byte	0x04, 0x05
        /*0b2e*/ 	.short	(.L_276 - .L_275)
.L_275:
        /*0b30*/ 	.word	0x00000180
        /*0b34*/ 	.word	0x00000001
        /*0b38*/ 	.word	0x00000001


	//----- nvinfo : EIATTR_CRS_STACK_SIZE
	.align		4
.L_276:
        /*0b3c*/ 	.byte	0x04, 0x1e
        /*0b3e*/ 	.short	(.L_278 - .L_277)
.L_277:
        /*0b40*/ 	.word	0x00000000


	//----- nvinfo : EIATTR_CBANK_PARAM_SIZE
	.align		4
.L_278:
        /*0b44*/ 	.byte	0x03, 0x19
        /*0b46*/ 	.short	0x0a70


	//----- nvinfo : EIATTR_PARAM_CBANK
	.align		4
        /*0b48*/ 	.byte	0x04, 0x0a
        /*0b4a*/ 	.short	(.L_280 - .L_279)
	.align		4
.L_279:
        /*0b4c*/ 	.word	index@(.nv.constant0._ZN7cutlass13device_kernelIN5flash11enable_sm90INS1_16FlashAttnFwdSm90INS1_25CollectiveMainloopFwdSm90ILi2EN4cute5tupleIJNS5_1CILi1EEES8_S8_EEENS6_IJNS7_ILi128EEENS7_ILi160EEENS7_ILi192EEEEEELi192ENS_12float_e4m3_tEfNS_4arch4Sm90ELb1ELb0ELb1ELb0ELb0ELb0ELb0ELb1ELb1ELb1ELb1ELb0EEENS1_21CollectiveEpilogueFwdINS6_IJSA_SC_SB_EEES9_NS_10bfloat16_tESG_Li256ELb0ELb1ELb1ELb1EEENS1_19SingleTileSchedulerILb0ELb1ELb1ELi128EEEEEEEEEvNT_6ParamsE)
        /*0b50*/ 	.short	0x0210
        /*0b52*/ 	.short	0x0a70


	//----- nvinfo : EIATTR_SW_WAR
	.align		4
.L_280:
        /*0b54*/ 	.byte	0x04, 0x36
        /*0b56*/ 	.short	(.L_282 - .L_281)
.L_281:
        /*0b58*/ 	.word	0x00000008
.L_282:


//--------------------- .nv.info._ZN7cutlass13device_kernelIN5flash11enable_sm90INS1_16FlashAttnFwdSm90INS1_25CollectiveMainloopFwdSm90ILi2EN4cute5tupleIJNS5_1CILi1EEES8_S8_EEENS6_IJNS7_ILi128EEENS7_ILi160EEENS7_ILi192EEEEEELi192ENS_12float_e4m3_tEfNS_4arch4Sm90ELb1ELb0ELb1ELb1ELb0ELb0ELb0ELb1ELb1ELb1ELb1ELb0EEENS1_21CollectiveEpilogueFwdINS6_IJSA_SC_SB_EEES9_NS_10bfloat16_tESG_Li256ELb1ELb1ELb1ELb1EEENS1_36VarlenDynamicPersistentTileSchedulerILi128ELi160ELi256ELi128ELb1ELb1ELb1ELb1ELb1ELb1EEEEEEEEEvNT_6ParamsE --------------------------
	.section	.nv.info._ZN7cutlass13device_kernelIN5flash11enable_sm90INS1_16FlashAttnFwdSm90INS1_25CollectiveMainloopFwdSm90ILi2EN4cute5tupleIJNS5_1CILi1EEES8_S8_EEENS6_IJNS7_ILi128EEENS7_ILi160EEENS7_ILi192EEEEEELi192ENS_12float_e4m3_tEfNS_4arch4Sm90ELb1ELb0ELb1ELb1ELb0ELb0ELb0ELb1ELb1ELb1ELb1ELb0EEENS1_21CollectiveEpilogueFwdINS6_IJSA_SC_SB_EEES9_NS_10bfloat16_tESG_Li256ELb1ELb1ELb1ELb1EEENS1_36VarlenDynamicPersistentTileSchedulerILi128ELi160ELi256ELi128ELb1ELb1ELb1ELb1ELb1ELb1EEEEEEEEEvNT_6ParamsE,"",@"SHT_CUDA_INFO"
	.sectionflags	@""
	.align	4


	//----- nvinfo : EIATTR_CUDA_API_VERSION
	.align		4
        /*0000*/ 	.byte	0x04, 0x37
        /*0002*/ 	.short	(.L_284 - .L_283)
.L_283:
        /*0004*/ 	.word	0x00000082


	//----- nvinfo : EIATTR_KPARAM_INFO
	.align		4
.L_284:
        /*0008*/ 	.byte	0x04, 0x17
        /*000a*/ 	.short	(.L_286 - .L_285)
.L_285:
        /*000c*/ 	.word	0x00000000
        /*0010*/ 	.short	0x0000
        /*0012*/ 	.short	0x0070
        /*0014*/ 	.byte	0x00, 0xf0, 0x01, 0x2a


	//----- nvinfo : EIATTR_SPARSE_MMA_MASK
	.align		4
.L_286:
        /*0018*/ 	.byte	0x03, 0x50
        /*001a*/ 	.short	0x0000


	//----- nvinfo : EIATTR_MAXREG_COUNT
	.align		4
        /*001c*/ 	.byte	0x03, 0x1b
        /*001e*/ 	.short	0x00a8


	//----- nvinfo : EIATTR_NUM_BARRIERS
	.align		4
        /*0020*/ 	.byte	0x02, 0x4c
        /*0022*/ 	.byte	0x10
	.zero		1


	//----- nvinfo : EIATTR_EXTERNS
	.align		4
        /*0024*/ 	.byte	0x04, 0x0f
        /*0026*/ 	.short	(.L_288 - .L_287)


	//   ....[0]....
	.align		4
.L_287:
        /*0028*/ 	.word	index@(__assertfail)


	//----- nvinfo : EIATTR_ANNOTATIONS
	.align		4
.L_288:
        /*002c*/ 	.byte	0x04, 0x55
        /*002e*/ 	.short	(.L_290 - .L_289)


	//   ....[0]....
.L_289:
        /* <DEDUP_REMOVED lines=37> */


	//----- nvinfo : EIATTR_MERCURY_ISA_VERSION
	.align		4
.L_290:
        /*0268*/ 	.byte	0x03, 0x5f
        /*026a*/ 	.short	0x0101


	//----- nvinfo : EIATTR_UNUSED_LOAD_BYTE_OFFSET
	.align		4
        /*026c*/ 	.byte	0x04, 0x44
        /*026e*/ 	.short	(.L_292 - .L_291)


	//   ....[0]....
.L_291:
        /*0270*/ 	.word	0x00000a40
        /*0274*/ 	.word	0x0000fff0


	//   ....[1]....
        /*0278*/ 	.word	0x0000ed80
        /*027c*/ 	.word	0x0000fff0


	//----- nvinfo : EIATTR_INT_WARP_WIDE_INSTR_OFFSETS
	.align		4
.L_292:
        /*0280*/ 	.byte	0x04, 0x31
        /*0282*/ 	.short	(.L_294 - .L_293)


	//   ....[0]....
.L_293:
        /*0284*/ 	.word	0x00000130


	//   ....[1]....
        /*0288*/ 	.word	0x00000170


	//   ....[2]....
        /*028c*/ 	.word	0x000001e0


	//   ....[3]....
        /*0290*/ 	.word	0x00015910


	//   ....[4]....
        /*0294*/ 	.word	0x000159a0


	//   ....[5]....
        /*0298*/ 	.word	0x00018630


	//   ....[6]....
        /*029c*/ 	.word	0x000186c0


	//----- nvinfo : EIATTR_COOP_GROUP_MASK_REGIDS
	.align		4
.L_294:
        /*02a0*/ 	.byte	0x04, 0x29
        /*02a2*/ 	.short	(.L_296 - .L_295)


	//   ....[0]....
.L_295:
        /*02a4*/ 	.word	0xffffffff


	//   ....[1]....
        /*02a8*/ 	.word	0xffffffff


	//   ....[2]....
        /*02ac*/ 	.word	0xffffffff


	//   ....[3]....
        /*02b0*/ 	.word	0xffffffff


	//   ....[4]....
        /*02b4*/ 	.word	0xffffffff


	//   ....[5]....
        /*02b8*/ 	.word	0xffffffff


	//   ....[6]....
        /*02bc*/ 	.word	0xffffffff


	//   ....[7]....
        /*02c0*/ 	.word	0xffffffff


	//   ....[8]....
        /*02c4*/ 	.word	0xffffffff


	//   ....[9]....
        /*02c8*/ 	.word	0xffffffff


	//   ....[10]....
        /*02cc*/ 	.word	0xffffffff


	//   ....[11]....
        /*02d0*/ 	.word	0xffffffff


	//   ....[12]....
        /*02d4*/ 	.word	0xffffffff


	//   ....[13]....
        /*02d8*/ 	.word	0xffffffff


	//   ....[14]....
        /*02dc*/ 	.word	0xffffffff


	//   ....[15]....
        /*02e0*/ 	.word	0xffffffff


	//   ....[16]....
        /*02e4*/ 	.word	0xffffffff


	//   ....[17]....
        /*02e8*/ 	.word	0xffffffff


	//   ....[18]....
        /*02ec*/ 	.word	0xffffffff


	//   ....[19]....
        /*02f0*/ 	.word	0xffffffff


	//   ....[20]....
        /*02f4*/ 	.word	0xffffffff


	//   ....[21]....
        /*02f8*/ 	.word	0xffffffff


	//   ....[22]....
        /*02fc*/ 	.word	0xffffffff


	//   ....[23]....
        /*0300*/ 	.word	0xffffffff


	//   ....[24]....
        /*0304*/ 	.word	0xffffffff


	//   ....[25]....
        /*0308*/ 	.word	0xffffffff


	//   ....[26]....
        /*030c*/ 	.word	0xffffffff


	//   ....[27]....
        /*0310*/ 	.word	0xffffffff


	//   ....[28]....
        /*0314*/ 	.word	0xffffffff


	//   ....[29]....
        /*0318*/ 	.word	0xffffffff


	//   ....[30]....
        /*031c*/ 	.word	0xffffffff


	//   ....[31]....
        /*0320*/ 	.word	0xffffffff


	//   ....[32]....
        /*0324*/ 	.word	0xffffffff


	//   ....[33]....
        /*0328*/ 	.word	0xffffffff


	//   ....[34]....
        /*032c*/ 	.word	0xffffffff


	//   ....[35]....
        /*0330*/ 	.word	0xffffffff


	//   ....[36]....
        /*0334*/ 	.word	0xffffffff


	//   ....[37]....
        /*0338*/ 	.word	0xffffffff


	//   ....[38]....
        /*033c*/ 	.word	0xffffffff


	//   ....[39]....
        /*0340*/ 	.word	0xffffffff


	//   ....[40]....
        /*0344*/ 	.word	0xffffffff


	//   ....[41]....
        /*0348*/ 	.word	0xffffffff


	//   ....[42]....
        /*034c*/ 	.word	0xffffffff


	//   ....[43]....
        /*0350*/ 	.word	0xffffffff


	//   ....[44]....
        /*0354*/ 	.word	0xffffffff


	//   ....[45]....
        /*0358*/ 	.word	0xffffffff


	//   ....[46]....
        /*035c*/ 	.word	0xffffffff


	//   ....[47]....
        /*0360*/ 	.word	0xffffffff


	//   ....[48]....
        /*0364*/ 	.word	0xffffffff


	//   ....[49]....
        /*0368*/ 	.word	0xffffffff


	//   ....[50]....
        /*036c*/ 	.word	0xffffffff


	//   ....[51]....
        /*0370*/ 	.word	0xffffffff


	//   ....[52]....
        /*0374*/ 	.word	0xffffffff


	//   ....[53]....
        /*0378*/ 	.word	0xffffffff


	//   ....[54]....
        /*037c*/ 	.word	0xffffffff


	//   ....[55]....
        /*0380*/ 	.word	0xffffffff


	//   ....[56]....
        /*0384*/ 	.word	0xffffffff


	//   ....[57]....
        /*0388*/ 	.word	0xffffffff


	//   ....[58]....
        /*038c*/ 	.word	0xffffffff


	//   ....[59]....
        /*0390*/ 	.word	0xffffffff


	//   ....[60]....
        /*0394*/ 	.word	0xffffffff


	//   ....[61]....
        /*0398*/ 	.word	0xffffffff


	//   ....[62]....
        /*039c*/ 	.word	0xffffffff


	//   ....[63]....
        /*03a0*/ 	.word	0xffffffff


	//   ....[64]....
        /*03a4*/ 	.word	0xffffffff


	//   ....[65]....
        /*03a8*/ 	.word	0xffffffff


	//   ....[66]....
        /*03ac*/ 	.word	0xffffffff


	//   ....[67]....
        /*03b0*/ 	.word	0xffffffff


	//   ....[68]....
        /*03b4*/ 	.word	0xffffffff


	//   ....[69]....
        /*03b8*/ 	.word	0xffffffff


	//   ....[70]....
        /*03bc*/ 	.word	0xffffffff


	//   ....[71]....
        /*03c0*/ 	.word	0xffffffff


	//   ....[72]....
        /*03c4*/ 	.word	0xffffffff


	//   ....[73]....
        /*03c8*/ 	.word	0xffffffff


	//   ....[74]....
        /*03cc*/ 	.word	0xffffffff


	//   ....[75]....
        /*03d0*/ 	.word	0xffffffff


	//   ....[76]....
        /*03d4*/ 	.word	0xffffffff


	//   ....[77]....
        /*03d8*/ 	.word	0xffffffff


	//   ....[78]....
        /*03dc*/ 	.word	0xffffffff


	//   ....[79]....
        /*03e0*/ 	.word	0xffffffff


	//   ....[80]....
        /*03e4*/ 	.word	0xffffffff


	//   ....[81]....
        /*03e8*/ 	.word	0xffffffff


	//   ....[82]....
        /*03ec*/ 	.word	0xffffffff


	//   ....[83]....
        /*03f0*/ 	.word	0xffffffff


	//   ....[84]....
        /*03f4*/ 	.word	0xffffffff


	//   ....[85]....
        /*03f8*/ 	.word	0xffffffff


	//   ....[86]....
        /*03fc*/ 	.word	0xffffffff


	//   ....[87]....
        /*0400*/ 	.word	0xffffffff


	//   ....[88]....
        /*0404*/ 	.word	0xffffffff


	//   ....[89]....
        /*0408*/ 	.word	0xffffffff


	//   ....[90]....
        /*040c*/ 	.word	0xffffffff


	//   ....[91]....
        /*0410*/ 	.word	0xffffffff


	//   ....[92]....
        /*0414*/ 	.word	0xffffffff


	//   ....[93]....
        /*0418*/ 	.word	0xffffffff


	//   ....[94]....
        /*041c*/ 	.word	0xffffffff


	//   ....[95]....
        /*0420*/ 	.word	0xffffffff


	//   ....[96]....
        /*0424*/ 	.word	0xffffffff


	//   ....[97]....
        /*0428*/ 	.word	0xffffffff


	//   ....[98]....
        /*042c*/ 	.word	0xffffffff


	//   ....[99]....
        /*0430*/ 	.word	0xffffffff


	//   ....[100]....
        /*0434*/ 	.word	0xffffffff


	//   ....[101]....
        /*0438*/ 	.word	0xffffffff


	//   ....[102]....
        /*043c*/ 	.word	0xffffffff


	//   ....[103]....
        /*0440*/ 	.word	0xffffffff


	//   ....[104]....
        /*0444*/ 	.word	0xffffffff


	//   ....[105]....
        /*0448*/ 	.word	0xffffffff


	//   ....[106]....
        /*044c*/ 	.word	0xffffffff


	//   ....[107]....
        /*0450*/ 	.word	0xffffffff


	//   ....[108]....
        /*0454*/ 	.word	0xffffffff


	//   ....[109]....
        /*0458*/ 	.word	0xffffffff


	//   ....[110]....
        /*045c*/ 	.word	0xffffffff


	//   ....[111]....
        /*0460*/ 	.word	0xffffffff


	//   ....[112]....
        /*0464*/ 	.word	0xffffffff


	//   ....[113]....
        /*0468*/ 	.word	0xffffffff


	//   ....[114]....
        /*046c*/ 	.word	0xffffffff


	//   ....[115]....
        /*0470*/ 	.word	0xffffffff


	//   ....[116]....
        /*0474*/ 	.word	0xffffffff


	//   ....[117]....
        /*0478*/ 	.word	0xffffffff


	//   ....[118]....
        /*047c*/ 	.word	0xffffffff


	//   ....[119]....
        /*0480*/ 	.word	0xffffffff


	//   ....[120]....
        /*0484*/ 	.word	0xffffffff


	//   ....[121]....
        /*0488*/ 	.word	0xffffffff


	//   ....[122]....
        /*048c*/ 	.word	0xffffffff


	//   ....[123]....
        /*0490*/ 	.word	0xffffffff


	//   ....[124]....
        /*0494*/ 	.word	0xffffffff


	//   ....[125]....
        /*0498*/ 	.word	0xffffffff


	//   ....[126]....
        /*049c*/ 	.word	0xffffffff


	//   ....[127]....
        /*04a0*/ 	.word	0xffffffff


	//   ....[128]....
        /*04a4*/ 	.word	0xffffffff


	//   ....[129]....
        /*04a8*/ 	.word	0xffffffff


	//   ....[130]....
        /*04ac*/ 	.word	0xffffffff


	//   ....[131]....
        /*04b0*/ 	.word	0xffffffff


	//   ....[132]....
        /*04b4*/ 	.word	0xffffffff


	//   ....[133]....
        /*04b8*/ 	.word	0xffffffff


	//   ....[134]....
        /*04bc*/ 	.word	0xffffffff


	//   ....[135]....
        /*04c0*/ 	.word	0xffffffff


	//   ....[136]....
        /*04c4*/ 	.word	0xffffffff


	//   ....[137]....
        /*04c8*/ 	.word	0xffffffff


	//   ....[138]....
        /*04cc*/ 	.word	0xffffffff


	//   ....[139]....
        /*04d0*/ 	.word	0xffffffff


	//   ....[140]....
        /*04d4*/ 	.word	0xffffffff


	//   ....[141]....
        /*04d8*/ 	.word	0xffffffff


	//   ....[142]....
        /*04dc*/ 	.word	0xffffffff


	//   ....[143]....
        /*04e0*/ 	.word	0xffffffff


	//   ....[144]....
        /*04e4*/ 	.word	0xffffffff


	//   ....[145]....
        /*04e8*/ 	.word	0xffffffff


	//   ....[146]....
        /*04ec*/ 	.word	0xffffffff


	//   ....[147]....
        /*04f0*/ 	.word	0xffffffff


	//   ....[148]....
        /*04f4*/ 	.word	0xffffffff


	//   ....[149]....
        /*04f8*/ 	.word	0xffffffff


	//   ....[150]....
        /*04fc*/ 	.word	0xffffffff


	//   ....[151]....
        /*0500*/ 	.word	0xffffffff


	//   ....[152]....
        /*0504*/ 	.word	0xffffffff


	//   ....[153]....
        /*0508*/ 	.word	0xffffffff


	//   ....[154]....
        /*050c*/ 	.word	0xffffffff


	//   ....[155]....
        /*0510*/ 	.word	0xffffffff


	//   ....[156]....
        /*0514*/ 	.word	0xffffffff


	//   ....[157]....
        /*0518*/ 	.word	0xffffffff


	//   ....[158]....
        /*051c*/ 	.word	0xffffffff


	//   ....[159]....
        /*0520*/ 	.word	0xffffffff


	//   ....[160]....
        /*0524*/ 	.word	0xffffffff


	//   ....[161]....
        /*0528*/ 	.word	0xffffffff


	//   ....[162]....
        /*052c*/ 	.word	0xffffffff


	//   ....[163]....
        /*0530*/ 	.word	0xffffffff


	//   ....[164]....
        /*0534*/ 	.word	0xffffffff


	//   ....[165]....
        /*0538*/ 	.word	0xffffffff


	//   ....[166]....
        /*053c*/ 	.word	0xffffffff


	//   ....[167]....
        /*0540*/ 	.word	0xffffffff


	//   ....[168]....
        /*0544*/ 	.word	0xffffffff


	//   ....[169]....
        /*0548*/ 	.word	0xffffffff


	//   ....[170]....
        /*054c*/ 	.word	0xffffffff


	//   ....[171]....
        /*0550*/ 	.word	0xffffffff


	//   ....[172]....
        /*0554*/ 	.word	0xffffffff


	//   ....[173]....
        /*0558*/ 	.word	0xffffffff


	//   ....[174]....
        /*055c*/ 	.word	0xffffffff


	//   ....[175]....
        /*0560*/ 	.word	0xffffffff


	//   ....[176]....
        /*0564*/ 	.word	0xffffffff


	//   ....[177]....
        /*0568*/ 	.word	0xffffffff


	//   ....[178]....
        /*056c*/ 	.word	0xffffffff


	//   ....[179]....
        /*0570*/ 	.word	0xffffffff


	//   ....[180]....
        /*0574*/ 	.word	0xffffffff


	//   ....[181]....
        /*0578*/ 	.word	0xffffffff


	//   ....[182]....
        /*057c*/ 	.word	0xffffffff


	//   ....[183]....
        /*0580*/ 	.word	0xffffffff


	//   ....[184]....
        /*0584*/ 	.word	0xffffffff


	//   ....[185]....
        /*0588*/ 	.word	0xffffffff


	//   ....[186]....
        /*058c*/ 	.word	0xffffffff


	//   ....[187]....
        /*0590*/ 	.word	0xffffffff


	//   ....[188]....
        /*0594*/ 	.word	0xffffffff


	//   ....[189]....
        /*0598*/ 	.word	0xffffffff


	//   ....[190]....
        /*059c*/ 	.word	0xffffffff


	//   ....[191]....
        /*05a0*/ 	.word	0xffffffff


	//   ....[192]....
        /*05a4*/ 	.word	0xffffffff


	//   ....[193]....
        /*05a8*/ 	.word	0x0500000f


	//   ....[194]....
        /*05ac*/ 	.word	0x0500000f


	//   ....[195]....
        /*05b0*/ 	.word	0x0500000f


	//   ....[196]....
        /*05b4*/ 	.word	0x0500000f


	//   ....[197]....
        /*05b8*/ 	.word	0x0500000f


	//   ....[198]....
        /*05bc*/ 	.word	0x0500000f


	//   ....[199]....
        /*05c0*/ 	.word	0x0500000f


	//   ....[200]....
        /*05c4*/ 	.word	0x0500000f


	//   ....[201]....
        /*05c8*/ 	.word	0x0500000f


	//   ....[202]....
        /*05cc*/ 	.word	0x0500000f


	//----- nvinfo : EIATTR_COOP_GROUP_INSTR_OFFSETS
	.align		4
.L_296:
        /*05d0*/ 	.byte	0x04, 0x28
        /*05d2*/ 	.short	(.L_298 - .L_297)


	//   ....[0]....
.L_297:
        /*05d4*/ 	.word	0x00000070


	//   ....[1]....
        /*05d8*/ 	.word	0x00000140


	//   ....[2]....
        /*05dc*/ 	.word	0x00000190


	//   ....[3]....
        /*05e0*/ 	.word	0x000003c0


	//   ....[4]....
        /*05e4*/ 	.word	0x00000520


	//   ....[5]....
        /*05e8*/ 	.word	0x00000640


	//   ....[6]....
        /*05ec*/ 	.word	0x000007a0


	//   ....[7]....
        /*05f0*/ 	.word	0x00001e80


	//   ....[8]....
        /*05f4*/ 	.word	0x00003480


	//   ....[9]....
        /*05f8*/ 	.word	0x000034b0


	//   ....[10]....
        /*05fc*/ 	.word	0x00004210


	//   ....[11]....
        /*0600*/ 	.word	0x00004310


	//   ....[12]....
        /*0604*/ 	.word	0x00004e40


	//   ....[13]....
        /*0608*/ 	.word	0x00004ef0


	//   ....[14]....
        /*060c*/ 	.word	0x00007cb0


	//   ....[15]....
        /*0610*/ 	.word	0x000085b0


	//   ....[16]....
        /*0614*/ 	.word	0x000085d0


	//   ....[17]....
        /*0618*/ 	.word	0x00008650


	//   ....[18]....
        /*061c*/ 	.word	0x00009140


	//   ....[19]....
        /*0620*/ 	.word	0x000091c0


	//   ....[20]....
        /*0624*/ 	.word	0x0000c620


	//   ....[21]....
        /*0628*/ 	.word	0x0000c680


	//   ....[22]....
        /*062c*/ 	.word	0x0000c6e0


	//   ....[23]....
        /*0630*/ 	.word	0x0000c6f0


	//   ....[24]....
        /*0634*/ 	.word	0x0000e410


	//   ....[25]....
        /*0638*/ 	.word	0x0000e420


	//   ....[26]....
        /*063c*/ 	.word	0x0000e450


	//   ....[27]....
        /*0640*/ 	.word	0x0000e460


	//   ....[28]....
        /*0644*/ 	.word	0x0000f500


	//   ....[29]....
        /*0648*/ 	.word	0x0000f510


	//   ....[30]....
        /*064c*/ 	.word	0x0000f520


	//   ....[31]....
        /*0650*/ 	.word	0x0000f540


	//   ....[32]....
        /*0654*/ 	.word	0x0000f560


	//   ....[33]....
        /*0658*/ 	.word	0x0000f590


	//   ....[34]....
        /*065c*/ 	.word	0x0000f650


	//   ....[35]....
        /*0660*/ 	.word	0x0000f680


	//   ....[36]....
        /*0664*/ 	.word	0x0000f770


	//   ....[37]....
        /*0668*/ 	.word	0x0000f7a0


	//   ....[38]....
        /*066c*/ 	.word	0x0000f7d0


	//   ....[39]....
        /*0670*/ 	.word	0x0000f800


	//   ....[40]....
        /*0674*/ 	.word	0x0000f830


	//   ....[41]....
        /*0678*/ 	.word	0x0000f860


	//   ....[42]....
        /*067c*/ 	.word	0x0000f890


	//   ....[43]....
        /*0680*/ 	.word	0x0000f8c0


	//   ....[44]....
        /*0684*/ 	.word	0x0000f8f0


	//   ....[45]....
        /*0688*/ 	.word	0x0000f920


	//   ....[46]....
        /*068c*/ 	.word	0x0000f950


	//   ....[47]....
        /*0690*/ 	.word	0x0000f980


	//   ....[48]....
        /*0694*/ 	.word	0x0000f9b0


	//   ....[49]....
        /*0698*/ 	.word	0x0000f9e0


	//   ....[50]....
        /*069c*/ 	.word	0x0000fa10


	//   ....[51]....
        /*06a0*/ 	.word	0x0000fa40


	//   ....[52]....
        /*06a4*/ 	.word	0x0000fa70


	//   ....[53]....
        /*06a8*/ 	.word	0x0000faa0


	//   ....[54]....
        /*06ac*/ 	.word	0x0000fad0


	//   ....[55]....
        /*06b0*/ 	.word	0x0000fb00


	//   ....[56]....
        /*06b4*/ 	.word	0x0000fb30


	//   ....[57]....
        /*06b8*/ 	.word	0x0000fb50


	//   ....[58]....
        /*06bc*/ 	.word	0x0000fb60


	//   ....[59]....
        /*06c0*/ 	.word	0x0000fb70


	//   ....[60]....
        /*06c4*/ 	.word	0x0000fb80


	//   ....[61]....
        /*06c8*/ 	.word	0x0000fbb0


	//   ....[62]....
        /*06cc*/ 	.word	0x0000fbc0


	//   ....[63]....
        /*06d0*/ 	.word	0x0000fbf0


	//   ....[64]....
        /*06d4*/ 	.word	0x0000fc20


	//   ....[65]....
        /*06d8*/ 	.word	0x0000fc30


	//   ....[66]....
        /*06dc*/ 	.word	0x0000fc60


	//   ....[67]....
        /*06e0*/ 	.word	0x0000fc70


	//   ....[68]....
        /*06e4*/ 	.word	0x0000fc80


	//   ....[69]....
        /*06e8*/ 	.word	0x0000fc90


	//   ....[70]....
        /*06ec*/ 	.word	0x0000fca0


	//   ....[71]....
        /*06f0*/ 	.word	0x0000fcb0


	//   ....[72]....
        /*06f4*/ 	.word	0x0000fcc0


	//   ....[73]....
        /*06f8*/ 	.word	0x0000fcd0


	//   ....[74]....
        /*06fc*/ 	.word	0x0000fce0


	//   ....[75]....
        /*0700*/ 	.word	0x0000fcf0


	//   ....[76]....
        /*0704*/ 	.word	0x0000fd00


	//   ....[77]....
        /*0708*/ 	.word	0x0000fd10


	//   ....[78]....
        /*070c*/ 	.word	0x0000fd20


	//   ....[79]....
        /*0710*/ 	.word	0x0000fd30


	//   ....[80]....
        /*0714*/ 	.word	0x0000fd40


	//   ....[81]....
        /*0718*/ 	.word	0x0000fd50


	//   ....[82]....
        /*071c*/ 	.word	0x0000fd60


	//   ....[83]....
        /*0720*/ 	.word	0x0000fd70


	//   ....[84]....
        /*0724*/ 	.word	0x0000fd80


	//   ....[85]....
        /*0728*/ 	.word	0x0000fd90


	//   ....[86]....
        /*072c*/ 	.word	0x0000fda0


	//   ....[87]....
        /*0730*/ 	.word	0x0000fdb0


	//   ....[88]....
        /*0734*/ 	.word	0x0000fdc0


	//   ....[89]....
        /*0738*/ 	.word	0x0000fdd0


	//   ....[90]....
        /*073c*/ 	.word	0x0000fde0


	//   ....[91]....
        /*0740*/ 	.word	0x0000fe00


	//   ....[92]....
        /*0744*/ 	.word	0x0000fe10


	//   ....[93]....
        /*0748*/ 	.word	0x0000fe20


	//   ....[94]....
        /*074c*/ 	.word	0x0000fe30


	//   ....[95]....
        /*0750*/ 	.word	0x0000fe60


	//   ....[96]....
        /*0754*/ 	.word	0x0000fe80


	//   ....[97]....
        /*0758*/ 	.word	0x0000fe90


	//   ....[98]....
        /*075c*/ 	.word	0x0000fea0


	//   ....[99]....
        /*0760*/ 	.word	0x0000feb0


	//   ....[100]....
        /*0764*/ 	.word	0x0000fed0


	//   ....[101]....
        /*0768*/ 	.word	0x0000ff00


	//   ....[102]....
        /*076c*/ 	.word	0x0000ff10


	//   ....[103]....
        /*0770*/ 	.word	0x0000ff20


	//   ....[104]....
        /*0774*/ 	.word	0x0000ff50


	//   ....[105]....
        /*0778*/ 	.word	0x0000ff70


	//   ....[106]....
        /*077c*/ 	.word	0x0000ff90


	//   ....[107]....
        /*0780*/ 	.word	0x0000ffc0


	//   ....[108]....
        /*0784*/ 	.word	0x0000fff0


	//   ....[109]....
        /*0788*/ 	.word	0x00010020


	//   ....[110]....
        /*078c*/ 	.word	0x00010050


	//   ....[111]....
        /*0790*/ 	.word	0x00010080


	//   ....[112]....
        /*0794*/ 	.word	0x000100b0


	//   ....[113]....
        /*0798*/ 	.word	0x000100e0


	//   ....[114]....
        /*079c*/ 	.word	0x00010110


	//   ....[115]....
        /*07a0*/ 	.word	0x00010140


	//   ....[116]....
        /*07a4*/ 	.word	0x00010170


	//   ....[117]....
        /*07a8*/ 	.word	0x000101a0


	//   ....[118]....
        /*07ac*/ 	.word	0x000101d0


	//   ....[119]....
        /*07b0*/ 	.word	0x00010200


	//   ....[120]....
        /*07b4*/ 	.word	0x00010230


	//   ....[121]....
        /*07b8*/ 	.word	0x00010260


	//   ....[122]....
        /*07bc*/ 	.word	0x00010290


	//   ....[123]....
        /*07c0*/ 	.word	0x000102c0


	//   ....[124]....
        /*07c4*/ 	.word	0x00010e10


	//   ....[125]....
        /*07c8*/ 	.word	0x00010e20


	//   ....[126]....
        /*07cc*/ 	.word	0x00010e30


	//   ....[127]....
        /*07d0*/ 	.word	0x00010e40


	//   ....[128]....
        /*07d4*/ 	.word	0x00011720


	//   ....[129]....
        /*07d8*/ 	.word	0x00011740


	//   ....[130]....
        /*07dc*/ 	.word	0x00011870


	//   ....[131]....
        /*07e0*/ 	.word	0x00011890


	//   ....[132]....
        /*07e4*/ 	.word	0x00011990


	//   ....[133]....
        /*07e8*/ 	.word	0x000119b0


	//   ....[134]....
        /*07ec*/ 	.word	0x00011ac0


	//   ....[135]....
        /*07f0*/ 	.word	0x00011ae0


	//   ....[136]....
        /*07f4*/ 	.word	0x00011fe0


	//   ....[137]....
        /*07f8*/ 	.word	0x00011ff0


	//   ....[138]....
        /*07fc*/ 	.word	0x000126e0


	//   ....[139]....
        /*0800*/ 	.word	0x000126f0


	//   ....[140]....
        /*0804*/ 	.word	0x000136e0


	//   ....[141]....
        /*0808*/ 	.word	0x00013710


	//   ....[142]....
        /*080c*/ 	.word	0x00013830


	//   ....[143]....
        /*0810*/ 	.word	0x00013850


	//   ....[144]....
        /*0814*/ 	.word	0x00013950


	//   ....[145]....
        /*0818*/ 	.word	0x00013970


	//   ....[146]....
        /*081c*/ 	.word	0x00013a80


	//   ....[147]....
        /*0820*/ 	.word	0x00013aa0


	//   ....[148]....
        /*0824*/ 	.word	0x00013c30


	//   ....[149]....
        /*0828*/ 	.word	0x00013e60


	//   ....[150]....
        /*082c*/ 	.word	0x00013ea0


	//   ....[151]....
        /*0830*/ 	.word	0x00013ee0


	//   ....[152]....
        /*0834*/ 	.word	0x00013f10


	//   ....[153]....
        /*0838*/ 	.word	0x00013f40


	//   ....[154]....
        /*083c*/ 	.word	0x00013f70


	//   ....[155]....
        /*0840*/ 	.word	0x00014100


	//   ....[156]....
        /*0844*/ 	.word	0x00014130


	//   ....[157]....
        /*0848*/ 	.word	0x00014170


	//   ....[158]....
        /*084c*/ 	.word	0x000141a0


	//   ....[159]....
        /*0850*/ 	.word	0x000141d0


	//   ....[160]....
        /*0854*/ 	.word	0x00014200


	//   ....[161]....
        /*0858*/ 	.word	0x000142a0


	//   ....[162]....
        /*085c*/ 	.word	0x000142f0


	//   ....[163]....
        /*0860*/ 	.word	0x00014300


	//   ....[164]....
        /*0864*/ 	.word	0x00014340


	//   ....[165]....
        /*0868*/ 	.word	0x00016090


	//   ....[166]....
        /*086c*/ 	.word	0x00016de0


	//   ....[167]....
        /*0870*/ 	.word	0x00016e00


	//   ....[168]....
        /*0874*/ 	.word	0x00016ea0


	//   ....[169]....
        /*0878*/ 	.word	0x00016eb0


	//   ....[170]....
        /*087c*/ 	.word	0x00016f40


	//   ....[171]....
        /*0880*/ 	.word	0x00016f50


	//   ....[172]....
        /*0884*/ 	.word	0x00016f60


	//   ....[173]....
        /*0888*/ 	.word	0x00016f70


	//   ....[174]....
        /*088c*/ 	.word	0x000191d0


	//   ....[175]....
        /*0890*/ 	.word	0x00019200


	//   ....[176]....
        /*0894*/ 	.word	0x00019230


	//   ....[177]....
        /*0898*/ 	.word	0x00019270


	//   ....[178]....
        /*089c*/ 	.word	0x00019280


	//   ....[179]....
        /*08a0*/ 	.word	0x000192b0


	//   ....[180]....
        /*08a4*/ 	.word	0x000192c0


	//   ....[181]....
        /*08a8*/ 	.word	0x00019300


	//   ....[182]....
        /*08ac*/ 	.word	0x00019470


	//   ....[183]....
        /*08b0*/ 	.word	0x000194a0


	//   ....[184]....
        /*08b4*/ 	.word	0x000194d0


	//   ....[185]....
        /*08b8*/ 	.word	0x00019500


	//   ....[186]....
        /*08bc*/ 	.word	0x00019530


	//   ....[187]....
        /*08c0*/ 	.word	0x00019560


	//   ....[188]....
        /*08c4*/ 	.word	0x000195e0


	//   ....[189]....
        /*08c8*/ 	.word	0x00019620


	//   ....[190]....
        /*08cc*/ 	.word	0x00019630


	//   ....[191]....
        /*08d0*/ 	.word	0x00019670


	//   ....[192]....
        /*08d4*/ 	.word	0x0001a150


	//   ....[193]....
        /*08d8*/ 	.word	0x0001a720


	//   ....[194]....
        /*08dc*/ 	.word	0x0001a900


	//   ....[195]....
        /*08e0*/ 	.word	0x0001a960


	//   ....[196]....
        /*08e4*/ 	.word	0x0001a9d0


	//   ....[197]....
        /*08e8*/ 	.word	0x0001aad0


	//   ....[198]....
        /*08ec*/ 	.word	0x0001ab30


	//   ....[199]....
        /*08f0*/ 	.word	0x0001ac30


	//   ....[200]....
        /*08f4*/ 	.word	0x0001ac90


	//   ....[201]....
        /*08f8*/ 	.word	0x0001ad70


	//   ....[202]....
        /*08fc*/ 	.word	0x0001b0c0


	//----- nvinfo : EIATTR_REG_RECONFIG
	.align		4
.L_298:
        /*0900*/ 	.byte	0x01, 0x54
	.zero		2


	//----- nvinfo : EIATTR_SYSCALL_OFFSETS
	.align		4
        /*0904*/ 	.byte	0x04, 0x46
        /*0906*/ 	.short	(.L_300 - .L_299)


	//   ....[0]....
.L_299:
        /*0908*/ 	.word	0x00002000


	//   ....[1]....
        /*090c*/ 	.word	0x00015b10


	//   ....[2]....
        /*0910*/ 	.word	0x00015c70


	//   ....[3]....
        /*0914*/ 	.word	0x00015dc0


	//   ....[4]....
        /*0918*/ 	.word	0x00015f00


	//   ....[5]....
        /*091c*/ 	.word	0x000169e0


	//----- nvinfo : EIATTR_MBARRIER_INSTR_OFFSETS
	.align		4
.L_300:
        /*0920*/ 	.byte	0x04, 0x39
        /*0922*/ 	.short	(.L_302 - .L_301)


	//   ....[0]....
.L_301:
        /*0924*/ 	.word	0x00000270
        /*0928*/ 	.word	0x000000ff
        /*092c*/ 	.word	0x00033400
        /*0930*/ 	.short	0x0100
        /*0932*/ 	.byte	0x08
	.zero		1


	//   ....[1]....
        /*0934*/ 	.word	0x00000280
        /*0938*/ 	.word	0x000000ff
        /*093c*/ 	.word	0x00033420
        /*0940*/ 	.short	0x0100
        /*0942*/ 	.byte	0x08
	.zero		1


	//   ....[2]....
        /*0944*/ 	.word	0x00000370
        /*0948*/ 	.word	0x000000ff
        /*094c*/ 	.word	0x00033430
        /*0950*/ 	.short	0x0100
        /*0952*/ 	.byte	0x08
	.zero		1


	//   ....[3]....
        /*0954*/ 	.word	0x00000380
        /*0958*/ 	.word	0x000000ff
        /*095c*/ 	.word	0x00033440
        /*0960*/ 	.short	0x0100
        /*0962*/ 	.byte	0x08
	.zero		1


	//   ....[4]....
        /*0964*/ 	.word	0x00000390
        /*0968*/ 	.word	0x000000ff
        /*096c*/ 	.word	0x00033438
        /*0970*/ 	.short	0x0100
        /*0972*/ 	.byte	0x08
	.zero		1


	//   ....[5]....
        /*0974*/ 	.word	0x000003a0
        /*0978*/ 	.word	0x000000ff
        /*097c*/ 	.word	0x00033448
        /*0980*/ 	.short	0x0100
        /*0982*/ 	.byte	0x08
	.zero		1


	//   ....[6]....
        /*0984*/ 	.word	0x000004d0
        /*0988*/ 	.word	0x000000ff
        /*098c*/ 	.word	0x00033450
        /*0990*/ 	.short	0x0100
        /*0992*/ 	.byte	0x08
	.zero		1


	//   ....[7]....
        /*0994*/ 	.word	0x000004e0
        /*0998*/ 	.word	0x000000ff
        /*099c*/ 	.word	0x00033460
        /*09a0*/ 	.short	0x0100
        /*09a2*/ 	.byte	0x08
	.zero		1


	//   ....[8]....
        /*09a4*/ 	.word	0x000004f0
        /*09a8*/ 	.word	0x000000ff
        /*09ac*/ 	.word	0x00033458
        /*09b0*/ 	.short	0x0100
        /*09b2*/ 	.byte	0x08
	.zero		1


	//   ....[9]....
        /*09b4*/ 	.word	0x00000500
        /*09b8*/ 	.word	0x000000ff
        /*09bc*/ 	.word	0x00033468
        /*09c0*/ 	.short	0x0100
        /*09c2*/ 	.byte	0x08
	.zero		1


	//   ....[10]....
        /*09c4*/ 	.word	0x000005f0
        /*09c8*/ 	.word	0x000000ff
        /*09cc*/ 	.word	0x00033470
        /*09d0*/ 	.short	0x0100
        /*09d2*/ 	.byte	0x06
	.zero		1


	//   ....[11]....
        /*09d4*/ 	.word	0x00000600
        /*09d8*/ 	.word	0x000000ff
        /*09dc*/ 	.word	0x00033480
        /*09e0*/ 	.short	0x0100
        /*09e2*/ 	.byte	0x06
	.zero		1


	//   ....[12]....
        /*09e4*/ 	.word	0x00000610
        /*09e8*/ 	.word	0x000000ff
        /*09ec*/ 	.word	0x00033478
        /*09f0*/ 	.short	0x0100
        /*09f2*/ 	.byte	0x06
	.zero		1


	//   ....[13]....
        /*09f4*/ 	.word	0x00000620
        /*09f8*/ 	.word	0x000000ff
        /*09fc*/ 	.word	0x00033488
        /*0a00*/ 	.short	0x0100
        /*0a02*/ 	.byte	0x06
	.zero		1


	//   ....[14]....
        /*0a04*/ 	.word	0x00000750
        /*0a08*/ 	.word	0x000000ff
        /*0a0c*/ 	.word	0x00033490
        /*0a10*/ 	.short	0x0100
        /*0a12*/ 	.byte	0x08
	.zero		1


	//   ....[15]....
        /*0a14*/ 	.word	0x00000760
        /*0a18*/ 	.word	0x000000ff
        /*0a1c*/ 	.word	0x000334a0
        /*0a20*/ 	.short	0x0100
        /*0a22*/ 	.byte	0x08
	.zero		1


	//   ....[16]....
        /*0a24*/ 	.word	0x00000770
        /*0a28*/ 	.word	0x000000ff
        /*0a2c*/ 	.word	0x00033498
        /*0a30*/ 	.short	0x0100
        /*0a32*/ 	.byte	0x08
	.zero		1


	//   ....[17]....
        /*0a34*/ 	.word	0x00000780
        /*0a38*/ 	.word	0x000000ff
        /*0a3c*/ 	.word	0x000334a8
        /*0a40*/ 	.short	0x0100
        /*0a42*/ 	.byte	0x08
	.zero		1


	//   ....[18]....
        /*0a44*/ 	.word	0x000008b0
        /*0a48*/ 	.word	0x000000ff
        /*0a4c*/ 	.word	0x000334b0
        /*0a50*/ 	.short	0x0100
        /*0a52*/ 	.byte	0x08
	.zero		1


	//   ....[19]....
        /*0a54*/ 	.word	0x000008c0
        /*0a58*/ 	.word	0x000000ff
        /*0a5c*/ 	.word	0x000334c0
        /*0a60*/ 	.short	0x0100
        /*0a62*/ 	.byte	0x08
	.zero		1


	//   ....[20]....
        /*0a64*/ 	.word	0x000008d0
        /*0a68*/ 	.word	0x000000ff
        /*0a6c*/ 	.word	0x000334b8
        /*0a70*/ 	.short	0x0100
        /*0a72*/ 	.byte	0x08
	.zero		1


	//   ....[21]....
        /*0a74*/ 	.word	0x000008e0
        /*0a78*/ 	.word	0x000000ff
        /*0a7c*/ 	.word	0x000334c8
        /*0a80*/ 	.short	0x0100
        /*0a82*/ 	.byte	0x08
	.zero		1


	//   ....[22]....
        /*0a84*/ 	.word	0x00002250
        /*0a88*/ 	.word	0x000000ff
        /*0a8c*/ 	.word	0x00033400
        /*0a90*/ 	.short	0x010a
        /*0a92*/ 	.byte	0x29
	.zero		1


	//   ....[23]....
        /*0a94*/ 	.word	0x00002310
        /*0a98*/ 	.word	0x00000002
        /*0a9c*/ 	.word	0x00033430
        /*0aa0*/ 	.short	0x010a
        /*0aa2*/ 	.byte	0x3f
	.zero		1


	//   ....[24]....
        /*0aa4*/ 	.word	0x00002370
        /*0aa8*/ 	.word	0x00000002
        /*0aac*/ 	.word	0x00033430
        /*0ab0*/ 	.short	0x010a
        /*0ab2*/ 	.byte	0x3f
	.zero		1


	//   ....[25]....
        /*0ab4*/ 	.word	0x00005370
        /*0ab8*/ 	.word	0x00000032
        /*0abc*/ 	.word	0x00000000
        /*0ac0*/ 	.short	0x0101
        /*0ac2*/ 	.byte	0x3f
	.zero		1


	//   ....[26]....
        /*0ac4*/ 	.word	0x00006480
        /*0ac8*/ 	.word	0x000000ff
        /*0acc*/ 	.word	0x00033430
        /*0ad0*/ 	.short	0x010a
        /*0ad2*/ 	.byte	0x06
	.zero		1


	//   ....[27]....
        /*0ad4*/ 	.word	0x000064c0
        /*0ad8*/ 	.word	0x000000ff
        /*0adc*/ 	.word	0x00033430
        /*0ae0*/ 	.short	0x010a
        /*0ae2*/ 	.byte	0x06
	.zero		1


	//   ....[28]....
        /*0ae4*/ 	.word	0x00007110
        /*0ae8*/ 	.word	0x000000ff
        /*0aec*/ 	.word	0x00033450
        /*0af0*/ 	.short	0x010a
        /*0af2*/ 	.byte	0x06
	.zero		1


	//   ....[29]....
        /*0af4*/ 	.word	0x00007150
        /*0af8*/ 	.word	0x000000ff
        /*0afc*/ 	.word	0x00033450
        /*0b00*/ 	.short	0x010a
        /*0b02*/ 	.byte	0x06
	.zero		1


	//   ....[30]....
        /*0b04*/ 	.word	0x000093d0
        /*0b08*/ 	.word	0x00000004
        /*0b0c*/ 	.word	0x00000000
        /*0b10*/ 	.short	0x0101
        /*0b12*/ 	.byte	0x3f
	.zero		1


	//   ....[31]....
        /*0b14*/ 	.word	0x00009fb0
        /*0b18*/ 	.word	0x000000ff
        /*0b1c*/ 	.word	0x00000000
        /*0b20*/ 	.short	0x0101
        /*0b22*/ 	.byte	0x06
	.zero		1


	//   ....[32]....
        /*0b24*/ 	.word	0x0000a900
        /*0b28*/ 	.word	0x000000ff
        /*0b2c*/ 	.word	0x00033430
        /*0b30*/ 	.short	0x010a
        /*0b32*/ 	.byte	0x06
	.zero		1


	//   ....[33]....
        /*0b34*/ 	.word	0x0000a940
        /*0b38*/ 	.word	0x000000ff
        /*0b3c*/ 	.word	0x00033430
        /*0b40*/ 	.short	0x010a
        /*0b42*/ 	.byte	0x06
	.zero		1


	//   ....[34]....
        /*0b44*/ 	.word	0x0000b560
        /*0b48*/ 	.word	0x000000ff
        /*0b4c*/ 	.word	0x00033450
        /*0b50*/ 	.short	0x010a
        /*0b52*/ 	.byte	0x06
	.zero		1


	//   ....[35]....
        /*0b54*/ 	.word	0x0000b5a0
        /*0b58*/ 	.word	0x000000ff
        /*0b5c*/ 	.word	0x00033450
        /*0b60*/ 	.short	0x010a
        /*0b62*/ 	.byte	0x06
	.zero		1


	//   ....[36]....
        /*0b64*/ 	.word	0x0000cfd0
        /*0b68*/ 	.word	0x000000ba
        /*0b6c*/ 	.word	0x00000000
        /*0b70*/ 	.short	0x0101
        /*0b72*/ 	.byte	0x3f
	.zero		1


	//   ....[37]....
        /*0b74*/ 	.word	0x0000d8c0
        /*0b78*/ 	.word	0x000000ff
        /*0b7c*/ 	.word	0x00000000
        /*0b80*/ 	.short	0x0101
        /*0b82*/ 	.byte	0x06
	.zero		1


	//   ....[38]....
        /*0b84*/ 	.word	0x0000e120
        /*0b88*/ 	.word	0x000000ff
        /*0b8c*/ 	.word	0x00033450
        /*0b90*/ 	.short	0x010a
        /*0b92*/ 	.byte	0x05
	.zero		1


	//   ....[39]....
        /*0b94*/ 	.word	0x0000e160
        /*0b98*/ 	.word	0x000000ff
        /*0b9c*/ 	.word	0x00033450
        /*0ba0*/ 	.short	0x010a
        /*0ba2*/ 	.byte	0x05
	.zero		1


	//   ....[40]....
        /*0ba4*/ 	.word	0x0000e790
        /*0ba8*/ 	.word	0x000000ff
        /*0bac*/ 	.word	0x00000000
        /*0bb0*/ 	.short	0x0101
        /*0bb2*/ 	.byte	0x04
	.zero		1


	//   ....[41]....
        /*0bb4*/ 	.word	0x00011710
        /*0bb8*/ 	.word	0x000000ff
        /*0bbc*/ 	.word	0x00000000
        /*0bc0*/ 	.short	0x0101
        /*0bc2*/ 	.byte	0x08
	.zero		1


	//   ....[42]....
        /*0bc4*/ 	.word	0x00011d90
        /*0bc8*/ 	.word	0x000000ff
        /*0bcc*/ 	.word	0x00000000
        /*0bd0*/ 	.short	0x0101
        /*0bd2*/ 	.byte	0x08
	.zero		1


	//   ....[43]....
        /*0bd4*/ 	.word	0x000162c0
        /*0bd8*/ 	.word	0x00000004
        /*0bdc*/ 	.word	0x00033480
        /*0be0*/ 	.short	0x010a
        /*0be2*/ 	.byte	0x3f
	.zero		1


	//   ....[44]....
        /*0be4*/ 	.word	0x00016550
        /*0be8*/ 	.word	0x00000004
        /*0bec*/ 	.word	0x00033440
        /*0bf0*/ 	.short	0x010a
        /*0bf2*/ 	.byte	0x3f
	.zero		1


	//   ....[45]....
        /*0bf4*/ 	.word	0x000170b0
        /*0bf8*/ 	.word	0x00000011
        /*0bfc*/ 	.word	0x00033400
        /*0c00*/ 	.short	0x0107
        /*0c02*/ 	.byte	0x3f
	.zero		1


	//   ....[46]....
        /*0c04*/ 	.word	0x000171b0
        /*0c08*/ 	.word	0x00000011
        /*0c0c*/ 	.word	0x00033400
        /*0c10*/ 	.short	0x0101
        /*0c12*/ 	.byte	0x3f
	.zero		1


	//   ....[47]....
        /*0c14*/ 	.word	0x000171d0
        /*0c18*/ 	.word	0x00000011
        /*0c1c*/ 	.word	0x00033420
        /*0c20*/ 	.short	0x010a
        /*0c22*/ 	.byte	0x3f
	.zero		1


	//   ....[48]....
        /*0c24*/ 	.word	0x000174d0
        /*0c28*/ 	.word	0x00000006
        /*0c2c*/ 	.word	0x00033480
        /*0c30*/ 	.short	0x010a
        /*0c32*/ 	.byte	0x3f
	.zero		1


	//   ....[49]....
        /*0c34*/ 	.word	0x00017920
        /*0c38*/ 	.word	0x00000006
        /*0c3c*/ 	.word	0x00033440
        /*0c40*/ 	.short	0x010a
        /*0c42*/ 	.byte	0x3f
	.zero		1


	//   ....[50]....
        /*0c44*/ 	.word	0x00017dd0
        /*0c48*/ 	.word	0x00000003
        /*0c4c*/ 	.word	0x00033470
        /*0c50*/ 	.short	0x010a
        /*0c52*/ 	.byte	0x3f
	.zero		1


	//   ....[51]....
        /*0c54*/ 	.word	0x00017e40
        /*0c58*/ 	.word	0x00000003
        /*0c5c*/ 	.word	0x00033460
        /*0c60*/ 	.short	0x010a
        /*0c62*/ 	.byte	0x3f
	.zero		1


	//   ....[52]....
        /*0c64*/ 	.word	0x00018500
        /*0c68*/ 	.word	0x00000003
        /*0c6c*/ 	.word	0x00033450
        /*0c70*/ 	.short	0x0101
        /*0c72*/ 	.byte	0x3f
	.zero		1


	//   ....[53]....
        /*0c74*/ 	.word	0x00018580
        /*0c78*/ 	.word	0x00000003
        /*0c7c*/ 	.word	0x00000000
        /*0c80*/ 	.short	0x0101
        /*0c82*/ 	.byte	0x3f
	.zero		1


	//   ....[54]....
        /*0c84*/ 	.word	0x000187a0
        /*0c88*/ 	.word	0x00000003
        /*0c8c*/ 	.word	0x00033470
        /*0c90*/ 	.short	0x010a
        /*0c92*/ 	.byte	0x3f
	.zero		1


	//   ....[55]....
        /*0c94*/ 	.word	0x00018800
        /*0c98*/ 	.word	0x00000003
        /*0c9c*/ 	.word	0x00033460
        /*0ca0*/ 	.short	0x010a
        /*0ca2*/ 	.byte	0x3f
	.zero		1


	//   ....[56]....
        /*0ca4*/ 	.word	0x00018ec0
        /*0ca8*/ 	.word	0x00000003
        /*0cac*/ 	.word	0x00033450
        /*0cb0*/ 	.short	0x0101
        /*0cb2*/ 	.byte	0x3f
	.zero		1


	//   ....[57]....
        /*0cb4*/ 	.word	0x00018f10
        /*0cb8*/ 	.word	0x00000000
        /*0cbc*/ 	.word	0x00000000
        /*0cc0*/ 	.short	0x0101
        /*0cc2*/ 	.byte	0x3f
	.zero		1


	//   ....[58]....
        /*0cc4*/ 	.word	0x0001a0d0
        /*0cc8*/ 	.word	0x00000003
        /*0ccc*/ 	.word	0x00033420
        /*0cd0*/ 	.short	0x010a
        /*0cd2*/ 	.byte	0x3f
	.zero		1


	//   ....[59]....
        /*0cd4*/ 	.word	0x0001a270
        /*0cd8*/ 	.word	0x00000007
        /*0cdc*/ 	.word	0x00000000
        /*0ce0*/ 	.short	0x010a
        /*0ce2*/ 	.byte	0x3f
	.zero		1


	//   ....[60]....
        /*0ce4*/ 	.word	0x0001a2e0
        /*0ce8*/ 	.word	0x00000005
        /*0cec*/ 	.word	0x00000000
        /*0cf0*/ 	.short	0x010a
        /*0cf2*/ 	.byte	0x3f
	.zero		1


	//   ....[61]....
        /*0cf4*/ 	.word	0x0001a330
        /*0cf8*/ 	.word	0x00000005
        /*0cfc*/ 	.word	0x00033460
        /*0d00*/ 	.short	0x010a
        /*0d02*/ 	.byte	0x3f
	.zero		1


	//   ....[62]....
        /*0d04*/ 	.word	0x0001a380
        /*0d08*/ 	.word	0x00000003
        /*0d0c*/ 	.word	0x00033460
        /*0d10*/ 	.short	0x010a
        /*0d12*/ 	.byte	0x3f
	.zero		1


	//   ....[63]....
        /*0d14*/ 	.word	0x0001a3c0
        /*0d18*/ 	.word	0x00000005
        /*0d1c*/ 	.word	0x00033480
        /*0d20*/ 	.short	0x010a
        /*0d22*/ 	.byte	0x3f
	.zero		1


	//   ....[64]....
        /*0d24*/ 	.word	0x0001a3e0
        /*0d28*/ 	.word	0x00000003
        /*0d2c*/ 	.word	0x00033480
        /*0d30*/ 	.short	0x010a
        /*0d32*/ 	.byte	0x3f
	.zero		1


	//   ....[65]....
        /*0d34*/ 	.word	0x0001a450
        /*0d38*/ 	.word	0x00000003
        /*0d3c*/ 	.word	0x00033400
        /*0d40*/ 	.short	0x010a
        /*0d42*/ 	.byte	0x3f
	.zero		1


	//   ....[66]....
        /*0d44*/ 	.word	0x0001a4a0
        /*0d48*/ 	.word	0x00000002
        /*0d4c*/ 	.word	0x00033430
        /*0d50*/ 	.short	0x010a
        /*0d52*/ 	.byte	0x3f
	.zero		1


	//   ....[67]....
        /*0d54*/ 	.word	0x0001a500
        /*0d58*/ 	.word	0x00000007
        /*0d5c*/ 	.word	0x00033430
        /*0d60*/ 	.short	0x010a
        /*0d62*/ 	.byte	0x3f
	.zero		1


	//   ....[68]....
        /*0d64*/ 	.word	0x0001a560
        /*0d68*/ 	.word	0x00000007
        /*0d6c*/ 	.word	0x00033450
        /*0d70*/ 	.short	0x010a
        /*0d72*/ 	.byte	0x3f
	.zero		1


	//   ....[69]....
        /*0d74*/ 	.word	0x0001a5c0
        /*0d78*/ 	.word	0x00000007
        /*0d7c*/ 	.word	0x00033430
        /*0d80*/ 	.short	0x010a
        /*0d82*/ 	.byte	0x3f
	.zero		1


	//   ....[70]....
        /*0d84*/ 	.word	0x0001a620
        /*0d88*/ 	.word	0x00000007
        /*0d8c*/ 	.word	0x00033450
        /*0d90*/ 	.short	0x010a
        /*0d92*/ 	.byte	0x3f
	.zero		1


	//   ....[71]....
        /*0d94*/ 	.word	0x0001a680
        /*0d98*/ 	.word	0x00000005
        /*0d9c*/ 	.word	0x00033450
        /*0da0*/ 	.short	0x010a
        /*0da2*/ 	.byte	0x3f
	.zero		1


	//   ....[72]....
        /*0da4*/ 	.word	0x0001a7d0
        /*0da8*/ 	.word	0x00000004
        /*0dac*/ 	.word	0x00033480
        /*0db0*/ 	.short	0x010a
        /*0db2*/ 	.byte	0x3f
	.zero		1


	//   ....[73]....
        /*0db4*/ 	.word	0x0001a820
        /*0db8*/ 	.word	0x00000004
        /*0dbc*/ 	.word	0x00033440
        /*0dc0*/ 	.short	0x010a
        /*0dc2*/ 	.byte	0x3f
	.zero		1


	//   ....[74]....
        /*0dc4*/ 	.word	0x0001adb0
        /*0dc8*/ 	.word	0x00000011
        /*0dcc*/ 	.word	0x00033420
        /*0dd0*/ 	.short	0x010a
        /*0dd2*/ 	.byte	0x3f
	.zero		1


	//   ....[75]....
        /*0dd4*/ 	.word	0x0001ae00
        /*0dd8*/ 	.word	0x00000006
        /*0ddc*/ 	.word	0x00033480
        /*0de0*/ 	.short	0x010a
        /*0de2*/ 	.byte	0x3f
	.zero		1


	//   ....[76]....
        /*0de4*/ 	.word	0x0001ae50
        /*0de8*/ 	.word	0x00000006
        /*0dec*/ 	.word	0x00033440
        /*0df0*/ 	.short	0x010a
        /*0df2*/ 	.byte	0x3f
	.zero		1


	//   ....[77]....
        /*0df4*/ 	.word	0x0001aea0
        /*0df8*/ 	.word	0x00000003
        /*0dfc*/ 	.word	0x00033470
        /*0e00*/ 	.short	0x010a
        /*0e02*/ 	.byte	0x3f
	.zero		1


	//   ....[78]....
        /*0e04*/ 	.word	0x0001aef0
        /*0e08*/ 	.word	0x00000003
        /*0e0c*/ 	.word	0x00033460
        /*0e10*/ 	.short	0x010a
        /*0e12*/ 	.byte	0x3f
	.zero		1


	//   ....[79]....
        /*0e14*/ 	.word	0x0001af40
        /*0e18*/ 	.word	0x00000003
        /*0e1c*/ 	.word	0x00033470
        /*0e20*/ 	.short	0x010a
        /*0e22*/ 	.byte	0x3f
	.zero		1


	//   ....[80]....
        /*0e24*/ 	.word	0x0001af90
        /*0e28*/ 	.word	0x00000003
        /*0e2c*/ 	.word	0x00033460
        /*0e30*/ 	.short	0x010a
        /*0e32*/ 	.byte	0x3f
	.zero		1


	//   ....[81]....
        /*0e34*/ 	.word	0x0001afe0
        /*0e38*/ 	.word	0x00000003
        /*0e3c*/ 	.word	0x00033420
        /*0e40*/ 	.short	0x010a
        /*0e42*/ 	.byte	0x3f
	.zero		1


	//   ....[82]....
        /*0e44*/ 	.word	0x0001b180
        /*0e48*/ 	.word	0x00000007
        /*0e4c*/ 	.word	0x00000000
        /*0e50*/ 	.short	0x010a
        /*0e52*/ 	.byte	0x3f
	.zero		1


	//   ....[83]....
        /*0e54*/ 	.word	0x0001b1d0
        /*0e58*/ 	.word	0x00000005
        /*0e5c*/ 	.word	0x00000000
        /*0e60*/ 	.short	0x010a
        /*0e62*/ 	.byte	0x3f
	.zero		1


	//   ....[84]....
        /*0e64*/ 	.word	0x0001b220
        /*0e68*/ 	.word	0x00000005
        /*0e6c*/ 	.word	0x00033460
        /*0e70*/ 	.short	0x010a
        /*0e72*/ 	.byte	0x3f
	.zero		1


	//   ....[85]....
        /*0e74*/ 	.word	0x0001b270
        /*0e78*/ 	.word	0x00000003
        /*0e7c*/ 	.word	0x00033460
        /*0e80*/ 	.short	0x010a
        /*0e82*/ 	.byte	0x3f
	.zero		1


	//   ....[86]....
        /*0e84*/ 	.word	0x0001b2c0
        /*0e88*/ 	.word	0x00000005
        /*0e8c*/ 	.word	0x00033480
        /*0e90*/ 	.short	0x010a
        /*0e92*/ 	.byte	0x3f
	.zero		1


	//----- nvinfo : EIATTR_NUM_MBARRIERS
	.align		4
.L_302:
        /*0e94*/ 	.byte	0x03, 0x38
        /*0e96*/ 	.short	0x0016


	//----- nvinfo : EIATTR_EXIT_INSTR_OFFSETS
	.align		4
        /*0e98*/ 	.byte	0x04, 0x1c
        /*0e9a*/ 	.short	(.L_304 - .L_303)


	//   ....[0]....
.L_303:
        /*0e9c*/ 	.word	0x00000a80


	//   ....[1]....
        /*0ea0*/ 	.word	0x00013be0


	//   ....[2]....
        /*0ea4*/ 	.word	0x0001a430


	//----- nvinfo : EIATTR_MAX_THREADS
	.align		4
.L_304:
        /*0ea8*/ 	.byte	0x04, 0x05
        /*0eaa*/ 	.short	(.L_306 - .L_305)
.L_305:
        /*0eac*/ 	.word	0x00000180
        /*0eb0*/ 	.word	0x00000001
        /*0eb4*/ 	.word	0x00000001


	//----- nvinfo : EIATTR_CRS_STACK_SIZE
	.align		4
.L_306:
        /*0eb8*/ 	.byte	0x04, 0x1e
        /*0eba*/ 	.short	(.L_308 - .L_307)
.L_307:
        /*0ebc*/ 	.word	0x00000000


	//----- nvinfo : EIATTR_CBANK_PARAM_SIZE
	.align		4
.L_308:
        /*0ec0*/ 	.byte	0x03, 0x19
        /*0ec2*/ 	.short	0x0af0


	//----- nvinfo : EIATTR_PARAM_CBANK
	.align		4
        /*0ec4*/ 	.byte	0x04, 0x0a
        /*0ec6*/ 	.short	(.L_310 - .L_309)
	.align		4
.L_309:
        /*0ec8*/ 	.word	index@(.nv.constant0._ZN7cutlass13device_kernelIN5flash11enable_sm90INS1_16FlashAttnFwdSm90INS1_25CollectiveMainloopFwdSm90ILi2EN4cute5tupleIJNS5_1CILi1EEES8_S8_EEENS6_IJNS7_ILi128EEENS7_ILi160EEENS7_ILi192EEEEEELi192ENS_12float_e4m3_tEfNS_4arch4Sm90ELb1ELb0ELb1ELb1ELb0ELb0ELb0ELb1ELb1ELb1ELb1ELb0EEENS1_21CollectiveEpilogueFwdINS6_IJSA_SC_SB_EEES9_NS_10bfloat16_tESG_Li256ELb1ELb1ELb1ELb1EEENS1_36VarlenDynamicPersistentTileSchedulerILi128ELi160ELi256ELi128ELb1ELb1ELb1ELb1ELb1ELb1EEEEEEEEEvNT_6ParamsE)
        /*0ecc*/ 	.short	0x0210
        /*0ece*/ 	.short	0x0af0


	//----- nvinfo : EIATTR_SW_WAR
	.align		4
.L_310:
        /*0ed0*/ 	.byte	0x04, 0x36
        /*0ed2*/ 	.short	(.L_312 - .L_311)
.L_311:
        /*0ed4*/ 	.word	0x00000008
.L_312:


//--------------------- .nv.info._ZN7cutlass13device_kernelIN5flash11enable_sm90INS1_16FlashAttnFwdSm90INS1_25CollectiveMainloopFwdSm90ILi2EN4cute5tupleIJNS5_1CILi1EEES8_S8_EEENS6_IJNS7_ILi128EEENS7_ILi160EEENS7_ILi192EEEEEELi192ENS_12float_e4m3_tEfNS_4arch4Sm90ELb1ELb0ELb1ELb1ELb0ELb1ELb0ELb1ELb1ELb1ELb1ELb0EEENS1_21CollectiveEpilogueFwdINS6_IJSA_SC_SB_EEES9_NS_10bfloat16_tESG_Li256ELb1ELb1ELb1ELb1EEENS1_36VarlenDynamicPersistentTileSchedulerILi128ELi160ELi256ELi128ELb1ELb1ELb1ELb1ELb1ELb1EEEEEEEEEvNT_6ParamsE --------------------------
	.section	.nv.info._ZN7cutlass13device_kernelIN5flash11enable_sm90INS1_16FlashAttnFwdSm90INS1_25CollectiveMainloopFwdSm90ILi2EN4cute5tupleIJNS5_1CILi1EEES8_S8_EEENS6_IJNS7_ILi128EEENS7_ILi160EEENS7_ILi192EEEEEELi192ENS_12float_e4m3_tEfNS_4arch4Sm90ELb1ELb0ELb1ELb1ELb0ELb1ELb0ELb1ELb1ELb1ELb1ELb0EEENS1_21CollectiveEpilogueFwdINS6_IJSA_SC_SB_EEES9_NS_10bfloat16_tESG_Li256ELb1ELb1ELb1ELb1EEENS1_36VarlenDynamicPersistentTileSchedulerILi128ELi160ELi256ELi128ELb1ELb1ELb1ELb1ELb1ELb1EEEEEEEEEvNT_6ParamsE,"",@"SHT_CUDA_INFO"
	.sectionflags	@""
	.align	4


	//----- nvinfo : EIATTR_CUDA_API_VERSION
	.align		4
        /*0000*/ 	.byte	0x04, 0x37
        /*0002*/ 	.short	(.L_314 - .L_313)
.L_313:
        /*0004*/ 	.word	0x00000082


	//----- nvinfo : EIATTR_KPARAM_INFO
	.align		4
.L_314:
        /*0008*/ 	.byte	0x04, 0x17
        /*000a*/ 	.short	(.L_316 - .L_315)
.L_315:
        /*000c*/ 	.word	0x00000000
        /*0010*/ 	.short	0x0000
        /*0012*/ 	.short	0x0070
        /*0014*/ 	.byte	0x00, 0xf0, 0x01, 0x2a


	//----- nvinfo : EIATTR_SPARSE_MMA_MASK
	.align		4
.L_316:
        /*0018*/ 	.byte	0x03, 0x50
        /*001a*/ 	.short	0x0000


	//----- nvinfo : EIATTR_MAXREG_COUNT
	.align		4
        /*001c*/ 	.byte	0x03, 0x1b
        /*001e*/ 	.short	0x00a8


	//----- nvinfo : EIATTR_NUM_BARRIERS
	.align		4
        /*0020*/ 	.byte	0x02, 0x4c
        /*0022*/ 	.byte	0x10
	.zero		1


	//----- nvinfo : EIATTR_EXTERNS
	.align		4
        /*0024*/ 	.byte	0x04, 0x0f
        /*0026*/ 	.short	(.L_318 - .L_317)


	//   ....[0]....
	.align		4
.L_317:
        /*0028*/ 	.word	index@(__assertfail)


	//----- nvinfo : EIATTR_ANNOTATIONS
	.align		4
.L_318:
        /*002c*/ 	.byte	0x04, 0x55
        /*002e*/ 	.short	(.L_320 - .L_319)


	//   ....[0]....
.L_319:
        /* <DEDUP_REMOVED lines=105> */


	//----- nvinfo : EIATTR_MERCURY_ISA_VERSION
	.align		4
.L_320:
        /*06b0*/ 	.byte	0x03, 0x5f
        /*06b2*/ 	.short	0x0101


	//----- nvinfo : EIATTR_UNUSED_LOAD_BYTE_OFFSET
	.align		4
        /*06b4*/ 	.byte	0x04, 0x44
        /*06b6*/ 	.short	(.L_322 - .L_321)


	//   ....[0]....
.L_321:
        /*06b8*/ 	.word	0x00000ae0
        /*06bc*/ 	.word	0x0000fff0


	//   ....[1]....
        /*06c0*/ 	.word	0x00025ab0
        /*06c4*/ 	.word	0x0000fff0


	//----- nvinfo : EIATTR_INT_WARP_WIDE_INSTR_OFFSETS
	.align		4
.L_322:
        /*06c8*/ 	.byte	0x04, 0x31
        /*06ca*/ 	.short	(.L_324 - .L_323)


	//   ....[0]....
.L_323:
        /*06cc*/ 	.word	0x00000190


	//   ....[1]....
        /*06d0*/ 	.word	0x000001d0


	//   ....[2]....
        /*06d4*/ 	.word	0x00000240


	//   ....[3]....
        /*06d8*/ 	.word	0x0002ec00


	//   ....[4]....
        /*06dc*/ 	.word	0x0002ec90


	//   ....[5]....
        /*06e0*/ 	.word	0x00031a00


	//   ....[6]....
        /*06e4*/ 	.word	0x00031a90


	//----- nvinfo : EIATTR_COOP_GROUP_MASK_REGIDS
	.align		4
.L_324:
        /*06e8*/ 	.byte	0x04, 0x29
        /*06ea*/ 	.short	(.L_326 - .L_325)


	//   ....[0]....
.L_325:
        /*06ec*/ 	.word	0xffffffff


	//   ....[1]....
        /*06f0*/ 	.word	0xffffffff


	//   ....[2]....
        /*06f4*/ 	.word	0xffffffff


	//   ....[3]....
        /*06f8*/ 	.word	0xffffffff


	//   ....[4]....
        /*06fc*/ 	.word	0xffffffff


	//   ....[5]....
        /*0700*/ 	.word	0xffffffff


	//   ....[6]....
        /*0704*/ 	.word	0xffffffff


	//   ....[7]....
        /*0708*/ 	.word	0xffffffff


	//   ....[8]....
        /*070c*/ 	.word	0xffffffff


	//   ....[9]....
        /*0710*/ 	.word	0xffffffff


	//   ....[10]....
        /*0714*/ 	.word	0xffffffff


	//   ....[11]....
        /*0718*/ 	.word	0xffffffff


	//   ....[12]....
        /*071c*/ 	.word	0xffffffff


	//   ....[13]....
        /*0720*/ 	.word	0xffffffff


	//   ....[14]....
        /*0724*/ 	.word	0xffffffff


	//   ....[15]....
        /*0728*/ 	.word	0xffffffff


	//   ....[16]....
        /*072c*/ 	.word	0xffffffff


	//   ....[17]....
        /*0730*/ 	.word	0xffffffff


	//   ....[18]....
        /*0734*/ 	.word	0xffffffff


	//   ....[19]....
        /*0738*/ 	.word	0xffffffff


	//   ....[20]....
        /*073c*/ 	.word	0xffffffff


	//   ....[21]....
        /*0740*/ 	.word	0xffffffff


	//   ....[22]....
        /*0744*/ 	.word	0xffffffff


	//   ....[23]....
        /*0748*/ 	.word	0xffffffff


	//   ....[24]....
        /*074c*/ 	.word	0xffffffff


	//   ....[25]....
        /*0750*/ 	.word	0xffffffff


	//   ....[26]....
        /*0754*/ 	.word	0xffffffff


	//   ....[27]....
        /*0758*/ 	.word	0xffffffff


	//   ....[28]....
        /*075c*/ 	.word	0xffffffff


	//   ....[29]....
        /*0760*/ 	.word	0xffffffff


	//   ....[30]....
        /*0764*/ 	.word	0xffffffff


	//   ....[31]....
        /*0768*/ 	.word	0xffffffff


	//   ....[32]....
        /*076c*/ 	.word	0xffffffff


	//   ....[33]....
        /*0770*/ 	.word	0xffffffff


	//   ....[34]....
        /*0774*/ 	.word	0xffffffff


	//   ....[35]....
        /*0778*/ 	.word	0xffffffff


	//   ....[36]....
        /*077c*/ 	.word	0xffffffff


	//   ....[37]....
        /*0780*/ 	.word	0xffffffff


	//   ....[38]....
        /*0784*/ 	.word	0xffffffff


	//   ....[39]....
        /*0788*/ 	.word	0xffffffff


	//   ....[40]....
        /*078c*/ 	.word	0xffffffff


	//   ....[41]....
        /*0790*/ 	.word	0xffffffff


	//   ....[42]....
        /*0794*/ 	.word	0xffffffff


	//   ....[43]....
        /*0798*/ 	.word	0xffffffff


	//   ....[44]....
        /*079c*/ 	.word	0xffffffff


	//   ....[45]....
        /*07a0*/ 	.word	0xffffffff


	//   ....[46]....
        /*07a4*/ 	.word	0xffffffff


	//   ....[47]....
        /*07a8*/ 	.word	0xffffffff


	//   ....[48]....
        /*07ac*/ 	.word	0xffffffff


	//   ....[49]....
        /*07b0*/ 	.word	0xffffffff


	//   ....[50]....
        /*07b4*/ 	.word	0xffffffff


	//   ....[51]....
        /*07b8*/ 	.word	0xffffffff


	//   ....[52]....
        /*07bc*/ 	.word	0xffffffff


	//   ....[53]....
        /*07c0*/ 	.word	0xffffffff


	//   ....[54]....
        /*07c4*/ 	.word	0xffffffff


	//   ....[55]....
        /*07c8*/ 	.word	0xffffffff


	//   ....[56]....
        /*07cc*/ 	.word	0xffffffff


	//   ....[57]....
        /*07d0*/ 	.word	0xffffffff


	//   ....[58]....
        /*07d4*/ 	.word	0xffffffff


	//   ....[59]....
        /*07d8*/ 	.word	0xffffffff


	//   ....[60]....
        /*07dc*/ 	.word	0xffffffff


	//   ....[61]....
        /*07e0*/ 	.word	0xffffffff


	//   ....[62]....
        /*07e4*/ 	.word	0xffffffff


	//   ....[63]....
        /*07e8*/ 	.word	0xffffffff


	//   ....[64]....
        /*07ec*/ 	.word	0xffffffff


	//   ....[65]....
        /*07f0*/ 	.word	0xffffffff


	//   ....[66]....
        /*07f4*/ 	.word	0xffffffff


	//   ....[67]....
        /*07f8*/ 	.word	0xffffffff


	//   ....[68]....
        /*07fc*/ 	.word	0xffffffff


	//   ....[69]....
        /*0800*/ 	.word	0xffffffff


	//   ....[70]....
        /*0804*/ 	.word	0xffffffff


	//   ....[71]....
        /*0808*/ 	.word	0xffffffff


	//   ....[72]....
        /*080c*/ 	.word	0xffffffff


	//   ....[73]....
        /*0810*/ 	.word	0xffffffff


	//   ....[74]....
        /*0814*/ 	.word	0xffffffff


	//   ....[75]....
        /*0818*/ 	.word	0xffffffff


	//   ....[76]....
        /*081c*/ 	.word	0xffffffff


	//   ....[77]....
        /*0820*/ 	.word	0xffffffff


	//   ....[78]....
        /*0824*/ 	.word	0xffffffff


	//   ....[79]....
        /*0828*/ 	.word	0xffffffff


	//   ....[80]....
        /*082c*/ 	.word	0xffffffff


	//   ....[81]....
        /*0830*/ 	.word	0xffffffff


	//   ....[82]....
        /*0834*/ 	.word	0xffffffff


	//   ....[83]....
        /*0838*/ 	.word	0xffffffff


	//   ....[84]....
        /*083c*/ 	.word	0xffffffff


	//   ....[85]....
        /*0840*/ 	.word	0xffffffff


	//   ....[86]....
        /*0844*/ 	.word	0xffffffff


	//   ....[87]....
        /*0848*/ 	.word	0xffffffff


	//   ....[88]....
        /*084c*/ 	.word	0xffffffff


	//   ....[89]....
        /*0850*/ 	.word	0xffffffff


	//   ....[90]....
        /*0854*/ 	.word	0xffffffff


	//   ....[91]....
        /*0858*/ 	.word	0xffffffff


	//   ....[92]....
        /*085c*/ 	.word	0xffffffff


	//   ....[93]....
        /*0860*/ 	.word	0xffffffff


	//   ....[94]....
        /*0864*/ 	.word	0xffffffff


	//   ....[95]....
        /*0868*/ 	.word	0xffffffff


	//   ....[96]....
        /*086c*/ 	.word	0xffffffff


	//   ....[97]....
        /*0870*/ 	.word	0xffffffff


	//   ....[98]....
        /*0874*/ 	.word	0xffffffff


	//   ....[99]....
        /*0878*/ 	.word	0xffffffff


	//   ....[100]....
        /*087c*/ 	.word	0xffffffff


	//   ....[101]....
        /*0880*/ 	.word	0xffffffff


	//   ....[102]....
        /*0884*/ 	.word	0xffffffff


	//   ....[103]....
        /*0888*/ 	.word	0xffffffff


	//   ....[104]....
        /*088c*/ 	.word	0xffffffff


	//   ....[105]....
        /*0890*/ 	.word	0xffffffff


	//   ....[106]....
        /*0894*/ 	.word	0xffffffff


	//   ....[107]....
        /*0898*/ 	.word	0xffffffff


	//   ....[108]....
        /*089c*/ 	.word	0xffffffff


	//   ....[109]....
        /*08a0*/ 	.word	0xffffffff


	//   ....[110]....
        /*08a4*/ 	.word	0xffffffff


	//   ....[111]....
        /*08a8*/ 	.word	0xffffffff


	//   ....[112]....
        /*08ac*/ 	.word	0xffffffff


	//   ....[113]....
        /*08b0*/ 	.word	0xffffffff


	//   ....[114]....
        /*08b4*/ 	.word	0xffffffff


	//   ....[115]....
        /*08b8*/ 	.word	0xffffffff


	//   ....[116]....
        /*08bc*/ 	.word	0xffffffff


	//   ....[117]....
        /*08c0*/ 	.word	0xffffffff


	//   ....[118]....
        /*08c4*/ 	.word	0xffffffff


	//   ....[119]....
        /*08c8*/ 	.word	0xffffffff


	//   ....[120]....
        /*08cc*/ 	.word	0xffffffff


	//   ....[121]....
        /*08d0*/ 	.word	0xffffffff


	//   ....[122]....
        /*08d4*/ 	.word	0xffffffff


	//   ....[123]....
        /*08d8*/ 	.word	0xffffffff


	//   ....[124]....
        /*08dc*/ 	.word	0xffffffff


	//   ....[125]....
        /*08e0*/ 	.word	0xffffffff


	//   ....[126]....
        /*08e4*/ 	.word	0xffffffff


	//   ....[127]....
        /*08e8*/ 	.word	0xffffffff


	//   ....[128]....
        /*08ec*/ 	.word	0xffffffff


	//   ....[129]....
        /*08f0*/ 	.word	0xffffffff


	//   ....[130]....
        /*08f4*/ 	.word	0xffffffff


	//   ....[131]....
        /*08f8*/ 	.word	0xffffffff


	//   ....[132]....
        /*08fc*/ 	.word	0xffffffff


	//   ....[133]....
        /*0900*/ 	.word	0xffffffff


	//   ....[134]....
        /*0904*/ 	.word	0xffffffff


	//   ....[135]....
        /*0908*/ 	.word	0xffffffff


	//   ....[136]....
        /*090c*/ 	.word	0xffffffff


	//   ....[137]....
        /*0910*/ 	.word	0xffffffff


	//   ....[138]....
        /*0914*/ 	.word	0xffffffff


	//   ....[139]....
        /*0918*/ 	.word	0xffffffff


	//   ....[140]....
        /*091c*/ 	.word	0xffffffff


	//   ....[141]....
        /*0920*/ 	.word	0xffffffff


	//   ....[142]....
        /*0924*/ 	.word	0xffffffff


	//   ....[143]....
        /*0928*/ 	.word	0xffffffff


	//   ....[144]....
        /*092c*/ 	.word	0xffffffff


	//   ....[145]....
        /*0930*/ 	.word	0xffffffff


	//   ....[146]....
        /*0934*/ 	.word	0xffffffff


	//   ....[147]....
        /*0938*/ 	.word	0xffffffff


	//   ....[148]....
        /*093c*/ 	.word	0xffffffff


	//   ....[149]....
        /*0940*/ 	.word	0xffffffff


	//   ....[150]....
        /*0944*/ 	.word	0xffffffff


	//   ....[151]....
        /*0948*/ 	.word	0xffffffff


	//   ....[152]....
        /*094c*/ 	.word	0xffffffff


	//   ....[153]....
        /*0950*/ 	.word	0xffffffff


	//   ....[154]....
        /*0954*/ 	.word	0xffffffff


	//   ....[155]....
        /*0958*/ 	.word	0xffffffff


	//   ....[156]....
        /*095c*/ 	.word	0xffffffff


	//   ....[157]....
        /*0960*/ 	.word	0xffffffff


	//   ....[158]....
        /*0964*/ 	.word	0xffffffff


	//   ....[159]....
        /*0968*/ 	.word	0xffffffff


	//   ....[160]....
        /*096c*/ 	.word	0xffffffff


	//   ....[161]....
        /*0970*/ 	.word	0xffffffff


	//   ....[162]....
        /*0974*/ 	.word	0xffffffff


	//   ....[163]....
        /*0978*/ 	.word	0xffffffff


	//   ....[164]....
        /*097c*/ 	.word	0xffffffff


	//   ....[165]....
        /*0980*/ 	.word	0xffffffff


	//   ....[166]....
        /*0984*/ 	.word	0xffffffff


	//   ....[167]....
        /*0988*/ 	.word	0xffffffff


	//   ....[168]....
        /*098c*/ 	.word	0xffffffff


	//   ....[169]....
        /*0990*/ 	.word	0xffffffff


	//   ....[170]....
        /*0994*/ 	.word	0xffffffff


	//   ....[171]....
        /*0998*/ 	.word	0xffffffff


	//   ....[172]....
        /*099c*/ 	.word	0xffffffff


	//   ....[173]....
        /*09a0*/ 	.word	0xffffffff


	//   ....[174]....
        /*09a4*/ 	.word	0xffffffff


	//   ....[175]....
        /*09a8*/ 	.word	0xffffffff


	//   ....[176]....
        /*09ac*/ 	.word	0xffffffff


	//   ....[177]....
        /*09b0*/ 	.word	0xffffffff


	//   ....[178]....
        /*09b4*/ 	.word	0xffffffff


	//   ....[179]....
        /*09b8*/ 	.word	0xffffffff


	//   ....[180]....
        /*09bc*/ 	.word	0xffffffff


	//   ....[181]....
        /*09c0*/ 	.word	0xffffffff


	//   ....[182]....
        /*09c4*/ 	.word	0xffffffff


	//   ....[183]....
        /*09c8*/ 	.word	0xffffffff


	//   ....[184]....
        /*09cc*/ 	.word	0xffffffff


	//   ....[185]....
        /*09d0*/ 	.word	0xffffffff


	//   ....[186]....
        /*09d4*/ 	.word	0xffffffff


	//   ....[187]....
        /*09d8*/ 	.word	0xffffffff


	//   ....[188]....
        /*09dc*/ 	.word	0xffffffff


	//   ....[189]....
        /*09e0*/ 	.word	0xffffffff


	//   ....[190]....
        /*09e4*/ 	.word	0xffffffff


	//   ....[191]....
        /*09e8*/ 	.word	0xffffffff


	//   ....[192]....
        /*09ec*/ 	.word	0xffffffff


	//   ....[193]....
        /*09f0*/ 	.word	0xffffffff


	//   ....[194]....
        /*09f4*/ 	.word	0xffffffff


	//   ....[195]....
        /*09f8*/ 	.word	0xffffffff


	//   ....[196]....
        /*09fc*/ 	.word	0xffffffff


	//   ....[197]....
        /*0a00*/ 	.word	0xffffffff


	//   ....[198]....
        /*0a04*/ 	.word	0xffffffff


	//   ....[199]....
        /*0a08*/ 	.word	0xffffffff


	//   ....[200]....
        /*0a0c*/ 	.word	0xffffffff


	//   ....[201]....
        /*0a10*/ 	.word	0xffffffff


	//   ....[202]....
        /*0a14*/ 	.word	0x0500000f


	//   ....[203]....
        /*0a18*/ 	.word	0x0500000f


	//   ....[204]....
        /*0a1c*/ 	.word	0x0500000f


	//   ....[205]....
        /*0a20*/ 	.word	0x0500000f


	//   ....[206]....
        /*0a24*/ 	.word	0x0500000f


	//   ....[207]....
        /*0a28*/ 	.word	0x0500000f


	//   ....[208]....
        /*0a2c*/ 	.word	0x0500000f


	//   ....[209]....
        /*0a30*/ 	.word	0x0500000f


	//   ....[210]....
        /*0a34*/ 	.word	0x0500000f


	//   ....[211]....
        /*0a38*/ 	.word	0x0500000f


	//   ....[212]....
        /*0a3c*/ 	.word	0x0500000f


	//   ....[213]....
        /*0a40*/ 	.word	0x0500000f


	//   ....[214]....
        /*0a44*/ 	.word	0x0500000f


	//   ....[215]....
        /*0a48*/ 	.word	0x0500000f


	//   ....[216]....
        /*0a4c*/ 	.word	0x0500000f


	//   ....[217]....
        /*0a50*/ 	.word	0x0500000f


	//   ....[218]....
        /*0a54*/ 	.word	0x0500000f


	//   ....[219]....
        /*0a58*/ 	.word	0x0500000f


	//   ....[220]....
        /*0a5c*/ 	.word	0x0500000f


	//   ....[221]....
        /*0a60*/ 	.word	0x0500000f


	//   ....[222]....
        /*0a64*/ 	.word	0x0500000f


	//   ....[223]....
        /*0a68*/ 	.word	0x0500000f


	//   ....[224]....
        /*0a6c*/ 	.word	0x0500000f


	//   ....[225]....
        /*0a70*/ 	.word	0x0500000f


	//   ....[226]....
        /*0a74*/ 	.word	0x0500000f


	//   ....[227]....
        /*0a78*/ 	.word	0x0500000f


	//   ....[228]....
        /*0a7c*/ 	.word	0x0500000f


	//   ....[229]....
        /*0a80*/ 	.word	0x0500000f


	//   ....[230]....
        /*0a84*/ 	.word	0x0500000f


	//   ....[231]....
        /*0a88*/ 	.word	0x0500000f


	//   ....[232]....
        /*0a8c*/ 	.word	0x0500000f


	//   ....[233]....
        /*0a90*/ 	.word	0x0500000f


	//   ....[234]....
        /*0a94*/ 	.word	0x0500000f


	//   ....[235]....
        /*0a98*/ 	.word	0x0500000f


	//   ....[236]....
        /*0a9c*/ 	.word	0x0500000f


	//   ....[237]....
        /*0aa0*/ 	.word	0x0500000f


	//   ....[238]....
        /*0aa4*/ 	.word	0x0500000f


	//   ....[239]....
        /*0aa8*/ 	.word	0x0500000f


	//   ....[240]....
        /*0aac*/ 	.word	0x0500000f


	//   ....[241]....
        /*0ab0*/ 	.word	0x0500000f


	//   ....[242]....
        /*0ab4*/ 	.word	0x0500000f


	//   ....[243]....
        /*0ab8*/ 	.word	0x0500000f


	//   ....[244]....
        /*0abc*/ 	.word	0x0500000f


	//   ....[245]....
        /*0ac0*/ 	.word	0x0500000f


	//   ....[246]....
        /*0ac4*/ 	.word	0x0500000f


	//   ....[247]....
        /*0ac8*/ 	.word	0x0500000f


	//   ....[248]....
        /*0acc*/ 	.word	0x0500000f


	//   ....[249]....
        /*0ad0*/ 	.word	0x0500000f


	//   ....[250]....
        /*0ad4*/ 	.word	0x0500000f


	//   ....[251]....
        /*0ad8*/ 	.word	0x0500000f


	//   ....[252]....
        /*0adc*/ 	.word	0x0500000f


	//   ....[253]....
        /*0ae0*/ 	.word	0x0500000f


	//   ....[254]....
        /*0ae4*/ 	.word	0x0500000f


	//   ....[255]....
        /*0ae8*/ 	.word	0x0500000f


	//   ....[0]....
        /*0aec*/ 	.word	0x0500000f


	//   ....[1]....
        /*0af0*/ 	.word	0x0500000f


	//   ....[2]....
        /*0af4*/ 	.word	0x0500000f


	//   ....[3]....
        /*0af8*/ 	.word	0x0500000f


	//   ....[4]....
        /*0afc*/ 	.word	0x0500000f


	//   ....[5]....
        /*0b00*/ 	.word	0x0500000f


	//   ....[6]....
        /*0b04*/ 	.word	0x0500000f


	//   ....[7]....
        /*0b08*/ 	.word	0x0500000f


	//   ....[8]....
        /*0b0c*/ 	.word	0x0500000f


	//   ....[9]....
        /*0b10*/ 	.word	0x0500000f


	//   ....[10]....
        /*0b14*/ 	.word	0x0500000f


	//   ....[11]....
        /*0b18*/ 	.word	0x0500000f


	//   ....[12]....
        /*0b1c*/ 	.word	0x0500000f


	//   ....[13]....
        /*0b20*/ 	.word	0x0500000f


	//   ....[14]....
        /*0b24*/ 	.word	0x0500000f


	//   ....[15]....
        /*0b28*/ 	.word	0x0500000f


	//   ....[16]....
        /*0b2c*/ 	.word	0x0500000f


	//   ....[17]....
        /*0b30*/ 	.word	0x0500000f


	//   ....[18]....
        /*0b34*/ 	.word	0x0500000f


	//   ....[19]....
        /*0b38*/ 	.word	0x0500000f


	//   ....[20]....
        /*0b3c*/ 	.word	0x0500000f


	//   ....[21]....
        /*0b40*/ 	.word	0x0500000f


	//   ....[22]....
        /*0b44*/ 	.word	0x0500000f


	//   ....[23]....
        /*0b48*/ 	.word	0x0500000f


	//   ....[24]....
        /*0b4c*/ 	.word	0x0500000f


	//   ....[25]....
        /*0b50*/ 	.word	0x0500000f


	//   ....[26]....
        /*0b54*/ 	.word	0x0500000f


	//   ....[27]....
        /*0b58*/ 	.word	0x0500000f


	//   ....[28]....
        /*0b5c*/ 	.word	0x0500000f


	//   ....[29]....
        /*0b60*/ 	.word	0x0500000f


	//   ....[30]....
        /*0b64*/ 	.word	0x0500000f


	//   ....[31]....
        /*0b68*/ 	.word	0x0500000f


	//   ....[32]....
        /*0b6c*/ 	.word	0x0500000f


	//   ....[33]....
        /*0b70*/ 	.word	0x0500000f


	//   ....[34]....
        /*0b74*/ 	.word	0x0500000f


	//   ....[35]....
        /*0b78*/ 	.word	0x0500000f


	//   ....[36]....
        /*0b7c*/ 	.word	0x0500000f


	//   ....[37]....
        /*0b80*/ 	.word	0x0500000f


	//   ....[38]....
        /*0b84*/ 	.word	0x0500000f


	//   ....[39]....
        /*0b88*/ 	.word	0x0500000f


	//   ....[40]....
        /*0b8c*/ 	.word	0x0500000f


	//   ....[41]....
        /*0b90*/ 	.word	0x0500000f


	//   ....[42]....
        /*0b94*/ 	.word	0x0500000f


	//   ....[43]....
        /*0b98*/ 	.word	0x0500000f


	//   ....[44]....
        /*0b9c*/ 	.word	0x0500000f


	//   ....[45]....
        /*0ba0*/ 	.word	0x0500000f


	//   ....[46]....
        /*0ba4*/ 	.word	0x0500000f


	//   ....[47]....
        /*0ba8*/ 	.word	0x0500000f


	//   ....[48]....
        /*0bac*/ 	.word	0x0500000f


	//   ....[49]....
        /*0bb0*/ 	.word	0x0500000f


	//   ....[50]....
        /*0bb4*/ 	.word	0x0500000f


	//   ....[51]....
        /*0bb8*/ 	.word	0x0500000f


	//   ....[52]....
        /*0bbc*/ 	.word	0x0500000f


	//   ....[53]....
        /*0bc0*/ 	.word	0x0500000f


	//   ....[54]....
        /*0bc4*/ 	.word	0x0500000f


	//   ....[55]....
        /*0bc8*/ 	.word	0x0500000f


	//   ....[56]....
        /*0bcc*/ 	.word	0x0500000f


	//   ....[57]....
        /*0bd0*/ 	.word	0x0500000f


	//   ....[58]....
        /*0bd4*/ 	.word	0x0500000f


	//   ....[59]....
        /*0bd8*/ 	.word	0x0500000f


	//   ....[60]....
        /*0bdc*/ 	.word	0x0500000f


	//   ....[61]....
        /*0be0*/ 	.word	0x0500000f


	//   ....[62]....
        /*0be4*/ 	.word	0x0500000f


	//   ....[63]....
        /*0be8*/ 	.word	0x0500000f


	//   ....[64]....
        /*0bec*/ 	.word	0x0500000f


	//   ....[65]....
        /*0bf0*/ 	.word	0x0500000f


	//   ....[66]....
        /*0bf4*/ 	.word	0x0500000f


	//   ....[67]....
        /*0bf8*/ 	.word	0x0500000f


	//   ....[68]....
        /*0bfc*/ 	.word	0x0500000f


	//   ....[69]....
        /*0c00*/ 	.word	0x0500000f


	//   ....[70]....
        /*0c04*/ 	.word	0x0500000f


	//   ....[71]....
        /*0c08*/ 	.word	0x0500000f


	//   ....[72]....
        /*0c0c*/ 	.word	0x0500000f


	//   ....[73]....
        /*0c10*/ 	.word	0x0500000f


	//   ....[74]....
        /*0c14*/ 	.word	0x0500000f


	//   ....[75]....
        /*0c18*/ 	.word	0x0500000f


	//   ....[76]....
        /*0c1c*/ 	.word	0x0500000f


	//   ....[77]....
        /*0c20*/ 	.word	0x0500000f


	//   ....[78]....
        /*0c24*/ 	.word	0x0500000f


	//   ....[79]....
        /*0c28*/ 	.word	0x0500000f


	//   ....[80]....
        /*0c2c*/ 	.word	0x0500000f


	//   ....[81]....
        /*0c30*/ 	.word	0x0500000f


	//   ....[82]....
        /*0c34*/ 	.word	0x0500000f


	//   ....[83]....
        /*0c38*/ 	.word	0x0500000f


	//   ....[84]....
        /*0c3c*/ 	.word	0x0500000f


	//   ....[85]....
        /*0c40*/ 	.word	0x0500000f


	//   ....[86]....
        /*0c44*/ 	.word	0x0500000f


	//   ....[87]....
        /*0c48*/ 	.word	0x0500000f


	//   ....[88]....
        /*0c4c*/ 	.word	0x0500000f


	//   ....[89]....
        /*0c50*/ 	.word	0x0500000f


	//   ....[90]....
        /*0c54*/ 	.word	0x0500000f


	//   ....[91]....
        /*0c58*/ 	.word	0x0500000f


	//   ....[92]....
        /*0c5c*/ 	.word	0x0500000f


	//   ....[93]....
        /*0c60*/ 	.word	0x0500000f


	//   ....[94]....
        /*0c64*/ 	.word	0x0500000f


	//   ....[95]....
        /*0c68*/ 	.word	0x0500000f


	//   ....[96]....
        /*0c6c*/ 	.word	0x0500000f


	//   ....[97]....
        /*0c70*/ 	.word	0x0500000f


	//   ....[98]....
        /*0c74*/ 	.word	0x0500000f


	//   ....[99]....
        /*0c78*/ 	.word	0x0500000f


	//----- nvinfo : EIATTR_COOP_GROUP_INSTR_OFFSETS
	.align		4
.L_326:
        /*0c7c*/ 	.byte	0x04, 0x28
        /*0c7e*/ 	.short	(.L_328 - .L_327)


	//   ....[0]....
.L_327:
        /*0c80*/ 	.word	0x00000070


	//   ....[1]....
        /*0c84*/ 	.word	0x000001a0


	//   ....[2]....
        /*0c88*/ 	.word	0x000001f0


	//   ....[3]....
        /*0c8c*/ 	.word	0x00000420


	//   ....[4]....
        /*0c90*/ 	.word	0x00000580


	//   ....[5]....
        /*0c94*/ 	.word	0x000006a0


	//   ....[6]....
        /*0c98*/ 	.word	0x00000800


	//   ....[7]....
        /*0c9c*/ 	.word	0x00010860


	//   ....[8]....
        /*0ca0*/ 	.word	0x00011160


	//   ....[9]....
        /*0ca4*/ 	.word	0x00011170


	//   ....[10]....
        /*0ca8*/ 	.word	0x00011180


	//   ....[11]....
        /*0cac*/ 	.word	0x00011190


	//   ....[12]....
        /*0cb0*/ 	.word	0x00014840


	//   ....[13]....
        /*0cb4*/ 	.word	0x00014850


	//   ....[14]....
        /*0cb8*/ 	.word	0x00014860


	//   ....[15]....
        /*0cbc*/ 	.word	0x00014870


	//   ....[16]....
        /*0cc0*/ 	.word	0x00019130


	//   ....[17]....
        /*0cc4*/ 	.word	0x00019ea0


	//   ....[18]....
        /*0cc8*/ 	.word	0x00019eb0


	//   ....[19]....
        /*0ccc*/ 	.word	0x00019ed0


	//   ....[20]....
        /*0cd0*/ 	.word	0x0001abc0


	//   ....[21]....
        /*0cd4*/ 	.word	0x0001abe0


	//   ....[22]....
        /*0cd8*/ 	.word	0x0001d9a0


	//   ....[23]....
        /*0cdc*/ 	.word	0x0001ea20


	//   ....[24]....
        /*0ce0*/ 	.word	0x0001ea70


	//   ....[25]....
        /*0ce4*/ 	.word	0x0001ea80


	//   ....[26]....
        /*0ce8*/ 	.word	0x0001f720


	//   ....[27]....
        /*0cec*/ 	.word	0x0001f780


	//   ....[28]....
        /*0cf0*/ 	.word	0x000231a0


	//   ....[29]....
        /*0cf4*/ 	.word	0x00023200


	//   ....[30]....
        /*0cf8*/ 	.word	0x00023260


	//   ....[31]....
        /*0cfc*/ 	.word	0x00023270


	//   ....[32]....
        /*0d00*/ 	.word	0x000250f0


	//   ....[33]....
        /*0d04*/ 	.word	0x00025150


	//   ....[34]....
        /*0d08*/ 	.word	0x00025170


	//   ....[35]....
        /*0d0c*/ 	.word	0x00025190


	//   ....[36]....
        /*0d10*/ 	.word	0x000260c0


	//   ....[37]....
        /*0d14*/ 	.word	0x000261d0


	//   ....[38]....
        /*0d18*/ 	.word	0x000262a0


	//   ....[39]....
        /*0d1c*/ 	.word	0x000262d0


	//   ....[40]....
        /*0d20*/ 	.word	0x00026300


	//   ....[41]....
        /*0d24*/ 	.word	0x00026330


	//   ....[42]....
        /*0d28*/ 	.word	0x00026360


	//   ....[43]....
        /*0d2c*/ 	.word	0x00026390


	//   ....[44]....
        /*0d30*/ 	.word	0x000263c0


	//   ....[45]....
        /*0d34*/ 	.word	0x000263f0


	//   ....[46]....
        /*0d38*/ 	.word	0x00026420


	//   ....[47]....
        /*0d3c*/ 	.word	0x00026450


	//   ....[48]....
        /*0d40*/ 	.word	0x00026480


	//   ....[49]....
        /*0d44*/ 	.word	0x000264b0


	//   ....[50]....
        /*0d48*/ 	.word	0x000264e0


	//   ....[51]....
        /*0d4c*/ 	.word	0x00026510


	//   ....[52]....
        /*0d50*/ 	.word	0x00026540


	//   ....[53]....
        /*0d54*/ 	.word	0x00026570


	//   ....[54]....
        /*0d58*/ 	.word	0x000265a0


	//   ....[55]....
        /*0d5c*/ 	.word	0x000265d0


	//   ....[56]....
        /*0d60*/ 	.word	0x00026600


	//   ....[57]....
        /*0d64*/ 	.word	0x00026630


	//   ....[58]....
        /*0d68*/ 	.word	0x00026660


	//   ....[59]....
        /*0d6c*/ 	.word	0x00026690


	//   ....[60]....
        /*0d70*/ 	.word	0x000266c0


	//   ....[61]....
        /*0d74*/ 	.word	0x000266f0


	//   ....[62]....
        /*0d78*/ 	.word	0x00026720


	//   ....[63]....
        /*0d7c*/ 	.word	0x00026750


	//   ....[64]....
        /*0d80*/ 	.word	0x00026780


	//   ....[65]....
        /*0d84*/ 	.word	0x000267b0


	//   ....[66]....
        /*0d88*/ 	.word	0x000267e0


	//   ....[67]....
        /*0d8c*/ 	.word	0x00026810


	//   ....[68]....
        /*0d90*/ 	.word	0x00026840


	//   ....[69]....
        /*0d94*/ 	.word	0x00026870


	//   ....[70]....
        /*0d98*/ 	.word	0x000268a0


	//   ....[71]....
        /*0d9c*/ 	.word	0x000268d0


	//   ....[72]....
        /*0da0*/ 	.word	0x00026900


	//   ....[73]....
        /*0da4*/ 	.word	0x00026930


	//   ....[74]....
        /*0da8*/ 	.word	0x00026960


	//   ....[75]....
        /*0dac*/ 	.word	0x00026990


	//   ....[76]....
        /*0db0*/ 	.word	0x000269c0


	//   ....[77]....
        /*0db4*/ 	.word	0x000269e0


	//   ....[78]....
        /*0db8*/ 	.word	0x000269f0


	//   ....[79]....
        /*0dbc*/ 	.word	0x00026a20


	//   ....[80]....
        /*0dc0*/ 	.word	0x00026a50


	//   ....[81]....
        /*0dc4*/ 	.word	0x00026a80


	//   ....[82]....
        /*0dc8*/ 	.word	0x00026ab0


	//   ....[83]....
        /*0dcc*/ 	.word	0x00026ad0


	//   ....[84]....
        /*0dd0*/ 	.word	0x00026ae0


	//   ....[85]....
        /*0dd4*/ 	.word	0x00026af0


	//   ....[86]....
        /*0dd8*/ 	.word	0x00026b10


	//   ....[87]....
        /*0ddc*/ 	.word	0x00026b40


	//   ....[88]....
        /*0de0*/ 	.word	0x00026b70


	//   ....[89]....
        /*0de4*/ 	.word	0x00026b80


	//   ....[90]....
        /*0de8*/ 	.word	0x00026bb0


	//   ....[91]....
        /*0dec*/ 	.word	0x00026bd0


	//   ....[92]....
        /*0df0*/ 	.word	0x00026c00


	//   ....[93]....
        /*0df4*/ 	.word	0x00026c30


	//   ....[94]....
        /*0df8*/ 	.word	0x00026c60


	//   ....[95]....
        /*0dfc*/ 	.word	0x00026c70


	//   ....[96]....
        /*0e00*/ 	.word	0x00026ca0


	//   ....[97]....
        /*0e04*/ 	.word	0x00026cd0


	//   ....[98]....
        /*0e08*/ 	.word	0x00026d00


	//   ....[99]....
        /*0e0c*/ 	.word	0x00026d30


	//   ....[100]....
        /*0e10*/ 	.word	0x00026d60


	//   ....[101]....
        /*0e14*/ 	.word	0x00026d80


	//   ....[102]....
        /*0e18*/ 	.word	0x00026d90


	//   ....[103]....
        /*0e1c*/ 	.word	0x00026da0


	//   ....[104]....
        /*0e20*/ 	.word	0x00026db0


	//   ....[105]....
        /*0e24*/ 	.word	0x00026dc0


	//   ....[106]....
        /*0e28*/ 	.word	0x00026dd0


	//   ....[107]....
        /*0e2c*/ 	.word	0x00026de0


	//   ....[108]....
        /*0e30*/ 	.word	0x00026e00


	//   ....[109]....
        /*0e34*/ 	.word	0x00026e20


	//   ....[110]....
        /*0e38*/ 	.word	0x00026e50


	//   ....[111]....
        /*0e3c*/ 	.word	0x00026e80


	//   ....[112]....
        /*0e40*/ 	.word	0x00026eb0


	//   ....[113]....
        /*0e44*/ 	.word	0x00026ee0


	//   ....[114]....
        /*0e48*/ 	.word	0x00026f10


	//   ....[115]....
        /*0e4c*/ 	.word	0x00026f40


	//   ....[116]....
        /*0e50*/ 	.word	0x00026f70


	//   ....[117]....
        /*0e54*/ 	.word	0x00026fa0


	//   ....[118]....
        /*0e58*/ 	.word	0x00026fd0


	//   ....[119]....
        /*0e5c*/ 	.word	0x00027000


	//   ....[120]....
        /*0e60*/ 	.word	0x00027030


	//   ....[121]....
        /*0e64*/ 	.word	0x00027060


	//   ....[122]....
        /*0e68*/ 	.word	0x00027070


	//   ....[123]....
        /*0e6c*/ 	.word	0x00027080


	//   ....[124]....
        /*0e70*/ 	.word	0x000270a0


	//   ....[125]....
        /*0e74*/ 	.word	0x000270d0


	//   ....[126]....
        /*0e78*/ 	.word	0x00027100


	//   ....[127]....
        /*0e7c*/ 	.word	0x00027120


	//   ....[128]....
        /*0e80*/ 	.word	0x00027150


	//   ....[129]....
        /*0e84*/ 	.word	0x00027180


	//   ....[130]....
        /*0e88*/ 	.word	0x000271b0


	//   ....[131]....
        /*0e8c*/ 	.word	0x000271e0


	//   ....[132]....
        /*0e90*/ 	.word	0x00027b40


	//   ....[133]....
        /*0e94*/ 	.word	0x00027b60


	//   ....[134]....
        /*0e98*/ 	.word	0x00027b70


	//   ....[135]....
        /*0e9c*/ 	.word	0x00027b80


	//   ....[136]....
        /*0ea0*/ 	.word	0x00028460


	//   ....[137]....
        /*0ea4*/ 	.word	0x00028470


	//   ....[138]....
        /*0ea8*/ 	.word	0x000285c0


	//   ....[139]....
        /*0eac*/ 	.word	0x000285d0


	//   ....[140]....
        /*0eb0*/ 	.word	0x00028720


	//   ....[141]....
        /*0eb4*/ 	.word	0x00028730


	//   ....[142]....
        /*0eb8*/ 	.word	0x00028880


	//   ....[143]....
        /*0ebc*/ 	.word	0x00028890


	//   ....[144]....
        /*0ec0*/ 	.word	0x00028c80


	//   ....[145]....
        /*0ec4*/ 	.word	0x00028c90


	//   ....[146]....
        /*0ec8*/ 	.word	0x00029a10


	//   ....[147]....
        /*0ecc*/ 	.word	0x00029a20


	//   ....[148]....
        /*0ed0*/ 	.word	0x0002af80


	//   ....[149]....
        /*0ed4*/ 	.word	0x0002af90


	//   ....[150]....
        /*0ed8*/ 	.word	0x0002b0f0


	//   ....[151]....
        /*0edc*/ 	.word	0x0002b100


	//   ....[152]....
        /*0ee0*/ 	.word	0x0002b250


	//   ....[153]....
        /*0ee4*/ 	.word	0x0002b260


	//   ....[154]....
        /*0ee8*/ 	.word	0x0002b3b0


	//   ....[155]....
        /*0eec*/ 	.word	0x0002b3c0


	//   ....[156]....
        /*0ef0*/ 	.word	0x0002b570


	//   ....[157]....
        /*0ef4*/ 	.word	0x0002b7b0


	//   ....[158]....
        /*0ef8*/ 	.word	0x0002b7e0


	//   ....[159]....
        /*0efc*/ 	.word	0x0002b810


	//   ....[160]....
        /*0f00*/ 	.word	0x0002b840


	//   ....[161]....
        /*0f04*/ 	.word	0x0002b870


	//   ....[162]....
        /*0f08*/ 	.word	0x0002b8a0


	//   ....[163]....
        /*0f0c*/ 	.word	0x0002ba40


	//   ....[164]....
        /*0f10*/ 	.word	0x0002ba70


	//   ....[165]....
        /*0f14*/ 	.word	0x0002baa0


	//   ....[166]....
        /*0f18*/ 	.word	0x0002bad0


	//   ....[167]....
        /*0f1c*/ 	.word	0x0002bb00


	//   ....[168]....
        /*0f20*/ 	.word	0x0002bb30


	//   ....[169]....
        /*0f24*/ 	.word	0x0002bbd0


	//   ....[170]....
        /*0f28*/ 	.word	0x0002bc00


	//   ....[171]....
        /*0f2c*/ 	.word	0x0002bc10


	//   ....[172]....
        /*0f30*/ 	.word	0x0002bc40


	//   ....[173]....
        /*0f34*/ 	.word	0x0002d3a0


	//   ....[174]....
        /*0f38*/ 	.word	0x0002f3a0


	//   ....[175]....
        /*0f3c*/ 	.word	0x00030180


	//   ....[176]....
        /*0f40*/ 	.word	0x000301a0


	//   ....[177]....
        /*0f44*/ 	.word	0x000301e0


	//   ....[178]....
        /*0f48*/ 	.word	0x00030260


	//   ....[179]....
        /*0f4c*/ 	.word	0x000302f0


	//   ....[180]....
        /*0f50*/ 	.word	0x00030300


	//   ....[181]....
        /*0f54*/ 	.word	0x00030350


	//   ....[182]....
        /*0f58*/ 	.word	0x00030390


	//   ....[183]....
        /*0f5c*/ 	.word	0x000325a0


	//   ....[184]....
        /*0f60*/ 	.word	0x000325d0


	//   ....[185]....
        /*0f64*/ 	.word	0x00032630


	//   ....[186]....
        /*0f68*/ 	.word	0x00032660


	//   ....[187]....
        /*0f6c*/ 	.word	0x00032690


	//   ....[188]....
        /*0f70*/ 	.word	0x000326c0


	//   ....[189]....
        /*0f74*/ 	.word	0x000326f0


	//   ....[190]....
        /*0f78*/ 	.word	0x00032720


	//   ....[191]....
        /*0f7c*/ 	.word	0x000328e0


	//   ....[192]....
        /*0f80*/ 	.word	0x00032910


	//   ....[193]....
        /*0f84*/ 	.word	0x00032940


	//   ....[194]....
        /*0f88*/ 	.word	0x00032970


	//   ....[195]....
        /*0f8c*/ 	.word	0x000329a0


	//   ....[196]....
        /*0f90*/ 	.word	0x000329d0


	//   ....[197]....
        /*0f94*/ 	.word	0x00032aa0


	//   ....[198]....
        /*0f98*/ 	.word	0x00032ac0


	//   ....[199]....
        /*0f9c*/ 	.word	0x00032ad0


	//   ....[200]....
        /*0fa0*/ 	.word	0x00032b50


	//   ....[201]....
        /*0fa4*/ 	.word	0x000336a0


	//   ....[202]....
        /*0fa8*/ 	.word	0x00033b20


	//   ....[203]....
        /*0fac*/ 	.word	0x00033bc0


	//   ....[204]....
        /*0fb0*/ 	.word	0x00033c50


	//   ....[205]....
        /*0fb4*/ 	.word	0x00033ca0


	//   ....[206]....
        /*0fb8*/ 	.word	0x00033cf0


	//   ....[207]....
        /*0fbc*/ 	.word	0x00033dc0


	//   ....[208]....
        /*0fc0*/ 	.word	0x00033e50


	//   ....[209]....
        /*0fc4*/ 	.word	0x00033ea0


	//   ....[210]....
        /*0fc8*/ 	.word	0x00033ef0


	//   ....[211]....
        /*0fcc*/ 	.word	0x00034300


	//   ....[212]....
        /*0fd0*/ 	.word	0x00034420


	//   ....[213]....
        /*0fd4*/ 	.word	0x00034540


	//   ....[214]....
        /*0fd8*/ 	.word	0x00034660


	//   ....[215]....
        /*0fdc*/ 	.word	0x00034790


	//   ....[216]....
        /*0fe0*/ 	.word	0x000348a0


	//   ....[217]....
        /*0fe4*/ 	.word	0x000349c0


	//   ....[218]....
        /*0fe8*/ 	.word	0x00034a10


	//   ....[219]....
        /*0fec*/ 	.word	0x00034a90


	//   ....[220]....
        /*0ff0*/ 	.word	0x00034af0


	//   ....[221]....
        /*0ff4*/ 	.word	0x00034b50


	//   ....[222]....
        /*0ff8*/ 	.word	0x00034bb0


	//   ....[223]....
        /*0ffc*/ 	.word	0x00034c30


	//   ....[224]....
        /*1000*/ 	.word	0x00034ca0


	//   ....[225]....
        /*1004*/ 	.word	0x00034d00


	//   ....[226]....
        /*1008*/ 	.word	0x00034d50


	//   ....[227]....
        /*100c*/ 	.word	0x00034dd0


	//   ....[228]....
        /*1010*/ 	.word	0x00034e40


	//   ....[229]....
        /*1014*/ 	.word	0x00034ea0


	//   ....[230]....
        /*1018*/ 	.word	0x00034ef0


	//   ....[231]....
        /*101c*/ 	.word	0x00034f70


	//   ....[232]....
        /*1020*/ 	.word	0x00034fe0


	//   ....[233]....
        /*1024*/ 	.word	0x00035040


	//   ....[234]....
        /*1028*/ 	.word	0x00035090


	//   ....[235]....
        /*102c*/ 	.word	0x00035140


	//   ....[236]....
        /*1030*/ 	.word	0x00035190


	//   ....[237]....
        /*1034*/ 	.word	0x000351f0


	//   ....[238]....
        /*1038*/ 	.word	0x00035240


	//   ....[239]....
        /*103c*/ 	.word	0x000352c0


	//   ....[240]....
        /*1040*/ 	.word	0x00035310


	//   ....[241]....
        /*1044*/ 	.word	0x00035370


	//   ....[242]....
        /*1048*/ 	.word	0x000353e0


	//   ....[243]....
        /*104c*/ 	.word	0x00035450


	//   ....[244]....
        /*1050*/ 	.word	0x000354b0


	//   ....[245]....
        /*1054*/ 	.word	0x00035520


	//   ....[246]....
        /*1058*/ 	.word	0x00035580


	//   ....[247]....
        /*105c*/ 	.word	0x00035600


	//   ....[248]....
        /*1060*/ 	.word	0x00035670


	//   ....[249]....
        /*1064*/ 	.word	0x000356d0


	//   ....[250]....
        /*1068*/ 	.word	0x00035720


	//   ....[251]....
        /*106c*/ 	.word	0x000357a0


	//   ....[252]....
        /*1070*/ 	.word	0x00035810


	//   ....[253]....
        /*1074*/ 	.word	0x00035870


	//   ....[254]....
        /*1078*/ 	.word	0x000358c0


	//   ....[255]....
        /*107c*/ 	.word	0x00035920


	//   ....[0]....
        /*1080*/ 	.word	0x000359b0


	//   ....[1]....
        /*1084*/ 	.word	0x00035a10


	//   ....[2]....
        /*1088*/ 	.word	0x00035a60


	//   ....[3]....
        /*108c*/ 	.word	0x00035b00


	//   ....[4]....
        /*1090*/ 	.word	0x00035b50


	//   ....[5]....
        /*1094*/ 	.word	0x00035bb0


	//   ....[6]....
        /*1098*/ 	.word	0x00035c00


	//   ....[7]....
        /*109c*/ 	.word	0x00035c80


	//   ....[8]....
        /*10a0*/ 	.word	0x00035cd0


	//   ....[9]....
        /*10a4*/ 	.word	0x00035d30


	//   ....[10]....
        /*10a8*/ 	.word	0x00035da0


	//   ....[11]....
        /*10ac*/ 	.word	0x00035e10


	//   ....[12]....
        /*10b0*/ 	.word	0x00035e70


	//   ....[13]....
        /*10b4*/ 	.word	0x00035ee0


	//   ....[14]....
        /*10b8*/ 	.word	0x00035f40


	//   ....[15]....
        /*10bc*/ 	.word	0x00035fb0


	//   ....[16]....
        /*10c0*/ 	.word	0x00036000


	//   ....[17]....
        /*10c4*/ 	.word	0x00036070


	//   ....[18]....
        /*10c8*/ 	.word	0x000360d0


	//   ....[19]....
        /*10cc*/ 	.word	0x00036140


	//   ....[20]....
        /*10d0*/ 	.word	0x000361a0


	//   ....[21]....
        /*10d4*/ 	.word	0x00036210


	//   ....[22]....
        /*10d8*/ 	.word	0x00036260


	//   ....[23]....
        /*10dc*/ 	.word	0x000362e0


	//   ....[24]....
        /*10e0*/ 	.word	0x00036360


	//   ....[25]....
        /*10e4*/ 	.word	0x000363c0


	//   ....[26]....
        /*10e8*/ 	.word	0x00036420


	//   ....[27]....
        /*10ec*/ 	.word	0x000364a0


	//   ....[28]....
        /*10f0*/ 	.word	0x00036510


	//   ....[29]....
        /*10f4*/ 	.word	0x00036570


	//   ....[30]....
        /*10f8*/ 	.word	0x000365c0


	//   ....[31]....
        /*10fc*/ 	.word	0x00036620


	//   ....[32]....
        /*1100*/ 	.word	0x00036680


	//   ....[33]....
        /*1104*/ 	.word	0x000366e0


	//   ....[34]....
        /*1108*/ 	.word	0x00036730


	//   ....[35]....
        /*110c*/ 	.word	0x00036790


	//   ....[36]....
        /*1110*/ 	.word	0x000367f0


	//   ....[37]....
        /*1114*/ 	.word	0x00036850


	//   ....[38]....
        /*1118*/ 	.word	0x000368a0


	//   ....[39]....
        /*111c*/ 	.word	0x00036920


	//   ....[40]....
        /*1120*/ 	.word	0x00036990


	//   ....[41]....
        /*1124*/ 	.word	0x000369f0


	//   ....[42]....
        /*1128*/ 	.word	0x00036a40


	//   ....[43]....
        /*112c*/ 	.word	0x00036ae0


	//   ....[44]....
        /*1130*/ 	.word	0x00036b50


	//   ....[45]....
        /*1134*/ 	.word	0x00036bc0


	//   ....[46]....
        /*1138*/ 	.word	0x00036c10


	//   ....[47]....
        /*113c*/ 	.word	0x00036ca0


	//   ....[48]....
        /*1140*/ 	.word	0x00036d10


	//   ....[49]....
        /*1144*/ 	.word	0x00036d90


	//   ....[50]....
        /*1148*/ 	.word	0x00036de0


	//   ....[51]....
        /*114c*/ 	.word	0x00036e70


	//   ....[52]....
        /*1150*/ 	.word	0x00036ec0


	//   ....[53]....
        /*1154*/ 	.word	0x00036f50


	//   ....[54]....
        /*1158*/ 	.word	0x00036fe0


	//   ....[55]....
        /*115c*/ 	.word	0x00037070


	//   ....[56]....
        /*1160*/ 	.word	0x00037100


	//   ....[57]....
        /*1164*/ 	.word	0x00037190


	//   ....[58]....
        /*1168*/ 	.word	0x00037220


	//   ....[59]....
        /*116c*/ 	.word	0x000372a0


	//   ....[60]....
        /*1170*/ 	.word	0x000372f0


	//   ....[61]....
        /*1174*/ 	.word	0x00037390


	//   ....[62]....
        /*1178*/ 	.word	0x00037420


	//   ....[63]....
        /*117c*/ 	.word	0x000374a0


	//   ....[64]....
        /*1180*/ 	.word	0x000374f0


	//   ....[65]....
        /*1184*/ 	.word	0x00037580


	//   ....[66]....
        /*1188*/ 	.word	0x00037610


	//   ....[67]....
        /*118c*/ 	.word	0x000376a0


	//   ....[68]....
        /*1190*/ 	.word	0x00037730


	//   ....[69]....
        /*1194*/ 	.word	0x000377c0


	//   ....[70]....
        /*1198*/ 	.word	0x00037850


	//   ....[71]....
        /*119c*/ 	.word	0x00037910


	//   ....[72]....
        /*11a0*/ 	.word	0x00037bf0


	//   ....[73]....
        /*11a4*/ 	.word	0x00037e10


	//   ....[74]....
        /*11a8*/ 	.word	0x00037e60


	//   ....[75]....
        /*11ac*/ 	.word	0x00037ec0


	//   ....[76]....
        /*11b0*/ 	.word	0x00037fd0


	//   ....[77]....
        /*11b4*/ 	.word	0x00038030


	//   ....[78]....
        /*11b8*/ 	.word	0x00038140


	//   ....[79]....
        /*11bc*/ 	.word	0x000381a0


	//   ....[80]....
        /*11c0*/ 	.word	0x00038280


	//   ....[81]....
        /*11c4*/ 	.word	0x000385a0


	//   ....[82]....
        /*11c8*/ 	.word	0x00038640


	//   ....[83]....
        /*11cc*/ 	.word	0x000387e0


	//   ....[84]....
        /*11d0*/ 	.word	0x00038860


	//   ....[85]....
        /*11d4*/ 	.word	0x000388e0


	//   ....[86]....
        /*11d8*/ 	.word	0x00038960


	//   ....[87]....
        /*11dc*/ 	.word	0x000389e0


	//   ....[88]....
        /*11e0*/ 	.word	0x00038a70


	//   ....[89]....
        /*11e4*/ 	.word	0x00038b10


	//   ....[90]....
        /*11e8*/ 	.word	0x00038bc0


	//   ....[91]....
        /*11ec*/ 	.word	0x00038c40


	//   ....[92]....
        /*11f0*/ 	.word	0x00038cc0


	//   ....[93]....
        /*11f4*/ 	.word	0x00038d40


	//   ....[94]....
        /*11f8*/ 	.word	0x00038dd0


	//   ....[95]....
        /*11fc*/ 	.word	0x00038e50


	//   ....[96]....
        /*1200*/ 	.word	0x00038f00


	//   ....[97]....
        /*1204*/ 	.word	0x00038f50


	//   ....[98]....
        /*1208*/ 	.word	0x00039010


	//   ....[99]....
        /*120c*/ 	.word	0x00039140


	//----- nvinfo : EIATTR_REG_RECONFIG
	.align		4
.L_328:
        /*1210*/ 	.byte	0x01, 0x54
	.zero		2


	//----- nvinfo : EIATTR_SYSCALL_OFFSETS
	.align		4
        /*1214*/ 	.byte	0x04, 0x46
        /*1216*/ 	.short	(.L_330 - .L_329)


	//   ....[0]....
.L_329:
        /*1218*/ 	.word	0x000020d0


	//   ....[1]....
        /*121c*/ 	.word	0x00002220


	//   ....[2]....
        /*1220*/ 	.word	0x000109f0


	//   ....[3]....
        /*1224*/ 	.word	0x00010f40


	//   ....[4]....
        /*1228*/ 	.word	0x0002ee00


	//   ....[5]....
        /*122c*/ 	.word	0x0002ef90


	//   ....[6]....
        /*1230*/ 	.word	0x0002f0e0


	//   ....[7]....
        /*1234*/ 	.word	0x0002f220


	//   ....[8]....
        /*1238*/ 	.word	0x0002fd40


	//----- nvinfo : EIATTR_MBARRIER_INSTR_OFFSETS
	.align		4
.L_330:
        /*123c*/ 	.byte	0x04, 0x39
        /*123e*/ 	.short	(.L_332 - .L_331)


	//   ....[0]....
.L_331:
        /*1240*/ 	.word	0x000002d0
        /*1244*/ 	.word	0x000000ff
        /*1248*/ 	.word	0x00033400
        /*124c*/ 	.short	0x0100
        /*124e*/ 	.byte	0x08
	.zero		1


	//   ....[1]....
        /*1250*/ 	.word	0x000002e0
        /*1254*/ 	.word	0x000000ff
        /*1258*/ 	.word	0x00033420
        /*125c*/ 	.short	0x0100
        /*125e*/ 	.byte	0x08
	.zero		1


	//   ....[2]....
        /*1260*/ 	.word	0x000003d0
        /*1264*/ 	.word	0x000000ff
        /*1268*/ 	.word	0x00033430
        /*126c*/ 	.short	0x0100
        /*126e*/ 	.byte	0x08
	.zero		1


	//   ....[3]....
        /*1270*/ 	.word	0x000003e0
        /*1274*/ 	.word	0x000000ff
        /*1278*/ 	.word	0x00033440
        /*127c*/ 	.short	0x0100
        /*127e*/ 	.byte	0x08
	.zero		1


	//   ....[4]....
        /*1280*/ 	.word	0x000003f0
        /*1284*/ 	.word	0x000000ff
        /*1288*/ 	.word	0x00033438
        /*128c*/ 	.short	0x0100
        /*128e*/ 	.byte	0x08
	.zero		1


	//   ....[5]....
        /*1290*/ 	.word	0x00000400
        /*1294*/ 	.word	0x000000ff
        /*1298*/ 	.word	0x00033448
        /*129c*/ 	.short	0x0100
        /*129e*/ 	.byte	0x08
	.zero		1


	//   ....[6]....
        /*12a0*/ 	.word	0x00000530
        /*12a4*/ 	.word	0x000000ff
        /*12a8*/ 	.word	0x00033450
        /*12ac*/ 	.short	0x0100
        /*12ae*/ 	.byte	0x08
	.zero		1


	//   ....[7]....
        /*12b0*/ 	.word	0x00000540
        /*12b4*/ 	.word	0x000000ff
        /*12b8*/ 	.word	0x00033460
        /*12bc*/ 	.short	0x0100
        /*12be*/ 	.byte	0x08
	.zero		1


	//   ....[8]....
        /*12c0*/ 	.word	0x00000550
        /*12c4*/ 	.word	0x000000ff
        /*12c8*/ 	.word	0x00033458
        /*12cc*/ 	.short	0x0100
        /*12ce*/ 	.byte	0x08
	.zero		1


	//   ....[9]....
        /*12d0*/ 	.word	0x00000560
        /*12d4*/ 	.word	0x000000ff
        /*12d8*/ 	.word	0x00033468
        /*12dc*/ 	.short	0x0100
        /*12de*/ 	.byte	0x08
	.zero		1


	//   ....[10]....
        /*12e0*/ 	.word	0x00000650
        /*12e4*/ 	.word	0x000000ff
        /*12e8*/ 	.word	0x00033470
        /*12ec*/ 	.short	0x0100
        /*12ee*/ 	.byte	0x06
	.zero		1


	//   ....[11]....
        /*12f0*/ 	.word	0x00000660
        /*12f4*/ 	.word	0x000000ff
        /*12f8*/ 	.word	0x00033480
        /*12fc*/ 	.short	0x0100
        /*12fe*/ 	.byte	0x06
	.zero		1


	//   ....[12]....
        /*1300*/ 	.word	0x00000670
        /*1304*/ 	.word	0x000000ff
        /*1308*/ 	.word	0x00033478
        /*130c*/ 	.short	0x0100
        /*130e*/ 	.byte	0x06
	.zero		1


	//   ....[13]....
        /*1310*/ 	.word	0x00000680
        /*1314*/ 	.word	0x000000ff
        /*1318*/ 	.word	0x00033488
        /*131c*/ 	.short	0x0100
        /*131e*/ 	.byte	0x06
	.zero		1


	//   ....[14]....
        /*1320*/ 	.word	0x000007b0
        /*1324*/ 	.word	0x000000ff
        /*1328*/ 	.word	0x00033490
        /*132c*/ 	.short	0x0100
        /*132e*/ 	.byte	0x08
	.zero		1


	//   ....[15]....
        /*1330*/ 	.word	0x000007c0
        /*1334*/ 	.word	0x000000ff
        /*1338*/ 	.word	0x000334a0
        /*133c*/ 	.short	0x0100
        /*133e*/ 	.byte	0x08
	.zero		1


	//   ....[16]....
        /*1340*/ 	.word	0x000007d0
        /*1344*/ 	.word	0x000000ff
        /*1348*/ 	.word	0x00033498
        /*134c*/ 	.short	0x0100
        /*134e*/ 	.byte	0x08
	.zero		1


	//   ....[17]....
        /*1350*/ 	.word	0x000007e0
        /*1354*/ 	.word	0x000000ff
        /*1358*/ 	.word	0x000334a8
        /*135c*/ 	.short	0x0100
        /*135e*/ 	.byte	0x08
	.zero		1


	//   ....[18]....
        /*1360*/ 	.word	0x00000910
        /*1364*/ 	.word	0x000000ff
        /*1368*/ 	.word	0x000334b0
        /*136c*/ 	.short	0x0100
        /*136e*/ 	.byte	0x08
	.zero		1


	//   ....[19]....
        /*1370*/ 	.word	0x00000920
        /*1374*/ 	.word	0x000000ff
        /*1378*/ 	.word	0x000334c0
        /*137c*/ 	.short	0x0100
        /*137e*/ 	.byte	0x08
	.zero		1


	//   ....[20]....
        /*1380*/ 	.word	0x00000930
        /*1384*/ 	.word	0x000000ff
        /*1388*/ 	.word	0x000334b8
        /*138c*/ 	.short	0x0100
        /*138e*/ 	.byte	0x08
	.zero		1


	//   ....[21]....
        /*1390*/ 	.word	0x00000940
        /*1394*/ 	.word	0x000000ff
        /*1398*/ 	.word	0x000334c8
        /*139c*/ 	.short	0x0100
        /*139e*/ 	.byte	0x08
	.zero		1


	//   ....[22]....
        /*13a0*/ 	.word	0x00003a10
        /*13a4*/ 	.word	0x00000064
        /*13a8*/ 	.word	0x00033490
        /*13ac*/ 	.short	0x010a
        /*13ae*/ 	.byte	0x3f
	.zero		1


	//   ....[23]....
        /*13b0*/ 	.word	0x000097b0
        /*13b4*/ 	.word	0x00000064
        /*13b8*/ 	.word	0x00033490
        /*13bc*/ 	.short	0x010a
        /*13be*/ 	.byte	0x3f
	.zero		1


	//   ....[24]....
        /*13c0*/ 	.word	0x0000f700
        /*13c4*/ 	.word	0x00000064
        /*13c8*/ 	.word	0x00033490
        /*13cc*/ 	.short	0x010a
        /*13ce*/ 	.byte	0x3f
	.zero		1


	//   ....[25]....
        /*13d0*/ 	.word	0x0000fae0
        /*13d4*/ 	.word	0x0000002c
        /*13d8*/ 	.word	0x00000000
        /*13dc*/ 	.short	0x0101
        /*13de*/ 	.byte	0x3f
	.zero		1


	//   ....[26]....
        /*13e0*/ 	.word	0x0000fb20
        /*13e4*/ 	.word	0x00000064
        /*13e8*/ 	.word	0x000334b0
        /*13ec*/ 	.short	0x010a
        /*13ee*/ 	.byte	0x3f
	.zero		1


	//   ....[27]....
        /*13f0*/ 	.word	0x00010060
        /*13f4*/ 	.word	0x00000064
        /*13f8*/ 	.word	0x00000000
        /*13fc*/ 	.short	0x0101
        /*13fe*/ 	.byte	0x3f
	.zero		1


	//   ....[28]....
        /*1400*/ 	.word	0x00010cc0
        /*1404*/ 	.word	0x00000010
        /*1408*/ 	.word	0x00033400
        /*140c*/ 	.short	0x010a
        /*140e*/ 	.byte	0x3f
	.zero		1


	//   ....[29]....
        /*1410*/ 	.word	0x00010d10
        /*1414*/ 	.word	0x00000010
        /*1418*/ 	.word	0x00033400
        /*141c*/ 	.short	0x010a
        /*141e*/ 	.byte	0x3f
	.zero		1


	//   ....[30]....
        /*1420*/ 	.word	0x00011710
        /*1424*/ 	.word	0x00000010
        /*1428*/ 	.word	0x00033400
        /*142c*/ 	.short	0x010a
        /*142e*/ 	.byte	0x3f
	.zero		1


	//   ....[31]....
        /*1430*/ 	.word	0x00014d30
        /*1434*/ 	.word	0x00000010
        /*1438*/ 	.word	0x00033400
        /*143c*/ 	.short	0x010a
        /*143e*/ 	.byte	0x3f
	.zero		1


	//   ....[32]....
        /*1440*/ 	.word	0x00017eb0
        /*1444*/ 	.word	0x00000000
        /*1448*/ 	.word	0x00033430
        /*144c*/ 	.short	0x010a
        /*144e*/ 	.byte	0x3f
	.zero		1


	//   ....[33]....
        /*1450*/ 	.word	0x00017f20
        /*1454*/ 	.word	0x00000000
        /*1458*/ 	.word	0x00033430
        /*145c*/ 	.short	0x010a
        /*145e*/ 	.byte	0x3f
	.zero		1


	//   ....[34]....
        /*1460*/ 	.word	0x0001ae30
        /*1464*/ 	.word	0x0000003d
        /*1468*/ 	.word	0x00000000
        /*146c*/ 	.short	0x0101
        /*146e*/ 	.byte	0x3f
	.zero		1


	//   ....[35]....
        /*1470*/ 	.word	0x0001c410
        /*1474*/ 	.word	0x0000000b
        /*1478*/ 	.word	0x00033430
        /*147c*/ 	.short	0x010a
        /*147e*/ 	.byte	0x3f
	.zero		1


	//   ....[36]....
        /*1480*/ 	.word	0x0001c460
        /*1484*/ 	.word	0x0000000b
        /*1488*/ 	.word	0x00033430
        /*148c*/ 	.short	0x010a
        /*148e*/ 	.byte	0x3f
	.zero		1


	//   ....[37]....
        /*1490*/ 	.word	0x0001d560
        /*1494*/ 	.word	0x0000000a
        /*1498*/ 	.word	0x00033450
        /*149c*/ 	.short	0x010a
        /*149e*/ 	.byte	0x3f
	.zero		1


	//   ....[38]....
        /*14a0*/ 	.word	0x0001d5a0
        /*14a4*/ 	.word	0x0000000a
        /*14a8*/ 	.word	0x00033450
        /*14ac*/ 	.short	0x010a
        /*14ae*/ 	.byte	0x3f
	.zero		1


	//   ....[39]....
        /*14b0*/ 	.word	0x0001ff70
        /*14b4*/ 	.word	0x0000009f
        /*14b8*/ 	.word	0x00000000
        /*14bc*/ 	.short	0x0101
        /*14be*/ 	.byte	0x3f
	.zero		1


	//   ....[40]....
        /*14c0*/ 	.word	0x00020660
        /*14c4*/ 	.word	0x00000004
        /*14c8*/ 	.word	0x00000000
        /*14cc*/ 	.short	0x0101
        /*14ce*/ 	.byte	0x3f
	.zero		1


	//   ....[41]....
        /*14d0*/ 	.word	0x00020f10
        /*14d4*/ 	.word	0x0000000a
        /*14d8*/ 	.word	0x00033430
        /*14dc*/ 	.short	0x010a
        /*14de*/ 	.byte	0x3f
	.zero		1


	//   ....[42]....
        /*14e0*/ 	.word	0x00020f60
        /*14e4*/ 	.word	0x0000000a
        /*14e8*/ 	.word	0x00033430
        /*14ec*/ 	.short	0x010a
        /*14ee*/ 	.byte	0x3f
	.zero		1


	//   ....[43]....
        /*14f0*/ 	.word	0x00022030
        /*14f4*/ 	.word	0x0000000a
        /*14f8*/ 	.word	0x00033450
        /*14fc*/ 	.short	0x010a
        /*14fe*/ 	.byte	0x3f
	.zero		1


	//   ....[44]....
        /*1500*/ 	.word	0x00022070
        /*1504*/ 	.word	0x0000000a
        /*1508*/ 	.word	0x00033450
        /*150c*/ 	.short	0x010a
        /*150e*/ 	.byte	0x3f
	.zero		1


	//   ....[45]....
        /*1510*/ 	.word	0x00023d80
        /*1514*/ 	.word	0x000000c1
        /*1518*/ 	.word	0x00000000
        /*151c*/ 	.short	0x0101
        /*151e*/ 	.byte	0x3f
	.zero		1


	//   ....[46]....
        /*1520*/ 	.word	0x00024570
        /*1524*/ 	.word	0x00000008
        /*1528*/ 	.word	0x00000000
        /*152c*/ 	.short	0x0101
        /*152e*/ 	.byte	0x3f
	.zero		1


	//   ....[47]....
        /*1530*/ 	.word	0x00024d80
        /*1534*/ 	.word	0x00000002
        /*1538*/ 	.word	0x00033450
        /*153c*/ 	.short	0x010a
        /*153e*/ 	.byte	0x3f
	.zero		1


	//   ....[48]....
        /*1540*/ 	.word	0x00024e00
        /*1544*/ 	.word	0x00000002
        /*1548*/ 	.word	0x00033450
        /*154c*/ 	.short	0x010a
        /*154e*/ 	.byte	0x3f
	.zero		1


	//   ....[49]....
        /*1550*/ 	.word	0x00025720
        /*1554*/ 	.word	0x0000000c
        /*1558*/ 	.word	0x00000000
        /*155c*/ 	.short	0x0101
        /*155e*/ 	.byte	0x3f
	.zero		1


	//   ....[50]....
        /*1560*/ 	.word	0x00028400
        /*1564*/ 	.word	0x00000000
        /*1568*/ 	.word	0x00000000
        /*156c*/ 	.short	0x0101
        /*156e*/ 	.byte	0x3f
	.zero		1


	//   ....[51]....
        /*1570*/ 	.word	0x00028b80
        /*1574*/ 	.word	0x0000002c
        /*1578*/ 	.word	0x00000000
        /*157c*/ 	.short	0x0101
        /*157e*/ 	.byte	0x3f
	.zero		1


	//   ....[52]....
        /*1580*/ 	.word	0x0002d480
        /*1584*/ 	.word	0x00000012
        /*1588*/ 	.word	0x00033420
        /*158c*/ 	.short	0x010a
        /*158e*/ 	.byte	0x3f
	.zero		1


	//   ....[53]....
        /*1590*/ 	.word	0x0002d550
        /*1594*/ 	.word	0x00000007
        /*1598*/ 	.word	0x000334a0
        /*159c*/ 	.short	0x010a
        /*159e*/ 	.byte	0x3f
	.zero		1


	//   ....[54]....
        /*15a0*/ 	.word	0x0002d990
        /*15a4*/ 	.word	0x00000007
        /*15a8*/ 	.word	0x000334c0
        /*15ac*/ 	.short	0x010a
        /*15ae*/ 	.byte	0x3f
	.zero		1


	//   ....[55]....
        /*15b0*/ 	.word	0x0002df20
        /*15b4*/ 	.word	0x00000008
        /*15b8*/ 	.word	0x000334a0
        /*15bc*/ 	.short	0x010a
        /*15be*/ 	.byte	0x3f
	.zero		1


	//   ....[56]....
        /*15c0*/ 	.word	0x0002e350
        /*15c4*/ 	.word	0x00000008
        /*15c8*/ 	.word	0x000334c0
        /*15cc*/ 	.short	0x010a
        /*15ce*/ 	.byte	0x3f
	.zero		1


	//   ....[57]....
        /*15d0*/ 	.word	0x0002f620
        /*15d4*/ 	.word	0x00000002
        /*15d8*/ 	.word	0x00033480
        /*15dc*/ 	.short	0x010a
        /*15de*/ 	.byte	0x3f
	.zero		1


	//   ....[58]....
        /*15e0*/ 	.word	0x0002f860
        /*15e4*/ 	.word	0x00000002
        /*15e8*/ 	.word	0x00033440
        /*15ec*/ 	.short	0x010a
        /*15ee*/ 	.byte	0x3f
	.zero		1


	//   ....[59]....
        /*15f0*/ 	.word	0x00030470
        /*15f4*/ 	.word	0x00000012
        /*15f8*/ 	.word	0x00033400
        /*15fc*/ 	.short	0x0107
        /*15fe*/ 	.byte	0x3f
	.zero		1


	//   ....[60]....
        /*1600*/ 	.word	0x00030570
        /*1604*/ 	.word	0x00000012
        /*1608*/ 	.word	0x00033400
        /*160c*/ 	.short	0x0101
        /*160e*/ 	.byte	0x3f
	.zero		1


	//   ....[61]....
        /*1610*/ 	.word	0x00030590
        /*1614*/ 	.word	0x00000012
        /*1618*/ 	.word	0x00033420
        /*161c*/ 	.short	0x010a
        /*161e*/ 	.byte	0x3f
	.zero		1


	//   ....[62]....
        /*1620*/ 	.word	0x000308a0
        /*1624*/ 	.word	0x00000006
        /*1628*/ 	.word	0x00033480
        /*162c*/ 	.short	0x010a
        /*162e*/ 	.byte	0x3f
	.zero		1


	//   ....[63]....
        /*1630*/ 	.word	0x00030cf0
        /*1634*/ 	.word	0x00000006
        /*1638*/ 	.word	0x00033440
        /*163c*/ 	.short	0x010a
        /*163e*/ 	.byte	0x3f
	.zero		1


	//   ....[64]....
        /*1640*/ 	.word	0x000311a0
        /*1644*/ 	.word	0x00000003
        /*1648*/ 	.word	0x00033470
        /*164c*/ 	.short	0x010a
        /*164e*/ 	.byte	0x3f
	.zero		1


	//   ....[65]....
        /*1650*/ 	.word	0x00031210
        /*1654*/ 	.word	0x00000003
        /*1658*/ 	.word	0x00033460
        /*165c*/ 	.short	0x010a
        /*165e*/ 	.byte	0x3f
	.zero		1


	//   ....[66]....
        /*1660*/ 	.word	0x000318d0
        /*1664*/ 	.word	0x00000003
        /*1668*/ 	.word	0x00033450
        /*166c*/ 	.short	0x0101
        /*166e*/ 	.byte	0x3f
	.zero		1


	//   ....[67]....
        /*1670*/ 	.word	0x00031950
        /*1674*/ 	.word	0x00000003
        /*1678*/ 	.word	0x00000000
        /*167c*/ 	.short	0x0101
        /*167e*/ 	.byte	0x3f
	.zero		1


	//   ....[68]....
        /*1680*/ 	.word	0x00031b80
        /*1684*/ 	.word	0x00000003
        /*1688*/ 	.word	0x00033470
        /*168c*/ 	.short	0x010a
        /*168e*/ 	.byte	0x3f
	.zero		1


	//   ....[69]....
        /*1690*/ 	.word	0x00031bf0
        /*1694*/ 	.word	0x00000003
        /*1698*/ 	.word	0x00033460
        /*169c*/ 	.short	0x010a
        /*169e*/ 	.byte	0x3f
	.zero		1


	//   ....[70]....
        /*16a0*/ 	.word	0x000322c0
        /*16a4*/ 	.word	0x00000003
        /*16a8*/ 	.word	0x00033450
        /*16ac*/ 	.short	0x0101
        /*16ae*/ 	.byte	0x3f
	.zero		1


	//   ....[71]....
        /*16b0*/ 	.word	0x00032310
        /*16b4*/ 	.word	0x00000003
        /*16b8*/ 	.word	0x00000000
        /*16bc*/ 	.short	0x0101
        /*16be*/ 	.byte	0x3f
	.zero		1


	//   ....[72]....
        /*16c0*/ 	.word	0x00033620
        /*16c4*/ 	.word	0x00000000
        /*16c8*/ 	.word	0x00033420
        /*16cc*/ 	.short	0x010a
        /*16ce*/ 	.byte	0x3f
	.zero		1


	//   ....[73]....
        /*16d0*/ 	.word	0x00033800
        /*16d4*/ 	.word	0x00000006
        /*16d8*/ 	.word	0x00000000
        /*16dc*/ 	.short	0x010a
        /*16de*/ 	.byte	0x3f
	.zero		1


	//   ....[74]....
        /*16e0*/ 	.word	0x00033830
        /*16e4*/ 	.word	0x00000007
        /*16e8*/ 	.word	0x00000000
        /*16ec*/ 	.short	0x010a
        /*16ee*/ 	.byte	0x3f
	.zero		1


	//   ....[75]....
        /*16f0*/ 	.word	0x00033880
        /*16f4*/ 	.word	0x00000004
        /*16f8*/ 	.word	0x00033460
        /*16fc*/ 	.short	0x010a
        /*16fe*/ 	.byte	0x3f
	.zero		1


	//   ....[76]....
        /*1700*/ 	.word	0x000338d0
        /*1704*/ 	.word	0x00000003
        /*1708*/ 	.word	0x00033460
        /*170c*/ 	.short	0x010a
        /*170e*/ 	.byte	0x3f
	.zero		1


	//   ....[77]....
        /*1710*/ 	.word	0x00033910
        /*1714*/ 	.word	0x00000004
        /*1718*/ 	.word	0x00033480
        /*171c*/ 	.short	0x010a
        /*171e*/ 	.byte	0x3f
	.zero		1


	//   ....[78]....
        /*1720*/ 	.word	0x00033930
        /*1724*/ 	.word	0x00000003
        /*1728*/ 	.word	0x00033480
        /*172c*/ 	.short	0x010a
        /*172e*/ 	.byte	0x3f
	.zero		1


	//   ....[79]....
        /*1730*/ 	.word	0x00033990
        /*1734*/ 	.word	0x00000064
        /*1738*/ 	.word	0x00033490
        /*173c*/ 	.short	0x010a
        /*173e*/ 	.byte	0x3f
	.zero		1


	//   ....[80]....
        /*1740*/ 	.word	0x000339e0
        /*1744*/ 	.word	0x00000064
        /*1748*/ 	.word	0x00033490
        /*174c*/ 	.short	0x010a
        /*174e*/ 	.byte	0x3f
	.zero		1


	//   ....[81]....
        /*1750*/ 	.word	0x00033a30
        /*1754*/ 	.word	0x00000064
        /*1758*/ 	.word	0x00033490
        /*175c*/ 	.short	0x010a
        /*175e*/ 	.byte	0x3f
	.zero		1


	//   ....[82]....
        /*1760*/ 	.word	0x00033a80
        /*1764*/ 	.word	0x00000064
        /*1768*/ 	.word	0x000334b0
        /*176c*/ 	.short	0x010a
        /*176e*/ 	.byte	0x3f
	.zero		1


	//   ....[83]....
        /*1770*/ 	.word	0x00033d20
        /*1774*/ 	.word	0x00000010
        /*1778*/ 	.word	0x00033400
        /*177c*/ 	.short	0x010a
        /*177e*/ 	.byte	0x3f
	.zero		1


	//   ....[84]....
        /*1780*/ 	.word	0x00033f30
        /*1784*/ 	.word	0x00000010
        /*1788*/ 	.word	0x00033400
        /*178c*/ 	.short	0x010a
        /*178e*/ 	.byte	0x3f
	.zero		1


	//   ....[85]....
        /*1790*/ 	.word	0x00033f80
        /*1794*/ 	.word	0x00000000
        /*1798*/ 	.word	0x00033430
        /*179c*/ 	.short	0x010a
        /*179e*/ 	.byte	0x3f
	.zero		1


	//   ....[86]....
        /*17a0*/ 	.word	0x00033fd0
        /*17a4*/ 	.word	0x0000000b
        /*17a8*/ 	.word	0x00033430
        /*17ac*/ 	.short	0x010a
        /*17ae*/ 	.byte	0x3f
	.zero		1


	//   ....[87]....
        /*17b0*/ 	.word	0x00034020
        /*17b4*/ 	.word	0x0000000a
        /*17b8*/ 	.word	0x00033450
        /*17bc*/ 	.short	0x010a
        /*17be*/ 	.byte	0x3f
	.zero		1


	//   ....[88]....
        /*17c0*/ 	.word	0x00034070
        /*17c4*/ 	.word	0x0000000a
        /*17c8*/ 	.word	0x00033430
        /*17cc*/ 	.short	0x010a
        /*17ce*/ 	.byte	0x3f
	.zero		1


	//   ....[89]....
        /*17d0*/ 	.word	0x000340c0
        /*17d4*/ 	.word	0x0000000a
        /*17d8*/ 	.word	0x00033450
        /*17dc*/ 	.short	0x010a
        /*17de*/ 	.byte	0x3f
	.zero		1


	//   ....[90]....
        /*17e0*/ 	.word	0x00034110
        /*17e4*/ 	.word	0x00000002
        /*17e8*/ 	.word	0x00033450
        /*17ec*/ 	.short	0x010a
        /*17ee*/ 	.byte	0x3f
	.zero		1


	//   ....[91]....
        /*17f0*/ 	.word	0x000379d0
        /*17f4*/ 	.word	0x00000012
        /*17f8*/ 	.word	0x00033420
        /*17fc*/ 	.short	0x010a
        /*17fe*/ 	.byte	0x3f
	.zero		1


	//   ....[92]....
        /*1800*/ 	.word	0x00037a20
        /*1804*/ 	.word	0x00000007
        /*1808*/ 	.word	0x000334a0
        /*180c*/ 	.short	0x010a
        /*180e*/ 	.byte	0x3f
	.zero		1


	//   ....[93]....
        /*1810*/ 	.word	0x00037a70
        /*1814*/ 	.word	0x00000007
        /*1818*/ 	.word	0x000334c0
        /*181c*/ 	.short	0x010a
        /*181e*/ 	.byte	0x3f
	.zero		1


	//   ....[94]....
        /*1820*/ 	.word	0x00037ac0
        /*1824*/ 	.word	0x00000008
        /*1828*/ 	.word	0x000334a0
        /*182c*/ 	.short	0x010a
        /*182e*/ 	.byte	0x3f
	.zero		1


	//   ....[95]....
        /*1830*/ 	.word	0x00037b10
        /*1834*/ 	.word	0x00000008
        /*1838*/ 	.word	0x000334c0
        /*183c*/ 	.short	0x010a
        /*183e*/ 	.byte	0x3f
	.zero		1


	//   ....[96]....
        /*1840*/ 	.word	0x00037cb0
        /*1844*/ 	.word	0x00000002
        /*1848*/ 	.word	0x00033480
        /*184c*/ 	.short	0x010a
        /*184e*/ 	.byte	0x3f
	.zero		1


	//   ....[97]....
        /*1850*/ 	.word	0x00037d00
        /*1854*/ 	.word	0x00000002
        /*1858*/ 	.word	0x00033440
        /*185c*/ 	.short	0x010a
        /*185e*/ 	.byte	0x3f
	.zero		1


	//   ....[98]....
        /*1860*/ 	.word	0x00038300
        /*1864*/ 	.word	0x00000012
        /*1868*/ 	.word	0x00033420
        /*186c*/ 	.short	0x010a
        /*186e*/ 	.byte	0x3f
	.zero		1


	//   ....[99]....
        /*1870*/ 	.word	0x00038350
        /*1874*/ 	.word	0x00000006
        /*1878*/ 	.word	0x00033480
        /*187c*/ 	.short	0x010a
        /*187e*/ 	.byte	0x3f
	.zero		1


	//   ....[100]....
        /*1880*/ 	.word	0x000383a0
        /*1884*/ 	.word	0x00000006
        /*1888*/ 	.word	0x00033440
        /*188c*/ 	.short	0x010a
        /*188e*/ 	.byte	0x3f
	.zero		1


	//   ....[101]....
        /*1890*/ 	.word	0x000383f0
        /*1894*/ 	.word	0x00000003
        /*1898*/ 	.word	0x00033470
        /*189c*/ 	.short	0x010a
        /*189e*/ 	.byte	0x3f
	.zero		1


	//   ....[102]....
        /*18a0*/ 	.word	0x00038440
        /*18a4*/ 	.word	0x00000003
        /*18a8*/ 	.word	0x00033460
        /*18ac*/ 	.short	0x010a
        /*18ae*/ 	.byte	0x3f
	.zero		1


	//   ....[103]....
        /*18b0*/ 	.word	0x00038490
        /*18b4*/ 	.word	0x00000003
        /*18b8*/ 	.word	0x00033470
        /*18bc*/ 	.short	0x010a
        /*18be*/ 	.byte	0x3f
	.zero		1


	//   ....[104]....
        /*18c0*/ 	.word	0x000384e0
        /*18c4*/ 	.word	0x00000003
        /*18c8*/ 	.word	0x00033460
        /*18cc*/ 	.short	0x010a
        /*18ce*/ 	.byte	0x3f
	.zero		1


	//   ....[105]....
        /*18d0*/ 	.word	0x00039060
        /*18d4*/ 	.word	0x00000000
        /*18d8*/ 	.word	0x00033420
        /*18dc*/ 	.short	0x010a
        /*18de*/ 	.byte	0x3f
	.zero		1


	//   ....[106]....
        /*18e0*/ 	.word	0x00039200
        /*18e4*/ 	.word	0x00000006
        /*18e8*/ 	.word	0x00000000
        /*18ec*/ 	.short	0x010a
        /*18ee*/ 	.byte	0x3f
	.zero		1


	//   ....[107]....
        /*18f0*/ 	.word	0x00039250
        /*18f4*/ 	.word	0x00000007
        /*18f8*/ 	.word	0x00000000
        /*18fc*/ 	.short	0x010a
        /*18fe*/ 	.byte	0x3f
	.zero		1


	//   ....[108]....
        /*1900*/ 	.word	0x000392a0
        /*1904*/ 	.word	0x00000004
        /*1908*/ 	.word	0x00033460
        /*190c*/ 	.short	0x010a
        /*190e*/ 	.byte	0x3f
	.zero		1


	//   ....[109]....
        /*1910*/ 	.word	0x000392f0
        /*1914*/ 	.word	0x00000003
        /*1918*/ 	.word	0x00033460
        /*191c*/ 	.short	0x010a
        /*191e*/ 	.byte	0x3f
	.zero		1


	//   ....[110]....
        /*1920*/ 	.word	0x00039340
        /*1924*/ 	.word	0x00000004
        /*1928*/ 	.word	0x00033480
        /*192c*/ 	.short	0x010a
        /*192e*/ 	.byte	0x3f
	.zero		1


	//----- nvinfo : EIATTR_NUM_MBARRIERS
	.align		4
.L_332:
        /*1930*/ 	.byte	0x03, 0x38
        /*1932*/ 	.short	0x0016


	//----- nvinfo : EIATTR_EXIT_INSTR_OFFSETS
	.align		4
        /*1934*/ 	.byte	0x04, 0x1c
        /*1936*/ 	.short	(.L_334 - .L_333)


	//   ....[0]....
.L_333:
        /*1938*/ 	.word	0x00033980


	//----- nvinfo : EIATTR_MAX_THREADS
	.align		4
.L_334:
        /*193c*/ 	.byte	0x04, 0x05
        /*193e*/ 	.short	(.L_336 - .L_335)
.L_335:
        /*1940*/ 	.word	0x00000180
        /*1944*/ 	.word	0x00000001
        /*1948*/ 	.word	0x00000001


	//----- nvinfo : EIATTR_CRS_STACK_SIZE
	.align		4
.L_336:
        /*194c*/ 	.byte	0x04, 0x1e
        /*194e*/ 	.short	(.L_338 - .L_337)
.L_337:
        /*1950*/ 	.word	0x00000000


	//----- nvinfo : EIATTR_CBANK_PARAM_SIZE
	.align		4
.L_338:
        /*1954*/ 	.byte	0x03, 0x19
        /*1956*/ 	.short	0x0af0


	//----- nvinfo : EIATTR_PARAM_CBANK
	.align		4
        /*1958*/ 	.byte	0x04, 0x0a
        /*195a*/ 	.short	(.L_340 - .L_339)
	.align		4
.L_339:
        /*195c*/ 	.word	index@(.nv.constant0._ZN7cutlass13device_kernelIN5flash11enable_sm90INS1_16FlashAttnFwdSm90INS1_25CollectiveMainloopFwdSm90ILi2EN4cute5tupleIJNS5_1CILi1EEES8_S8_EEENS6_IJNS7_ILi128EEENS7_ILi160EEENS7_ILi192EEEEEELi192ENS_12float_e4m3_tEfNS_4arch4Sm90ELb1ELb0ELb1ELb1ELb0ELb1ELb0ELb1ELb1ELb1ELb1ELb0EEENS1_21CollectiveEpilogueFwdINS6_IJSA_SC_SB_EEES9_NS_10bfloat16_tESG_Li256ELb1ELb1ELb1ELb1EEENS1_36VarlenDynamicPersistentTileSchedulerILi128ELi160ELi256ELi128ELb1ELb1ELb1ELb1ELb1ELb1EEEEEEEEEvNT_6ParamsE)
        /*1960*/ 	.short	0x0210
        /*1962*/ 	.short	0x0af0


	//----- nvinfo : EIATTR_SW_WAR
	.align		4
.L_340:
        /*1964*/ 	.byte	0x04, 0x36
        /*1966*/ 	.short	(.L_342 - .L_341)
.L_341:
        /*1968*/ 	.word	0x00000008
.L_342:


//--------------------- .nv.callgraph             --------------------------
	.section	.nv.callgraph,"",@"SHT_CUDA_CALLGRAPH"
	.align	4
	.sectionentsize	8
	.align		4
        /*0000*/ 	.word	0x00000000
	.align		4
        /*0004*/ 	.word	0xffffffff
	.align		4
        /*0008*/ 	.word	index@(_ZN7cutlass13device_kernelIN5flash11enable_sm90INS1_16FlashAttnFwdSm90INS1_25CollectiveMainloopFwdSm90ILi2EN4cute5tupleIJNS5_1CILi1EEES8_S8_EEENS6_IJNS7_ILi128EEENS7_ILi160EEENS7_ILi192EEEEEELi192ENS_12float_e4m3_tEfNS_4arch4Sm90ELb0ELb0ELb1ELb0ELb0ELb0ELb0ELb1ELb1ELb1ELb1ELb0EEENS1_21CollectiveEpilogueFwdINS6_IJSA_SC_SB_EEES9_NS_10bfloat16_tESG_Li256ELb0ELb1ELb1ELb1EEENS1_19SingleTileSchedulerILb0ELb1ELb1ELi128EEEEEEEEEvNT_6ParamsE)
	.align		4
        /*000c*/ 	.word	index@(__assertfail)
	.align		4
        /*0010*/ 	.word	index@(_ZN7cutlass13device_kernelIN5flash11enable_sm90INS1_16FlashAttnFwdSm90INS1_25CollectiveMainloopFwdSm90ILi2EN4cute5tupleIJNS5_1CILi1EEES8_S8_EEENS6_IJNS7_ILi128EEENS7_ILi160EEENS7_ILi192EEEEEELi192ENS_12float_e4m3_tEfNS_4arch4Sm90ELb0ELb0ELb1ELb1ELb0ELb0ELb0ELb1ELb1ELb1ELb1ELb0EEENS1_21CollectiveEpilogueFwdINS6_IJSA_SC_SB_EEES9_NS_10bfloat16_tESG_Li256ELb1ELb1ELb1ELb1EEENS1_36VarlenDynamicPersistentTileSchedulerILi128ELi160ELi256ELi128ELb1ELb1ELb1ELb0ELb1ELb1EEEEEEEEEvNT_6ParamsE)
	.align		4
        /*0014*/ 	.word	index@(__assertfail)
	.align		4
        /*0018*/ 	.word	index@(_ZN7cutlass13device_kernelIN5flash11enable_sm90INS1_16FlashAttnFwdSm90INS1_25CollectiveMainloopFwdSm90ILi2EN4cute5tupleIJNS5_1CILi1EEES8_S8_EEENS6_IJNS7_ILi128EEENS7_ILi160EEENS7_ILi192EEEEEELi192ENS_12float_e4m3_tEfNS_4arch4Sm90ELb0ELb0ELb1ELb1ELb0ELb1ELb0ELb1ELb1ELb1ELb1ELb0EEENS1_21CollectiveEpilogueFwdINS6_IJSA_SC_SB_EEES9_NS_10bfloat16_tESG_Li256ELb1ELb1ELb1ELb1EEENS1_36VarlenDynamicPersistentTileSchedulerILi128ELi160ELi256ELi128ELb1ELb1ELb1ELb0ELb1ELb1EEEEEEEEEvNT_6ParamsE)
	.align		4
        /*001c*/ 	.word	index@(__assertfail)
	.align		4
        /*0020*/ 	.word	index@(_ZN7cutlass13device_kernelIN5flash11enable_sm90INS1_16FlashAttnFwdSm90INS1_25CollectiveMainloopFwdSm90ILi2EN4cute5tupleIJNS5_1CILi1EEES8_S8_EEENS6_IJNS7_ILi128EEESA_NS7_ILi192EEEEEELi192ENS_12float_e4m3_tEfNS_4arch4Sm90ELb0ELb1ELb1ELb0ELb0ELb0ELb0ELb1ELb1ELb1ELb1ELb0EEENS1_21CollectiveEpilogueFwdINS6_IJSA_SB_SA_EEES9_NS_10bfloat16_tESF_Li256ELb0ELb1ELb1ELb1EEENS1_19SingleTileSchedulerILb0ELb1ELb1ELi128EEEEEEEEEvNT_6ParamsE)
	.align		4
        /*0024*/ 	.word	index@(__assertfail)
	.align		4
        /*0028*/ 	.word	index@(_ZN7cutlass13device_kernelIN5flash11enable_sm90INS1_16FlashAttnFwdSm90INS1_25CollectiveMainloopFwdSm90ILi2EN4cute5tupleIJNS5_1CILi1EEES8_S8_EEENS6_IJNS7_ILi128EEESA_NS7_ILi192EEEEEELi192ENS_12float_e4m3_tEfNS_4arch4Sm90ELb0ELb1ELb1ELb1ELb0ELb0ELb0ELb1ELb1ELb1ELb1ELb0EEENS1_21CollectiveEpilogueFwdINS6_IJSA_SB_SA_EEES9_NS_10bfloat16_tESF_Li256ELb1ELb1ELb1ELb1EEENS1_36VarlenDynamicPersistentTileSchedulerILi128ELi128ELi256ELi128ELb1ELb1ELb1ELb1ELb0ELb1EEEEEEEEEvNT_6ParamsE)
	.align		4
        /*002c*/ 	.word	index@(__assertfail)
	.align		4
        /*0030*/ 	.word	index@(_ZN7cutlass13device_kernelIN5flash11enable_sm90INS1_16FlashAttnFwdSm90INS1_25CollectiveMainloopFwdSm90ILi2EN4cute5tupleIJNS5_1CILi1EEES8_S8_EEENS6_IJNS7_ILi128EEESA_NS7_ILi192EEEEEELi192ENS_12float_e4m3_tEfNS_4arch4Sm90ELb0ELb1ELb1ELb1ELb0ELb1ELb0ELb1ELb1ELb1ELb1ELb0EEENS1_21CollectiveEpilogueFwdINS6_IJSA_SB_SA_EEES9_NS_10bfloat16_tESF_Li256ELb1ELb1ELb1ELb1EEENS1_36VarlenDynamicPersistentTileSchedulerILi128ELi128ELi256ELi128ELb1ELb1ELb1ELb1ELb0ELb1EEEEEEEEEvNT_6ParamsE)
	.align		4
        /*0034*/ 	.word	index@(__assertfail)
	.align		4
        /*0038*/ 	.word	index@(_ZN7cutlass13device_kernelIN5flash11enable_sm90INS1_16FlashAttnFwdSm90INS1_25CollectiveMainloopFwdSm90ILi2EN4cute5tupleIJNS5_1CILi1EEES8_S8_EEENS6_IJNS7_ILi128EEENS7_ILi160EEENS7_ILi192EEEEEELi192ENS_12float_e4m3_tEfNS_4arch4Sm90ELb1ELb0ELb1ELb0ELb0ELb0ELb0ELb1ELb1ELb1ELb1ELb0EEENS1_21CollectiveEpilogueFwdINS6_IJSA_SC_SB_EEES9_NS_10bfloat16_tESG_Li256ELb0ELb1ELb1ELb1EEENS1_19SingleTileSchedulerILb0ELb1ELb1ELi128EEEEEEEEEvNT_6ParamsE)
	.align		4
        /*003c*/ 	.word	index@(__assertfail)
	.align		4
        /*0040*/ 	.word	index@(_ZN7cutlass13device_kernelIN5flash11enable_sm90INS1_16FlashAttnFwdSm90INS1_25CollectiveMainloopFwdSm90ILi2EN4cute5tupleIJNS5_1CILi1EEES8_S8_EEENS6_IJNS7_ILi128EEENS7_ILi160EEENS7_ILi192EEEEEELi192ENS_12float_e4m3_tEfNS_4arch4Sm90ELb1ELb0ELb1ELb1ELb0ELb0ELb0ELb1ELb1ELb1ELb1ELb0EEENS1_21CollectiveEpilogueFwdINS6_IJSA_SC_SB_EEES9_NS_10bfloat16_tESG_Li256ELb1ELb1ELb1ELb1EEENS1_36VarlenDynamicPersistentTileSchedulerILi128ELi160ELi256ELi128ELb1ELb1ELb1ELb1ELb1ELb1EEEEEEEEEvNT_6ParamsE)
	.align		4
        /*0044*/ 	.word	index@(__assertfail)
	.align		4
        /*0048*/ 	.word	index@(_ZN7cutlass13device_kernelIN5flash11enable_sm90INS1_16FlashAttnFwdSm90INS1_25CollectiveMainloopFwdSm90ILi2EN4cute5tupleIJNS5_1CILi1EEES8_S8_EEENS6_IJNS7_ILi128EEENS7_ILi160EEENS7_ILi192EEEEEELi192ENS_12float_e4m3_tEfNS_4arch4Sm90ELb1ELb0ELb1ELb1ELb0ELb1ELb0ELb1ELb1ELb1ELb1ELb0EEENS1_21CollectiveEpilogueFwdINS6_IJSA_SC_SB_EEES9_NS_10bfloat16_tESG_Li256ELb1ELb1ELb1ELb1EEENS1_36VarlenDynamicPersistentTileSchedulerILi128ELi160ELi256ELi128ELb1ELb1ELb1ELb1ELb1ELb1EEEEEEEEEvNT_6ParamsE)
	.align		4
        /*004c*/ 	.word	index@(__assertfail)
	.align		4
        /*0050*/ 	.word	0x00000000
	.align		4
        /*0054*/ 	.word	0xfffffffe
	.align		4
        /*0058*/ 	.word	0x00000000
	.align		4
        /*005c*/ 	.word	0xfffffffd
	.align		4
        /*0060*/ 	.word	0x00000000
	.align		4
        /*0064*/ 	.word	0xfffffffc


//--------------------- .nv.constant4             --------------------------
	.section	.nv.constant4,"a",@progbits
	.align	8
	.align		8
.nv.constant4:
        /*0000*/ 	.dword	__assertfail
	.align		8
        /*0008*/ 	.dword	__unnamed_1
	.align		8
        /*0010*/ 	.dword	__unnamed_2
	.align		8
        /*0018*/ 	.dword	__unnamed_3
	.align		8
        /*0020*/ 	.dword	__unnamed_4
	.align		8
        /*0028*/ 	.dword	__unnamed_5
	.align		8
        /*0030*/ 	.dword	__unnamed_6
	.align		8
        /*0038*/ 	.dword	_ZZN5flash28permute_output_fp8_VcolmajorIN4cute6TensorINS1_11ArrayEngineIfLm96EEENS1_6LayoutINS1_5tupleIJNS6_IJNS1_1CILi2EEES8_NS7_ILi24EEEEEENS7_ILi1EEESB_EEENS6_IJNS6_IJSB_S8_NS7_ILi4EEEEEENS7_ILi0EEESF_EEEEEEEEEvRT_E9upper_map
	.align		8
        /*0040*/ 	.dword	__unnamed_7
	.align		8
        /*0048*/ 	.dword	__unnamed_8
	.align		8
        /*0050*/ 	.dword	__unnamed_9
	.align		8
        /*0058*/ 	.dword	__unnamed_10
	.align		8
        /*0060*/ 	.dword	__unnamed_11
	.align		8
        /*0068*/ 	.dword	_ZN80_INTERNAL_db2e8898_44_flash_fwd_hdim192_e4m3_split_softcap_sm90_cu_744032ad_32124cuda3std3__45__cpo5beginE
	.align		8
        /*0070*/ 	.dword	_ZN80_INTERNAL_db2e8898_44_flash_fwd_hdim192_e4m3_split_softcap_sm90_cu_744032ad_32124cuda3std3__45__cpo3endE
	.align		8
        /*0078*/ 	.dword	_ZN80_INTERNAL_db2e8898_44_flash_fwd_hdim192_e4m3_split_softcap_sm90_cu_744032ad_32124cuda3std3__45__cpo6cbeginE
	.align		8
        /*0080*/ 	.dword	_ZN80_INTERNAL_db2e8898_44_flash_fwd_hdim192_e4m3_split_softcap_sm90_cu_744032ad_32124cuda3std3__45__cpo4cendE
	.align		8
        /*0088*/ 	.dword	_ZN80_INTERNAL_db2e8898_44_flash_fwd_hdim192_e4m3_split_softcap_sm90_cu_744032ad_32124cuda3std3__482_GLOBAL__N__db2e8898_44_flash_fwd_hdim192_e4m3_split_softcap_sm90_cu_744032ad_32126ignoreE
	.align		8
        /*0090*/ 	.dword	_ZN80_INTERNAL_db2e8898_44_flash_fwd_hdim192_e4m3_split_softcap_sm90_cu_744032ad_32124cuda3std3__419piecewise_constructE
	.align		8
        /*0098*/ 	.dword	_ZN80_INTERNAL_db2e8898_44_flash_fwd_hdim192_e4m3_split_softcap_sm90_cu_744032ad_32124cuda3std3__48in_placeE
	.align		8
        /*00a0*/ 	.dword	_ZN80_INTERNAL_db2e8898_44_flash_fwd_hdim192_e4m3_split_softcap_sm90_cu_744032ad_32124cuda3std6ranges3__45__cpo4swapE
	.align		8
        /*00a8*/ 	.dword	_ZN80_INTERNAL_db2e8898_44_flash_fwd_hdim192_e4m3_split_softcap_sm90_cu_744032ad_32124cuda3std6ranges3__45__cpo9iter_moveE
	.align		8
        /*00b0*/ 	.dword	_ZN80_INTERNAL_db2e8898_44_flash_fwd_hdim192_e4m3_split_softcap_sm90_cu_744032ad_32124cute7productE
	.align		8
        /*00b8*/ 	.dword	_ZN80_INTERNAL_db2e8898_44_flash_fwd_hdim192_e4m3_split_softcap_sm90_cu_744032ad_32124cute1_E
	.align		8
        /*00c0*/ 	.dword	$str$23
	.align		8
        /*00c8*/ 	.dword	$str$24


//--------------------- .text._ZN7cutlass13device_kernelIN5flash11enable_sm90INS1_16FlashAttnFwdSm90INS1_25CollectiveMainloopFwdSm90ILi2EN4cute5tupleIJNS5_1CILi1EEES8_S8_EEENS6_IJNS7_ILi128EEENS7_ILi160EEENS7_ILi192EEEEEELi192ENS_12float_e4m3_tEfNS_4arch4Sm90ELb0ELb0ELb1ELb0ELb0ELb0ELb0ELb1ELb1ELb1ELb1ELb0EEENS1_21CollectiveEpilogueFwdINS6_IJSA_SC_SB_EEES9_NS_10bfloat16_tESG_Li256ELb0ELb1ELb1ELb1EEENS1_19SingleTileSchedulerILb0ELb1ELb1ELi128EEEEEEEEEvNT_6ParamsE --------------------------
	.section	.text._ZN7cutlass13device_kernelIN5flash11enable_sm90INS1_16FlashAttnFwdSm90INS1_25CollectiveMainloopFwdSm90ILi2EN4cute5tupleIJNS5_1CILi1EEES8_S8_EEENS6_IJNS7_ILi128EEENS7_ILi160EEENS7_ILi192EEEEEELi192ENS_12float_e4m3_tEfNS_4arch4Sm90ELb0ELb0ELb1ELb0ELb0ELb0ELb0ELb1ELb1ELb1ELb1ELb0EEENS1_21CollectiveEpilogueFwdINS6_IJSA_SC_SB_EEES9_NS_10bfloat16_tESG_Li256ELb0ELb1ELb1ELb1EEENS1_19SingleTileSchedulerILb0ELb1ELb1ELi128EEEEEEEEEvNT_6ParamsE,"ax",@progbits
	.align	128
.text._ZN7cutlass13device_kernelIN5flash11enable_sm90INS1_16FlashAttnFwdSm90INS1_25CollectiveMainloopFwdSm90ILi2EN4cute5tupleIJNS5_1CILi1EEES8_S8_EEENS6_IJNS7_ILi128EEENS7_ILi160EEENS7_ILi192EEEEEELi192ENS_12float_e4m3_tEfNS_4arch4Sm90ELb0ELb0ELb1ELb0ELb0ELb0ELb0ELb1ELb1ELb1ELb1ELb0EEENS1_21CollectiveEpilogueFwdINS6_IJSA_SC_SB_EEES9_NS_10bfloat16_tESG_Li256ELb0ELb1ELb1ELb1EEENS1_19SingleTileSchedulerILb0ELb1ELb1ELi128EEEEEEEEEvNT_6ParamsE:
        .type           _ZN7cutlass13device_kernelIN5flash11enable_sm90INS1_16FlashAttnFwdSm90INS1_25CollectiveMainloopFwdSm90ILi2EN4cute5tupleIJNS5_1CILi1EEES8_S8_EEENS6_IJNS7_ILi128EEENS7_ILi160EEENS7_ILi192EEEEEELi192ENS_12float_e4m3_tEfNS_4arch4Sm90ELb0ELb0ELb1ELb0ELb0ELb0ELb0ELb1ELb1ELb1ELb1ELb0EEENS1_21CollectiveEpilogueFwdINS6_IJSA_SC_SB_EEES9_NS_10bfloat16_tESG_Li256ELb0ELb1ELb1ELb1EEENS1_19SingleTileSchedulerILb0ELb1ELb1ELi128EEEEEEEEEvNT_6ParamsE,@function
        .size           _ZN7cutlass13device_kernelIN5flash11enable_sm90INS1_16FlashAttnFwdSm90INS1_25CollectiveMainloopFwdSm90ILi2EN4cute5tupleIJNS5_1CILi1EEES8_S8_EEENS6_IJNS7_ILi128EEENS7_ILi160EEENS7_ILi192EEEEEELi192ENS_12float_e4m3_tEfNS_4arch4Sm90ELb0ELb0ELb1ELb0ELb0ELb0ELb0ELb1ELb1ELb1ELb1ELb0EEENS1_21CollectiveEpilogueFwdINS6_IJSA_SC_SB_EEES9_NS_10bfloat16_tESG_Li256ELb0ELb1ELb1ELb1EEENS1_19SingleTileSchedulerILb0ELb1ELb1ELi128EEEEEEEEEvNT_6ParamsE,(.L_x_2926 - _ZN7cutlass13device_kernelIN5flash11enable_sm90INS1_16FlashAttnFwdSm90INS1_25CollectiveMainloopFwdSm90ILi2EN4cute5tupleIJNS5_1CILi1EEES8_S8_EEENS6_IJNS7_ILi128EEENS7_ILi160EEENS7_ILi192EEEEEELi192ENS_12float_e4m3_tEfNS_4arch4Sm90ELb0ELb0ELb1ELb0ELb0ELb0ELb0ELb1ELb1ELb1ELb1ELb0EEENS1_21CollectiveEpilogueFwdINS6_IJSA_SC_SB_EEES9_NS_10bfloat16_tESG_Li256ELb0ELb1ELb1ELb1EEENS1_19SingleTileSchedulerILb0ELb1ELb1ELi128EEEEEEEEEvNT_6ParamsE)
        .other          _ZN7cutlass13device_kernelIN5flash11enable_sm90INS1_16FlashAttnFwdSm90INS1_25CollectiveMainloopFwdSm90ILi2EN4cute5tupleIJNS5_1CILi1EEES8_S8_EEENS6_IJNS7_ILi128EEENS7_ILi160EEENS7_ILi192EEEEEELi192ENS_12float_e4m3_tEfNS_4arch4Sm90ELb0ELb0ELb1ELb0ELb0ELb0ELb0ELb1ELb1ELb1ELb1ELb0EEENS1_21CollectiveEpilogueFwdINS6_IJSA_SC_SB_EEES9_NS_10bfloat16_tESG_Li256ELb0ELb1ELb1ELb1EEENS1_19SingleTileSchedulerILb0ELb1ELb1ELi128EEEEEEEEEvNT_6ParamsE,@"STO_CUDA_ENTRY STV_DEFAULT"
_ZN7cutlass13device_kernelIN5flash11enable_sm90INS1_16FlashAttnFwdSm90INS1_25CollectiveMainloopFwdSm90ILi2EN4cute5tupleIJNS5_1CILi1EEES8_S8_EEENS6_IJNS7_ILi128EEENS7_ILi160EEENS7_ILi192EEEEEELi192ENS_12float_e4m3_tEfNS_4arch4Sm90ELb0ELb0ELb1ELb0ELb0ELb0ELb0ELb1ELb1ELb1ELb1ELb0EEENS1_21CollectiveEpilogueFwdINS6_IJSA_SC_SB_EEES9_NS_10bfloat16_tESG_Li256ELb0ELb1ELb1ELb1EEENS1_19SingleTileSchedulerILb0ELb1ELb1ELi128EEEEEEEEEvNT_6ParamsE:
[----:B------:R-:W0:Y:S02]  /*0000*/  LDC R1, c[0x0][0x28] ;  /* 0x00000a00ff017b82 */ /* 0x000e240000000800 */
[----:B0-----:R-:W-:Y:S01]  /*0010*/  VIADD R1, R1, 0xffffffe8 ;  /* 0xffffffe801017836 */ /* 0x001fe20000000000 */
[----:B------:R-:W0:Y:S01]  /*0020*/  S2R R3, SR_TID.X ;  /* 0x0000000000037919 */ /* 0x000e220000002100 */
[----:B------:R-:W-:Y:S01]  /*0030*/  ELECT P0, URZ, PT ;  /* 0x00000000003f782f */ /* 0x000fe20003800000 */
[----:B------:R-:W-:Y:S01]  /*0040*/  BSSY B0, `(.L_x_0) ;  /* 0x000000d000007945 */ /* 0x000fe20003800000 */
[----:B0-----:R-:W-:-:S05]  /*0050*/  SHF.R.U32.HI R0, RZ, 0x5, R3 ;  /* 0x00000005ff007819 */ /* 0x001fca0000011603 */
[----:B------:R-:W0:Y:S02]  /*0060*/  SHFL.IDX PT, R2, R0, RZ, 0x1f ;  /* 0x00001fff00027589 */ /* 0x000e2400000e0000 */
[----:B0-----:R-:W-:-:S13]  /*0070*/  ISETP.EQ.AND P0, PT, R2, RZ, P0 ;  /* 0x000000ff0200720c */ /* 0x001fda0000702270 */
[----:B------:R-:W-:Y:S05]  /*0080*/  @!P0 BRA `(.L_x_1) ;  /* 0x0000000000208947 */ /* 0x000fea0003800000 */
[----:B------:R-:W-:Y:S02]  /*0090*/  ULDC.64 UR4, c[0x0][0x198] ;  /* 0x0000660000047ab9 */ /* 0x000fe40000000a00 */
[----:B------:R-:W-:Y:S02]  /*00a0*/  UIADD3 UR6, UP0, UR4, 0x370, URZ ;  /* 0x0000037004067890 */ /* 0x000fe4000ff1e03f */
[----:B------:R-:W-:Y:S02]  /*00b0*/  UIADD3 UR4, UP1, UR4, 0x470, URZ ;  /* 0x0000047004047890 */ /* 0x000fe4000ff3e03f */
[----:B------:R-:W-:Y:S02]  /*00c0*/  UIADD3.X UR7, URZ, UR5, URZ, UP0, !UPT ;  /* 0x000000053f077290 */ /* 0x000fe400087fe43f */
[----:B------:R-:W-:-:S07]  /*00d0*/  UIADD3.X UR5, URZ, UR5, URZ, UP1, !UPT ;  /* 0x000000053f057290 */ /* 0x000fce0008ffe43f */
[----:B------:R0:W-:Y:S02]  /*00e0*/  UTMACCTL.PF [UR6] ;  /* 0x00000000060079b9 */ /* 0x0001e40008040000 */
[----:B------:R0:W-:Y:S02]  /*00f0*/  UTMACCTL.PF [UR4] ;  /* 0x00000000040079b9 */ /* 0x0001e40008040000 */
[----:B0-----:R-:W-:Y:S01]  /*0100*/  NOP ;  /* 0x0000000000007918 */ /* 0x001fe20000000000 */
.L_x_1:
[----:B------:R-:W-:Y:S05]  /*0110*/  BSYNC B0 ;  /* 0x0000000000007941 */ /* 0x000fea0003800000 */
.L_x_0:
[----:B------:R-:W-:Y:S01]  /*0120*/  VOTEU.ANY UP0, P0 ;  /* 0x00000000003f7886 */ /* 0x000fe20000000100 */
[----:B------:R-:W0:Y:S01]  /*0130*/  SHFL.IDX PT, R2, R0, RZ, 0x1f ;  /* 0x00001fff00027589 */ /* 0x000e2200000e0000 */
[----:B------:R-:W-:Y:S01]  /*0140*/  UMOV UR4, 0x80 ;  /* 0x0000008000047882 */ /* 0x000fe20000000000 */
[----:B------:R-:W-:Y:S01]  /*0150*/  UMOV UR7, 0x100 ;  /* 0x0000010000077882 */ /* 0x000fe20000000000 */
[----:B------:R-:W-:Y:S01]  /*0160*/  SHF.R.U32.HI R18, RZ, 0x7, R3 ;  /* 0x00000007ff127819 */ /* 0x000fe20000011603 */
[----:B------:R-:W1:Y:S01]  /*0170*/  @UP0 S2UR UR8, SR_CgaCtaId ;  /* 0x00000000000809c3 */ /* 0x000e620000008800 */
[----:B------:R-:W-:Y:S01]  /*0180*/  @UP0 UMOV UR6, 0x400 ;  /* 0x0000040000060882 */ /* 0x000fe20000000000 */
[----:B------:R-:W-:-:S04]  /*0190*/  @UP0 UIADD3 UR4, -UR4, 0x100000, URZ ;  /* 0x0010000004040890 */ /* 0x000fc8000fffe13f */
[----:B------:R-:W-:Y:S02]  /*01a0*/  @UP0 USHF.L.U32 UR5, UR4, 0xb, URZ ;  /* 0x0000000b04050899 */ /* 0x000fe4000800063f */
[----:B------:R-:W-:Y:S01]  /*01b0*/  @UP0 USHF.L.U32 UR4, UR4, 0x1, URZ ;  /* 0x0000000104040899 */ /* 0x000fe2000800063f */
[----:B------:R-:W-:Y:S01]  /*01c0*/  VOTEU.ANY UP1, P0 ;  /* 0x00000000003f7886 */ /* 0x000fe20000020100 */
[----:B0-----:R-:W-:Y:S02]  /*01d0*/  ISETP.NE.AND P1, PT, R2, RZ, PT ;  /* 0x000000ff0200720c */ /* 0x001fe40003f25270 */
[----:B------:R0:W2:Y:S01]  /*01e0*/  SHFL.IDX PT, R2, R18, RZ, 0x1f ;  /* 0x00001fff12027589 */ /* 0x0000a200000e0000 */
[----:B-1----:R-:W-:Y:S02]  /*01f0*/  @UP0 ULEA UR8, UR8, UR6, 0x18 ;  /* 0x0000000608080291 */ /* 0x002fe4000f8ec03f */
[----:B------:R-:W-:-:S04]  /*0200*/  @UP0 UIADD3 UR6, -UR7, 0x100000, URZ ;  /* 0x0010000007060890 */ /* 0x000fc8000fffe13f */
[----:B------:R-:W-:Y:S02]  /*0210*/  @UP0 USHF.L.U32 UR7, UR6, 0xb, URZ ;  /* 0x0000000b06070899 */ /* 0x000fe4000800063f */
[----:B------:R-:W-:Y:S01]  /*0220*/  @UP0 USHF.L.U32 UR6, UR6, 0x1, URZ ;  /* 0x0000000106060899 */ /* 0x000fe2000800063f */
[----:B------:R-:W-:Y:S01]  /*0230*/  VOTEU.ANY UP0, P0 ;  /* 0x00000000003f7886 */ /* 0x000fe20000000100 */
[----:B------:R-:W1:Y:S04]  /*0240*/  FENCE.VIEW.ASYNC.S ;  /* 0x00000000000073c6 */ /* 0x000e680000000000 */
[----:B-1----:R0:W1:Y:S06]  /*0250*/  @UP0 SYNCS.EXCH.64 URZ, [UR8+0x33400], UR4 ;  /* 0x03340004083f05b2 */ /* 0x00206c0008000100 */
[----:B------:R0:W3:Y:S02]  /*0260*/  @UP1 SYNCS.EXCH.64 URZ, [UR8+0x33420], UR6 ;  /* 0x03342006083f15b2 */ /* 0x0000e40008000100 */
[----:B0-----:R-:W-:Y:S05]  /*0270*/  @P1 BRA `(.L_x_2) ;  /* 0x0000000000481947 */ /* 0x001fea0003800000 */
[----:B------:R-:W0:Y:S01]  /*0280*/  S2UR UR5, SR_CgaCtaId ;  /* 0x00000000000579c3 */ /* 0x000e220000008800 */
[----:B------:R-:W-:Y:S01]  /*0290*/  UMOV UR4, 0x400 ;  /* 0x0000040000047882 */ /* 0x000fe20000000000 */
[----:B------:R-:W-:Y:S01]  /*02a0*/  UMOV UR6, 0x1 ;  /* 0x0000000100067882 */ /* 0x000fe20000000000 */
[----:B------:R-:W-:Y:S01]  /*02b0*/  UMOV UR7, 0x2 ;  /* 0x0000000200077882 */ /* 0x000fe20000000000 */
[----:B------:R-:W-:Y:S01]  /*02c0*/  ELECT P0, URZ, PT ;  /* 0x00000000003f782f */ /* 0x000fe20003800000 */
[----:B0-----:R-:W-:Y:S02]  /*02d0*/  ULEA UR8, UR5, UR4, 0x18 ;  /* 0x0000000405087291 */ /* 0x001fe4000f8ec03f */
[----:B------:R-:W-:-:S04]  /*02e0*/  UIADD3 UR4, -UR6, 0x100000, URZ ;  /* 0x0010000006047890 */ /* 0x000fc8000fffe13f */
[----:B------:R-:W-:Y:S02]  /*02f0*/  USHF.L.U32 UR5, UR4, 0xb, URZ ;  /* 0x0000000b04057899 */ /* 0x000fe4000800063f */
[----:B------:R-:W-:Y:S02]  /*0300*/  USHF.L.U32 UR4, UR4, 0x1, URZ ;  /* 0x0000000104047899 */ /* 0x000fe4000800063f */
[----:B------:R-:W-:-:S04]  /*0310*/  UIADD3 UR6, -UR7, 0x100000, URZ ;  /* 0x0010000007067890 */ /* 0x000fc8000fffe13f */
[----:B------:R-:W-:Y:S02]  /*0320*/  USHF.L.U32 UR7, UR6, 0xb, URZ ;  /* 0x0000000b06077899 */ /* 0x000fe4000800063f */
[----:B------:R-:W-:Y:S01]  /*0330*/  USHF.L.U32 UR6, UR6, 0x1, URZ ;  /* 0x0000000106067899 */ /* 0x000fe2000800063f */
[----:B------:R-:W0:Y:S03]  /*0340*/  FENCE.VIEW.ASYNC.S ;  /* 0x00000000000073c6 */ /* 0x000e260000000000 */
[----:B0-----:R0:W4:Y:S08]  /*0350*/  SYNCS.EXCH.64 URZ, [UR8+0x33430], UR4 ;  /* 0x03343004083f75b2 */ /* 0x0011300008000100 */
[----:B------:R0:W0:Y:S01]  /*0360*/  SYNCS.EXCH.64 URZ, [UR8+0x33440], UR6 ;  /* 0x03344006083f75b2 */ /* 0x0000220008000100 */
[----:B------:R0:W0:Y:S01]  /*0370*/  SYNCS.EXCH.64 URZ, [UR8+0x33438], UR4 ;  /* 0x03343804083f75b2 */ /* 0x0000220008000100 */
[----:B------:R0:W0:Y:S01]  /*0380*/  SYNCS.EXCH.64 URZ, [UR8+0x33448], UR6 ;  /* 0x03344806083f75b2 */ /* 0x0000220008000100 */
[----:B------:R-:W-:Y:S01]  /*0390*/  NOP ;  /* 0x0000000000007918 */ /* 0x000fe20000000000 */
.L_x_2:
[----:B------:R-:W5:Y:S01]  /*03a0*/  SHFL.IDX PT, R3, R0, RZ, 0x1f ;  /* 0x00001fff00037589 */ /* 0x000f6200000e0000 */
[----:B------:R-:W-:Y:S01]  /*03b0*/  NOP ;  /* 0x0000000000007918 */ /* 0x000fe20000000000 */
[----:B-----5:R-:W-:-:S13]  /*03c0*/  ISETP.NE.AND P0, PT, R3, RZ, PT ;  /* 0x000000ff0300720c */ /* 0x020fda0003f05270 */
[----:B------:R-:W-:Y:S05]  /*03d0*/  @P0 BRA `(.L_x_3) ;  /* 0x0000000000480947 */ /* 0x000fea0003800000 */
[----:B0-----:R-:W0:Y:S01]  /*03e0*/  S2UR UR5, SR_CgaCtaId ;  /* 0x00000000000579c3 */ /* 0x001e220000008800 */
        /* <DEDUP_REMOVED lines=12> */
[----:B0-----:R0:W0:Y:S08]  /*04b0*/  SYNCS.EXCH.64 URZ, [UR8+0x33450], UR4 ;  /* 0x03345004083f75b2 */ /* 0x0010300008000100 */
[----:B------:R0:W0:Y:S01]  /*04c0*/  SYNCS.EXCH.64 URZ, [UR8+0x33460], UR6 ;  /* 0x03346006083f75b2 */ /* 0x0000220008000100 */
[----:B------:R0:W0:Y:S01]  /*04d0*/  SYNCS.EXCH.64 URZ, [UR8+0x33458], UR4 ;  /* 0x03345804083f75b2 */ /* 0x0000220008000100 */
[----:B------:R0:W0:Y:S01]  /*04e0*/  SYNCS.EXCH.64 URZ, [UR8+0x33468], UR6 ;  /* 0x03346806083f75b2 */ /* 0x0000220008000100 */
[----:B------:R-:W-:Y:S01]  /*04f0*/  NOP ;  /* 0x0000000000007918 */ /* 0x000fe20000000000 */
.L_x_3:
[----:B------:R-:W5:Y:S01]  /*0500*/  SHFL.IDX PT, R3, R0, RZ, 0x1f ;  /* 0x00001fff00037589 */ /* 0x000f6200000e0000 */
[----:B------:R-:W-:Y:S01]  /*0510*/  NOP ;  /* 0x0000000000007918 */ /* 0x000fe20000000000 */
[----:B-----5:R-:W-:-:S13]  /*0520*/  ISETP.NE.AND P0, PT, R3, RZ, PT ;  /* 0x000000ff0300720c */ /* 0x020fda0003f05270 */
[----:B------:R-:W-:Y:S05]  /*0530*/  @P0 BRA `(.L_x_4) ;  /* 0x0000000000380947 */ /* 0x000fea0003800000 */
[----:B0-----:R-:W0:Y:S01]  /*0540*/  S2UR UR5, SR_CgaCtaId ;  /* 0x00000000000579c3 */ /* 0x001e220000008800 */
[----:B------:R-:W-:Y:S01]  /*0550*/  UMOV UR4, 0x400 ;  /* 0x0000040000047882 */ /* 0x000fe20000000000 */
[----:B------:R-:W-:Y:S01]  /*0560*/  UMOV UR7, 0x1 ;  /* 0x0000000100077882 */ /* 0x000fe20000000000 */
[----:B------:R-:W-:Y:S01]  /*0570*/  ELECT P0, URZ, PT ;  /* 0x00000000003f782f */ /* 0x000fe20003800000 */
[----:B0-----:R-:W-:Y:S02]  /*0580*/  ULEA UR6, UR5, UR4, 0x18 ;  /* 0x0000000405067291 */ /* 0x001fe4000f8ec03f */
[----:B------:R-:W-:-:S04]  /*0590*/  UIADD3 UR4, -UR7, 0x100000, URZ ;  /* 0x0010000007047890 */ /* 0x000fc8000fffe13f */
[----:B------:R-:W-:Y:S02]  /*05a0*/  USHF.L.U32 UR5, UR4, 0xb, URZ ;  /* 0x0000000b04057899 */ /* 0x000fe4000800063f */
[----:B------:R-:W-:Y:S01]  /*05b0*/  USHF.L.U32 UR4, UR4, 0x1, URZ ;  /* 0x0000000104047899 */ /* 0x000fe2000800063f */
[----:B------:R-:W0:Y:S11]  /*05c0*/  FENCE.VIEW.ASYNC.S ;  /* 0x00000000000073c6 */ /* 0x000e360000000000 */
[----:B0-----:R0:W0:Y:S01]  /*05d0*/  SYNCS.EXCH.64 URZ, [UR6+0x33470], UR4 ;  /* 0x03347004063f75b2 */ /* 0x0010220008000100 */
[----:B------:R0:W0:Y:S01]  /*05e0*/  SYNCS.EXCH.64 URZ, [UR6+0x33480], UR4 ;  /* 0x03348004063f75b2 */ /* 0x0000220008000100 */
[----:B------:R0:W0:Y:S01]  /*05f0*/  SYNCS.EXCH.64 URZ, [UR6+0x33478], UR4 ;  /* 0x03347804063f75b2 */ /* 0x0000220008000100 */
[----:B------:R0:W0:Y:S01]  /*0600*/  SYNCS.EXCH.64 URZ, [UR6+0x33488], UR4 ;  /* 0x03348804063f75b2 */ /* 0x0000220008000100 */
[----:B------:R-:W-:Y:S01]  /*0610*/  NOP ;  /* 0x0000000000007918 */ /* 0x000fe20000000000 */
.L_x_4:
        /* <DEDUP_REMOVED lines=22> */
.L_x_5:
        /* <DEDUP_REMOVED lines=22> */
.L_x_6:
[----:B--2---:R-:W-:Y:S01]  /*08e0*/  ISETP.NE.AND P0, PT, R2, RZ, PT ;  /* 0x000000ff0200720c */ /* 0x004fe20003f05270 */
[----:B------:R-:W-:Y:S01]  /*08f0*/  IMAD.MOV.U32 R2, RZ, RZ, 0x1 ;  /* 0x00000001ff027424 */ /* 0x000fe200078e00ff */
[----:B------:R-:W-:Y:S01]  /*0900*/  NOP ;  /* 0x0000000000007918 */ /* 0x000fe20000000000 */
[----:B------:R-:W-:Y:S01]  /*0910*/  ULDC.64 UR38, c[0x0][0x208] ;  /* 0x0000820000267ab9 */ /* 0x000fe20000000a00 */
[----:B------:R-:W-:Y:S02]  /*0920*/  BSSY B6, `(.L_x_7) ;  /* 0x0000ff2000067945 */ /* 0x000fe40003800000 */
[----:B------:R-:W-:-:S05]  /*0930*/  SEL R2, R2, 0x2, !P0 ;  /* 0x0000000202027807 */ /* 0x000fca0004000000 */
[----:B------:R2:W-:Y:S01]  /*0940*/  STL [R1+0x10], R2 ;  /* 0x0000100201007387 */ /* 0x0005e20000100800 */
[----:B01-34-:R-:W-:Y:S06]  /*0950*/  BAR.SYNC.DEFER_BLOCKING 0x0 ;  /* 0x0000000000007b1d */ /* 0x01bfec0000010000 */
[----:B------:R-:W-:Y:S05]  /*0960*/  @!P0 BRA `(.L_x_8) ;  /* 0x000000c000cc8947 */ /* 0x000fea0003800000 */
.L_x_9:
[----:B------:R-:W-:-:S08]  /*0970*/  NOP ;  /* 0x0000000000007918 */ /* 0x000fd00000000000 */
[----:B------:R-:W0:Y:S02]  /*0980*/  USETMAXREG.TRY_ALLOC.CTAPOOL UP0, 0xf0 ;  /* 0x000000f0000079c8 */ /* 0x000e240008000600 */
[----:B0-----:R-:W-:-:S13]  /*0990*/  PLOP3.LUT P0, PT, PT, PT, UP0, 0x80, 0x0 ;  /* 0x000000000000781c */ /* 0x001fda0003f0f008 */
[----:B------:R-:W-:Y:S05]  /*09a0*/  @!P0 BRA `(.L_x_9) ;  /* 0xfffffffc00f08947 */ /* 0x000fea000383ffff */
[----:B--2---:R-:W0:Y:S01]  /*09b0*/  LDC R2, c[0x0][0xc50] ;  /* 0x00031400ff027b82 */ /* 0x004e220000000800 */
[----:B------:R-:W1:Y:S07]  /*09c0*/  S2R R11, SR_TID.X ;  /* 0x00000000000b7919 */ /* 0x000e6e0000002100 */
[----:B------:R-:W2:Y:S08]  /*09d0*/  S2UR UR4, SR_CTAID.Y ;  /* 0x00000000000479c3 */ /* 0x000eb00000002600 */
[----:B------:R-:W3:Y:S08]  /*09e0*/  S2UR UR36, SR_CTAID.Z ;  /* 0x00000000002479c3 */ /* 0x000ef00000002700 */
[----:B------:R-:W-:Y:S06]  /*09f0*/  BAR.ARV 0x8, 0x180 ;  /* 0x0206000000007b1d */ /* 0x000fec0000002000 */
[----:B0-----:R-:W-:Y:S01]  /*0a00*/  ISETP.NE.AND P1, PT, R2, 0x1, PT ;  /* 0x000000010200780c */ /* 0x001fe20003f25270 */
[----:B--2---:R-:W-:Y:S01]  /*0a10*/  IMAD.U32 R16, RZ, RZ, UR4 ;  /* 0x00000004ff107e24 */ /* 0x004fe2000f8e00ff */
[----:B-1----:R-:W-:-:S11]  /*0a20*/  LOP3.LUT R4, R11, 0xffffff80, RZ, 0xc0, !PT ;  /* 0xffffff800b047812 */ /* 0x002fd600078ec0ff */
[----:B------:R-:W0:Y:S01]  /*0a30*/  @P1 LDC R0, c[0x0][0xc54] ;  /* 0x00031500ff001b82 */ /* 0x000e220000000800 */
[----:B------:R-:W-:-:S07]  /*0a40*/  ISETP.NE.AND P0, PT, R4, 0x80, PT ;  /* 0x000000800400780c */ /* 0x000fce0003f05270 */
[----:B------:R-:W1:Y:S08]  /*0a50*/  @P1 LDC R3, c[0x0][0xc58] ;  /* 0x00031600ff031b82 */ /* 0x000e700000000800 */
[----:B------:R-:W-:Y:S06]  /*0a60*/  @!P0 BAR.ARV 0x9, 0x100 ;  /* 0x0244000000008b1d */ /* 0x000fec0000002000 */
[----:B---3--:R-:W-:Y:S01]  /*0a70*/  ISETP.LE.AND P0, PT, RZ, UR36, PT ;  /* 0x00000024ff007c0c */ /* 0x008fe2000bf03270 */
[----:B0-----:R-:W-:-:S05]  /*0a80*/  @P1 IMAD.HI.U32 R0, R0, UR4, RZ ;  /* 0x0000000400001c27 */ /* 0x001fca000f8e00ff */
[----:B-1----:R-:W-:-:S05]  /*0a90*/  @P1 SHF.R.U32.HI R16, RZ, R3, R0 ;  /* 0x00000003ff101219 */ /* 0x002fca0000011600 */
[----:B------:R-:W-:-:S04]  /*0aa0*/  IMAD.MOV R3, RZ, RZ, -R16 ;  /* 0x000000ffff037224 */ /* 0x000fc800078e0a10 */
[----:B------:R-:W-:Y:S01]  /*0ab0*/  IMAD R2, R2, R3, UR4 ;  /* 0x0000000402027e24 */ /* 0x000fe2000f8e0203 */
[----:B------:R-:W-:Y:S06]  /*0ac0*/  @!P0 BRA `(.L_x_10) ;  /* 0x000000fc005c8947 */ /* 0x000fec0003800000 */
[----:B------:R-:W0:Y:S01]  /*0ad0*/  LDC.64 R4, c[0x0][0x418] ;  /* 0x00010600ff047b82 */ /* 0x000e220000000a00 */
[----:B------:R-:W-:Y:S01]  /*0ae0*/  LOP3.LUT R17, R2, 0xffff, RZ, 0xc0, !PT ;  /* 0x0000ffff02117812 */ /* 0x000fe200078ec0ff */
[----:B------:R-:W-:-:S06]  /*0af0*/  IMAD.MOV.U32 R22, RZ, RZ, RZ ;  /* 0x000000ffff167224 */ /* 0x000fcc00078e00ff */
[----:B------:R-:W1:Y:S08]  /*0b00*/  LDC R19, c[0x0][0x424] ;  /* 0x00010900ff137b82 */ /* 0x000e700000000800 */
[----:B------:R-:W2:Y:S01]  /*0b10*/  LDC R0, c[0x0][0x2f0] ;  /* 0x0000bc00ff007b82 */ /* 0x000ea20000000800 */
[----:B0-----:R-:W-:-:S04]  /*0b20*/  ISETP.NE.U32.AND P0, PT, R4, RZ, PT ;  /* 0x000000ff0400720c */ /* 0x001fc80003f05070 */
[----:B------:R-:W-:-:S04]  /*0b30*/  ISETP.NE.AND.EX P0, PT, R5, RZ, PT, P0 ;  /* 0x000000ff0500720c */ /* 0x000fc80003f05300 */
[----:B-1----:R-:W-:-:S05]  /*0b40*/  SEL R19, R19, 0x1, P0 ;  /* 0x0000000113137807 */ /* 0x002fca0000000000 */
[----:B--2---:R-:W-:-:S04]  /*0b50*/  IMAD R19, R19, R0, RZ ;  /* 0x0000000013137224 */ /* 0x004fc800078e02ff */
[C---:B------:R-:W-:Y:S01]  /*0b60*/  VIADD R0, R19.reuse, 0x9f ;  /* 0x0000009f13007836 */ /* 0x040fe20000000000 */
[----:B------:R-:W-:-:S03]  /*0b70*/  ISETP.GE.AND P0, PT, R19, 0x1, PT ;  /* 0x000000011300780c */ /* 0x000fc60003f06270 */
[----:B------:R-:W-:-:S05]  /*0b80*/  IMAD.HI R0, R0, 0x66666667, RZ ;  /* 0x6666666700007827 */ /* 0x000fca00078e02ff */
[----:B------:R-:W-:-:S04]  /*0b90*/  SHF.R.U32.HI R3, RZ, 0x1f, R0 ;  /* 0x0000001fff037819 */ /* 0x000fc80000011600 */
[----:B------:R-:W-:Y:S01]  /*0ba0*/  LEA.HI.SX32 R0, R0, R3, 0x1a ;  /* 0x0000000300007211 */ /* 0x000fe200078fd2ff */
[----:B------:R-:W-:Y:S06]  /*0bb0*/  @!P0 BRA `(.L_x_11) ;  /* 0x0000000000788947 */ /* 0x000fec0003800000 */
[----:B------:R-:W-:-:S04]  /*0bc0*/  SHF.R.U32.HI R5, RZ, 0x10, R2 ;  /* 0x00000010ff057819 */ /* 0x000fc80000011602 */
[----:B------:R-:W-:-:S13]  /*0bd0*/  ISETP.NE.AND P0, PT, R5, RZ, PT ;  /* 0x000000ff0500720c */ /* 0x000fda0003f05270 */
[----:B------:R-:W0:Y:S02]  /*0be0*/  @!P0 LDC R5, c[0x0][0x9f0] ;  /* 0x00027c00ff058b82 */ /* 0x000e240000000800 */
[-C--:B0-----:R-:W-:Y:S02]  /*0bf0*/  IABS R7, R5.reuse ;  /* 0x0000000500077213 */ /* 0x081fe40000000000 */
[----:B------:R-:W-:Y:S02]  /*0c00*/  IADD3 R4, R0, -0x1, R5 ;  /* 0xffffffff00047810 */ /* 0x000fe40007ffe005 */
[----:B------:R-:W0:Y:S01]  /*0c10*/  I2F.RP R6, R7 ;  /* 0x0000000700067306 */ /* 0x000e220000209400 */
[----:B------:R-:W-:-:S05]  /*0c20*/  IABS R10, R5 ;  /* 0x00000005000a7213 */ /* 0x000fca0000000000 */
[----:B------:R-:W-:Y:S02]  /*0c30*/  IMAD.MOV R10, RZ, RZ, -R10 ;  /* 0x000000ffff0a7224 */ /* 0x000fe400078e0a0a */
[----:B0-----:R-:W0:Y:S02]  /*0c40*/  MUFU.RCP R6, R6 ;  /* 0x0000000600067308 */ /* 0x001e240000001000 */
[----:B0-----:R-:W-:Y:S01]  /*0c50*/  VIADD R2, R6, 0xffffffe ;  /* 0x0ffffffe06027836 */ /* 0x001fe20000000000 */
[----:B------:R-:W-:Y:S02]  /*0c60*/  IABS R6, R4 ;  /* 0x0000000400067213 */ /* 0x000fe40000000000 */
[----:B------:R-:W-:-:S03]  /*0c70*/  LOP3.LUT R4, R4, R5, RZ, 0x3c, !PT ;  /* 0x0000000504047212 */ /* 0x000fc600078e3cff */
[----:B------:R0:W1:Y:S01]  /*0c80*/  F2I.FTZ.U32.TRUNC.NTZ R3, R2 ;  /* 0x0000000200037305 */ /* 0x000062000021f000 */
[----:B------:R-:W-:Y:S01]  /*0c90*/  ISETP.GE.AND P2, PT, R4, RZ, PT ;  /* 0x000000ff0400720c */ /* 0x000fe20003f46270 */
[----:B0-----:R-:W-:Y:S02]  /*0ca0*/  IMAD.MOV.U32 R2, RZ, RZ, RZ ;  /* 0x000000ffff027224 */ /* 0x001fe400078e00ff */
[----:B-1----:R-:W-:-:S04]  /*0cb0*/  IMAD.MOV R8, RZ, RZ, -R3 ;  /* 0x000000ffff087224 */ /* 0x002fc800078e0a03 */
[----:B------:R-:W-:-:S04]  /*0cc0*/  IMAD R9, R8, R7, RZ ;  /* 0x0000000708097224 */ /* 0x000fc800078e02ff */
[----:B------:R-:W-:-:S04]  /*0cd0*/  IMAD.HI.U32 R3, R3, R9, R2 ;  /* 0x0000000903037227 */ /* 0x000fc800078e0002 */
[----:B------:R-:W-:Y:S02]  /*0ce0*/  IMAD.MOV.U32 R2, RZ, RZ, R10 ;  /* 0x000000ffff027224 */ /* 0x000fe400078e000a */
[----:B------:R-:W-:-:S04]  /*0cf0*/  IMAD.HI.U32 R3, R3, R6, RZ ;  /* 0x0000000603037227 */ /* 0x000fc800078e00ff */
[----:B------:R-:W-:-:S05]  /*0d00*/  IMAD R2, R3, R2, R6 ;  /* 0x0000000203027224 */ /* 0x000fca00078e0206 */
[----:B------:R-:W-:-:S13]  /*0d10*/  ISETP.GT.U32.AND P1, PT, R7, R2, PT ;  /* 0x000000020700720c */ /* 0x000fda0003f24070 */
[----:B------:R-:W-:Y:S02]  /*0d20*/  @!P1 IMAD.IADD R2, R2, 0x1, -R7 ;  /* 0x0000000102029824 */ /* 0x000fe400078e0a07 */
[----:B------:R-:W-:Y:S01]  /*0d30*/  @!P1 VIADD R3, R3, 0x1 ;  /* 0x0000000103039836 */ /* 0x000fe20000000000 */
[----:B------:R-:W-:Y:S02]  /*0d40*/  ISETP.NE.AND P1, PT, R5, RZ, PT ;  /* 0x000000ff0500720c */ /* 0x000fe40003f25270 */
[----:B------:R-:W-:-:S13]  /*0d50*/  ISETP.GE.U32.AND P0, PT, R2, R7, PT ;  /* 0x000000070200720c */ /* 0x000fda0003f06070 */
[----:B------:R-:W-:-:S04]  /*0d60*/  @P0 VIADD R3, R3, 0x1 ;  /* 0x0000000103030836 */ /* 0x000fc80000000000 */
[----:B------:R-:W-:Y:S01]  /*0d70*/  @!P2 IMAD.MOV R3, RZ, RZ, -R3 ;  /* 0x000000ffff03a224 */ /* 0x000fe200078e0a03 */
[----:B------:R-:W-:-:S05]  /*0d80*/  @!P1 LOP3.LUT R3, RZ, R5, RZ, 0x33, !PT ;  /* 0x00000005ff039212 */ /* 0x000fca00078e33ff */
[----:B------:R-:W-:-:S07]  /*0d90*/  IMAD.MOV.U32 R22, RZ, RZ, R3 ;  /* 0x000000ffff167224 */ /* 0x000fce00078e0003 */
.L_x_11:
[-C--:B------:R-:W-:Y:S01]  /*0da0*/  IMAD R17, R17, R22.reuse, RZ ;  /* 0x0000001611117224 */ /* 0x080fe200078e02ff */
[----:B------:R-:W-:Y:S01]  /*0db0*/  USHF.R.S32.HI UR37, URZ, 0x1f, UR36 ;  /* 0x0000001f3f257899 */ /* 0x000fe20008011424 */
[----:B------:R-:W-:Y:S01]  /*0dc0*/  VIADD R23, R11, 0xffffff80 ;  /* 0xffffff800b177836 */ /* 0x000fe20000000000 */
[----:B------:R-:W-:Y:S02]  /*0dd0*/  PLOP3.LUT P0, PT, PT, PT, PT, 0x80, 0x0 ;  /* 0x000000000000781c */ /* 0x000fe40003f0f070 */
[----:B------:R-:W-:Y:S02]  /*0de0*/  CS2R R10, SRZ ;  /* 0x00000000000a7805 */ /* 0x000fe4000001ff00 */
[----:B------:R-:W-:Y:S01]  /*0df0*/  VIADDMNMX R22, R17, R22, R0, PT ;  /* 0x0000001611167246 */ /* 0x000fe20003800100 */
[----:B------:R-:W-:Y:S01]  /*0e00*/  IMAD.MOV.U32 R0, RZ, RZ, RZ ;  /* 0x000000ffff007224 */ /* 0x000fe200078e00ff */
[----:B------:R-:W-:Y:S01]  /*0e10*/  CS2R R44, SRZ ;  /* 0x00000000002c7805 */ /* 0x000fe2000001ff00 */
[----:B------:R-:W-:Y:S01]  /*0e20*/  IMAD.MOV.U32 R2, RZ, RZ, RZ ;  /* 0x000000ffff027224 */ /* 0x000fe200078e00ff */
[----:B------:R-:W-:Y:S01]  /*0e30*/  ISETP.GT.AND P1, PT, R22, R17, PT ;  /* 0x000000111600720c */ /* 0x000fe20003f24270 */
[----:B------:R-:W-:Y:S01]  /*0e40*/  IMAD.MOV.U32 R9, RZ, RZ, RZ ;  /* 0x000000ffff097224 */ /* 0x000fe200078e00ff */
[----:B------:R-:W-:Y:S01]  /*0e50*/  CS2R R6, SRZ ;  /* 0x0000000000067805 */ /* 0x000fe2000001ff00 */
[----:B------:R-:W-:Y:S01]  /*0e60*/  IMAD.MOV.U32 R47, RZ, RZ, RZ ;  /* 0x000000ffff2f7224 */ /* 0x000fe200078e00ff */
[----:B------:R-:W-:-:S02]  /*0e70*/  CS2R R48, SRZ ;  /* 0x0000000000307805 */ /* 0x000fc4000001ff00 */
[----:B------:R-:W-:Y:S02]  /*0e80*/  CS2R R12, SRZ ;  /* 0x00000000000c7805 */ /* 0x000fe4000001ff00 */
[----:B------:R-:W-:Y:S02]  /*0e90*/  CS2R R20, SRZ ;  /* 0x0000000000147805 */ /* 0x000fe4000001ff00 */
[----:B------:R-:W-:Y:S02]  /*0ea0*/  CS2R R14, SRZ ;  /* 0x00000000000e7805 */ /* 0x000fe4000001ff00 */
[----:B------:R-:W-:Y:S02]  /*0eb0*/  CS2R R32, SRZ ;  /* 0x0000000000207805 */ /* 0x000fe4000001ff00 */
[----:B------:R-:W-:Y:S01]  /*0ec0*/  CS2R R52, SRZ ;  /* 0x0000000000347805 */ /* 0x000fe2000001ff00 */
[----:B------:R-:W-:Y:S01]  /*0ed0*/  IMAD.MOV.U32 R42, RZ, RZ, RZ ;  /* 0x000000ffff2a7224 */ /* 0x000fe200078e00ff */
        /* <DEDUP_REMOVED lines=10> */
[----:B------:R-:W-:-:S02]  /*0f80*/  CS2R R120, SRZ ;  /* 0x0000000000787805 */ /* 0x000fc4000001ff00 */
[----:B------:R-:W-:Y:S02]  /*0f90*/  CS2R R64, SRZ ;  /* 0x0000000000407805 */ /* 0x000fe4000001ff00 */
[----:B------:R-:W-:Y:S01]  /*0fa0*/  CS2R R72, SRZ ;  /* 0x0000000000487805 */ /* 0x000fe2000001ff00 */
[----:B------:R-:W-:Y:S01]  /*0fb0*/  IMAD.MOV.U32 R62, RZ, RZ, RZ ;  /* 0x000000ffff3e7224 */ /* 0x000fe200078e00ff */
[----:B------:R-:W-:Y:S02]  /*0fc0*/  CS2R R68, SRZ ;  /* 0x0000000000447805 */ /* 0x000fe4000001ff00 */
[----:B------:R-:W-:Y:S02]  /*0fd0*/  CS2R R70, SRZ ;  /* 0x0000000000467805 */ /* 0x000fe4000001ff00 */
[----:B------:R-:W-:Y:S02]  /*0fe0*/  CS2R R66, SRZ ;  /* 0x0000000000427805 */ /* 0x000fe4000001ff00 */
        /* <DEDUP_REMOVED lines=23> */
[----:B------:R-:W-:Y:S01]  /*1160*/  CS2R R118, SRZ ;  /* 0x0000000000767805 */ /* 0x000fe2000001ff00 */
[----:B------:R-:W-:Y:S01]  /*1170*/  IMAD.MOV.U32 R115, RZ, RZ, RZ ;  /* 0x000000ffff737224 */ /* 0x000fe200078e00ff */
[----:B------:R-:W-:Y:S06]  /*1180*/  @!P1 BRA `(.L_x_12) ;  /* 0x0000008800909947 */ /* 0x000fec0003800000 */
[----:B------:R-:W-:Y:S01]  /*1190*/  SHF.R.S32.HI R24, RZ, 0x1f, R23 ;  /* 0x0000001fff187819 */ /* 0x000fe20000011417 */
[----:B------:R-:W0:Y:S01]  /*11a0*/  S2UR UR5, SR_CgaCtaId ;  /* 0x00000000000579c3 */ /* 0x000e220000008800 */
[----:B------:R-:W-:Y:S02]  /*11b0*/  UMOV UR40, 0x400 ;  /* 0x0000040000287882 */ /* 0x000fe40000000000 */
[----:B------:R-:W-:-:S04]  /*11c0*/  LEA.HI R24, R24, R23, RZ, 0x7 ;  /* 0x0000001718187211 */ /* 0x000fc800078f38ff */
[----:B------:R-:W-:-:S06]  /*11d0*/  SHF.R.S32.HI R0, RZ, 0x7, R24 ;  /* 0x00000007ff007819 */ /* 0x000fcc0000011418 */
[----:B------:R-:W1:Y:S01]  /*11e0*/  SHFL.IDX PT, R0, R0, RZ, 0x1f ;  /* 0x00001fff00007589 */ /* 0x000e6200000e0000 */
[----:B0-----:R-:W-:-:S04]  /*11f0*/  ULEA UR40, UR5, UR40, 0x18 ;  /* 0x0000002805287291 */ /* 0x001fc8000f8ec03f */
[----:B------:R-:W-:-:S04]  /*1200*/  UIADD3 UR5, UR40, 0x1e200, URZ ;  /* 0x0001e20028057890 */ /* 0x000fc8000fffe03f */
[----:B------:R-:W-:Y:S01]  /*1210*/  ULOP3.LUT UP0, URZ, UR5, 0x9f, URZ, 0xc0, !UPT ;  /* 0x0000009f053f7892 */ /* 0x000fe2000f80c03f */
[----:B-1----:R-:W-:-:S05]  /*1220*/  R2UR UR41, R0 ;  /* 0x00000000002972ca */ /* 0x002fca00000e0000 */
[----:B------:R-:W-:-:S08]  /*1230*/  PLOP3.LUT P0, PT, PT, PT, UP0, 0x80, 0x0 ;  /* 0x000000000000781c */ /* 0x000fd00003f0f008 */
[----:B------:R-:W-:-:S04]  /*1240*/  ULEA.HI UR4, UR41, UR41, URZ, 0x1 ;  /* 0x0000002929047291 */ /* 0x000fc8000f8f083f */
[----:B------:R-:W-:-:S04]  /*1250*/  ULOP3.LUT UR4, UR4, 0x3e, URZ, 0xc0, !UPT ;  /* 0x0000003e04047892 */ /* 0x000fc8000f8ec03f */
[----:B------:R-:W-:-:S04]  /*1260*/  UIADD3 UR4, UR41, -UR4, URZ ;  /* 0x8000000429047290 */ /* 0x000fc8000fffe03f */
[----:B------:R-:W-:-:S04]  /*1270*/  ULEA UR4, UR4, UR5, 0xc ;  /* 0x0000000504047291 */ /* 0x000fc8000f8e603f */
[----:B------:R-:W-:-:S04]  /*1280*/  USHF.R.U32.HI UR4, URZ, 0x4, UR4 ;  /* 0x000000043f047899 */ /* 0x000fc80008011604 */
[----:B------:R-:W-:Y:S01]  /*1290*/  ULOP3.LUT UR42, UR4, 0x3fff, URZ, 0xc0, !UPT ;  /* 0x00003fff042a7892 */ /* 0x000fe2000f8ec03f */
[----:B------:R-:W-:Y:S11]  /*12a0*/  @!P0 BRA `(.L_x_13) ;  /* 0x0000000000408947 */ /* 0x000ff60003800000 */
[----:B------:R-:W-:Y:S01]  /*12b0*/  MOV R0, 0x0 ;  /* 0x0000000000007802 */ /* 0x000fe20000000f00 */
[----:B------:R-:W-:Y:S01]  /*12c0*/  ULDC.64 UR4, c[0x4][0xc0] ;  /* 0x0100300000047ab9 */ /* 0x000fe20000000a00 */
[----:B------:R-:W-:Y:S01]  /*12d0*/  ULDC.64 UR6, c[0x4][0x30] ;  /* 0x01000c0000067ab9 */ /* 0x000fe20000000a00 */
[----:B------:R-:W-:Y:S01]  /*12e0*/  IMAD.U32 R4, RZ, RZ, UR4 ;  /* 0x00000004ff047e24 */ /* 0x000fe2000f8e00ff */
[----:B------:R0:W1:Y:S01]  /*12f0*/  LDC.64 R2, c[0x4][R0] ;  /* 0x0100000000027b82 */ /* 0x0000620000000a00 */
[----:B------:R-:W-:Y:S01]  /*1300*/  IMAD.U32 R5, RZ, RZ, UR5 ;  /* 0x00000005ff057e24 */ /* 0x000fe2000f8e00ff */
[----:B------:R-:W-:Y:S01]  /*1310*/  ULDC.64 UR4, c[0x4][0xc8] ;  /* 0x0100320000047ab9 */ /* 0x000fe20000000a00 */
[----:B------:R-:W-:Y:S02]  /*1320*/  IMAD.U32 R10, RZ, RZ, UR6 ;  /* 0x00000006ff0a7e24 */ /* 0x000fe4000f8e00ff */
[----:B------:R-:W-:Y:S02]  /*1330*/  IMAD.U32 R6, RZ, RZ, UR4 ;  /* 0x00000004ff067e24 */ /* 0x000fe4000f8e00ff */
[----:B------:R-:W-:-:S02]  /*1340*/  IMAD.U32 R7, RZ, RZ, UR5 ;  /* 0x00000005ff077e24 */ /* 0x000fc4000f8e00ff */
[----:B------:R-:W-:Y:S02]  /*1350*/  IMAD.U32 R11, RZ, RZ, UR7 ;  /* 0x00000007ff0b7e24 */ /* 0x000fe4000f8e00ff */
[----:B------:R-:W-:Y:S02]  /*1360*/  IMAD.MOV.U32 R8, RZ, RZ, 0x70 ;  /* 0x00000070ff087424 */ /* 0x000fe400078e00ff */
[----:B------:R-:W-:Y:S02]  /*1370*/  IMAD.MOV.U32 R12, RZ, RZ, 0x1 ;  /* 0x00000001ff0c7424 */ /* 0x000fe400078e00ff */
[----:B0-----:R-:W-:-:S07]  /*1380*/  IMAD.MOV.U32 R13, RZ, RZ, RZ ;  /* 0x000000ffff0d7224 */ /* 0x001fce00078e00ff */
[----:B------:R-:W-:-:S07]  /*1390*/  LEPC R20, `(.L_x_13) ;  /* 0x000000001014794e */ /* 0x000fce0000000000 */
[----:B-1----:R-:W-:Y:S05]  /*13a0*/  CALL.ABS.NOINC R2 ;  /* 0x0000000002007343 */ /* 0x002fea0003c00000 */
.L_x_13:
[----:B------:R-:W0:Y:S01]  /*13b0*/  LDC.64 R12, c[0x0][0x990] ;  /* 0x00026400ff0c7b82 */ /* 0x000e220000000a00 */
[----:B------:R-:W2:Y:S01]  /*13c0*/  LDL.LU R25, [R1+0x10] ;  /* 0x0000100001197983 */ /* 0x000ea20000300800 */
[----:B------:R-:W-:-:S06]  /*13d0*/  ULDC UR4, c[0x0][0x9d8] ;  /* 0x0002760000047ab9 */ /* 0x000fcc0000000800 */
[----:B------:R-:W1:Y:S01]  /*13e0*/  LDC.64 R20, c[0x0][0x998] ;  /* 0x00026600ff147b82 */ /* 0x000e620000000a00 */
[----:B0-----:R-:W-:-:S04]  /*13f0*/  ISETP.NE.U32.AND P0, PT, R12, RZ, PT ;  /* 0x000000ff0c00720c */ /* 0x001fc80003f05070 */
[----:B------:R-:W-:Y:S02]  /*1400*/  ISETP.NE.AND.EX P0, PT, R13, RZ, PT, P0 ;  /* 0x000000ff0d00720c */ /* 0x000fe40003f05300 */
[----:B-1----:R-:W-:-:S04]  /*1410*/  ISETP.NE.U32.AND P1, PT, R20, RZ, PT ;  /* 0x000000ff1400720c */ /* 0x002fc80003f25070 */
[----:B------:R-:W-:-:S07]  /*1420*/  ISETP.NE.AND.EX P1, PT, R21, RZ, PT, P1 ;  /* 0x000000ff1500720c */ /* 0x000fce0003f25310 */
[----:B------:R-:W0:Y:S01]  /*1430*/  @P0 LDC.64 R8, c[0x0][0x9a8] ;  /* 0x00026a00ff080b82 */ /* 0x000e220000000a00 */
[----:B------:R-:W-:-:S07]  /*1440*/  @P0 SHF.R.S32.HI R7, RZ, 0x1f, R16 ;  /* 0x0000001fff070819 */ /* 0x000fce0000011410 */
[----:B------:R-:W1:Y:S08]  /*1450*/  @P1 LDC.64 R10, c[0x0][0x9b8] ;  /* 0x00026e00ff0a1b82 */ /* 0x000e700000000a00 */
[----:B------:R-:W3:Y:S08]  /*1460*/  @P0 LDC.64 R14, c[0x0][0x9b0] ;  /* 0x00026c00ff0e0b82 */ /* 0x000ef00000000a00 */
[----:B------:R-:W4:Y:S01]  /*1470*/  @P1 LDC.64 R26, c[0x0][0x9c0] ;  /* 0x00027000ff1a1b82 */ /* 0x000f220000000a00 */
[----:B0-----:R-:W-:-:S02]  /*1480*/  @P0 IMAD R0, R8, UR37, RZ ;  /* 0x0000002508000c24 */ /* 0x001fc4000f8e02ff */
[----:B------:R-:W-:-:S04]  /*1490*/  @P0 IMAD.WIDE.U32 R2, R8, UR36, RZ ;  /* 0x0000002408020c25 */ /* 0x000fc8000f8e00ff */
[----:B------:R-:W-:Y:S02]  /*14a0*/  @P0 IMAD R9, R9, UR36, R0 ;  /* 0x0000002409090c24 */ /* 0x000fe4000f8e0200 */
[C---:B-1----:R-:W-:Y:S02]  /*14b0*/  @P1 IMAD R4, R10.reuse, UR37, RZ ;  /* 0x000000250a041c24 */ /* 0x042fe4000f8e02ff */
[----:B------:R-:W-:Y:S01]  /*14c0*/  @P0 IMAD.IADD R3, R3, 0x1, R9 ;  /* 0x0000000103030824 */ /* 0x000fe200078e0209 */
[----:B------:R-:W-:Y:S01]  /*14d0*/  @P1 SHF.R.S32.HI R9, RZ, 0x1f, R16 ;  /* 0x0000001fff091819 */ /* 0x000fe20000011410 */
[----:B------:R-:W-:Y:S02]  /*14e0*/  @P1 IMAD R11, R11, UR36, R4 ;  /* 0x000000240b0b1c24 */ /* 0x000fe4000f8e0204 */
[----:B------:R-:W-:-:S04]  /*14f0*/  @P1 IMAD.WIDE.U32 R4, R10, UR36, RZ ;  /* 0x000000240a041c25 */ /* 0x000fc8000f8e00ff */
[-C--:B---3--:R-:W-:Y:S02]  /*1500*/  @P0 IMAD R7, R7, R14.reuse, RZ ;  /* 0x0000000e07070224 */ /* 0x088fe400078e02ff */
[----:B------:R-:W-:Y:S02]  /*1510*/  @P1 IMAD.IADD R5, R5, 0x1, R11 ;  /* 0x0000000105051824 */ /* 0x000fe400078e020b */
[----:B------:R-:W-:-:S04]  /*1520*/  @P0 IMAD.WIDE.U32 R2, R16, R14, R2 ;  /* 0x0000000e10020225 */ /* 0x000fc800078e0002 */
[-C--:B----4-:R-:W-:Y:S02]  /*1530*/  @P1 IMAD R0, R9, R26.reuse, RZ ;  /* 0x0000001a09001224 */ /* 0x090fe400078e02ff */
[C---:B------:R-:W-:Y:S02]  /*1540*/  @P0 IMAD R9, R16.reuse, R15, R7 ;  /* 0x0000000f10090224 */ /* 0x040fe400078e0207 */
[C---:B------:R-:W-:Y:S02]  /*1550*/  @P1 IMAD R11, R16.reuse, R27, R0 ;  /* 0x0000001b100b1224 */ /* 0x040fe400078e0200 */
[----:B------:R-:W-:Y:S01]  /*1560*/  @P1 IMAD.WIDE.U32 R6, R16, R26, R4 ;  /* 0x0000001a10061225 */ /* 0x000fe200078e0004 */
[----:B------:R-:W-:-:S03]  /*1570*/  @P0 LEA R4, P2, R2, R12, 0x2 ;  /* 0x0000000c02040211 */ /* 0x000fc600078410ff */
[----:B------:R-:W-:Y:S01]  /*1580*/  @P0 IMAD.IADD R3, R3, 0x1, R9 ;  /* 0x0000000103030824 */ /* 0x000fe200078e0209 */
[----:B------:R-:W-:Y:S01]  /*1590*/  @P1 LEA R8, P3, R6, R20, 0x2 ;  /* 0x0000001406081211 */ /* 0x000fe200078610ff */
[----:B------:R-:W-:-:S03]  /*15a0*/  @P1 IMAD.IADD R0, R7, 0x1, R11 ;  /* 0x0000000107001824 */ /* 0x000fc600078e020b */
[----:B------:R-:W-:Y:S01]  /*15b0*/  @P0 LEA.HI.X R5, R2, R13, R3, 0x2, P2 ;  /* 0x0000000d02050211 */ /* 0x000fe200010f1403 */
[----:B------:R-:W-:Y:S01]  /*15c0*/  IMAD.MOV.U32 R3, RZ, RZ, 0x3f800000 ;  /* 0x3f800000ff037424 */ /* 0x000fe200078e00ff */
[----:B------:R-:W-:Y:S01]  /*15d0*/  @P1 LEA.HI.X R9, R6, R21, R0, 0x2, P3 ;  /* 0x0000001506091211 */ /* 0x000fe200018f1400 */
[----:B------:R-:W-:-:S04]  /*15e0*/  IMAD.MOV.U32 R0, RZ, RZ, 0x3f800000 ;  /* 0x3f800000ff007424 */ /* 0x000fc800078e00ff */
[----:B------:R-:W3:Y:S04]  /*15f0*/  @P0 LDG.E R3, desc[UR38][R4.64] ;  /* 0x0000002604030981 */ /* 0x000ee8000c1e1900 */
[----:B------:R-:W3:Y:S01]  /*1600*/  @P1 LDG.E R0, desc[UR38][R8.64] ;  /* 0x0000002608001981 */ /* 0x000ee2000c1e1900 */
[----:B------:R-:W-:-:S04]  /*1610*/  SHF.L.U32 R6, RZ, 0x1f, RZ ;  /* 0x0000001fff067819 */ /* 0x000fc800000006ff */
[----:B------:R-:W0:Y:S01]  /*1620*/  SYNCS.PHASECHK.TRANS64.TRYWAIT P1, [UR40+0x33400], R6 ;  /* 0x03340006ff0075a7 */ /* 0x000e220008020168 */
[----:B--2---:R-:W-:-:S04]  /*1630*/  LOP3.LUT R2, R25, 0x1, RZ, 0xfc, !PT ;  /* 0x0000000119027812 */ /* 0x004fc800078efcff */
[----:B------:R-:W-:Y:S01]  /*1640*/  ISETP.NE.AND P0, PT, R2, 0x3, PT ;  /* 0x000000030200780c */ /* 0x000fe20003f05270 */
[----:B---3--:R-:W-:-:S04]  /*1650*/  FMUL.FTZ R0, R3, R0 ;  /* 0x0000000003007220 */ /* 0x008fc80000410000 */
[----:B------:R-:W-:Y:S01]  /*1660*/  FMUL.FTZ R0, R0, UR4 ;  /* 0x0000000400007c20 */ /* 0x000fe20008410000 */
[----:B0-----:R-:W-:Y:S07]  /*1670*/  @!P1 BRA `(.L_x_14) ;  /* 0x000000f000789947 */ /* 0x001fee0003800000 */
.L_x_99:
[----:B------:R-:W-:Y:S05]  /*1680*/  @!P0 BRA `(.L_x_15) ;  /* 0x0000000000048947 */ /* 0x000fea0003800000 */
[----:B------:R-:W-:Y:S01]  /*1690*/  BPT.TRAP 0x1 ;  /* 0x000000040000795c */ /* 0x000fe20000300000 */
.L_x_15:
[----:B------:R1:W2:Y:S01]  /*16a0*/  SYNCS.PHASECHK.TRANS64.TRYWAIT P2, [UR40+0x33430], R6 ;  /* 0x03343006ff0075a7 */ /* 0x0002a20008040168 */
[----:B------:R-:W-:Y:S05]  /*16b0*/  @!P0 BRA `(.L_x_16) ;  /* 0x0000000000048947 */ /* 0x000fea0003800000 */
[----:B------:R-:W-:Y:S01]  /*16c0*/  BPT.TRAP 0x1 ;  /* 0x000000040000795c */ /* 0x000fe20000300000 */
.L_x_16:
[----:B------:R-:W3:Y:S02]  /*16d0*/  S2R R2, SR_TID.X ;  /* 0x0000000000027919 */ /* 0x000ee40000002100 */
[----:B---3--:R-:W-:-:S04]  /*16e0*/  LOP3.LUT R2, R2, 0x7f, RZ, 0xc0, !PT ;  /* 0x0000007f02027812 */ /* 0x008fc800078ec0ff */
[----:B------:R-:W-:Y:S01]  /*16f0*/  ISETP.NE.AND P1, PT, R2, RZ, PT ;  /* 0x000000ff0200720c */ /* 0x000fe20003f25270 */
[----:B------:R-:W-:Y:S01]  /*1700*/  IMAD.U32 R2, RZ, RZ, UR42 ;  /* 0x0000002aff027e24 */ /* 0x000fe2000f8e00ff */
[----:B--2---:R-:W-:Y:S11]  /*1710*/  @P2 BRA `(.L_x_17) ;  /* 0x0000000000082947 */ /* 0x004ff60003800000 */
[----:B------:R-:W2:Y:S02]  /*1720*/  SYNCS.PHASECHK.TRANS64.TRYWAIT P2, [UR40+0x33430], R6 ;  /* 0x03343006ff0075a7 */ /* 0x000ea40008040168 */
[----:B--2---:R-:W-:Y:S05]  /*1730*/  @!P2 BRA `(.L_x_18) ;  /* 0x000000f00060a947 */ /* 0x004fea0003800000 */
.L_x_17:
[----:B------:R-:W-:Y:S05]  /*1740*/  WARPSYNC.ALL ;  /* 0x0000000000007948 */ /* 0x000fea0003800000 */
[----:B------:R-:W-:Y:S01]  /*1750*/  IMAD.MOV.U32 R8, RZ, RZ, RZ ;  /* 0x000000ffff087224 */ /* 0x000fe200078e00ff */
[----:B------:R-:W-:Y:S01]  /*1760*/  LOP3.LUT R2, R2, 0x10000, RZ, 0xfc, !PT ;  /* 0x0001000002027812 */ /* 0x000fe200078efcff */
[----:B------:R-:W-:Y:S02]  /*1770*/  IMAD.MOV.U32 R25, RZ, RZ, RZ ;  /* 0x000000ffff197224 */ /* 0x000fe400078e00ff */
[----:B0-----:R-:W-:Y:S01]  /*1780*/  IMAD.MOV.U32 R3, RZ, RZ, -0x7fffffe0 ;  /* 0x80000020ff037424 */ /* 0x001fe200078e00ff */
[----:B------:R-:W-:Y:S01]  /*1790*/  UIADD3 UR4, UR40, 0x24200, URZ ;  /* 0x0002420028047890 */ /* 0x000fe2000fffe03f */
[----:B------:R-:W-:Y:S01]  /*17a0*/  R2UR UR8, R2 ;  /* 0x00000000020872ca */ /* 0x000fe200000e0000 */
[----:B------:R-:W-:-:S02]  /*17b0*/  WARPGROUP.ARRIVE ;  /* 0x00000000000079c5 */ /* 0x000fc40000000000 */
[C---:B------:R-:W-:Y:S01]  /*17c0*/  R2UR UR9, R3.reuse ;  /* 0x00000000030972ca */ /* 0x040fe200000e0000 */
[----:B------:R-:W-:Y:S01]  /*17d0*/  USHF.R.U32.HI UR4, URZ, 0x4, UR4 ;  /* 0x000000043f047899 */ /* 0x000fe20008011604 */
[C---:B------:R-:W-:Y:S01]  /*17e0*/  R2UR UR24, R2.reuse ;  /* 0x00000000021872ca */ /* 0x040fe200000e0000 */
[----:B------:R-:W-:Y:S01]  /*17f0*/  UMOV UR11, 0x80000020 ;  /* 0x80000020000b7882 */ /* 0x000fe20000000000 */
[C---:B------:R-:W-:Y:S01]  /*1800*/  R2UR UR25, R3.reuse ;  /* 0x00000000031972ca */ /* 0x040fe200000e0000 */
[----:B------:R-:W-:Y:S01]  /*1810*/  ULOP3.LUT UR4, UR4, 0x3fff, URZ, 0xc0, !UPT ;  /* 0x00003fff04047892 */ /* 0x000fe2000f8ec03f */
[C---:B------:R-:W-:Y:S01]  /*1820*/  R2UR UR20, R2.reuse ;  /* 0x00000000021472ca */ /* 0x040fe200000e0000 */
[----:B------:R-:W-:Y:S01]  /*1830*/  UMOV UR27, 0x80000020 ;  /* 0x80000020001b7882 */ /* 0x000fe20000000000 */
[C---:B------:R-:W-:Y:S01]  /*1840*/  R2UR UR21, R3.reuse ;  /* 0x00000000031572ca */ /* 0x040fe200000e0000 */
[----:B------:R-:W-:Y:S01]  /*1850*/  ULOP3.LUT UR42, UR4, 0x10000, URZ, 0xfc, !UPT ;  /* 0x00010000042a7892 */ /* 0x000fe2000f8efc3f */
[C---:B------:R-:W-:Y:S01]  /*1860*/  R2UR UR16, R2.reuse ;  /* 0x00000000021072ca */ /* 0x040fe200000e0000 */
[----:B------:R-:W-:Y:S01]  /*1870*/  UMOV UR23, 0x80000020 ;  /* 0x8000002000177882 */ /* 0x000fe20000000000 */
[C---:B------:R-:W-:Y:S01]  /*1880*/  R2UR UR17, R3.reuse ;  /* 0x00000000031172ca */ /* 0x040fe200000e0000 */
[----:B------:R-:W-:Y:S01]  /*1890*/  UIADD3 UR6, UR42, 0x80, URZ ;  /* 0x000000802a067890 */ /* 0x000fe2000fffe03f */
[C---:B------:R-:W-:Y:S01]  /*18a0*/  R2UR UR12, R2.reuse ;  /* 0x00000000020c72ca */ /* 0x040fe200000e0000 */
[----:B------:R-:W-:Y:S01]  /*18b0*/  UMOV UR19, 0x80000020 ;  /* 0x8000002000137882 */ /* 0x000fe20000000000 */
[----:B------:R-:W-:Y:S01]  /*18c0*/  UMOV UR10, UR42 ;  /* 0x0000002a000a7c82 */ /* 0x000fe20008000000 */
[----:B------:R-:W-:Y:S01]  /*18d0*/  R2UR UR13, R3 ;  /* 0x00000000030d72ca */ /* 0x000fe200000e0000 */
[----:B------:R-:W-:Y:S01]  /*18e0*/  QGMMA.64x32x32.F32.E4M3.E4M3 R92, gdesc[UR8], RZ, !UPT, gsb0 ;  /* 0x00600000085c79f3 */ /* 0x000fe2000c0008ff */
[----:B------:R-:W-:Y:S01]  /*18f0*/  UIADD3 UR8, UR42, 0x100, URZ ;  /* 0x000001002a087890 */ /* 0x000fe2000fffe03f */
[----:B------:R-:W-:Y:S01]  /*1900*/  R2UR UR4, R2 ;  /* 0x00000000020472ca */ /* 0x000fe200000e0000 */
[----:B------:R-:W-:Y:S01]  /*1910*/  UMOV UR26, UR6 ;  /* 0x00000006001a7c82 */ /* 0x000fe20008000000 */
[----:B------:R-:W-:Y:S01]  /*1920*/  UIADD3 UR10, UR42, 0x180, URZ ;  /* 0x000001802a0a7890 */ /* 0x000fe2000fffe03f */
[----:B------:R-:W-:Y:S01]  /*1930*/  LOP3.LUT R24, R24, 0xffffff80, RZ, 0xc0, !PT ;  /* 0xffffff8018187812 */ /* 0x000fe200078ec0ff */
[----:B------:R-:W-:Y:S01]  /*1940*/  UIADD3 UR6, UR42, 0x200, URZ ;  /* 0x000002002a067890 */ /* 0x000fe2000fffe03f */
[----:B-1----:R-:W-:Y:S01]  /*1950*/  IMAD.MOV.U32 R6, RZ, RZ, -0x2 ;  /* 0xfffffffeff067424 */ /* 0x002fe200078e00ff */
[----:B------:R-:W-:Y:S01]  /*1960*/  UMOV UR22, UR8 ;  /* 0x0000000800167c82 */ /* 0x000fe20008000000 */
[----:B------:R-:W-:Y:S01]  /*1970*/  UMOV UR15, 0x80000020 ;  /* 0x80000020000f7882 */ /* 0x000fe20000000000 */
[----:B------:R-:W-:Y:S01]  /*1980*/  UIADD3 UR5, UR42, 0x102, URZ ;  /* 0x000001022a057890 */ /* 0x000fe2000fffe03f */
[----:B------:R-:W-:Y:S01]  /*1990*/  IMAD.IADD R24, R23, 0x1, -R24 ;  /* 0x0000000117187824 */ /* 0x000fe200078e0a18 */
[----:B------:R-:W-:Y:S01]  /*19a0*/  UMOV UR18, UR10 ;  /* 0x0000000a00127c82 */ /* 0x000fe20008000000 */
[----:B------:R-:W-:Y:S01]  /*19b0*/  UMOV UR14, UR6 ;  /* 0x00000006000e7c82 */ /* 0x000fe20008000000 */
[----:B------:R-:W-:Y:S01]  /*19c0*/  UIADD3 UR6, UR42, 0x182, URZ ;  /* 0x000001822a067890 */ /* 0x000fe2000fffe03f */
[----:B------:R-:W-:Y:S01]  /*19d0*/  P2R R108, PR, RZ, 0x1 ;  /* 0x00000001ff6c7803 */ /* 0x000fe20000000000 */
[----:B------:R-:W-:Y:S01]  /*19e0*/  UIADD3 UR28, UR4, 0x200, URZ ;  /* 0x00000200041c7890 */ /* 0x000fe2000fffe03f */
[----:B------:R-:W-:Y:S01]  /*19f0*/  SHF.R.S32.HI R23, RZ, 0x1f, R24 ;  /* 0x0000001fff177819 */ /* 0x000fe20000011418 */
[----:B------:R-:W-:Y:S01]  /*1a00*/  UIADD3 UR30, UR42, 0x280, URZ ;  /* 0x000002802a1e7890 */ /* 0x000fe2000fffe03f */
[----:B------:R-:W0:Y:S01]  /*1a10*/  S2UR UR43, SR_CgaCtaId ;  /* 0x00000000002b79c3 */ /* 0x000e220000008800 */
[----:B------:R-:W-:Y:S01]  /*1a20*/  UMOV UR29, 0x80000020 ;  /* 0x80000020001d7882 */ /* 0x000fe20000000000 */
[----:B------:R-:W-:Y:S01]  /*1a30*/  UMOV UR31, 0x80000020 ;  /* 0x80000020001f7882 */ /* 0x000fe20000000000 */
[----:B------:R-:W-:Y:S01]  /*1a40*/  UIADD3 UR32, UR4, 0x202, URZ ;  /* 0x0000020204207890 */ /* 0x000fe2000fffe03f */
[----:B------:R-:W-:Y:S01]  /*1a50*/  LEA.HI R23, R23, R24, RZ, 0x2 ;  /* 0x0000001817177211 */ /* 0x000fe200078f10ff */
[----:B------:R-:W-:Y:S01]  /*1a60*/  UIADD3 UR34, UR42, 0x282, URZ ;  /* 0x000002822a227890 */ /* 0x000fe2000fffe03f */
[--C-:B------:R-:W-:Y:S01]  /*1a70*/  IMAD.MOV.U32 R110, RZ, RZ, R25.reuse ;  /* 0x000000ffff6e7224 */ /* 0x100fe200078e0019 */
[----:B------:R-:W-:Y:S01]  /*1a80*/  UMOV UR33, 0x80000020 ;  /* 0x8000002000217882 */ /* 0x000fe20000000000 */
[----:B------:R-:W-:Y:S01]  /*1a90*/  UMOV UR35, 0x80000020 ;  /* 0x8000002000237882 */ /* 0x000fe20000000000 */
[----:B------:R-:W-:Y:S01]  /*1aa0*/  UIADD3 UR44, UR4, 0x400, URZ ;  /* 0x00000400042c7890 */ /* 0x000fe2000fffe03f */
[----:B------:R-:W-:Y:S01]  /*1ab0*/  LOP3.LUT R23, R23, 0x7ffffffc, RZ, 0xc0, !PT ;  /* 0x7ffffffc17177812 */ /* 0x000fe200078ec0ff */
[----:B------:R-:W-:Y:S01]  /*1ac0*/  UIADD3 UR46, UR42, 0x500, URZ ;  /* 0x000005002a2e7890 */ /* 0x000fe2000fffe03f */
[----:B------:R-:W-:Y:S01]  /*1ad0*/  IMAD.MOV.U32 R112, RZ, RZ, R25 ;  /* 0x000000ffff707224 */ /* 0x000fe200078e0019 */
[----:B------:R-:W-:Y:S01]  /*1ae0*/  UMOV UR45, 0x80000020 ;  /* 0x80000020002d7882 */ /* 0x000fe20000000000 */
[----:B------:R-:W-:Y:S01]  /*1af0*/  UMOV UR47, 0x80000020 ;  /* 0x80000020002f7882 */ /* 0x000fe20000000000 */
[----:B------:R-:W-:Y:S01]  /*1b00*/  UIADD3 UR48, UR4, 0x402, URZ ;  /* 0x0000040204307890 */ /* 0x000fe2000fffe03f */
[----:B------:R-:W-:Y:S01]  /*1b10*/  IMAD.IADD R23, R24, 0x1, -R23 ;  /* 0x0000000118177824 */ /* 0x000fe200078e0a17 */
[----:B------:R-:W-:Y:S01]  /*1b20*/  UIADD3 UR50, UR42, 0x502, URZ ;  /* 0x000005022a327890 */ /* 0x000fe2000fffe03f */
[----:B------:R-:W-:Y:S01]  /*1b30*/  IMAD.MOV.U32 R114, RZ, RZ, R25 ;  /* 0x000000ffff727224 */ /* 0x000fe200078e0019 */
[----:B------:R-:W-:Y:S01]  /*1b40*/  UMOV UR49, 0x80000020 ;  /* 0x8000002000317882 */ /* 0x000fe20000000000 */
[----:B------:R-:W-:Y:S01]  /*1b50*/  UMOV UR51, 0x80000020 ;  /* 0x8000002000337882 */ /* 0x000fe20000000000 */
[----:B------:R-:W-:-:S02]  /*1b60*/  IMAD R6, R23, R6, 0xa0 ;  /* 0x000000a017067424 */ /* 0x000fc400078e0206 */
[--C-:B------:R-:W-:Y:S02]  /*1b70*/  IMAD.MOV.U32 R116, RZ, RZ, R25.reuse ;  /* 0x000000ffff747224 */ /* 0x100fe400078e0019 */
[----:B------:R-:W-:Y:S02]  /*1b80*/  IMAD.IADD R19, R19, 0x1, R6 ;  /* 0x0000000113137824 */ /* 0x000fe400078e0206 */
[----:B------:R-:W-:Y:S02]  /*1b90*/  IMAD.MOV.U32 R118, RZ, RZ, R25 ;  /* 0x000000ffff767224 */ /* 0x000fe400078e0019 */
[C---:B------:R-:W-:Y:S02]  /*1ba0*/  IMAD R6, R22.reuse, -0xa0, R19 ;  /* 0xffffff6016067824 */ /* 0x040fe400078e0213 */
[----:B------:R-:W-:-:S03]  /*1bb0*/  VIADD R22, R22, 0xfffffffe ;  /* 0xfffffffe16167836 */ /* 0x000fc60000000000 */
[C---:B------:R-:W-:Y:S02]  /*1bc0*/  ISETP.GT.AND P2, PT, R6.reuse, 0x9, PT ;  /* 0x000000090600780c */ /* 0x040fe40003f44270 */
[C---:B------:R-:W-:Y:S02]  /*1bd0*/  ISETP.GT.AND P6, PT, R6.reuse, RZ, PT ;  /* 0x000000ff0600720c */ /* 0x040fe40003fc4270 */
[C---:B------:R-:W-:Y:S02]  /*1be0*/  ISETP.GT.AND P5, PT, R6.reuse, 0x1, PT ;  /* 0x000000010600780c */ /* 0x040fe40003fa4270 */
[C---:B------:R-:W-:Y:S01]  /*1bf0*/  ISETP.GT.AND P4, PT, R6.reuse, 0x8, PT ;  /* 0x000000080600780c */ /* 0x040fe20003f84270 */
[----:B------:R-:W-:Y:S02]  /*1c00*/  WARPGROUP.DEPBAR.LE gsb0, 0x0 ;  /* 0x00008000000079c5 */ /* 0x000fe40000010000 */
[----:B------:R-:W-:Y:S01]  /*1c10*/  WARPGROUP.ARRIVE ;  /* 0x00000000000079c5 */ /* 0x000fe20000000000 */
[----:B------:R-:W-:-:S05]  /*1c20*/  ISETP.GT.AND P3, PT, R6, 0x10, PT ;  /* 0x000000100600780c */ /* 0x000fca0003f64270 */
[----:B------:R-:W-:Y:S01]  /*1c30*/  QGMMA.64x32x32.F32.E4M3.E4M3 R76, gdesc[UR24], RZ, !UPT, gsb0 ;  /* 0x00600000184c79f3 */ /* 0x000fe2000c0008ff */
[----:B------:R-:W-:Y:S02]  /*1c40*/  UIADD3 UR24, UR4, 0x2, URZ ;  /* 0x0000000204187890 */ /* 0x000fe4000fffe03f */
[----:B------:R-:W-:Y:S01]  /*1c50*/  UIADD3 UR26, UR42, 0x2, URZ ;  /* 0x000000022a1a7890 */ /* 0x000fe2000fffe03f */
[----:B------:R-:W-:Y:S01]  /*1c60*/  UMOV UR25, 0x80000020 ;  /* 0x8000002000197882 */ /* 0x000fe20000000000 */
[----:B------:R-:W-:Y:S01]  /*1c70*/  UMOV UR27, 0x80000020 ;  /* 0x80000020001b7882 */ /* 0x000fe20000000000 */
[----:B------:R-:W-:Y:S01]  /*1c80*/  UIADD3 UR4, UR42, 0x600, URZ ;  /* 0x000006002a047890 */ /* 0x000fe2000fffe03f */
[----:B------:R-:W-:Y:S02]  /*1c90*/  WARPGROUP.DEPBAR.LE gsb0, 0x0 ;  /* 0x00008000000079c5 */ /* 0x000fe40000010000 */
[----:B------:R-:W-:-:S06]  /*1ca0*/  WARPGROUP.ARRIVE ;  /* 0x00000000000079c5 */ /* 0x000fcc0000000000 */
[----:B------:R-:W-:Y:S03]  /*1cb0*/  QGMMA.64x32x32.F32.E4M3.E4M3 R60, gdesc[UR20], RZ, !UPT, gsb0 ;  /* 0x00600000143c79f3 */ /* 0x000fe6000c0008ff */
        /* <DEDUP_REMOVED lines=8> */
[----:B------:R-:W-:Y:S01]  /*1d40*/  QGMMA.64x32x32.F32.E4M3.E4M3 R92, gdesc[UR24], R92, gsb0 ;  /* 0x00600000185c79f3 */ /* 0x000fe2000800085c */
[----:B------:R-:W-:Y:S01]  /*1d50*/  UIADD3 UR26, UR42, 0x82, URZ ;  /* 0x000000822a1a7890 */ /* 0x000fe2000fffe03f */
[----:B------:R-:W-:Y:S01]  /*1d60*/  UMOV UR27, 0x80000020 ;  /* 0x80000020001b7882 */ /* 0x000fe20000000000 */
[----:B------:R-:W-:Y:S02]  /*1d70*/  WARPGROUP.DEPBAR.LE gsb0, 0x0 ;  /* 0x00008000000079c5 */ /* 0x000fe40000010000 */
[----:B------:R-:W-:-:S06]  /*1d80*/  WARPGROUP.ARRIVE ;  /* 0x00000000000079c5 */ /* 0x000fcc0000000000 */
[----:B------:R-:W-:Y:S01]  /*1d90*/  QGMMA.64x32x32.F32.E4M3.E4M3 R76, gdesc[UR24], R76, gsb0 ;  /* 0x00600000184c79f3 */ /* 0x000fe2000800084c */
[----:B------:R-:W-:Y:S01]  /*1da0*/  UMOV UR26, UR5 ;  /* 0x00000005001a7c82 */ /* 0x000fe20008000000 */
[----:B------:R-:W-:Y:S01]  /*1db0*/  UMOV UR27, 0x80000020 ;  /* 0x80000020001b7882 */ /* 0x000fe20000000000 */
[----:B------:R-:W-:Y:S01]  /*1dc0*/  UIADD3 UR5, UR42, 0x202, URZ ;  /* 0x000002022a057890 */ /* 0x000fe2000fffe03f */
        /* <DEDUP_REMOVED lines=14> */
[----:B------:R-:W-:Y:S03]  /*1eb0*/  QGMMA.64x32x32.F32.E4M3.E4M3 R28, gdesc[UR24], R28, gsb0 ;  /* 0x00600000181c79f3 */ /* 0x000fe6000800081c */
        /* <DEDUP_REMOVED lines=72> */
[----:B------:R-:W-:Y:S02]  /*2340*/  ULDC UR4, c[0x0][0x988] ;  /* 0x0002620000047ab9 */ /* 0x000fe40000000800 */
[----:B------:R-:W-:Y:S01]  /*2350*/  IMAD.U32 R126, RZ, RZ, UR4 ;  /* 0x00000004ff7e7e24 */ /* 0x000fe2000f8e00ff */
        /* <DEDUP_REMOVED lines=9> */
[----:B------:R-:W-:Y:S01]  /*23f0*/  WARPGROUP.ARRIVE ;  /* 0x00000000000079c5 */ /* 0x000fe20000000000 */
[C---:B------:R-:W-:Y:S01]  /*2400*/  FMUL.FTZ R99, R0.reuse, R99 ;  /* 0x0000006300637220 */ /* 0x040fe20000410000 */
[C---:B------:R-:W-:Y:S01]  /*2410*/  FMUL.FTZ R94, R0.reuse, R94 ;  /* 0x0000005e005e7220 */ /* 0x040fe20000410000 */
[C---:B------:R-:W-:Y:S01]  /*2420*/  FMUL.FTZ R97, R0.reuse, R97 ;  /* 0x0000006100617220 */ /* 0x040fe20000410000 */
[C---:B------:R-:W-:Y:S01]  /*2430*/  FMUL.FTZ R95, R0.reuse, R95 ;  /* 0x0000005f005f7220 */ /* 0x040fe20000410000 */
[C---:B------:R-:W-:Y:S01]  /*2440*/  FMUL.FTZ R98, R0.reuse, R98 ;  /* 0x0000006200627220 */ /* 0x040fe20000410000 */
[----:B------:R-:W-:Y:S01]  /*2450*/  QGMMA.64x32x32.F32.E4M3.E4M3 R76, gdesc[UR48], R76, gsb0 ;  /* 0x00600000304c79f3 */ /* 0x000fe2000800084c */
[----:B------:R-:W-:Y:S01]  /*2460*/  UIADD3 UR50, UR42, 0x602, URZ ;  /* 0x000006022a327890 */ /* 0x000fe2000fffe03f */
[----:B------:R-:W1:Y:S01]  /*2470*/  MUFU.TANH R9, R97 ;  /* 0x0000006100097308 */ /* 0x000e620000002400 */
[----:B------:R-:W-:Y:S01]  /*2480*/  UMOV UR51, 0x80000020 ;  /* 0x8000002000337882 */ /* 0x000fe20000000000 */
[C---:B------:R-:W-:Y:S01]  /*2490*/  FMUL.FTZ R102, R0.reuse, R102 ;  /* 0x0000006600667220 */ /* 0x040fe20000410000 */
[C---:B------:R-:W-:Y:S01]  /*24a0*/  FMUL.FTZ R92, R0.reuse, R92 ;  /* 0x0000005c005c7220 */ /* 0x040fe20000410000 */
[C---:B------:R-:W-:Y:S01]  /*24b0*/  FMUL.FTZ R103, R0.reuse, R103 ;  /* 0x0000006700677220 */ /* 0x040fe20000410000 */
[C---:B------:R-:W-:Y:S01]  /*24c0*/  FMUL.FTZ R93, R0.reuse, R93 ;  /* 0x0000005d005d7220 */ /* 0x040fe20000410000 */
[C---:B------:R-:W-:Y:S01]  /*24d0*/  FMUL.FTZ R106, R0.reuse, R106 ;  /* 0x0000006a006a7220 */ /* 0x040fe20000410000 */
[C---:B------:R-:W-:Y:S01]  /*24e0*/  FMUL.FTZ R96, R0.reuse, R96 ;  /* 0x0000006000607220 */ /* 0x040fe20000410000 */
[----:B------:R-:W-:Y:S01]  /*24f0*/  MUFU.TANH R99, R99 ;  /* 0x0000006300637308 */ /* 0x000fe20000002400 */
[C---:B------:R-:W-:Y:S01]  /*2500*/  FMUL.FTZ R107, R0.reuse, R107 ;  /* 0x0000006b006b7220 */ /* 0x040fe20000410000 */
[C---:B------:R-:W-:Y:S01]  /*2510*/  FMUL.FTZ R100, R0.reuse, R100 ;  /* 0x0000006400647220 */ /* 0x040fe20000410000 */
[C---:B------:R-:W-:Y:S01]  /*2520*/  FMUL.FTZ R101, R0.reuse, R101 ;  /* 0x0000006500657220 */ /* 0x040fe20000410000 */
[C---:B------:R-:W-:Y:S01]  /*2530*/  FMUL.FTZ R104, R0.reuse, R104 ;  /* 0x0000006800687220 */ /* 0x040fe20000410000 */
[----:B------:R-:W-:-:S03]  /*2540*/  FMUL.FTZ R105, R0, R105 ;  /* 0x0000006900697220 */ /* 0x000fc60000410000 */
[----:B------:R-:W-:Y:S01]  /*2550*/  MUFU.TANH R94, R94 ;  /* 0x0000005e005e7308 */ /* 0x000fe20000002400 */
[----:B-1----:R-:W-:-:S07]  /*2560*/  FSEL R9, R9, -INF , P2 ;  /* 0xff80000009097808 */ /* 0x002fce0001000000 */
[----:B------:R-:W1:Y:S08]  /*2570*/  MUFU.TANH R10, R95 ;  /* 0x0000005f000a7308 */ /* 0x000e700000002400 */
[----:B------:R-:W-:Y:S08]  /*2580*/  MUFU.TANH R98, R98 ;  /* 0x0000006200627308 */ /* 0x000ff00000002400 */
[----:B------:R2:W3:Y:S01]  /*2590*/  MUFU.TANH R5, R92 ;  /* 0x0000005c00057308 */ /* 0x0004e20000002400 */
[----:B-1----:R-:W-:-:S07]  /*25a0*/  FSEL R10, R10, -INF , P5 ;  /* 0xff8000000a0a7808 */ /* 0x002fce0002800000 */
[----:B------:R-:W-:Y:S01]  /*25b0*/  MUFU.TANH R102, R102 ;  /* 0x0000006600667308 */ /* 0x000fe20000002400 */
[----:B--2---:R-:W-:-:S07]  /*25c0*/  IMAD.MOV.U32 R92, RZ, RZ, R25 ;  /* 0x000000ffff5c7224 */ /* 0x004fce00078e0019 */
[----:B------:R-:W1:Y:S01]  /*25d0*/  MUFU.TANH R4, R93 ;  /* 0x0000005d00047308 */ /* 0x000e620000002400 */
[----:B---3--:R-:W-:Y:S01]  /*25e0*/  FSEL R5, R5, -INF , P6 ;  /* 0xff80000005057808 */ /* 0x008fe20003000000 */
[----:B------:R-:W-:Y:S02]  /*25f0*/  WARPGROUP.DEPBAR.LE gsb0, 0x0 ;  /* 0x00008000000079c5 */ /* 0x000fe40000010000 */
[----:B------:R-:W-:Y:S01]  /*2600*/  WARPGROUP.ARRIVE ;  /* 0x00000000000079c5 */ /* 0x000fe20000000000 */
[C---:B------:R-:W-:Y:S01]  /*2610*/  FMUL.FTZ R78, R0.reuse, R78 ;  /* 0x0000004e004e7220 */ /* 0x040fe20000410000 */
[C---:B------:R-:W-:Y:S01]  /*2620*/  FMUL.FTZ R76, R0.reuse, R76 ;  /* 0x0000004c004c7220 */ /* 0x040fe20000410000 */
[C---:B------:R-:W-:Y:S01]  /*2630*/  FMUL.FTZ R89, R0.reuse, R89 ;  /* 0x0000005900597220 */ /* 0x040fe20000410000 */
[----:B------:R-:W-:Y:S01]  /*2640*/  MUFU.TANH R103, R103 ;  /* 0x0000006700677308 */ /* 0x000fe20000002400 */
[C---:B------:R-:W-:Y:S01]  /*2650*/  FMUL.FTZ R79, R0.reuse, R79 ;  /* 0x0000004f004f7220 */ /* 0x040fe20000410000 */
[----:B------:R-:W-:Y:S01]  /*2660*/  QGMMA.64x32x32.F32.E4M3.E4M3 R60, gdesc[UR48], R60, gsb0 ;  /* 0x00600000303c79f3 */ /* 0x000fe2000800083c */
[----:B------:R-:W-:Y:S01]  /*2670*/  UIADD3 UR50, UR42, 0x682, URZ ;  /* 0x000006822a327890 */ /* 0x000fe2000fffe03f */
[C---:B------:R-:W-:Y:S01]  /*2680*/  FMUL.FTZ R81, R0.reuse, R81 ;  /* 0x0000005100517220 */ /* 0x040fe20000410000 */
[----:B------:R-:W-:Y:S01]  /*2690*/  UMOV UR51, 0x80000020 ;  /* 0x8000002000337882 */ /* 0x000fe20000000000 */
[C---:B------:R-:W-:Y:S01]  /*26a0*/  FMUL.FTZ R82, R0.reuse, R82 ;  /* 0x0000005200527220 */ /* 0x040fe20000410000 */
[----:B------:R-:W-:Y:S01]  /*26b0*/  FMUL.FTZ R91, R0, R91 ;  /* 0x0000005b005b7220 */ /* 0x000fe20000410000 */
[----:B------:R-:W-:Y:S01]  /*26c0*/  MUFU.TANH R78, R78 ;  /* 0x0000004e004e7308 */ /* 0x000fe20000002400 */
[----:B-1----:R-:W-:Y:S01]  /*26d0*/  FSEL R4, R4, -INF , P5 ;  /* 0xff80000004047808 */ /* 0x002fe20002800000 */
[----:B------:R-:W-:Y:S01]  /*26e0*/  FMUL.FTZ R83, R0, R83 ;  /* 0x0000005300537220 */ /* 0x000fe20000410000 */
[----:B------:R-:W-:Y:S01]  /*26f0*/  ISETP.GT.AND P5, PT, R6, 0x18, PT ;  /* 0x000000180600780c */ /* 0x000fe20003fa4270 */
[C---:B------:R-:W-:Y:S01]  /*2700*/  FMUL.FTZ R86, R0.reuse, R86 ;  /* 0x0000005600567220 */ /* 0x040fe20000410000 */
[C---:B------:R-:W-:Y:S01]  /*2710*/  FMUL.FTZ R77, R0.reuse, R77 ;  /* 0x0000004d004d7220 */ /* 0x040fe20000410000 */
[C---:B------:R-:W-:Y:S01]  /*2720*/  FMUL.FTZ R87, R0.reuse, R87 ;  /* 0x0000005700577220 */ /* 0x040fe20000410000 */
[C---:B------:R-:W-:Y:S01]  /*2730*/  FMUL.FTZ R90, R0.reuse, R90 ;  /* 0x0000005a005a7220 */ /* 0x040fe20000410000 */
[----:B------:R1:W2:Y:S01]  /*2740*/  MUFU.TANH R7, R96 ;  /* 0x0000006000077308 */ /* 0x0002a20000002400 */
[C---:B------:R-:W-:Y:S01]  /*2750*/  FMUL.FTZ R80, R0.reuse, R80 ;  /* 0x0000005000507220 */ /* 0x040fe20000410000 */
[C---:B------:R-:W-:Y:S01]  /*2760*/  FMUL.FTZ R88, R0.reuse, R88 ;  /* 0x0000005800587220 */ /* 0x040fe20000410000 */
[C---:B------:R-:W-:Y:S01]  /*2770*/  FMUL.FTZ R84, R0.reuse, R84 ;  /* 0x0000005400547220 */ /* 0x040fe20000410000 */
[----:B------:R-:W-:-:S04]  /*2780*/  FMUL.FTZ R85, R0, R85 ;  /* 0x0000005500557220 */ /* 0x000fc80000410000 */
[----:B------:R-:W-:Y:S01]  /*2790*/  MUFU.TANH R21, R76 ;  /* 0x0000004c00157308 */ /* 0x000fe20000002400 */
[----:B-1----:R-:W-:-:S07]  /*27a0*/  IMAD.MOV.U32 R96, RZ, RZ, R25 ;  /* 0x000000ffff607224 */ /* 0x002fce00078e0019 */
[----:B------:R-:W-:Y:S01]  /*27b0*/  MUFU.TANH R26, R89 ;  /* 0x00000059001a7308 */ /* 0x000fe20000002400 */
[----:B--2---:R-:W-:-:S07]  /*27c0*/  FSEL R7, R7, -INF , P4 ;  /* 0xff80000007077808 */ /* 0x004fce0002000000 */
[----:B------:R-:W-:Y:S08]  /*27d0*/  MUFU.TANH R106, R106 ;  /* 0x0000006a006a7308 */ /* 0x000ff00000002400 */
[----:B------:R-:W-:Y:S08]  /*27e0*/  MUFU.TANH R95, R107 ;  /* 0x0000006b005f7308 */ /* 0x000ff00000002400 */
[----:B------:R-:W1:Y:S01]  /*27f0*/  MUFU.TANH R11, R100 ;  /* 0x00000064000b7308 */ /* 0x000e620000002400 */
[----:B------:R-:W-:-:S02]  /*2800*/  WARPGROUP.DEPBAR.LE gsb0, 0x0 ;  /* 0x00008000000079c5 */ /* 0x000fc40000010000 */
[----:B------:R-:W-:Y:S01]  /*2810*/  WARPGROUP.ARRIVE ;  /* 0x00000000000079c5 */ /* 0x000fe20000000000 */
[C---:B------:R-:W-:Y:S01]  /*2820*/  FMUL.FTZ R75, R0.reuse, R75 ;  /* 0x0000004b004b7220 */ /* 0x040fe20000410000 */
[C---:B------:R-:W-:Y:S01]  /*2830*/  FMUL.FTZ R67, R0.reuse, R67 ;  /* 0x0000004300437220 */ /* 0x040fe20000410000 */
[C---:B------:R-:W-:Y:S02]  /*2840*/  FMUL.FTZ R73, R0.reuse, R73 ;  /* 0x0000004900497220 */ /* 0x040fe40000410000 */
[----:B------:R2:W-:Y:S01]  /*2850*/  MUFU.TANH R12, R79 ;  /* 0x0000004f000c7308 */ /* 0x0005e20000002400 */
[C---:B------:R-:W-:Y:S01]  /*2860*/  FMUL.FTZ R62, R0.reuse, R62 ;  /* 0x0000003e003e7220 */ /* 0x040fe20000410000 */
[----:B------:R-:W-:Y:S01]  /*2870*/  QGMMA.64x32x32.F32.E4M3.E4M3 R44, gdesc[UR48], R44, gsb0 ;  /* 0x00600000302c79f3 */ /* 0x000fe2000800082c */
[----:B------:R-:W-:Y:S01]  /*2880*/  UIADD3 UR50, UR42, 0x702, URZ ;  /* 0x000007022a327890 */ /* 0x000fe2000fffe03f */
[C---:B------:R-:W-:Y:S01]  /*2890*/  FMUL.FTZ R60, R0.reuse, R60 ;  /* 0x0000003c003c7220 */ /* 0x040fe20000410000 */
[----:B------:R-:W-:Y:S01]  /*28a0*/  UMOV UR51, 0x80000020 ;  /* 0x8000002000337882 */ /* 0x000fe20000000000 */
[----:B-1----:R-:W-:Y:S01]  /*28b0*/  FSEL R11, R11, -INF , P3 ;  /* 0xff8000000b0b7808 */ /* 0x002fe20001800000 */
[----:B------:R-:W-:Y:S01]  /*28c0*/  FMUL.FTZ R65, R0, R65 ;  /* 0x0000004100417220 */ /* 0x000fe20000410000 */
[----:B------:R1:W-:Y:S01]  /*28d0*/  MUFU.TANH R129, R75 ;  /* 0x0000004b00817308 */ /* 0x0003e20000002400 */
[----:B--2---:R-:W-:Y:S01]  /*28e0*/  FSEL R79, R102, -INF , P3 ;  /* 0xff800000664f7808 */ /* 0x004fe20001800000 */
[----:B------:R-:W-:Y:S01]  /*28f0*/  FMUL.FTZ R63, R0, R63 ;  /* 0x0000003f003f7220 */ /* 0x000fe20000410000 */
[----:B------:R-:W-:Y:S01]  /*2900*/  ISETP.GT.AND P3, PT, R6, 0x21, PT ;  /* 0x000000210600780c */ /* 0x000fe20003f64270 */
[C---:B------:R-:W-:Y:S01]  /*2910*/  FMUL.FTZ R69, R0.reuse, R69 ;  /* 0x0000004500457220 */ /* 0x040fe20000410000 */
[C---:B------:R-:W-:Y:S01]  /*2920*/  FMUL.FTZ R66, R0.reuse, R66 ;  /* 0x0000004200427220 */ /* 0x040fe20000410000 */
[C---:B------:R-:W-:Y:S01]  /*2930*/  FMUL.FTZ R70, R0.reuse, R70 ;  /* 0x0000004600467220 */ /* 0x040fe20000410000 */
[C---:B------:R-:W-:Y:S01]  /*2940*/  FMUL.FTZ R61, R0.reuse, R61 ;  /* 0x0000003d003d7220 */ /* 0x040fe20000410000 */
[----:B------:R2:W-:Y:S01]  /*2950*/  MUFU.TANH R119, R67 ;  /* 0x0000004300777308 */ /* 0x0005e20000002400 */
[----:B-1----:R-:W-:Y:S01]  /*2960*/  FSEL R75, R99, -INF , P2 ;  /* 0xff800000634b7808 */ /* 0x002fe20001000000 */
[----:B------:R-:W-:Y:S01]  /*2970*/  FMUL.FTZ R68, R0, R68 ;  /* 0x0000004400447220 */ /* 0x000fe20000410000 */
[----:B------:R-:W-:Y:S01]  /*2980*/  ISETP.GT.AND P2, PT, R6, 0x20, PT ;  /* 0x000000200600780c */ /* 0x000fe20003f44270 */
[C---:B------:R-:W-:Y:S01]  /*2990*/  FMUL.FTZ R71, R0.reuse, R71 ;  /* 0x0000004700477220 */ /* 0x040fe20000410000 */
[C---:B------:R-:W-:Y:S01]  /*29a0*/  FMUL.FTZ R64, R0.reuse, R64 ;  /* 0x0000004000407220 */ /* 0x040fe20000410000 */
[----:B------:R-:W-:Y:S01]  /*29b0*/  FMUL.FTZ R74, R0, R74 ;  /* 0x0000004a004a7220 */ /* 0x000fe20000410000 */
[----:B------:R-:W-:Y:S01]  /*29c0*/  FSEL R89, R78, -INF , P2 ;  /* 0xff8000004e597808 */ /* 0x000fe20001000000 */
[----:B------:R1:W-:Y:S01]  /*29d0*/  MUFU.TANH R76, R73 ;  /* 0x00000049004c7308 */ /* 0x0003e20000002400 */
[----:B--2---:R-:W-:Y:S01]  /*29e0*/  FSEL R67, R94, -INF , P6 ;  /* 0xff8000005e437808 */ /* 0x004fe20003000000 */
[----:B------:R-:W-:Y:S01]  /*29f0*/  FMUL.FTZ R72, R0, R72 ;  /* 0x0000004800487220 */ /* 0x000fe20000410000 */
[----:B------:R-:W-:Y:S01]  /*2a00*/  ISETP.GT.AND P6, PT, R6, 0x11, PT ;  /* 0x000000110600780c */ /* 0x000fe20003fc4270 */
[--C-:B------:R-:W-:Y:S01]  /*2a10*/  IMAD.MOV.U32 R94, RZ, RZ, R25.reuse ;  /* 0x000000ffff5e7224 */ /* 0x100fe200078e0019 */
[----:B------:R-:W-:Y:S01]  /*2a20*/  FMNMX.FTZ R78, R67, R10, !PT ;  /* 0x0000000a434e7209 */ /* 0x000fe20007810000 */
[--C-:B------:R-:W-:Y:S01]  /*2a30*/  IMAD.MOV.U32 R100, RZ, RZ, R25.reuse ;  /* 0x000000ffff647224 */ /* 0x100fe200078e0019 */
[----:B------:R-:W-:Y:S01]  /*2a40*/  FSEL R21, R21, -INF , P2 ;  /* 0xff80000015157808 */ /* 0x000fe20001000000 */
[----:B------:R-:W2:Y:S01]  /*2a50*/  MUFU.TANH R13, R101 ;  /* 0x00000065000d7308 */ /* 0x000ea20000002400 */
[----:B-1----:R-:W-:Y:S01]  /*2a60*/  FSEL R73, R98, -INF , P4 ;  /* 0xff80000062497808 */ /* 0x002fe20002000000 */
[--C-:B------:R-:W-:Y:S01]  /*2a70*/  IMAD.MOV.U32 R98, RZ, RZ, R25.reuse ;  /* 0x000000ffff627224 */ /* 0x100fe200078e0019 */
[----:B------:R-:W-:Y:S01]  /*2a80*/  ISETP.GT.AND P4, PT, R6, 0x19, PT ;  /* 0x000000190600780c */ /* 0x000fe20003f84270 */
[----:B------:R-:W-:Y:S01]  /*2a90*/  IMAD.MOV.U32 R102, RZ, RZ, R25 ;  /* 0x000000ffff667224 */ /* 0x000fe200078e0019 */
[----:B------:R-:W-:-:S02]  /*2aa0*/  FMNMX.FTZ R78, R73, R78, !PT ;  /* 0x0000004e494e7209 */ /* 0x000fc40007810000 */
[----:B------:R-:W-:Y:S01]  /*2ab0*/  FSEL R95, R95, -INF , P4 ;  /* 0xff8000005f5f7808 */ /* 0x000fe20002000000 */
[----:B------:R1:W-:Y:S01]  /*2ac0*/  MUFU.TANH R14, R81 ;  /* 0x00000051000e7308 */ /* 0x0003e20000002400 */
[----:B------:R-:W-:Y:S02]  /*2ad0*/  FMNMX.FTZ R78, R75, R78, !PT ;  /* 0x0000004e4b4e7209 */ /* 0x000fe40007810000 */
[----:B------:R-:W-:Y:S02]  /*2ae0*/  ISETP.GT.AND P2, PT, R6, 0x31, PT ;  /* 0x000000310600780c */ /* 0x000fe40003f44270 */
[----:B------:R-:W-:-:S03]  /*2af0*/  FMNMX.FTZ R78, R79, R78, !PT ;  /* 0x0000004e4f4e7209 */ /* 0x000fc60007810000 */
[----:B------:R3:W4:Y:S01]  /*2b00*/  MUFU.TANH R15, R104 ;  /* 0x00000068000f7308 */ /* 0x0007220000002400 */
[----:B-1----:R-:W-:Y:S02]  /*2b10*/  FSEL R81, R103, -INF , P6 ;  /* 0xff80000067517808 */ /* 0x002fe40003000000 */
[----:B--2---:R-:W-:Y:S02]  /*2b20*/  FSEL R13, R13, -INF , P6 ;  /* 0xff8000000d0d7808 */ /* 0x004fe40003000000 */
[----:B------:R-:W-:Y:S02]  /*2b30*/  FMNMX.FTZ R78, R81, R78, !PT ;  /* 0x0000004e514e7209 */ /* 0x000fe40007810000 */
[----:B------:R-:W-:Y:S01]  /*2b40*/  ISETP.GT.AND P6, PT, R6, 0x28, PT ;  /* 0x000000280600780c */ /* 0x000fe20003fc4270 */
[----:B------:R-:W1:Y:S01]  /*2b50*/  MUFU.TANH R82, R82 ;  /* 0x0000005200527308 */ /* 0x000e620000002400 */
[----:B---3--:R-:W-:Y:S01]  /*2b60*/  IMAD.MOV.U32 R104, RZ, RZ, R25 ;  /* 0x000000ffff687224 */ /* 0x008fe200078e0019 */
[----:B------:R-:W-:-:S02]  /*2b70*/  WARPGROUP.DEPBAR.LE gsb0, 0x0 ;  /* 0x00008000000079c5 */ /* 0x000fc40000010000 */
[----:B------:R-:W-:-:S04]  /*2b80*/  WARPGROUP.ARRIVE ;  /* 0x00000000000079c5 */ /* 0x000fc80000000000 */
[----:B------:R2:W-:Y:S01]  /*2b90*/  MUFU.TANH R113, R91 ;  /* 0x0000005b00717308 */ /* 0x0005e20000002400 */
[C---:B------:R-:W-:Y:S01]  /*2ba0*/  FMUL.FTZ R19, R0.reuse, R50 ;  /* 0x0000003200137220 */ /* 0x040fe20000410000 */
[----:B----4-:R-:W-:Y:S01]  /*2bb0*/  FSEL R15, R15, -INF , P5 ;  /* 0xff8000000f0f7808 */ /* 0x010fe20002800000 */
[C---:B------:R-:W-:Y:S01]  /*2bc0*/  FMUL.FTZ R44, R0.reuse, R44 ;  /* 0x0000002c002c7220 */ /* 0x040fe20000410000 */
[C---:B------:R-:W-:Y:S01]  /*2bd0*/  FMUL.FTZ R46, R0.reuse, R46 ;  /* 0x0000002e002e7220 */ /* 0x040fe20000410000 */
[----:B------:R-:W-:Y:S01]  /*2be0*/  QGMMA.64x32x32.F32.E4M3.E4M3 R28, gdesc[UR48], R28, gsb0 ;  /* 0x00600000301c79f3 */ /* 0x000fe2000800081c */
[C---:B------:R-:W-:Y:S01]  /*2bf0*/  FMUL.FTZ R45, R0.reuse, R45 ;  /* 0x0000002d002d7220 */ /* 0x040fe20000410000 */
[----:B------:R-:W-:Y:S01]  /*2c00*/  FMUL.FTZ R53, R0, R53 ;  /* 0x0000003500357220 */ /* 0x000fe20000410000 */
[----:B------:R-:W-:Y:S01]  /*2c10*/  MUFU.TANH R105, R105 ;  /* 0x0000006900697308 */ /* 0x000fe20000002400 */
[----:B--2---:R-:W-:Y:S01]  /*2c20*/  FSEL R91, R106, -INF , P5 ;  /* 0xff8000006a5b7808 */ /* 0x004fe20002800000 */
[----:B------:R-:W-:Y:S01]  /*2c30*/  FMUL.FTZ R55, R0, R55 ;  /* 0x0000003700377220 */ /* 0x000fe20000410000 */
[----:B------:R-:W-:Y:S01]  /*2c40*/  ISETP.GT.AND P5, PT, R6, 0x29, PT ;  /* 0x000000290600780c */ /* 0x000fe20003fa4270 */
[C---:B------:R-:W-:Y:S01]  /*2c50*/  FMUL.FTZ R51, R0.reuse, R51 ;  /* 0x0000003300337220 */ /* 0x040fe20000410000 */
[----:B------:R-:W-:Y:S01]  /*2c60*/  FMNMX.FTZ R78, R91, R78, !PT ;  /* 0x0000004e5b4e7209 */ /* 0x000fe20007810000 */
[----:B------:R-:W-:Y:S01]  /*2c70*/  FMUL.FTZ R47, R0, R47 ;  /* 0x0000002f002f7220 */ /* 0x000fe20000410000 */
[----:B-1----:R-:W-:Y:S01]  /*2c80*/  FSEL R97, R82, -INF , P6 ;  /* 0xff80000052617808 */ /* 0x002fe20003000000 */
[----:B------:R-:W1:Y:S01]  /*2c90*/  MUFU.TANH R83, R83 ;  /* 0x0000005300537308 */ /* 0x000e620000002400 */
[----:B------:R-:W-:Y:S01]  /*2ca0*/  FMNMX.FTZ R78, R95, R78, !PT ;  /* 0x0000004e5f4e7209 */ /* 0x000fe20007810000 */
[C---:B------:R-:W-:Y:S01]  /*2cb0*/  FMUL.FTZ R49, R0.reuse, R49 ;  /* 0x0000003100317220 */ /* 0x040fe20000410000 */
[C---:B------:R-:W-:Y:S01]  /*2cc0*/  FMUL.FTZ R52, R0.reuse, R52 ;  /* 0x0000003400347220 */ /* 0x040fe20000410000 */
[C---:B------:R-:W-:Y:S01]  /*2cd0*/  FMUL.FTZ R57, R0.reuse, R57 ;  /* 0x0000003900397220 */ /* 0x040fe20000410000 */
[----:B------:R-:W-:Y:S01]  /*2ce0*/  FMNMX.FTZ R78, R89, R78, !PT ;  /* 0x0000004e594e7209 */ /* 0x000fe20007810000 */
[C---:B------:R-:W-:Y:S01]  /*2cf0*/  FMUL.FTZ R56, R0.reuse, R56 ;  /* 0x0000003800387220 */ /* 0x040fe20000410000 */
[C---:B------:R-:W-:Y:S01]  /*2d00*/  FMUL.FTZ R58, R0.reuse, R58 ;  /* 0x0000003a003a7220 */ /* 0x040fe20000410000 */
[----:B------:R-:W-:Y:S01]  /*2d10*/  MUFU.TANH R86, R86 ;  /* 0x0000005600567308 */ /* 0x000fe20000002400 */
[----:B------:R-:W-:Y:S01]  /*2d20*/  FMUL.FTZ R48, R0, R48 ;  /* 0x0000003000307220 */ /* 0x000fe20000410000 */
[----:B------:R-:W-:-:S06]  /*2d30*/  IMAD.MOV.U32 R106, RZ, RZ, R25 ;  /* 0x000000ffff6a7224 */ /* 0x000fcc00078e0019 */
[----:B------:R-:W2:Y:S01]  /*2d40*/  MUFU.TANH R77, R77 ;  /* 0x0000004d004d7308 */ /* 0x000ea20000002400 */
[----:B-1----:R-:W-:-:S07]  /*2d50*/  FSEL R93, R83, -INF , P5 ;  /* 0xff800000535d7808 */ /* 0x002fce0002800000 */
[----:B------:R1:W3:Y:S08]  /*2d60*/  MUFU.TANH R20, R87 ;  /* 0x0000005700147308 */ /* 0x0002f00000002400 */
[----:B------:R4:W5:Y:S01]  /*2d70*/  MUFU.TANH R27, R80 ;  /* 0x00000050001b7308 */ /* 0x0009620000002400 */
[----:B-1----:R-:W-:Y:S02]  /*2d80*/  FSEL R87, R12, -INF , P3 ;  /* 0xff8000000c577808 */ /* 0x002fe40001800000 */
[----:B--2---:R-:W-:-:S02]  /*2d90*/  FSEL R23, R77, -INF , P3 ;  /* 0xff8000004d177808 */ /* 0x004fc40001800000 */
[----:B------:R-:W-:Y:S02]  /*2da0*/  FMNMX.FTZ R78, R87, R78, !PT ;  /* 0x0000004e574e7209 */ /* 0x000fe40007810000 */
[----:B------:R-:W-:Y:S01]  /*2db0*/  ISETP.GT.AND P3, PT, R6, 0x38, PT ;  /* 0x000000380600780c */ /* 0x000fe20003f64270 */
[----:B------:R-:W1:Y:S01]  /*2dc0*/  MUFU.TANH R90, R90 ;  /* 0x0000005a005a7308 */ /* 0x000e620000002400 */
[----:B------:R-:W-:Y:S01]  /*2dd0*/  FMNMX.FTZ R78, R97, R78, !PT ;  /* 0x0000004e614e7209 */ /* 0x000fe20007810000 */
[----:B----4-:R-:W-:Y:S01]  /*2de0*/  FMUL.FTZ R80, R0, R59 ;  /* 0x0000003b00507220 */ /* 0x010fe20000410000 */
[----:B---3--:R-:W-:Y:S02]  /*2df0*/  FSEL R99, R20, -INF , P2 ;  /* 0xff80000014637808 */ /* 0x008fe40001000000 */
[----:B------:R-:W-:-:S03]  /*2e00*/  FMNMX.FTZ R78, R93, R78, !PT ;  /* 0x0000004e5d4e7209 */ /* 0x000fc60007810000 */
[----:B------:R2:W-:Y:S01]  /*2e10*/  MUFU.TANH R135, R19 ;  /* 0x0000001300877308 */ /* 0x0005e20000002400 */
[----:B-----5:R-:W-:Y:S01]  /*2e20*/  FSEL R27, R27, -INF , P6 ;  /* 0xff8000001b1b7808 */ /* 0x020fe20003000000 */
[----:B------:R-:W-:Y:S02]  /*2e30*/  WARPGROUP.DEPBAR.LE gsb0, 0x0 ;  /* 0x00008000000079c5 */ /* 0x000fe40000010000 */
[----:B------:R-:W-:Y:S01]  /*2e40*/  ISETP.GT.AND P6, PT, R6, 0x39, PT ;  /* 0x000000390600780c */ /* 0x000fe20003fc4270 */
[C---:B------:R-:W-:Y:S01]  /*2e50*/  FMUL.FTZ R20, R0.reuse, R31 ;  /* 0x0000001f00147220 */ /* 0x040fe20000410000 */
[C---:B------:R-:W-:Y:S01]  /*2e60*/  FMUL.FTZ R32, R0.reuse, R32 ;  /* 0x0000002000207220 */ /* 0x040fe20000410000 */
[C---:B------:R-:W-:Y:S01]  /*2e70*/  FMUL.FTZ R34, R0.reuse, R34 ;  /* 0x0000002200227220 */ /* 0x040fe20000410000 */
[----:B------:R-:W-:Y:S01]  /*2e80*/  MUFU.TANH R88, R88 ;  /* 0x0000005800587308 */ /* 0x000fe20000002400 */
[----:B--2---:R-:W-:Y:S01]  /*2e90*/  FSEL R19, R105, -INF , P4 ;  /* 0xff80000069137808 */ /* 0x004fe20002000000 */
[----:B------:R-:W-:Y:S01]  /*2ea0*/  FMUL.FTZ R28, R0, R28 ;  /* 0x0000001c001c7220 */ /* 0x000fe20000410000 */
[----:B------:R-:W-:Y:S01]  /*2eb0*/  ISETP.GT.AND P4, PT, R6, 0x30, PT ;  /* 0x000000300600780c */ /* 0x000fe20003f84270 */
[----:B------:R-:W-:Y:S01]  /*2ec0*/  FMUL.FTZ R30, R0, R30 ;  /* 0x0000001e001e7220 */ /* 0x000fe20000410000 */
[----:B-1----:R-:W-:Y:S01]  /*2ed0*/  FSEL R109, R90, -INF , P3 ;  /* 0xff8000005a6d7808 */ /* 0x002fe20001800000 */
[----:B------:R-:W-:Y:S01]  /*2ee0*/  FMUL.FTZ R38, R0, R38 ;  /* 0x0000002600267220 */ /* 0x000fe20000410000 */
[----:B------:R-:W-:Y:S01]  /*2ef0*/  FSEL R101, R86, -INF , P4 ;  /* 0xff80000056657808 */ /* 0x000fe20002000000 */
[----:B------:R-:W-:Y:S01]  /*2f00*/  MUFU.TANH R84, R84 ;  /* 0x0000005400547308 */ /* 0x000fe20000002400 */
[----:B------:R-:W-:Y:S01]  /*2f10*/  FSEL R113, R113, -INF , P6 ;  /* 0xff80000071717808 */ /* 0x000fe20003000000 */
[C---:B------:R-:W-:Y:S01]  /*2f20*/  FMUL.FTZ R42, R0.reuse, R42 ;  /* 0x0000002a002a7220 */ /* 0x040fe20000410000 */
[----:B------:R-:W-:Y:S01]  /*2f30*/  FMNMX.FTZ R78, R101, R78, !PT ;  /* 0x0000004e654e7209 */ /* 0x000fe20007810000 */
[C---:B------:R-:W-:Y:S01]  /*2f40*/  FMUL.FTZ R36, R0.reuse, R36 ;  /* 0x0000002400247220 */ /* 0x040fe20000410000 */
[C---:B------:R-:W-:Y:S01]  /*2f50*/  FMUL.FTZ R33, R0.reuse, R33 ;  /* 0x0000002100217220 */ /* 0x040fe20000410000 */
[C---:B------:R-:W-:Y:S01]  /*2f60*/  FMUL.FTZ R37, R0.reuse, R37 ;  /* 0x0000002500257220 */ /* 0x040fe20000410000 */
[----:B------:R-:W-:Y:S01]  /*2f70*/  FMNMX.FTZ R78, R99, R78, !PT ;  /* 0x0000004e634e7209 */ /* 0x000fe20007810000 */
[----:B------:R-:W1:Y:S01]  /*2f80*/  MUFU.TANH R62, R62 ;  /* 0x0000003e003e7308 */ /* 0x000e620000002400 */
[C---:B------:R-:W-:Y:S01]  /*2f90*/  FMUL.FTZ R40, R0.reuse, R40 ;  /* 0x0000002800287220 */ /* 0x040fe20000410000 */
[----:B------:R-:W-:Y:S01]  /*2fa0*/  FMUL.FTZ R41, R0, R41 ;  /* 0x0000002900297220 */ /* 0x000fe20000410000 */
[----:B------:R-:W-:Y:S01]  /*2fb0*/  FMNMX.FTZ R78, R109, R78, !PT ;  /* 0x0000004e6d4e7209 */ /* 0x000fe20007810000 */
[----:B------:R-:W-:-:S03]  /*2fc0*/  IMAD.MOV.U32 R90, RZ, RZ, R25 ;  /* 0x000000ffff5a7224 */ /* 0x000fc600078e0019 */
[----:B------:R-:W-:Y:S01]  /*2fd0*/  FMNMX.FTZ R78, R113, R78, !PT ;  /* 0x0000004e714e7209 */ /* 0x000fe20007810000 */
[----:B------:R-:W2:Y:S08]  /*2fe0*/  MUFU.TANH R60, R60 ;  /* 0x0000003c003c7308 */ /* 0x000eb00000002400 */
[----:B------:R-:W-:Y:S08]  /*2ff0*/  MUFU.TANH R65, R65 ;  /* 0x0000004100417308 */ /* 0x000ff00000002400 */
[----:B------:R-:W-:Y:S08]  /*3000*/  MUFU.TANH R85, R85 ;  /* 0x0000005500557308 */ /* 0x000ff00000002400 */
[----:B------:R-:W-:Y:S08]  /*3010*/  MUFU.TANH R63, R63 ;  /* 0x0000003f003f7308 */ /* 0x000ff00000002400 */
[----:B------:R-:W3:Y:S08]  /*3020*/  MUFU.TANH R69, R69 ;  /* 0x0000004500457308 */ /* 0x000ef00000002400 */
[----:B------:R4:W-:Y:S08]  /*3030*/  MUFU.TANH R24, R45 ;  /* 0x0000002d00187308 */ /* 0x0009f00000002400 */
[----:B------:R-:W5:Y:S01]  /*3040*/  MUFU.TANH R44, R44 ;  /* 0x0000002c002c7308 */ /* 0x000f620000002400 */
[----:B----4-:R-:W-:-:S07]  /*3050*/  FMUL.FTZ R45, R0, R54 ;  /* 0x00000036002d7220 */ /* 0x010fce0000410000 */
[----:B------:R-:W4:Y:S08]  /*3060*/  MUFU.TANH R46, R46 ;  /* 0x0000002e002e7308 */ /* 0x000f300000002400 */
[----:B------:R-:W-:Y:S08]  /*3070*/  MUFU.TANH R66, R66 ;  /* 0x0000004200427308 */ /* 0x000ff00000002400 */
[----:B------:R0:W-:Y:S08]  /*3080*/  MUFU.TANH R139, R45 ;  /* 0x0000002d008b7308 */ /* 0x0001f00000002400 */
[----:B------:R2:W-:Y:S01]  /*3090*/  MUFU.TANH R54, R53 ;  /* 0x0000003500367308 */ /* 0x0005e20000002400 */
[----:B0-----:R-:W-:Y:S01]  /*30a0*/  FSEL R45, R14, -INF , P5 ;  /* 0xff8000000e2d7808 */ /* 0x001fe20002800000 */
[----:B------:R-:W-:Y:S01]  /*30b0*/  FMUL.FTZ R14, R0, R29 ;  /* 0x0000001d000e7220 */ /* 0x000fe20000410000 */
[----:B------:R-:W-:-:S04]  /*30c0*/  ISETP.GT.AND P5, PT, R6, 0x40, PT ;  /* 0x000000400600780c */ /* 0x000fc80003fa4270 */
[----:B-1----:R-:W-:Y:S01]  /*30d0*/  FSEL R111, R62, -INF , P5 ;  /* 0xff8000003e6f7808 */ /* 0x002fe20002800000 */
[----:B------:R0:W-:Y:S01]  /*30e0*/  MUFU.TANH R141, R55 ;  /* 0x00000037008d7308 */ /* 0x0001e20000002400 */
[----:B--2---:R-:W-:Y:S01]  /*30f0*/  FSEL R53, R26, -INF , P6 ;  /* 0xff8000001a357808 */ /* 0x004fe20003000000 */
[----:B------:R-:W-:Y:S01]  /*3100*/  FMUL.FTZ R26, R0, R39 ;  /* 0x00000027001a7220 */ /* 0x000fe20000410000 */
[----:B------:R-:W-:Y:S02]  /*3110*/  FMNMX.FTZ R78, R111, R78, !PT ;  /* 0x0000004e6f4e7209 */ /* 0x000fe40007810000 */
[----:B------:R-:W-:-:S03]  /*3120*/  ISETP.GT.AND P6, PT, R6, 0x50, PT ;  /* 0x000000500600780c */ /* 0x000fc60003fc4270 */
[----:B------:R1:W-:Y:S01]  /*3130*/  MUFU.TANH R137, R51 ;  /* 0x0000003300897308 */ /* 0x0003e20000002400 */
[----:B0-----:R-:W-:Y:S02]  /*3140*/  FSEL R55, R60, -INF , P5 ;  /* 0xff8000003c377808 */ /* 0x001fe40002800000 */
[----:B------:R-:W-:-:S04]  /*3150*/  ISETP.GT.AND P5, PT, R6, 0x51, PT ;  /* 0x000000510600780c */ /* 0x000fc80003fa4270 */
[----:B---3--:R-:W-:Y:S01]  /*3160*/  FSEL R31, R69, -INF , P5 ;  /* 0xff800000451f7808 */ /* 0x008fe20002800000 */
[----:B------:R0:W-:Y:S01]  /*3170*/  MUFU.TANH R131, R47 ;  /* 0x0000002f00837308 */ /* 0x0001e20000002400 */
[----:B-1----:R-:W-:Y:S01]  /*3180*/  FSEL R51, R88, -INF , P3 ;  /* 0xff80000058337808 */ /* 0x002fe20001800000 */
[----:B------:R-:W-:Y:S01]  /*3190*/  IMAD.MOV.U32 R88, RZ, RZ, R25 ;  /* 0x000000ffff587224 */ /* 0x000fe200078e0019 */
[----:B------:R-:W-:-:S04]  /*31a0*/  ISETP.GT.AND P3, PT, R6, 0x49, PT ;  /* 0x000000490600780c */ /* 0x000fc80003f64270 */
[----:B------:R-:W-:Y:S01]  /*31b0*/  FSEL R29, R65, -INF , P3 ;  /* 0xff800000411d7808 */ /* 0x000fe20001800000 */
[----:B------:R-:W1:Y:S01]  /*31c0*/  MUFU.TANH R70, R70 ;  /* 0x0000004600467308 */ /* 0x000e620000002400 */
[----:B0-----:R-:W-:Y:S02]  /*31d0*/  FSEL R47, R84, -INF , P4 ;  /* 0xff800000542f7808 */ /* 0x001fe40002000000 */
[C---:B------:R-:W-:Y:S02]  /*31e0*/  ISETP.GT.AND P4, PT, R6.reuse, 0x41, PT ;  /* 0x000000410600780c */ /* 0x040fe40003f84270 */
[----:B------:R-:W-:Y:S02]  /*31f0*/  FSEL R119, R119, -INF , P3 ;  /* 0xff80000077777808 */ /* 0x000fe40001800000 */
[----:B------:R-:W-:Y:S01]  /*3200*/  ISETP.GT.AND P3, PT, R6, 0x60, PT ;  /* 0x000000600600780c */ /* 0x000fe20003f64270 */
[----:B------:R-:W0:Y:S01]  /*3210*/  MUFU.TANH R20, R20 ;  /* 0x0000001400147308 */ /* 0x000e220000002400 */
[----:B------:R-:W-:-:S02]  /*3220*/  FSEL R115, R63, -INF , P4 ;  /* 0xff8000003f737808 */ /* 0x000fc40002000000 */
[----:B-----5:R-:W-:Y:S02]  /*3230*/  FSEL R69, R44, -INF , P3 ;  /* 0xff8000002c457808 */ /* 0x020fe40001800000 */
[----:B----4-:R-:W-:Y:S02]  /*3240*/  FSEL R133, R46, -INF , P3 ;  /* 0xff8000002e857808 */ /* 0x010fe40001800000 */
[----:B------:R-:W-:Y:S01]  /*3250*/  FMNMX.FTZ R78, R115, R78, !PT ;  /* 0x0000004e734e7209 */ /* 0x000fe20007810000 */
[----:B------:R-:W-:Y:S01]  /*3260*/  MUFU.TANH R61, R61 ;  /* 0x0000003d003d7308 */ /* 0x000fe20000002400 */
[----:B------:R-:W-:Y:S02]  /*3270*/  ISETP.GT.AND P3, PT, R6, 0x71, PT ;  /* 0x000000710600780c */ /* 0x000fe40003f64270 */
[----:B-1----:R-:W-:Y:S02]  /*3280*/  FSEL R121, R70, -INF , P6 ;  /* 0xff80000046797808 */ /* 0x002fe40003000000 */
[----:B------:R-:W-:-:S03]  /*3290*/  FSEL R141, R141, -INF , P3 ;  /* 0xff8000008d8d7808 */ /* 0x000fc60001800000 */
[----:B------:R1:W-:Y:S08]  /*32a0*/  MUFU.TANH R50, R49 ;  /* 0x0000003100327308 */ /* 0x0003f00000002400 */
[----:B------:R-:W-:Y:S01]  /*32b0*/  MUFU.TANH R68, R68 ;  /* 0x0000004400447308 */ /* 0x000fe20000002400 */
[----:B-1----:R-:W-:Y:S02]  /*32c0*/  FSEL R49, R85, -INF , P2 ;  /* 0xff80000055317808 */ /* 0x002fe40001000000 */
[----:B------:R-:W-:-:S02]  /*32d0*/  ISETP.GT.AND P2, PT, R6, 0x48, PT ;  /* 0x000000480600780c */ /* 0x000fc40003f44270 */
[----:B------:R-:W-:Y:S02]  /*32e0*/  FSEL R85, R54, -INF , P3 ;  /* 0xff80000036557808 */ /* 0x000fe40001800000 */
[----:B------:R-:W-:Y:S01]  /*32f0*/  FSEL R117, R66, -INF , P2 ;  /* 0xff80000042757808 */ /* 0x000fe20001000000 */
[----:B------:R-:W1:Y:S01]  /*3300*/  MUFU.TANH R71, R71 ;  /* 0x0000004700477308 */ /* 0x000e620000002400 */
[----:B------:R-:W-:Y:S02]  /*3310*/  ISETP.GT.AND P3, PT, R6, 0x81, PT ;  /* 0x000000810600780c */ /* 0x000fe40003f64270 */
[----:B------:R-:W-:Y:S02]  /*3320*/  FMNMX.FTZ R78, R117, R78, !PT ;  /* 0x0000004e754e7209 */ /* 0x000fe40007810000 */
[----:B0-----:R-:W-:Y:S01]  /*3330*/  FSEL R149, R20, -INF , P3 ;  /* 0xff80000014957808 */ /* 0x001fe20001800000 */
[----:B------:R-:W-:Y:S01]  /*3340*/  FMUL.FTZ R20, R0, R43 ;  /* 0x0000002b00147220 */ /* 0x000fe20000410000 */
[----:B------:R-:W-:Y:S01]  /*3350*/  FMNMX.FTZ R78, R119, R78, !PT ;  /* 0x0000004e774e7209 */ /* 0x000fe20007810000 */
[----:B------:R-:W0:Y:S03]  /*3360*/  MUFU.TANH R64, R64 ;  /* 0x0000004000407308 */ /* 0x000e260000002400 */
[----:B------:R-:W-:-:S05]  /*3370*/  FMNMX.FTZ R78, R121, R78, !PT ;  /* 0x0000004e794e7209 */ /* 0x000fca0007810000 */
[----:B------:R-:W2:Y:S01]  /*3380*/  MUFU.TANH R74, R74 ;  /* 0x0000004a004a7308 */ /* 0x000ea20000002400 */
[----:B-1----:R-:W-:Y:S02]  /*3390*/  FSEL R123, R71, -INF , P5 ;  /* 0xff800000477b7808 */ /* 0x002fe40002800000 */
[----:B------:R-:W-:Y:S02]  /*33a0*/  ISETP.GT.AND P5, PT, R6, 0x68, PT ;  /* 0x000000680600780c */ /* 0x000fe40003fa4270 */
[----:B------:R-:W-:Y:S02]  /*33b0*/  FMNMX.FTZ R78, R123, R78, !PT ;  /* 0x0000004e7b4e7209 */ /* 0x000fe40007810000 */
[----:B------:R-:W-:Y:S01]  /*33c0*/  FSEL R135, R135, -INF , P5 ;  /* 0xff80000087877808 */ /* 0x000fe20002800000 */
[----:B------:R-:W1:Y:S01]  /*33d0*/  MUFU.TANH R52, R52 ;  /* 0x0000003400347308 */ /* 0x000e620000002400 */
[----:B0-----:R-:W-:Y:S02]  /*33e0*/  FSEL R59, R64, -INF , P2 ;  /* 0xff800000403b7808 */ /* 0x001fe40001000000 */
[----:B------:R-:W-:-:S04]  /*33f0*/  ISETP.GT.AND P2, PT, R6, 0x59, PT ;  /* 0x000000590600780c */ /* 0x000fc80003f44270 */
[----:B------:R-:W-:Y:S01]  /*3400*/  FSEL R65, R76, -INF , P2 ;  /* 0xff8000004c417808 */ /* 0x000fe20001000000 */
[----:B------:R0:W-:Y:S01]  /*3410*/  MUFU.TANH R12, R57 ;  /* 0x00000039000c7308 */ /* 0x0001e20000002400 */
[----:B------:R-:W-:Y:S02]  /*3420*/  FSEL R129, R129, -INF , P2 ;  /* 0xff80000081817808 */ /* 0x000fe40001000000 */
[----:B------:R-:W-:-:S04]  /*3430*/  ISETP.GT.AND P2, PT, R6, 0x70, PT ;  /* 0x000000700600780c */ /* 0x000fc80003f44270 */
[----:B------:R-:W-:Y:S01]  /*3440*/  FSEL R139, R139, -INF , P2 ;  /* 0xff8000008b8b7808 */ /* 0x000fe20001000000 */
[----:B------:R-:W-:Y:S01]  /*3450*/  MUFU.TANH R32, R32 ;  /* 0x0000002000207308 */ /* 0x000fe20000002400 */
[----:B0-----:R-:W-:Y:S02]  /*3460*/  FSEL R57, R61, -INF , P4 ;  /* 0xff8000003d397808 */ /* 0x001fe40002000000 */
[----:B------:R-:W-:Y:S02]  /*3470*/  ISETP.GT.AND P4, PT, R6, 0x58, PT ;  /* 0x000000580600780c */ /* 0x000fe40003f84270 */
[----:B------:R-:W-:Y:S02]  /*3480*/  FSEL R61, R68, -INF , P6 ;  /* 0xff800000443d7808 */ /* 0x000fe40003000000 */
[----:B------:R-:W-:Y:S01]  /*3490*/  ISETP.GT.AND P6, PT, R6, 0x61, PT ;  /* 0x000000610600780c */ /* 0x000fe20003fc4270 */
[----:B------:R-:W0:Y:S01]  /*34a0*/  MUFU.TANH R34, R34 ;  /* 0x0000002200227308 */ /* 0x000e220000002400 */
[----:B--2---:R-:W-:-:S02]  /*34b0*/  FSEL R125, R74, -INF , P4 ;  /* 0xff8000004a7d7808 */ /* 0x004fc40002000000 */
[----:B------:R-:W-:Y:S01]  /*34c0*/  FSEL R71, R24, -INF , P6 ;  /* 0xff80000018477808 */ /* 0x000fe20003000000 */
[----:B------:R-:W-:Y:S01]  /*34d0*/  FMUL.FTZ R24, R0, R35 ;  /* 0x0000002300187220 */ /* 0x000fe20000410000 */
[----:B------:R-:W-:Y:S02]  /*34e0*/  FMNMX.FTZ R78, R125, R78, !PT ;  /* 0x0000004e7d4e7209 */ /* 0x000fe40007810000 */
[----:B-1----:R-:W-:Y:S01]  /*34f0*/  FSEL R83, R52, -INF , P2 ;  /* 0xff80000034537808 */ /* 0x002fe20001000000 */
[----:B------:R-:W1:Y:S01]  /*3500*/  MUFU.TANH R72, R72 ;  /* 0x0000004800487308 */ /* 0x000e620000002400 */
[----:B------:R-:W-:Y:S02]  /*3510*/  FMNMX.FTZ R78, R129, R78, !PT ;  /* 0x0000004e814e7209 */ /* 0x000fe40007810000 */
[----:B------:R-:W-:Y:S02]  /*3520*/  ISETP.GT.AND P2, PT, R6, 0x88, PT ;  /* 0x000000880600780c */ /* 0x000fe40003f44270 */
[----:B------:R-:W-:-:S02]  /*3530*/  FSEL R131, R131, -INF , P6 ;  /* 0xff80000083837808 */ /* 0x000fc40003000000 */
[----:B------:R-:W-:Y:S01]  /*3540*/  FMNMX.FTZ R78, R133, R78, !PT ;  /* 0x0000004e854e7209 */ /* 0x000fe20007810000 */
[----:B------:R-:W2:Y:S01]  /*3550*/  MUFU.TANH R20, R20 ;  /* 0x0000001400147308 */ /* 0x000ea20000002400 */
[----:B0-----:R-:W-:Y:S02]  /*3560*/  FSEL R151, R34, -INF , P2 ;  /* 0xff80000022977808 */ /* 0x001fe40001000000 */
[----:B------:R-:W-:Y:S02]  /*3570*/  FSEL R107, R32, -INF , P2 ;  /* 0xff800000206b7808 */ /* 0x000fe40001000000 */
[C---:B------:R-:W-:Y:S02]  /*3580*/  ISETP.GT.AND P2, PT, R6.reuse, 0x99, PT ;  /* 0x000000990600780c */ /* 0x040fe40003f44270 */
[----:B------:R-:W-:Y:S01]  /*3590*/  ISETP.GT.AND P6, PT, R6, 0x78, PT ;  /* 0x000000780600780c */ /* 0x000fe20003fc4270 */
[----:B------:R-:W0:Y:S01]  /*35a0*/  MUFU.TANH R56, R56 ;  /* 0x0000003800387308 */ /* 0x000e220000002400 */
[----:B-1----:R-:W-:-:S02]  /*35b0*/  FSEL R63, R72, -INF , P4 ;  /* 0xff800000483f7808 */ /* 0x002fc40002000000 */
[----:B------:R-:W-:Y:S02]  /*35c0*/  ISETP.GT.AND P4, PT, R6, 0x69, PT ;  /* 0x000000690600780c */ /* 0x000fe40003f84270 */
[----:B------:R-:W-:Y:S02]  /*35d0*/  FMNMX.FTZ R78, R131, R78, !PT ;  /* 0x0000004e834e7209 */ /* 0x000fe40007810000 */
[----:B------:R-:W-:Y:S01]  /*35e0*/  FSEL R137, R137, -INF , P4 ;  /* 0xff80000089897808 */ /* 0x000fe20002000000 */
[----:B------:R-:W1:Y:S01]  /*35f0*/  MUFU.TANH R58, R58 ;  /* 0x0000003a003a7308 */ /* 0x000e620000002400 */
[----:B--2---:R-:W-:Y:S02]  /*3600*/  FSEL R161, R20, -INF , P2 ;  /* 0xff80000014a17808 */ /* 0x004fe40001000000 */
[----:B------:R-:W-:Y:S02]  /*3610*/  FMNMX.FTZ R20, R5, R4, !PT ;  /* 0x0000000405147209 */ /* 0x000fe40007810000 */
[----:B------:R-:W-:-:S02]  /*3620*/  FMNMX.FTZ R78, R135, R78, !PT ;  /* 0x0000004e874e7209 */ /* 0x000fc40007810000 */
[----:B------:R-:W-:Y:S01]  /*3630*/  FMNMX.FTZ R20, R7, R20, !PT ;  /* 0x0000001407147209 */ /* 0x000fe20007810000 */
[----:B------:R-:W2:Y:S01]  /*3640*/  MUFU.TANH R24, R24 ;  /* 0x0000001800187308 */ /* 0x000ea20000002400 */
[----:B0-----:R-:W-:Y:S02]  /*3650*/  FSEL R39, R56, -INF , P6 ;  /* 0xff80000038277808 */ /* 0x001fe40003000000 */
[----:B------:R-:W-:Y:S02]  /*3660*/  FMNMX.FTZ R78, R137, R78, !PT ;  /* 0x0000004e894e7209 */ /* 0x000fe40007810000 */
[----:B------:R-:W-:Y:S02]  /*3670*/  FSEL R77, R50, -INF , P4 ;  /* 0xff800000324d7808 */ /* 0x000fe40002000000 */
[----:B------:R-:W-:Y:S01]  /*3680*/  FMNMX.FTZ R78, R139, R78, !PT ;  /* 0x0000004e8b4e7209 */ /* 0x000fe20007810000 */
[----:B------:R-:W0:Y:S01]  /*3690*/  MUFU.TANH R48, R48 ;  /* 0x0000003000307308 */ /* 0x000e220000002400 */
[----:B-1----:R-:W-:-:S02]  /*36a0*/  FSEL R143, R58, -INF , P6 ;  /* 0xff8000003a8f7808 */ /* 0x002fc40003000000 */
[C---:B------:R-:W-:Y:S02]  /*36b0*/  ISETP.GT.AND P6, PT, R6.reuse, 0x89, PT ;  /* 0x000000890600780c */ /* 0x040fe40003fc4270 */
[----:B------:R-:W-:Y:S02]  /*36c0*/  ISETP.GT.AND P4, PT, R6, 0x80, PT ;  /* 0x000000800600780c */ /* 0x000fe40003f84270 */
[----:B------:R-:W-:Y:S01]  /*36d0*/  FMNMX.FTZ R78, R141, R78, !PT ;  /* 0x0000004e8d4e7209 */ /* 0x000fe20007810000 */
[----:B------:R-:W1:Y:S01]  /*36e0*/  MUFU.TANH R80, R80 ;  /* 0x0000005000507308 */ /* 0x000e620000002400 */
[----:B--2---:R-:W-:Y:S02]  /*36f0*/  FSEL R153, R24, -INF , P6 ;  /* 0xff80000018997808 */ /* 0x004fe40003000000 */
[----:B------:R-:W-:Y:S02]  /*3700*/  FMNMX.FTZ R24, R9, R20, !PT ;  /* 0x0000001409187209 */ /* 0x000fe40007810000 */
[----:B------:R-:W-:-:S02]  /*3710*/  FMNMX.FTZ R78, R143, R78, !PT ;  /* 0x0000004e8f4e7209 */ /* 0x000fc40007810000 */
[----:B------:R-:W-:Y:S01]  /*3720*/  FMNMX.FTZ R24, R11, R24, !PT ;  /* 0x000000180b187209 */ /* 0x000fe20007810000 */
[----:B------:R-:W2:Y:S01]  /*3730*/  MUFU.TANH R28, R28 ;  /* 0x0000001c001c7308 */ /* 0x000ea20000002400 */
[----:B0-----:R-:W-:Y:S02]  /*3740*/  FSEL R35, R48, -INF , P5 ;  /* 0xff80000030237808 */ /* 0x001fe40002800000 */
[----:B------:R-:W-:Y:S02]  /*3750*/  ISETP.GT.AND P5, PT, R6, 0x79, PT ;  /* 0x000000790600780c */ /* 0x000fe40003fa4270 */
[----:B------:R-:W-:Y:S02]  /*3760*/  FMNMX.FTZ R24, R13, R24, !PT ;  /* 0x000000180d187209 */ /* 0x000fe40007810000 */
[----:B------:R-:W-:Y:S01]  /*3770*/  FSEL R43, R12, -INF , P5 ;  /* 0xff8000000c2b7808 */ /* 0x000fe20002800000 */
[----:B------:R-:W0:Y:S01]  /*3780*/  MUFU.TANH R30, R30 ;  /* 0x0000001e001e7308 */ /* 0x000e220000002400 */
[----:B-1----:R-:W-:-:S02]  /*3790*/  FSEL R145, R80, -INF , P5 ;  /* 0xff80000050917808 */ /* 0x002fc40002800000 */
[----:B------:R-:W-:Y:S02]  /*37a0*/  FMNMX.FTZ R24, R15, R24, !PT ;  /* 0x000000180f187209 */ /* 0x000fe40007810000 */
[----:B------:R-:W-:Y:S02]  /*37b0*/  FMNMX.FTZ R78, R145, R78, !PT ;  /* 0x0000004e914e7209 */ /* 0x000fe40007810000 */
[----:B------:R-:W-:Y:S01]  /*37c0*/  ISETP.GT.AND P5, PT, R6, 0x90, PT ;  /* 0x000000900600780c */ /* 0x000fe20003fa4270 */
[----:B------:R-:W1:Y:S01]  /*37d0*/  MUFU.TANH R26, R26 ;  /* 0x0000001a001a7308 */ /* 0x000e620000002400 */
[----:B--2---:R-:W-:-:S07]  /*37e0*/  FSEL R103, R28, -INF , P4 ;  /* 0xff8000001c677808 */ /* 0x004fce0002000000 */
[----:B------:R-:W2:Y:S01]  /*37f0*/  MUFU.TANH R38, R38 ;  /* 0x0000002600267308 */ /* 0x000ea20000002400 */
[----:B0-----:R-:W-:Y:S02]  /*3800*/  FSEL R147, R30, -INF , P4 ;  /* 0xff8000001e937808 */ /* 0x001fe40002000000 */
[----:B------:R-:W-:Y:S02]  /*3810*/  ISETP.GT.AND P4, PT, R6, 0x91, PT ;  /* 0x000000910600780c */ /* 0x000fe40003f84270 */
[----:B------:R-:W-:-:S03]  /*3820*/  FMNMX.FTZ R78, R147, R78, !PT ;  /* 0x0000004e934e7209 */ /* 0x000fc60007810000 */
[----:B------:R-:W0:Y:S01]  /*3830*/  MUFU.TANH R14, R14 ;  /* 0x0000000e000e7308 */ /* 0x000e220000002400 */
[----:B-1----:R-:W-:Y:S02]  /*3840*/  FSEL R157, R26, -INF , P4 ;  /* 0xff8000001a9d7808 */ /* 0x002fe40002000000 */
[----:B------:R-:W-:Y:S02]  /*3850*/  FMNMX.FTZ R26, R19, R24, !PT ;  /* 0x00000018131a7209 */ /* 0x000fe40007810000 */
[----:B------:R-:W-:Y:S02]  /*3860*/  FMNMX.FTZ R78, R149, R78, !PT ;  /* 0x0000004e954e7209 */ /* 0x000fe40007810000 */
[----:B------:R-:W-:Y:S01]  /*3870*/  FMNMX.FTZ R26, R21, R26, !PT ;  /* 0x0000001a151a7209 */ /* 0x000fe20007810000 */
[----:B------:R-:W1:Y:S01]  /*3880*/  MUFU.TANH R42, R42 ;  /* 0x0000002a002a7308 */ /* 0x000e620000002400 */
[----:B------:R-:W-:Y:S02]  /*3890*/  FMNMX.FTZ R78, R151, R78, !PT ;  /* 0x0000004e974e7209 */ /* 0x000fe40007810000 */
[----:B------:R-:W-:-:S02]  /*38a0*/  FMNMX.FTZ R26, R23, R26, !PT ;  /* 0x0000001a171a7209 */ /* 0x000fc40007810000 */
[----:B--2---:R-:W-:Y:S02]  /*38b0*/  FSEL R155, R38, -INF , P5 ;  /* 0xff800000269b7808 */ /* 0x004fe40002800000 */
[----:B------:R-:W-:Y:S01]  /*38c0*/  FMNMX.FTZ R26, R27, R26, !PT ;  /* 0x0000001a1b1a7209 */ /* 0x000fe20007810000 */
[----:B------:R-:W-:Y:S01]  /*38d0*/  MUFU.TANH R38, R33 ;  /* 0x0000002100267308 */ /* 0x000fe20000002400 */
[----:B------:R-:W-:Y:S02]  /*38e0*/  FMNMX.FTZ R78, R153, R78, !PT ;  /* 0x0000004e994e7209 */ /* 0x000fe40007810000 */
[----:B------:R-:W-:Y:S02]  /*38f0*/  FMNMX.FTZ R28, R45, R26, !PT ;  /* 0x0000001a2d1c7209 */ /* 0x000fe40007810000 */
[----:B0-----:R-:W-:Y:S02]  /*3900*/  FSEL R105, R14, -INF , P3 ;  /* 0xff8000000e697808 */ /* 0x001fe40001800000 */
[----:B------:R-:W-:Y:S01]  /*3910*/  ISETP.GT.AND P3, PT, R6, 0x98, PT ;  /* 0x000000980600780c */ /* 0x000fe20003f64270 */
[----:B------:R-:W-:Y:S01]  /*3920*/  MUFU.TANH R44, R37 ;  /* 0x00000025002c7308 */ /* 0x000fe20000002400 */
[----:B------:R-:W-:-:S02]  /*3930*/  FMNMX.FTZ R78, R155, R78, !PT ;  /* 0x0000004e9b4e7209 */ /* 0x000fc40007810000 */
[----:B------:R-:W-:Y:S02]  /*3940*/  FMNMX.FTZ R28, R47, R28, !PT ;  /* 0x0000001c2f1c7209 */ /* 0x000fe40007810000 */
[----:B-1----:R-:W-:Y:S02]  /*3950*/  FSEL R159, R42, -INF , P3 ;  /* 0xff8000002a9f7808 */ /* 0x002fe40001800000 */
[----:B------:R-:W-:Y:S01]  /*3960*/  FMNMX.FTZ R78, R157, R78, !PT ;  /* 0x0000004e9d4e7209 */ /* 0x000fe20007810000 */
[----:B------:R0:W-:Y:S01]  /*3970*/  MUFU.TANH R42, R36 ;  /* 0x00000024002a7308 */ /* 0x0001e20000002400 */
[----:B------:R-:W-:Y:S02]  /*3980*/  FMNMX.FTZ R28, R49, R28, !PT ;  /* 0x0000001c311c7209 */ /* 0x000fe40007810000 */
[----:B------:R-:W-:Y:S02]  /*3990*/  FMNMX.FTZ R78, R159, R78, !PT ;  /* 0x0000004e9f4e7209 */ /* 0x000fe40007810000 */
[----:B------:R-:W-:-:S02]  /*39a0*/  FMNMX.FTZ R28, R51, R28, !PT ;  /* 0x0000001c331c7209 */ /* 0x000fc40007810000 */
[----:B------:R-:W-:Y:S01]  /*39b0*/  FMNMX.FTZ R78, R161, R78, !PT ;  /* 0x0000004ea14e7209 */ /* 0x000fe20007810000 */
[----:B------:R-:W1:Y:S01]  /*39c0*/  MUFU.TANH R40, R40 ;  /* 0x0000002800287308 */ /* 0x000e620000002400 */
[----:B------:R-:W-:-:S03]  /*39d0*/  FMNMX.FTZ R30, R53, R28, !PT ;  /* 0x0000001c351e7209 */ /* 0x000fc60007810000 */
[----:B------:R-:W2:Y:S01]  /*39e0*/  SHFL.BFLY PT, R127, R78, 0x2, 0x1f ;  /* 0x0c401f004e7f7f89 */ /* 0x000ea200000e0000 */
[----:B------:R-:W-:-:S03]  /*39f0*/  FMNMX.FTZ R30, R55, R30, !PT ;  /* 0x0000001e371e7209 */ /* 0x000fc60007810000 */
[----:B------:R-:W3:Y:S01]  /*3a00*/  MUFU.TANH R46, R41 ;  /* 0x00000029002e7308 */ /* 0x000ee20000002400 */
[----:B------:R-:W-:-:S04]  /*3a10*/  FMNMX.FTZ R30, R57, R30, !PT ;  /* 0x0000001e391e7209 */ /* 0x000fc80007810000 */
[----:B------:R-:W-:-:S04]  /*3a20*/  FMNMX.FTZ R30, R59, R30, !PT ;  /* 0x0000001e3b1e7209 */ /* 0x000fc80007810000 */
[----:B------:R-:W-:-:S04]  /*3a30*/  FMNMX.FTZ R32, R29, R30, !PT ;  /* 0x0000001e1d207209 */ /* 0x000fc80007810000 */
[----:B------:R-:W-:-:S04]  /*3a40*/  FMNMX.FTZ R32, R61, R32, !PT ;  /* 0x000000203d207209 */ /* 0x000fc80007810000 */
[----:B------:R-:W-:Y:S02]  /*3a50*/  FMNMX.FTZ R32, R31, R32, !PT ;  /* 0x000000201f207209 */ /* 0x000fe40007810000 */
[----:B--2---:R-:W-:Y:S02]  /*3a60*/  FMNMX.FTZ R6, R78, R127, !PT ;  /* 0x0000007f4e067209 */ /* 0x004fe40007810000 */
[----:B------:R-:W-:-:S03]  /*3a70*/  FMNMX.FTZ R32, R63, R32, !PT ;  /* 0x000000203f207209 */ /* 0x000fc60007810000 */
[----:B------:R-:W2:Y:S01]  /*3a80*/  SHFL.BFLY PT, R127, R6, 0x1, 0x1f ;  /* 0x0c201f00067f7f89 */ /* 0x000ea200000e0000 */
[----:B------:R-:W-:-:S04]  /*3a90*/  FMNMX.FTZ R34, R65, R32, !PT ;  /* 0x0000002041227209 */ /* 0x000fc80007810000 */
[----:B------:R-:W-:-:S04]  /*3aa0*/  FMNMX.FTZ R34, R69, R34, !PT ;  /* 0x0000002245227209 */ /* 0x000fc80007810000 */
[----:B------:R-:W-:-:S04]  /*3ab0*/  FMNMX.FTZ R34, R71, R34, !PT ;  /* 0x0000002247227209 */ /* 0x000fc80007810000 */
[----:B------:R-:W-:-:S04]  /*3ac0*/  FMNMX.FTZ R34, R35, R34, !PT ;  /* 0x0000002223227209 */ /* 0x000fc80007810000 */
[----:B0-----:R-:W-:-:S04]  /*3ad0*/  FMNMX.FTZ R36, R77, R34, !PT ;  /* 0x000000224d247209 */ /* 0x001fc80007810000 */
[----:B------:R-:W-:Y:S02]  /*3ae0*/  FMNMX.FTZ R36, R83, R36, !PT ;  /* 0x0000002453247209 */ /* 0x000fe40007810000 */
[----:B--2---:R-:W-:Y:S02]  /*3af0*/  FMNMX.FTZ R127, R6, R127, !PT ;  /* 0x0000007f067f7209 */ /* 0x004fe40007810000 */
[----:B------:R-:W-:Y:S02]  /*3b00*/  FMNMX.FTZ R36, R85, R36, !PT ;  /* 0x0000002455247209 */ /* 0x000fe40007810000 */
[C---:B------:R-:W-:Y:S01]  /*3b10*/  FSETP.NEU.FTZ.AND P0, PT, R127.reuse, -INF , PT ;  /* 0xff8000007f00780b */ /* 0x040fe20003f1d000 */
[----:B------:R-:W-:Y:S01]  /*3b20*/  FFMA.FTZ R12, R127, R126, -8 ;  /* 0xc10000007f0c7423 */ /* 0x000fe2000001007e */
[----:B------:R-:W-:-:S04]  /*3b30*/  FMNMX.FTZ R36, R39, R36, !PT ;  /* 0x0000002427247209 */ /* 0x000fc80007810000 */
[----:B------:R-:W-:Y:S02]  /*3b40*/  FMNMX.FTZ R48, R43, R36, !PT ;  /* 0x000000242b307209 */ /* 0x000fe40007810000 */
[----:B------:R-:W-:Y:S02]  /*3b50*/  FSEL R56, R12, RZ, P0 ;  /* 0x000000ff0c387208 */ /* 0x000fe40000000000 */
[----:B------:R-:W-:Y:S02]  /*3b60*/  FMNMX.FTZ R48, R103, R48, !PT ;  /* 0x0000003067307209 */ /* 0x000fe40007810000 */
[----:B------:R-:W-:Y:S01]  /*3b70*/  ISETP.NE.AND P0, PT, R108, RZ, PT ;  /* 0x000000ff6c00720c */ /* 0x000fe20003f05270 */
[--C-:B------:R-:W-:Y:S01]  /*3b80*/  FFMA.FTZ R117, R117, R126, -R56.reuse ;  /* 0x0000007e75757223 */ /* 0x100fe20000010838 */
[----:B------:R-:W-:Y:S01]  /*3b90*/  FMNMX.FTZ R48, R105, R48, !PT ;  /* 0x0000003069307209 */ /* 0x000fe20007810000 */
[-CC-:B------:R-:W-:Y:S01]  /*3ba0*/  FFMA.FTZ R89, R89, R126.reuse, -R56.reuse ;  /* 0x0000007e59597223 */ /* 0x180fe20000010838 */
[--C-:B------:R-:W-:Y:S01]  /*3bb0*/  FFMA.FTZ R121, R121, R126, -R56.reuse ;  /* 0x0000007e79797223 */ /* 0x100fe20000010838 */
[----:B------:R0:W-:Y:S01]  /*3bc0*/  MUFU.EX2 R32, R117 ;  /* 0x0000007500207308 */ /* 0x0001e20000000800 */
[----:B------:R-:W-:Y:S01]  /*3bd0*/  FMNMX.FTZ R48, R107, R48, !PT ;  /* 0x000000306b307209 */ /* 0x000fe20007810000 */
[-CC-:B------:R-:W-:Y:S01]  /*3be0*/  FFMA.FTZ R14, R91, R126.reuse, -R56.reuse ;  /* 0x0000007e5b0e7223 */ /* 0x180fe20000010838 */
[-CC-:B------:R-:W-:Y:S01]  /*3bf0*/  FFMA.FTZ R91, R123, R126.reuse, -R56.reuse ;  /* 0x0000007e7b5b7223 */ /* 0x180fe20000010838 */
[-CC-:B------:R-:W-:Y:S01]  /*3c00*/  FFMA.FTZ R125, R125, R126.reuse, -R56.reuse ;  /* 0x0000007e7d7d7223 */ /* 0x180fe20000010838 */
[----:B-1----:R-:W-:Y:S01]  /*3c10*/  FSEL R123, R40, -INF , P3 ;  /* 0xff800000287b7808 */ /* 0x002fe20001800000 */
[-CC-:B------:R-:W-:Y:S01]  /*3c20*/  FFMA.FTZ R109, R109, R126.reuse, -R56.reuse ;  /* 0x0000007e6d6d7223 */ /* 0x180fe20000010838 */
[-CC-:B------:R-:W-:Y:S01]  /*3c30*/  FFMA.FTZ R6, R67, R126.reuse, -R56.reuse ;  /* 0x0000007e43067223 */ /* 0x180fe20000010838 */
[----:B------:R1:W-:Y:S01]  /*3c40*/  MUFU.EX2 R20, R89 ;  /* 0x0000005900147308 */ /* 0x0003e20000000800 */
[----:B0-----:R-:W-:Y:S01]  /*3c50*/  FSEL R117, R38, -INF , P6 ;  /* 0xff80000026757808 */ /* 0x001fe20003000000 */
[-CC-:B------:R-:W-:Y:S01]  /*3c60*/  FFMA.FTZ R67, R95, R126.reuse, -R56.reuse ;  /* 0x0000007e5f437223 */ /* 0x180fe20000010838 */
[-CC-:B------:R-:W-:Y:S01]  /*3c70*/  FFMA.FTZ R95, R131, R126.reuse, -R56.reuse ;  /* 0x0000007e835f7223 */ /* 0x180fe20000010838 */
[--C-:B------:R-:W-:Y:S01]  /*3c80*/  FFMA.FTZ R33, R10, R126, -R56.reuse ;  /* 0x0000007e0a217223 */ /* 0x100fe20000010838 */
[----:B------:R-:W-:Y:S01]  /*3c90*/  FMNMX.FTZ R48, R117, R48, !PT ;  /* 0x0000003075307209 */ /* 0x000fe20007810000 */
[-CC-:B------:R-:W-:Y:S01]  /*3ca0*/  FFMA.FTZ R97, R97, R126.reuse, -R56.reuse ;  /* 0x0000007e61617223 */ /* 0x180fe20000010838 */
[-CC-:B------:R-:W-:Y:S01]  /*3cb0*/  FFMA.FTZ R101, R101, R126.reuse, -R56.reuse ;  /* 0x0000007e65657223 */ /* 0x180fe20000010838 */
[----:B------:R0:W-:Y:S01]  /*3cc0*/  MUFU.EX2 R34, R121 ;  /* 0x0000007900227308 */ /* 0x0001e20000000800 */
[-CC-:B-1----:R-:W-:Y:S01]  /*3cd0*/  FFMA.FTZ R89, R119, R126.reuse, -R56.reuse ;  /* 0x0000007e77597223 */ /* 0x182fe20000010838 */
[----:B------:R-:W-:Y:S01]  /*3ce0*/  FSEL R119, R42, -INF , P5 ;  /* 0xff8000002a777808 */ /* 0x000fe20002800000 */
[-CC-:B------:R-:W-:Y:S01]  /*3cf0*/  FFMA.FTZ R111, R111, R126.reuse, -R56.reuse ;  /* 0x0000007e6f6f7223 */ /* 0x180fe20000010838 */
[-CC-:B------:R-:W-:Y:S01]  /*3d00*/  FFMA.FTZ R10, R73, R126.reuse, -R56.reuse ;  /* 0x0000007e490a7223 */ /* 0x180fe20000010838 */
[--C-:B------:R-:W-:Y:S01]  /*3d10*/  FFMA.FTZ R37, R75, R126, -R56.reuse ;  /* 0x0000007e4b257223 */ /* 0x100fe20000010838 */
[----:B------:R-:W-:Y:S01]  /*3d20*/  FMNMX.FTZ R48, R119, R48, !PT ;  /* 0x0000003077307209 */ /* 0x000fe20007810000 */
        /* <DEDUP_REMOVED lines=10> */
[----:B---3--:R-:W-:Y:S01]  /*3dd0*/  FSEL R125, R46, -INF , P2 ;  /* 0xff8000002e7d7808 */ /* 0x008fe20001000000 */
[--C-:B------:R-:W-:Y:S01]  /*3de0*/  FFMA.FTZ R87, R115, R126, -R56.reuse ;  /* 0x0000007e73577223 */ /* 0x100fe20000010838 */
[----:B------:R-:W-:Y:S01]  /*3df0*/  FMNMX.FTZ R48, R123, R48, !PT ;  /* 0x000000307b307209 */ /* 0x000fe20007810000 */
[-CC-:B------:R-:W-:Y:S01]  /*3e00*/  FFMA.FTZ R93, R129, R126.reuse, -R56.reuse ;  /* 0x0000007e815d7223 */ /* 0x180fe20000010838 */
[-CC-:B------:R-:W-:Y:S01]  /*3e10*/  FFMA.FTZ R38, R133, R126.reuse, -R56.reuse ;  /* 0x0000007e85267223 */ /* 0x180fe20000010838 */
[--C-:B------:R-:W-:Y:S01]  /*3e20*/  FFMA.FTZ R40, R135, R126, -R56.reuse ;  /* 0x0000007e87287223 */ /* 0x100fe20000010838 */
[----:B------:R-:W-:Y:S01]  /*3e30*/  FMNMX.FTZ R48, R125, R48, !PT ;  /* 0x000000307d307209 */ /* 0x000fe20007810000 */
[----:B------:R1:W-:Y:S01]  /*3e40*/  MUFU.EX2 R24, R97 ;  /* 0x0000006100187308 */ /* 0x0003e20000000800 */
[-CC-:B------:R-:W-:Y:S01]  /*3e50*/  FFMA.FTZ R42, R139, R126.reuse, -R56.reuse ;  /* 0x0000007e8b2a7223 */ /* 0x180fe20000010838 */
[-CC-:B------:R-:W-:Y:S01]  /*3e60*/  FFMA.FTZ R99, R141, R126.reuse, -R56.reuse ;  /* 0x0000007e8d637223 */ /* 0x180fe20000010838 */
[-CC-:B------:R-:W-:Y:S01]  /*3e70*/  FFMA.FTZ R44, R143, R126.reuse, -R56.reuse ;  /* 0x0000007e8f2c7223 */ /* 0x180fe20000010838 */
[----:B0-----:R-:W0:Y:S01]  /*3e80*/  SHFL.BFLY PT, R109, R48, 0x2, 0x1f ;  /* 0x0c401f00306d7f89 */ /* 0x001e2200000e0000 */
[-CC-:B------:R-:W-:Y:S01]  /*3e90*/  FFMA.FTZ R46, R147, R126.reuse, -R56.reuse ;  /* 0x0000007e932e7223 */ /* 0x180fe20000010838 */
[-CC-:B------:R-:W-:Y:S01]  /*3ea0*/  FFMA.FTZ R50, R155, R126.reuse, -R56.reuse ;  /* 0x0000007e9b327223 */ /* 0x180fe20000010838 */
[-CC-:B------:R-:W-:Y:S01]  /*3eb0*/  FFMA.FTZ R113, R157, R126.reuse, -R56.reuse ;  /* 0x0000007e9d717223 */ /* 0x180fe20000010838 */
[----:B------:R2:W-:Y:S01]  /*3ec0*/  MUFU.EX2 R26, R101 ;  /* 0x00000065001a7308 */ /* 0x0005e20000000800 */
[-CC-:B-1----:R-:W-:Y:S01]  /*3ed0*/  FFMA.FTZ R97, R137, R126.reuse, -R56.reuse ;  /* 0x0000007e89617223 */ /* 0x182fe20000010838 */
[----:B------:R-:W-:Y:S01]  /*3ee0*/  FFMA.FTZ R115, R161, R126, -R56 ;  /* 0x0000007ea1737223 */ /* 0x000fe20000010838 */
[----:B------:R-:W-:-:S05]  /*3ef0*/  IMAD.MOV.U32 R108, RZ, RZ, R25 ;  /* 0x000000ffff6c7224 */ /* 0x000fca00078e0019 */
[----:B------:R1:W-:Y:S01]  /*3f00*/  MUFU.EX2 R30, R111 ;  /* 0x0000006f001e7308 */ /* 0x0003e20000000800 */
[----:B--2---:R-:W-:-:S07]  /*3f10*/  FFMA.FTZ R101, R145, R126, -R56 ;  /* 0x0000007e91657223 */ /* 0x004fce0000010838 */
[----:B------:R-:W-:Y:S01]  /*3f20*/  MUFU.EX2 R6, R6 ;  /* 0x0000000600067308 */ /* 0x000fe20000000800 */
[-CC-:B-1----:R-:W-:Y:S01]  /*3f30*/  FFMA.FTZ R111, R153, R126.reuse, -R56.reuse ;  /* 0x0000007e996f7223 */ /* 0x182fe20000010838 */
[----:B0-----:R-:W-:Y:S01]  /*3f40*/  FMNMX.FTZ R52, R48, R109, !PT ;  /* 0x0000006d30347209 */ /* 0x001fe20007810000 */
[-CC-:B------:R-:W-:Y:S01]  /*3f50*/  FFMA.FTZ R109, R149, R126.reuse, -R56.reuse ;  /* 0x0000007e956d7223 */ /* 0x180fe20000010838 */
[----:B------:R-:W-:-:S04]  /*3f60*/  FFMA.FTZ R48, R151, R126, -R56 ;  /* 0x0000007e97307223 */ /* 0x000fc80000010838 */
[----:B------:R-:W-:Y:S01]  /*3f70*/  MUFU.EX2 R33, R33 ;  /* 0x0000002100217308 */ /* 0x000fe20000000800 */
[----:B------:R-:W0:Y:S07]  /*3f80*/  SHFL.BFLY PT, R131, R52, 0x1, 0x1f ;  /* 0x0c201f0034837f89 */ /* 0x000e2e00000e0000 */
[----:B------:R-:W-:Y:S08]  /*3f90*/  MUFU.EX2 R10, R10 ;  /* 0x0000000a000a7308 */ /* 0x000ff00000000800 */
[----:B------:R-:W1:Y:S08]  /*3fa0*/  MUFU.EX2 R37, R37 ;  /* 0x0000002500257308 */ /* 0x000e700000000800 */
[----:B------:R-:W2:Y:S01]  /*3fb0*/  MUFU.EX2 R12, R12 ;  /* 0x0000000c000c7308 */ /* 0x000ea20000000800 */
[----:B0-----:R-:W-:Y:S01]  /*3fc0*/  FMNMX.FTZ R131, R52, R131, !PT ;  /* 0x0000008334837209 */ /* 0x001fe20007810000 */
[----:B------:R-:W-:-:S03]  /*3fd0*/  FFMA.FTZ R52, R159, R126, -R56 ;  /* 0x0000007e9f347223 */ /* 0x000fc60000010838 */
[C---:B------:R-:W-:Y:S01]  /*3fe0*/  FSETP.NEU.FTZ.AND P2, PT, R131.reuse, -INF , PT ;  /* 0xff8000008300780b */ /* 0x040fe20003f5d000 */
[----:B------:R-:W-:Y:S02]  /*3ff0*/  FFMA.FTZ R54, R131, R126, -8 ;  /* 0xc100000083367423 */ /* 0x000fe4000001007e */
[----:B------:R-:W-:Y:S01]  /*4000*/  MUFU.EX2 R41, R41 ;  /* 0x0000002900297308 */ /* 0x000fe20000000800 */
[----:B-1----:R-:W-:Y:S02]  /*4010*/  F2FP.SATFINITE.E4M3.F32.PACK_AB_MERGE_C R201, R37, R10, RZ ;  /* 0x0000000a25c9723e */ /* 0x002fe400048070ff */
[----:B------:R-:W-:Y:S02]  /*4020*/  FSEL R62, R54, RZ, P2 ;  /* 0x000000ff363e7208 */ /* 0x000fe40001000000 */
[----:B------:R-:W-:Y:S02]  /*4030*/  F2FP.SATFINITE.E4M3.F32.PACK_AB_MERGE_C R201, R33, R6, R201 ;  /* 0x0000000621c9723e */ /* 0x000fe400048070c9 */
[----:B------:R-:W-:Y:S01]  /*4040*/  ISETP.GE.AND P2, PT, R22, R17, PT ;  /* 0x000000111600720c */ /* 0x000fe20003f46270 */
[-CC-:B------:R-:W-:Y:S01]  /*4050*/  FFMA.FTZ R5, R5, R126.reuse, -R62.reuse ;  /* 0x0000007e05057223 */ /* 0x180fe2000001083e */
[-CC-:B------:R-:W-:Y:S01]  /*4060*/  FFMA.FTZ R4, R4, R126.reuse, -R62.reuse ;  /* 0x0000007e04047223 */ /* 0x180fe2000001083e */
[-CC-:B------:R-:W-:Y:S01]  /*4070*/  FFMA.FTZ R56, R7, R126.reuse, -R62.reuse ;  /* 0x0000007e07387223 */ /* 0x180fe2000001083e */
[-CC-:B------:R-:W-:Y:S01]  /*4080*/  FFMA.FTZ R58, R9, R126.reuse, -R62.reuse ;  /* 0x0000007e093a7223 */ /* 0x180fe2000001083e */
[-CC-:B------:R-:W-:Y:S01]  /*4090*/  FFMA.FTZ R7, R11, R126.reuse, -R62.reuse ;  /* 0x0000007e0b077223 */ /* 0x180fe2000001083e */
[-CC-:B------:R-:W-:Y:S01]  /*40a0*/  FFMA.FTZ R54, R13, R126.reuse, -R62.reuse ;  /* 0x0000007e0d367223 */ /* 0x180fe2000001083e */
[----:B------:R-:W-:Y:S01]  /*40b0*/  MUFU.EX2 R5, R5 ;  /* 0x0000000500057308 */ /* 0x000fe20000000800 */
[-CC-:B------:R-:W-:Y:S01]  /*40c0*/  FFMA.FTZ R15, R15, R126.reuse, -R62.reuse ;  /* 0x0000007e0f0f7223 */ /* 0x180fe2000001083e */
[-CC-:B------:R-:W-:Y:S01]  /*40d0*/  FFMA.FTZ R9, R21, R126.reuse, -R62.reuse ;  /* 0x0000007e15097223 */ /* 0x180fe2000001083e */
[----:B------:R-:W-:Y:S01]  /*40e0*/  FADD.FTZ R21, R6, R33 ;  /* 0x0000002106157221 */ /* 0x000fe20000010000 */
[-CC-:B------:R-:W-:Y:S01]  /*40f0*/  FFMA.FTZ R19, R19, R126.reuse, -R62.reuse ;  /* 0x0000007e13137223 */ /* 0x180fe2000001083e */
[-CC-:B------:R-:W-:Y:S01]  /*4100*/  FFMA.FTZ R27, R27, R126.reuse, -R62.reuse ;  /* 0x0000007e1b1b7223 */ /* 0x180fe2000001083e */
[-CC-:B------:R-:W-:Y:S01]  /*4110*/  FFMA.FTZ R45, R45, R126.reuse, -R62.reuse ;  /* 0x0000007e2d2d7223 */ /* 0x180fe2000001083e */
[----:B------:R-:W-:Y:S01]  /*4120*/  FADD.FTZ R80, R10, R21 ;  /* 0x000000150a507221 */ /* 0x000fe20000010000 */
[----:B------:R-:W0:Y:S01]  /*4130*/  MUFU.EX2 R4, R4 ;  /* 0x0000000400047308 */ /* 0x000e220000000800 */
[-CC-:B------:R-:W-:Y:S01]  /*4140*/  FFMA.FTZ R11, R47, R126.reuse, -R62.reuse ;  /* 0x0000007e2f0b7223 */ /* 0x180fe2000001083e */
[-C--:B------:R-:W-:Y:S01]  /*4150*/  FFMA.FTZ R51, R51, R126.reuse, -R62 ;  /* 0x0000007e33337223 */ /* 0x080fe2000001083e */
[----:B------:R-:W-:Y:S01]  /*4160*/  FADD.FTZ R21, R37, R80 ;  /* 0x0000005025157221 */ /* 0x000fe20000010000 */
[-CC-:B------:R-:W-:Y:S01]  /*4170*/  FFMA.FTZ R53, R53, R126.reuse, -R62.reuse ;  /* 0x0000007e35357223 */ /* 0x180fe2000001083e */
[-CC-:B------:R-:W-:Y:S01]  /*4180*/  FFMA.FTZ R13, R55, R126.reuse, -R62.reuse ;  /* 0x0000007e370d7223 */ /* 0x180fe2000001083e */
[-CC-:B------:R-:W-:Y:S01]  /*4190*/  FFMA.FTZ R60, R57, R126.reuse, -R62.reuse ;  /* 0x0000007e393c7223 */ /* 0x180fe2000001083e */
[----:B--2---:R-:W-:Y:S01]  /*41a0*/  FADD.FTZ R80, R12, R21 ;  /* 0x000000150c507221 */ /* 0x004fe20000010000 */
[----:B------:R1:W2:Y:S01]  /*41b0*/  MUFU.EX2 R64, R56 ;  /* 0x0000003800407308 */ /* 0x0002a20000000800 */
[-CC-:B------:R-:W-:Y:S01]  /*41c0*/  FFMA.FTZ R59, R59, R126.reuse, -R62.reuse ;  /* 0x0000007e3b3b7223 */ /* 0x180fe2000001083e */
[-CC-:B------:R-:W-:Y:S01]  /*41d0*/  FFMA.FTZ R29, R29, R126.reuse, -R62.reuse ;  /* 0x0000007e1d1d7223 */ /* 0x180fe2000001083e */
[-CC-:B------:R-:W-:Y:S01]  /*41e0*/  FFMA.FTZ R61, R61, R126.reuse, -R62.reuse ;  /* 0x0000007e3d3d7223 */ /* 0x180fe2000001083e */
[-CC-:B------:R-:W-:Y:S01]  /*41f0*/  FFMA.FTZ R31, R31, R126.reuse, -R62.reuse ;  /* 0x0000007e1f1f7223 */ /* 0x180fe2000001083e */
[-CC-:B------:R-:W-:Y:S01]  /*4200*/  FFMA.FTZ R63, R63, R126.reuse, -R62.reuse ;  /* 0x0000007e3f3f7223 */ /* 0x180fe2000001083e */
[-CC-:B------:R-:W-:Y:S01]  /*4210*/  FFMA.FTZ R65, R65, R126.reuse, -R62.reuse ;  /* 0x0000007e41417223 */ /* 0x180fe2000001083e */
[-CC-:B------:R-:W-:Y:S01]  /*4220*/  FFMA.FTZ R69, R69, R126.reuse, -R62.reuse ;  /* 0x0000007e45457223 */ /* 0x180fe2000001083e */
[----:B------:R3:W4:Y:S01]  /*4230*/  MUFU.EX2 R129, R58 ;  /* 0x0000003a00817308 */ /* 0x0007220000000800 */
[----:B-1----:R-:W-:Y:S01]  /*4240*/  FFMA.FTZ R56, R23, R126, -R62 ;  /* 0x0000007e17387223 */ /* 0x002fe2000001083e */
[----:B------:R-:W-:-:S02]  /*4250*/  IMAD.U32 R23, RZ, RZ, UR40 ;  /* 0x00000028ff177e24 */ /* 0x000fc4000f8e00ff */
[-CC-:B------:R-:W-:Y:S01]  /*4260*/  FFMA.FTZ R71, R71, R126.reuse, -R62.reuse ;  /* 0x0000007e47477223 */ /* 0x180fe2000001083e */
[-CC-:B------:R-:W-:Y:S01]  /*4270*/  FFMA.FTZ R35, R35, R126.reuse, -R62.reuse ;  /* 0x0000007e23237223 */ /* 0x180fe2000001083e */
[-CC-:B------:R-:W-:Y:S01]  /*4280*/  FFMA.FTZ R77, R77, R126.reuse, -R62.reuse ;  /* 0x0000007e4d4d7223 */ /* 0x180fe2000001083e */
[-CC-:B------:R-:W-:Y:S01]  /*4290*/  FFMA.FTZ R83, R83, R126.reuse, -R62.reuse ;  /* 0x0000007e53537223 */ /* 0x180fe2000001083e */
[-CC-:B------:R-:W-:Y:S01]  /*42a0*/  FFMA.FTZ R85, R85, R126.reuse, -R62.reuse ;  /* 0x0000007e55557223 */ /* 0x180fe2000001083e */
[----:B------:R-:W1:Y:S01]  /*42b0*/  MUFU.EX2 R7, R7 ;  /* 0x0000000700077308 */ /* 0x000e620000000800 */
[-CC-:B---3--:R-:W-:Y:S01]  /*42c0*/  FFMA.FTZ R58, R49, R126.reuse, -R62.reuse ;  /* 0x0000007e313a7223 */ /* 0x188fe2000001083e */
[-CC-:B------:R-:W-:Y:S01]  /*42d0*/  FFMA.FTZ R39, R39, R126.reuse, -R62.reuse ;  /* 0x0000007e27277223 */ /* 0x180fe2000001083e */
[-CC-:B------:R-:W-:Y:S01]  /*42e0*/  FFMA.FTZ R43, R43, R126.reuse, -R62.reuse ;  /* 0x0000007e2b2b7223 */ /* 0x180fe2000001083e */
[-CC-:B------:R-:W-:Y:S01]  /*42f0*/  FFMA.FTZ R103, R103, R126.reuse, -R62.reuse ;  /* 0x0000007e67677223 */ /* 0x180fe2000001083e */
[-CC-:B------:R-:W-:Y:S01]  /*4300*/  FFMA.FTZ R105, R105, R126.reuse, -R62.reuse ;  /* 0x0000007e69697223 */ /* 0x180fe2000001083e */
[-CC-:B------:R-:W-:Y:S01]  /*4310*/  FFMA.FTZ R107, R107, R126.reuse, -R62.reuse ;  /* 0x0000007e6b6b7223 */ /* 0x180fe2000001083e */
[-CC-:B------:R-:W-:Y:S01]  /*4320*/  FFMA.FTZ R117, R117, R126.reuse, -R62.reuse ;  /* 0x0000007e75757223 */ /* 0x180fe2000001083e */
[----:B------:R-:W3:Y:S01]  /*4330*/  MUFU.EX2 R54, R54 ;  /* 0x0000003600367308 */ /* 0x000ee20000000800 */
[-CC-:B------:R-:W-:Y:S01]  /*4340*/  FFMA.FTZ R119, R119, R126.reuse, -R62.reuse ;  /* 0x0000007e77777223 */ /* 0x180fe2000001083e */
[-CC-:B------:R-:W-:Y:S01]  /*4350*/  FFMA.FTZ R121, R121, R126.reuse, -R62.reuse ;  /* 0x0000007e79797223 */ /* 0x180fe2000001083e */
[-CC-:B------:R-:W-:Y:S01]  /*4360*/  FFMA.FTZ R123, R123, R126.reuse, -R62.reuse ;  /* 0x0000007e7b7b7223 */ /* 0x180fe2000001083e */
[----:B------:R-:W-:Y:S01]  /*4370*/  FFMA.FTZ R62, R125, R126, -R62 ;  /* 0x0000007e7d3e7223 */ /* 0x000fe2000001083e */
[----:B------:R-:W-:-:S02]  /*4380*/  IMAD.MOV.U32 R33, RZ, RZ, R25 ;  /* 0x000000ffff217224 */ /* 0x000fc400078e0019 */
[--C-:B------:R-:W-:Y:S01]  /*4390*/  IMAD.MOV.U32 R37, RZ, RZ, R25.reuse ;  /* 0x000000ffff257224 */ /* 0x100fe200078e0019 */
[----:B------:R0:W-:Y:S01]  /*43a0*/  MUFU.EX2 R66, R15 ;  /* 0x0000000f00427308 */ /* 0x0001e20000000800 */
[--C-:B------:R-:W-:Y:S02]  /*43b0*/  IMAD.MOV.U32 R47, RZ, RZ, R25.reuse ;  /* 0x000000ffff2f7224 */ /* 0x100fe400078e0019 */
[--C-:B------:R-:W-:Y:S02]  /*43c0*/  IMAD.MOV.U32 R49, RZ, RZ, R25.reuse ;  /* 0x000000ffff317224 */ /* 0x100fe400078e0019 */
[--C-:B------:R-:W-:Y:S02]  /*43d0*/  IMAD.MOV.U32 R55, RZ, RZ, R25.reuse ;  /* 0x000000ffff377224 */ /* 0x100fe400078e0019 */
[----:B------:R-:W-:Y:S01]  /*43e0*/  IMAD.MOV.U32 R57, RZ, RZ, R25 ;  /* 0x000000ffff397224 */ /* 0x000fe200078e0019 */
[----:B------:R-:W5:Y:S01]  /*43f0*/  MUFU.EX2 R14, R14 ;  /* 0x0000000e000e7308 */ /* 0x000f620000000800 */
[----:B0-----:R-:W-:-:S04]  /*4400*/  FADD.FTZ R15, R5, R4 ;  /* 0x00000004050f7221 */ /* 0x001fc80000010000 */
[----:B--2---:R-:W-:Y:S01]  /*4410*/  FADD.FTZ R78, R64, R15 ;  /* 0x0000000f404e7221 */ /* 0x004fe20000010000 */
[----:B------:R-:W-:Y:S02]  /*4420*/  @!P1 VIADD R15, R23, 0x33440 ;  /* 0x00033440170f9836 */ /* 0x000fe40000000000 */
[----:B------:R-:W-:Y:S01]  /*4430*/  FADD.FTZ R23, R41, R80 ;  /* 0x0000005029177221 */ /* 0x000fe20000010000 */
[----:B------:R-:W0:Y:S01]  /*4440*/  MUFU.EX2 R67, R67 ;  /* 0x0000004300437308 */ /* 0x000e220000000800 */
[C---:B----4-:R-:W-:Y:S01]  /*4450*/  FADD.FTZ R78, R129.reuse, R78 ;  /* 0x0000004e814e7221 */ /* 0x050fe20000010000 */
[----:B------:R-:W-:Y:S02]  /*4460*/  F2FP.SATFINITE.E4M3.F32.PACK_AB_MERGE_C R64, R129, R64, RZ ;  /* 0x000000408140723e */ /* 0x000fe400048070ff */
[----:B------:R-:W-:Y:S01]  /*4470*/  @!P1 PRMT R15, RZ, 0x654, R15 ;  /* 0x00000654ff0f9816 */ /* 0x000fe2000000000f */
[----:B-1----:R-:W-:Y:S01]  /*4480*/  FADD.FTZ R21, R7, R78 ;  /* 0x0000004e07157221 */ /* 0x002fe20000010000 */
[----:B------:R-:W-:Y:S01]  /*4490*/  F2FP.SATFINITE.E4M3.F32.PACK_AB_MERGE_C R200, R4, R5, R64 ;  /* 0x0000000504c8723e */ /* 0x000fe20004807040 */
[----:B------:R-:W-:Y:S01]  /*44a0*/  IMAD.MOV.U32 R64, RZ, RZ, R25 ;  /* 0x000000ffff407224 */ /* 0x000fe200078e0019 */
[----:B------:R-:W1:Y:S01]  /*44b0*/  MUFU.EX2 R19, R19 ;  /* 0x0000001300137308 */ /* 0x000e620000000800 */
[----:B---3--:R-:W-:Y:S01]  /*44c0*/  FADD.FTZ R21, R54, R21 ;  /* 0x0000001536157221 */ /* 0x008fe20000010000 */
[----:B-----5:R-:W-:Y:S01]  /*44d0*/  FADD.FTZ R82, R14, R23 ;  /* 0x000000170e527221 */ /* 0x020fe20000010000 */
[----:B------:R2:W-:Y:S02]  /*44e0*/  @!P1 SYNCS.ARRIVE.TRANS64.RED.A1T0 RZ, [R15+URZ], RZ ;  /* 0x000000ff0fff99a7 */ /* 0x0005e4000810043f */
[----:B------:R-:W-:-:S03]  /*44f0*/  FADD.FTZ R80, R66, R21 ;  /* 0x0000001542507221 */ /* 0x000fc60000010000 */
[----:B------:R-:W3:Y:S01]  /*4500*/  MUFU.EX2 R9, R9 ;  /* 0x0000000900097308 */ /* 0x000ee20000000800 */
[C---:B0-----:R-:W-:Y:S01]  /*4510*/  F2FP.SATFINITE.E4M3.F32.PACK_AB_MERGE_C R203, R67.reuse, R14, RZ ;  /* 0x0000000e43cb723e */ /* 0x041fe200048070ff */
[----:B--2---:R-:W-:Y:S01]  /*4520*/  FADD.FTZ R15, R67, R82 ;  /* 0x00000052430f7221 */ /* 0x004fe20000010000 */
[----:B------:R-:W-:Y:S02]  /*4530*/  IMAD.MOV.U32 R67, RZ, RZ, R25 ;  /* 0x000000ffff437224 */ /* 0x000fe400078e0019 */
[----:B------:R-:W-:Y:S01]  /*4540*/  F2FP.SATFINITE.E4M3.F32.PACK_AB_MERGE_C R203, R41, R12, R203 ;  /* 0x0000000c29cb723e */ /* 0x000fe200048070cb */
[----:B------:R-:W-:Y:S02]  /*4550*/  IMAD.MOV.U32 R41, RZ, RZ, R25 ;  /* 0x000000ffff297224 */ /* 0x000fe400078e0019 */
[----:B------:R-:W-:Y:S01]  /*4560*/  FADD.FTZ R82, R20, R15 ;  /* 0x0000000f14527221 */ /* 0x000fe20000010000 */
[----:B------:R-:W0:Y:S01]  /*4570*/  MUFU.EX2 R73, R73 ;  /* 0x0000004900497308 */ /* 0x000e220000000800 */
[C---:B-1----:R-:W-:Y:S01]  /*4580*/  FADD.FTZ R80, R19.reuse, R80 ;  /* 0x0000005013507221 */ /* 0x042fe20000010000 */
[----:B------:R-:W-:-:S04]  /*4590*/  F2FP.SATFINITE.E4M3.F32.PACK_AB_MERGE_C R66, R19, R66, RZ ;  /* 0x000000421342723e */ /* 0x000fc800048070ff */
[----:B------:R-:W-:Y:S01]  /*45a0*/  F2FP.SATFINITE.E4M3.F32.PACK_AB_MERGE_C R202, R54, R7, R66 ;  /* 0x0000000736ca723e */ /* 0x000fe20004807042 */
[--C-:B------:R-:W-:Y:S01]  /*45b0*/  IMAD.MOV.U32 R54, RZ, RZ, R25.reuse ;  /* 0x000000ffff367224 */ /* 0x100fe200078e0019 */
[----:B------:R-:W1:Y:S01]  /*45c0*/  MUFU.EX2 R56, R56 ;  /* 0x0000003800387308 */ /* 0x000e620000000800 */
[----:B---3--:R-:W-:Y:S01]  /*45d0*/  FADD.FTZ R15, R9, R80 ;  /* 0x00000050090f7221 */ /* 0x008fe20000010000 */
[----:B------:R-:W-:-:S06]  /*45e0*/  IMAD.MOV.U32 R66, RZ, RZ, R25 ;  /* 0x000000ffff427224 */ /* 0x000fcc00078e0019 */
[----:B------:R-:W2:Y:S01]  /*45f0*/  MUFU.EX2 R27, R27 ;  /* 0x0000001b001b7308 */ /* 0x000ea20000000800 */
[----:B0-----:R-:W-:-:S04]  /*4600*/  FADD.FTZ R21, R73, R82 ;  /* 0x0000005249157221 */ /* 0x001fc80000010000 */
[----:B------:R-:W-:-:S03]  /*4610*/  FADD.FTZ R84, R24, R21 ;  /* 0x0000001518547221 */ /* 0x000fc60000010000 */
[----:B------:R-:W0:Y:S01]  /*4620*/  MUFU.EX2 R75, R75 ;  /* 0x0000004b004b7308 */ /* 0x000e220000000800 */
[----:B-1----:R-:W-:-:S07]  /*4630*/  FADD.FTZ R82, R56, R15 ;  /* 0x0000000f38527221 */ /* 0x002fce0000010000 */
[----:B------:R1:W3:Y:S01]  /*4640*/  MUFU.EX2 R68, R45 ;  /* 0x0000002d00447308 */ /* 0x0002e20000000800 */
[----:B--2---:R-:W-:-:S07]  /*4650*/  FADD.FTZ R15, R27, R82 ;  /* 0x000000521b0f7221 */ /* 0x004fce0000010000 */
[----:B------:R-:W2:Y:S01]  /*4660*/  MUFU.EX2 R11, R11 ;  /* 0x0000000b000b7308 */ /* 0x000ea20000000800 */
[C---:B0-----:R-:W-:Y:S01]  /*4670*/  FADD.FTZ R21, R75.reuse, R84 ;  /* 0x000000544b157221 */ /* 0x041fe20000010000 */
[----:B------:R-:W-:Y:S01]  /*4680*/  F2FP.SATFINITE.E4M3.F32.PACK_AB_MERGE_C R75, R75, R24, RZ ;  /* 0x000000184b4b723e */ /* 0x000fe200048070ff */
[----:B-1----:R-:W-:Y:S02]  /*4690*/  IMAD.MOV.U32 R45, RZ, RZ, R25 ;  /* 0x000000ffff2d7224 */ /* 0x002fe400078e0019 */
[----:B------:R-:W-:Y:S01]  /*46a0*/  FADD.FTZ R84, R26, R21 ;  /* 0x000000151a547221 */ /* 0x000fe20000010000 */
[----:B------:R-:W-:Y:S01]  /*46b0*/  F2FP.SATFINITE.E4M3.F32.PACK_AB_MERGE_C R205, R73, R20, R75 ;  /* 0x0000001449cd723e */ /* 0x000fe2000480704b */
[----:B------:R-:W-:Y:S01]  /*46c0*/  IMAD.MOV.U32 R73, RZ, RZ, R25 ;  /* 0x000000ffff497224 */ /* 0x000fe200078e0019 */
[----:B------:R-:W0:Y:S01]  /*46d0*/  MUFU.EX2 R79, R79 ;  /* 0x0000004f004f7308 */ /* 0x000e220000000800 */
[C---:B---3--:R-:W-:Y:S01]  /*46e0*/  FADD.FTZ R82, R68.reuse, R15 ;  /* 0x0000000f44527221 */ /* 0x048fe20000010000 */
[----:B------:R-:W-:Y:S01]  /*46f0*/  F2FP.SATFINITE.E4M3.F32.PACK_AB_MERGE_C R27, R68, R27, RZ ;  /* 0x0000001b441b723e */ /* 0x000fe200048070ff */
[----:B------:R-:W-:-:S02]  /*4700*/  IMAD.MOV.U32 R68, RZ, RZ, R25 ;  /* 0x000000ffff447224 */ /* 0x000fc400078e0019 */
[----:B------:R-:W-:Y:S01]  /*4710*/  IMAD.MOV.U32 R75, RZ, RZ, R25 ;  /* 0x000000ffff4b7224 */ /* 0x000fe200078e0019 */
[----:B------:R-:W-:Y:S01]  /*4720*/  F2FP.SATFINITE.E4M3.F32.PACK_AB_MERGE_C R204, R56, R9, R27 ;  /* 0x0000000938cc723e */ /* 0x000fe2000480701b */
[--C-:B------:R-:W-:Y:S01]  /*4730*/  IMAD.MOV.U32 R27, RZ, RZ, R25.reuse ;  /* 0x000000ffff1b7224 */ /* 0x100fe200078e0019 */
[----:B------:R-:W1:Y:S01]  /*4740*/  MUFU.EX2 R58, R58 ;  /* 0x0000003a003a7308 */ /* 0x000e620000000800 */
[----:B--2---:R-:W-:Y:S01]  /*4750*/  FADD.FTZ R15, R11, R82 ;  /* 0x000000520b0f7221 */ /* 0x004fe20000010000 */
        /* <DEDUP_REMOVED lines=24> */
[--C-:B------:R-:W-:Y:S02]  /*48e0*/  IMAD.MOV.U32 R58, RZ, RZ, R25.reuse ;  /* 0x000000ffff3a7224 */ /* 0x100fe400078e0019 */
[--C-:B------:R-:W-:Y:S02]  /*48f0*/  IMAD.MOV.U32 R81, RZ, RZ, R25.reuse ;  /* 0x000000ffff517224 */ /* 0x100fe400078e0019 */
[--C-:B------:R-:W-:Y:S02]  /*4900*/  IMAD.MOV.U32 R86, RZ, RZ, R25.reuse ;  /* 0x000000ffff567224 */ /* 0x100fe400078e0019 */
[----:B------:R-:W2:Y:S01]  /*4910*/  MUFU.EX2 R59, R59 ;  /* 0x0000003b003b7308 */ /* 0x000ea20000000800 */
[----:B0-----:R-:W-:Y:S01]  /*4920*/  FADD.FTZ R21, R87, R84 ;  /* 0x0000005457157221 */ /* 0x001fe20000010000 */
[----:B------:R-:W-:-:S03]  /*4930*/  IMAD.MOV.U32 R84, RZ, RZ, R25 ;  /* 0x000000ffff547224 */ /* 0x000fc600078e0019 */
[----:B------:R-:W-:-:S03]  /*4940*/  FADD.FTZ R24, R32, R21 ;  /* 0x0000001520187221 */ /* 0x000fc60000010000 */
[----:B------:R-:W0:Y:S01]  /*4950*/  MUFU.EX2 R89, R89 ;  /* 0x0000005900597308 */ /* 0x000e220000000800 */
[----:B-1----:R-:W-:-:S07]  /*4960*/  FADD.FTZ R14, R60, R15 ;  /* 0x0000000f3c0e7221 */ /* 0x002fce0000010000 */
[----:B------:R1:W3:Y:S01]  /*4970*/  MUFU.EX2 R72, R29 ;  /* 0x0000001d00487308 */ /* 0x0002e20000000800 */
[----:B--2---:R-:W-:-:S07]  /*4980*/  FADD.FTZ R15, R59, R14 ;  /* 0x0000000e3b0f7221 */ /* 0x004fce0000010000 */
[----:B------:R-:W2:Y:S01]  /*4990*/  MUFU.EX2 R61, R61 ;  /* 0x0000003d003d7308 */ /* 0x000ea20000000800 */
[C---:B0-----:R-:W-:Y:S01]  /*49a0*/  F2FP.SATFINITE.E4M3.F32.PACK_AB_MERGE_C R32, R89.reuse, R32, RZ ;  /* 0x000000205920723e */ /* 0x041fe200048070ff */
[----:B------:R-:W-:Y:S01]  /*49b0*/  FADD.FTZ R89, R89, R24 ;  /* 0x0000001859597221 */ /* 0x000fe20000010000 */
[----:B-1----:R-:W-:Y:S02]  /*49c0*/  IMAD.MOV.U32 R29, RZ, RZ, R25 ;  /* 0x000000ffff1d7224 */ /* 0x002fe400078e0019 */
[----:B------:R-:W-:Y:S01]  /*49d0*/  F2FP.SATFINITE.E4M3.F32.PACK_AB_MERGE_C R209, R87, R30, R32 ;  /* 0x0000001e57d1723e */ /* 0x000fe20004807020 */
[----:B------:R-:W-:Y:S01]  /*49e0*/  FADD.FTZ R24, R34, R89 ;  /* 0x0000005922187221 */ /* 0x000fe20000010000 */
        /* <DEDUP_REMOVED lines=8> */
[----:B------:R1:W3:Y:S01]  /*4a70*/  MUFU.EX2 R74, R31 ;  /* 0x0000001f004a7308 */ /* 0x0002e20000000800 */
[----:B--2---:R-:W-:Y:S01]  /*4a80*/  FADD.FTZ R15, R61, R14 ;  /* 0x0000000e3d0f7221 */ /* 0x004fe20000010000 */
[--C-:B------:R-:W-:Y:S02]  /*4a90*/  IMAD.MOV.U32 R60, RZ, RZ, R25.reuse ;  /* 0x000000ffff3c7224 */ /* 0x100fe400078e0019 */
[--C-:B------:R-:W-:Y:S02]  /*4aa0*/  IMAD.MOV.U32 R87, RZ, RZ, R25.reuse ;  /* 0x000000ffff577224 */ /* 0x100fe400078e0019 */
[--C-:B------:R-:W-:Y:S02]  /*4ab0*/  IMAD.MOV.U32 R89, RZ, RZ, R25.reuse ;  /* 0x000000ffff597224 */ /* 0x100fe400078e0019 */
[----:B------:R-:W2:Y:S01]  /*4ac0*/  MUFU.EX2 R63, R63 ;  /* 0x0000003f003f7308 */ /* 0x000ea20000000800 */
[----:B0-----:R-:W-:Y:S01]  /*4ad0*/  FADD.FTZ R19, R91, R24 ;  /* 0x000000185b137221 */ /* 0x001fe20000010000 */
[----:B-1----:R-:W-:-:S03]  /*4ae0*/  IMAD.MOV.U32 R31, RZ, RZ, R25 ;  /* 0x000000ffff1f7224 */ /* 0x002fc600078e0019 */
[----:B------:R-:W-:-:S03]  /*4af0*/  FADD.FTZ R28, R36, R19 ;  /* 0x00000013241c7221 */ /* 0x000fc60000010000 */
[----:B------:R-:W0:Y:S01]  /*4b00*/  MUFU.EX2 R93, R93 ;  /* 0x0000005d005d7308 */ /* 0x000e220000000800 */
[----:B---3--:R-:W-:-:S07]  /*4b10*/  FADD.FTZ R24, R74, R15 ;  /* 0x0000000f4a187221 */ /* 0x008fce0000010000 */
[----:B------:R-:W1:Y:S01]  /*4b20*/  MUFU.EX2 R76, R65 ;  /* 0x00000041004c7308 */ /* 0x000e620000000800 */
[----:B--2---:R-:W-:Y:S01]  /*4b30*/  FADD.FTZ R15, R63, R24 ;  /* 0x000000183f0f7221 */ /* 0x004fe20000010000 */
[----:B------:R-:W-:-:S06]  /*4b40*/  IMAD.MOV.U32 R24, RZ, RZ, R25 ;  /* 0x000000ffff187224 */ /* 0x000fcc00078e0019 */
[----:B------:R-:W2:Y:S01]  /*4b50*/  MUFU.EX2 R38, R38 ;  /* 0x0000002600267308 */ /* 0x000ea20000000800 */
[C---:B0-----:R-:W-:Y:S01]  /*4b60*/  F2FP.SATFINITE.E4M3.F32.PACK_AB_MERGE_C R36, R93.reuse, R36, RZ ;  /* 0x000000245d24723e */ /* 0x041fe200048070ff */
[----:B------:R-:W-:Y:S01]  /*4b70*/  FADD.FTZ R93, R93, R28 ;  /* 0x0000001c5d5d7221 */ /* 0x000fe20000010000 */
[--C-:B------:R-:W-:Y:S02]  /*4b80*/  IMAD.MOV.U32 R28, RZ, RZ, R25.reuse ;  /* 0x000000ffff1c7224 */ /* 0x100fe400078e0019 */
[----:B------:R-:W-:Y:S01]  /*4b90*/  F2FP.SATFINITE.E4M3.F32.PACK_AB_MERGE_C R211, R91, R34, R36 ;  /* 0x000000225bd3723e */ /* 0x000fe20004807024 */
[----:B------:R-:W-:Y:S02]  /*4ba0*/  IMAD.MOV.U32 R34, RZ, RZ, R25 ;  /* 0x000000ffff227224 */ /* 0x000fe400078e0019 */
[----:B------:R-:W0:Y:S01]  /*4bb0*/  MUFU.EX2 R69, R69 ;  /* 0x0000004500457308 */ /* 0x000e220000000800 */
[C---:B-1----:R-:W-:Y:S01]  /*4bc0*/  F2FP.SATFINITE.E4M3.F32.PACK_AB_MERGE_C R63, R76.reuse, R63, RZ ;  /* 0x0000003f4c3f723e */ /* 0x042fe200048070ff */
[----:B------:R-:W-:Y:S01]  /*4bd0*/  FADD.FTZ R76, R76, R15 ;  /* 0x0000000f4c4c7221 */ /* 0x000fe20000010000 */
[----:B------:R-:W-:-:S02]  /*4be0*/  IMAD.MOV.U32 R36, RZ, RZ, R25 ;  /* 0x000000ffff247224 */ /* 0x000fc400078e0019 */
[----:B------:R-:W-:Y:S01]  /*4bf0*/  F2FP.SATFINITE.E4M3.F32.PACK_AB_MERGE_C R210, R74, R61, R63 ;  /* 0x0000003d4ad2723e */ /* 0x000fe2000480703f */
[----:B------:R-:W-:Y:S02]  /*4c00*/  IMAD.MOV.U32 R61, RZ, RZ, R25 ;  /* 0x000000ffff3d7224 */ /* 0x000fe400078e0019 */
[----:B------:R-:W1:Y:S01]  /*4c10*/  MUFU.EX2 R95, R95 ;  /* 0x0000005f005f7308 */ /* 0x000e620000000800 */
[----:B--2---:R-:W-:Y:S01]  /*4c20*/  FADD.FTZ R6, R38, R93 ;  /* 0x0000005d26067221 */ /* 0x004fe20000010000 */
[--C-:B------:R-:W-:Y:S02]  /*4c30*/  IMAD.MOV.U32 R63, RZ, RZ, R25.reuse ;  /* 0x000000ffff3f7224 */ /* 0x100fe400078e0019 */
[--C-:B------:R-:W-:Y:S02]  /*4c40*/  IMAD.MOV.U32 R65, RZ, RZ, R25.reuse ;  /* 0x000000ffff417224 */ /* 0x100fe400078e0019 */
[--C-:B------:R-:W-:Y:S02]  /*4c50*/  IMAD.MOV.U32 R74, RZ, RZ, R25.reuse ;  /* 0x000000ffff4a7224 */ /* 0x100fe400078e0019 */
[----:B------:R2:W3:Y:S01]  /*4c60*/  MUFU.EX2 R78, R71 ;  /* 0x00000047004e7308 */ /* 0x0004e20000000800 */
[----:B0-----:R-:W-:Y:S01]  /*4c70*/  FADD.FTZ R15, R69, R76 ;  /* 0x0000004c450f7221 */ /* 0x001fe20000010000 */
[----:B------:R-:W-:-:S02]  /*4c80*/  IMAD.MOV.U32 R76, RZ, RZ, R25 ;  /* 0x000000ffff4c7224 */ /* 0x000fc400078e0019 */
[--C-:B------:R-:W-:Y:S02]  /*4c90*/  IMAD.MOV.U32 R91, RZ, RZ, R25.reuse ;  /* 0x000000ffff5b7224 */ /* 0x100fe400078e0019 */
[--C-:B------:R-:W-:Y:S02]  /*4ca0*/  IMAD.MOV.U32 R93, RZ, RZ, R25.reuse ;  /* 0x000000ffff5d7224 */ /* 0x100fe400078e0019 */
[----:B------:R-:W0:Y:S01]  /*4cb0*/  MUFU.EX2 R40, R40 ;  /* 0x0000002800287308 */ /* 0x000e220000000800 */
[----:B-1----:R-:W-:Y:S01]  /*4cc0*/  FADD.FTZ R19, R95, R6 ;  /* 0x000000065f137221 */ /* 0x002fe20000010000 */
[----:B--2---:R-:W-:-:S06]  /*4cd0*/  IMAD.MOV.U32 R71, RZ, RZ, R25 ;  /* 0x000000ffff477224 */ /* 0x004fcc00078e0019 */
[----:B------:R-:W1:Y:S01]  /*4ce0*/  MUFU.EX2 R35, R35 ;  /* 0x0000002300237308 */ /* 0x000e620000000800 */
[----:B---3--:R-:W-:-:S07]  /*4cf0*/  FADD.FTZ R12, R78, R15 ;  /* 0x0000000f4e0c7221 */ /* 0x008fce0000010000 */
[----:B------:R-:W2:Y:S01]  /*4d00*/  MUFU.EX2 R97, R97 ;  /* 0x0000006100617308 */ /* 0x000ea20000000800 */
[----:B0-----:R-:W-:-:S07]  /*4d10*/  FADD.FTZ R20, R40, R19 ;  /* 0x0000001328147221 */ /* 0x001fce0000010000 */
[----:B------:R0:W3:Y:S01]  /*4d20*/  MUFU.EX2 R80, R77 ;  /* 0x0000004d00507308 */ /* 0x0000e20000000800 */
[----:B-1----:R-:W-:-:S07]  /*4d30*/  FADD.FTZ R15, R35, R12 ;  /* 0x0000000c230f7221 */ /* 0x002fce0000010000 */
[----:B------:R-:W1:Y:S01]  /*4d40*/  MUFU.EX2 R42, R42 ;  /* 0x0000002a002a7308 */ /* 0x000e620000000800 */
[C---:B--2---:R-:W-:Y:S01]  /*4d50*/  F2FP.SATFINITE.E4M3.F32.PACK_AB_MERGE_C R40, R97.reuse, R40, RZ ;  /* 0x000000286128723e */ /* 0x044fe200048070ff */
[----:B------:R-:W-:Y:S01]  /*4d60*/  FADD.FTZ R97, R97, R20 ;  /* 0x0000001461617221 */ /* 0x000fe20000010000 */
[--C-:B0-----:R-:W-:Y:S02]  /*4d70*/  IMAD.MOV.U32 R77, RZ, RZ, R25.reuse ;  /* 0x000000ffff4d7224 */ /* 0x101fe400078e0019 */
[----:B------:R-:W-:Y:S01]  /*4d80*/  F2FP.SATFINITE.E4M3.F32.PACK_AB_MERGE_C R213, R95, R38, R40 ;  /* 0x000000265fd5723e */ /* 0x000fe20004807028 */
[----:B------:R-:W-:Y:S02]  /*4d90*/  IMAD.MOV.U32 R38, RZ, RZ, R25 ;  /* 0x000000ffff267224 */ /* 0x000fe400078e0019 */
[----:B------:R-:W0:Y:S01]  /*4da0*/  MUFU.EX2 R83, R83 ;  /* 0x0000005300537308 */ /* 0x000e220000000800 */
[C---:B---3--:R-:W-:Y:S01]  /*4db0*/  F2FP.SATFINITE.E4M3.F32.PACK_AB_MERGE_C R35, R80.reuse, R35, RZ ;  /* 0x000000235023723e */ /* 0x048fe200048070ff */
[----:B------:R-:W-:Y:S01]  /*4dc0*/  FADD.FTZ R80, R80, R15 ;  /* 0x0000000f50507221 */ /* 0x000fe20000010000 */
[----:B------:R-:W-:-:S02]  /*4dd0*/  IMAD.MOV.U32 R40, RZ, RZ, R25 ;  /* 0x000000ffff287224 */ /* 0x000fc400078e0019 */
[----:B------:R-:W-:Y:S01]  /*4de0*/  F2FP.SATFINITE.E4M3.F32.PACK_AB_MERGE_C R212, R78, R69, R35 ;  /* 0x000000454ed4723e */ /* 0x000fe20004807023 */
[----:B------:R-:W-:Y:S02]  /*4df0*/  IMAD.MOV.U32 R35, RZ, RZ, R25 ;  /* 0x000000ffff237224 */ /* 0x000fe400078e0019 */
[----:B------:R-:W2:Y:S01]  /*4e00*/  MUFU.EX2 R99, R99 ;  /* 0x0000006300637308 */ /* 0x000ea20000000800 */
[----:B-1----:R-:W-:Y:S01]  /*4e10*/  FADD.FTZ R12, R42, R97 ;  /* 0x000000612a0c7221 */ /* 0x002fe20000010000 */
[--C-:B------:R-:W-:Y:S02]  /*4e20*/  IMAD.MOV.U32 R69, RZ, RZ, R25.reuse ;  /* 0x000000ffff457224 */ /* 0x100fe400078e0019 */
[--C-:B------:R-:W-:Y:S02]  /*4e30*/  IMAD.MOV.U32 R78, RZ, RZ, R25.reuse ;  /* 0x000000ffff4e7224 */ /* 0x100fe400078e0019 */
[--C-:B------:R-:W-:Y:S02]  /*4e40*/  IMAD.MOV.U32 R95, RZ, RZ, R25.reuse ;  /* 0x000000ffff5f7224 */ /* 0x100fe400078e0019 */
[----:B------:R1:W3:Y:S01]  /*4e50*/  MUFU.EX2 R82, R85 ;  /* 0x0000005500527308 */ /* 0x0002e20000000800 */
[----:B0-----:R-:W-:Y:S01]  /*4e60*/  FADD.FTZ R15, R83, R80 ;  /* 0x00000050530f7221 */ /* 0x001fe20000010000 */
[----:B------:R-:W-:-:S02]  /*4e70*/  IMAD.MOV.U32 R80, RZ, RZ, R25 ;  /* 0x000000ffff507224 */ /* 0x000fc400078e0019 */
[----:B------:R-:W-:-:S04]  /*4e80*/  IMAD.MOV.U32 R97, RZ, RZ, R25 ;  /* 0x000000ffff617224 */ /* 0x000fc800078e0019 */
[----:B------:R-:W-:Y:S01]  /*4e90*/  MUFU.EX2 R44, R44 ;  /* 0x0000002c002c7308 */ /* 0x000fe20000000800 */
[----:B--2---:R-:W-:Y:S01]  /*4ea0*/  FADD.FTZ R19, R99, R12 ;  /* 0x0000000c63137221 */ /* 0x004fe20000010000 */
[----:B-1----:R-:W-:-:S06]  /*4eb0*/  IMAD.MOV.U32 R85, RZ, RZ, R25 ;  /* 0x000000ffff557224 */ /* 0x002fcc00078e0019 */
[----:B------:R-:W0:Y:S01]  /*4ec0*/  MUFU.EX2 R101, R101 ;  /* 0x0000006500657308 */ /* 0x000e220000000800 */
[----:B---3--:R-:W-:-:S07]  /*4ed0*/  FADD.FTZ R20, R82, R15 ;  /* 0x0000000f52147221 */ /* 0x008fce0000010000 */
[----:B------:R-:W1:Y:S08]  /*4ee0*/  MUFU.EX2 R39, R39 ;  /* 0x0000002700277308 */ /* 0x000e700000000800 */
[----:B------:R2:W3:Y:S01]  /*4ef0*/  MUFU.EX2 R10, R43 ;  /* 0x0000002b000a7308 */ /* 0x0004e20000000800 */
[----:B0-----:R-:W-:Y:S01]  /*4f00*/  F2FP.SATFINITE.E4M3.F32.PACK_AB_MERGE_C R21, R101, R44, RZ ;  /* 0x0000002c6515723e */ /* 0x001fe200048070ff */
[----:B------:R-:W-:-:S03]  /*4f10*/  FADD.FTZ R44, R44, R19 ;  /* 0x000000132c2c7221 */ /* 0x000fc60000010000 */
[----:B------:R-:W-:Y:S01]  /*4f20*/  F2FP.SATFINITE.E4M3.F32.PACK_AB_MERGE_C R215, R99, R42, R21 ;  /* 0x0000002a63d7723e */ /* 0x000fe20004807015 */
[----:B------:R-:W-:Y:S01]  /*4f30*/  FADD.FTZ R101, R101, R44 ;  /* 0x0000002c65657221 */ /* 0x000fe20000010000 */
[--C-:B------:R-:W-:Y:S01]  /*4f40*/  IMAD.MOV.U32 R42, RZ, RZ, R25.reuse ;  /* 0x000000ffff2a7224 */ /* 0x100fe200078e0019 */
[----:B------:R-:W-:Y:S01]  /*4f50*/  MUFU.EX2 R48, R48 ;  /* 0x0000003000307308 */ /* 0x000fe20000000800 */
[----:B-1----:R-:W-:Y:S01]  /*4f60*/  FADD.FTZ R15, R39, R20 ;  /* 0x00000014270f7221 */ /* 0x002fe20000010000 */
[--C-:B--2---:R-:W-:Y:S02]  /*4f70*/  IMAD.MOV.U32 R43, RZ, RZ, R25.reuse ;  /* 0x000000ffff2b7224 */ /* 0x104fe400078e0019 */
[--C-:B------:R-:W-:Y:S02]  /*4f80*/  IMAD.MOV.U32 R44, RZ, RZ, R25.reuse ;  /* 0x000000ffff2c7224 */ /* 0x100fe400078e0019 */
[----:B------:R-:W-:Y:S02]  /*4f90*/  IMAD.MOV.U32 R99, RZ, RZ, R25 ;  /* 0x000000ffff637224 */ /* 0x000fe400078e0019 */
[----:B------:R-:W0:Y:S01]  /*4fa0*/  MUFU.EX2 R111, R111 ;  /* 0x0000006f006f7308 */ /* 0x000e220000000800 */
[C---:B---3--:R-:W-:Y:S01]  /*4fb0*/  F2FP.SATFINITE.E4M3.F32.PACK_AB_MERGE_C R39, R10.reuse, R39, RZ ;  /* 0x000000270a27723e */ /* 0x048fe200048070ff */
[----:B------:R-:W-:-:S03]  /*4fc0*/  FADD.FTZ R10, R10, R15 ;  /* 0x0000000f0a0a7221 */ /* 0x000fc60000010000 */
[----:B------:R-:W-:Y:S01]  /*4fd0*/  F2FP.SATFINITE.E4M3.F32.PACK_AB_MERGE_C R214, R82, R83, R39 ;  /* 0x0000005352d6723e */ /* 0x000fe20004807027 */
[--C-:B------:R-:W-:Y:S02]  /*4fe0*/  IMAD.MOV.U32 R39, RZ, RZ, R25.reuse ;  /* 0x000000ffff277224 */ /* 0x100fe400078e0019 */
[----:B------:R-:W1:Y:S01]  /*4ff0*/  MUFU.EX2 R46, R46 ;  /* 0x0000002e002e7308 */ /* 0x000e620000000800 */
[--C-:B------:R-:W-:Y:S02]  /*5000*/  IMAD.MOV.U32 R83, RZ, RZ, R25.reuse ;  /* 0x000000ffff537224 */ /* 0x100fe400078e0019 */
[----:B------:R-:W-:-:S05]  /*5010*/  IMAD.MOV.U32 R82, RZ, RZ, R25 ;  /* 0x000000ffff527224 */ /* 0x000fca00078e0019 */
[----:B------:R-:W2:Y:S01]  /*5020*/  MUFU.EX2 R103, R103 ;  /* 0x0000006700677308 */ /* 0x000ea20000000800 */
[----:B0-----:R-:W-:-:S07]  /*5030*/  F2FP.SATFINITE.E4M3.F32.PACK_AB_MERGE_C R15, R111, R48, RZ ;  /* 0x000000306f0f723e */ /* 0x001fce00048070ff */
[----:B------:R-:W0:Y:S01]  /*5040*/  MUFU.EX2 R109, R109 ;  /* 0x0000006d006d7308 */ /* 0x000e220000000800 */
[----:B-1----:R-:W-:Y:S01]  /*5050*/  FADD.FTZ R4, R46, R101 ;  /* 0x000000652e047221 */ /* 0x002fe20000010000 */
[----:B------:R-:W-:-:S06]  /*5060*/  IMAD.MOV.U32 R101, RZ, RZ, R25 ;  /* 0x000000ffff657224 */ /* 0x000fcc00078e0019 */
[----:B------:R1:W3:Y:S01]  /*5070*/  MUFU.EX2 R14, R105 ;  /* 0x00000069000e7308 */ /* 0x0002e20000000800 */
[----:B--2---:R-:W-:-:S07]  /*5080*/  FADD.FTZ R5, R103, R10 ;  /* 0x0000000a67057221 */ /* 0x004fce0000010000 */
[----:B------:R-:W2:Y:S01]  /*5090*/  MUFU.EX2 R107, R107 ;  /* 0x0000006b006b7308 */ /* 0x000ea20000000800 */
[C---:B0-----:R-:W-:Y:S01]  /*50a0*/  F2FP.SATFINITE.E4M3.F32.PACK_AB_MERGE_C R217, R109.reuse, R46, R15 ;  /* 0x0000002e6dd9723e */ /* 0x041fe2000480700f */
[----:B------:R-:W-:Y:S01]  /*50b0*/  FADD.FTZ R109, R109, R4 ;  /* 0x000000046d6d7221 */ /* 0x000fe20000010000 */
[--C-:B------:R-:W-:Y:S02]  /*50c0*/  IMAD.MOV.U32 R46, RZ, RZ, R25.reuse ;  /* 0x000000ffff2e7224 */ /* 0x100fe400078e0019 */
[----:B-1----:R-:W-:Y:S02]  /*50d0*/  IMAD.MOV.U32 R105, RZ, RZ, R25 ;  /* 0x000000ffff697224 */ /* 0x002fe400078e0019 */
[----:B------:R-:W-:Y:S01]  /*50e0*/  FADD.FTZ R48, R48, R109 ;  /* 0x0000006d30307221 */ /* 0x000fe20000010000 */
[----:B------:R-:W-:Y:S01]  /*50f0*/  IMAD.MOV.U32 R109, RZ, RZ, R25 ;  /* 0x000000ffff6d7224 */ /* 0x000fe200078e0019 */
[----:B------:R0:W1:Y:S01]  /*5100*/  MUFU.EX2 R6, R117 ;  /* 0x0000007500067308 */ /* 0x0000620000000800 */
[----:B---3--:R-:W-:Y:S01]  /*5110*/  FADD.FTZ R4, R14, R5 ;  /* 0x000000050e047221 */ /* 0x008fe20000010000 */
[----:B------:R-:W-:Y:S01]  /*5120*/  FADD.FTZ R111, R111, R48 ;  /* 0x000000306f6f7221 */ /* 0x000fe20000010000 */
[----:B------:R-:W-:-:S05]  /*5130*/  IMAD.MOV.U32 R48, RZ, RZ, R25 ;  /* 0x000000ffff307224 */ /* 0x000fca00078e0019 */
[----:B------:R-:W-:Y:S01]  /*5140*/  MUFU.EX2 R52, R52 ;  /* 0x0000003400347308 */ /* 0x000fe20000000800 */
[----:B--2---:R-:W-:Y:S01]  /*5150*/  FADD.FTZ R5, R107, R4 ;  /* 0x000000046b057221 */ /* 0x004fe20000010000 */
[----:B0-----:R-:W-:-:S06]  /*5160*/  IMAD.MOV.U32 R117, RZ, RZ, R25 ;  /* 0x000000ffff757224 */ /* 0x001fcc00078e0019 */
[----:B------:R-:W0:Y:S01]  /*5170*/  MUFU.EX2 R115, R115 ;  /* 0x0000007300737308 */ /* 0x000e220000000800 */
[C---:B-1----:R-:W-:Y:S01]  /*5180*/  F2FP.SATFINITE.E4M3.F32.PACK_AB_MERGE_C R107, R6.reuse, R107, RZ ;  /* 0x0000006b066b723e */ /* 0x042fe200048070ff */
[----:B------:R-:W-:-:S03]  /*5190*/  FADD.FTZ R6, R6, R5 ;  /* 0x0000000506067221 */ /* 0x000fc60000010000 */
[----:B------:R-:W-:Y:S01]  /*51a0*/  F2FP.SATFINITE.E4M3.F32.PACK_AB_MERGE_C R216, R14, R103, R107 ;  /* 0x000000670ed8723e */ /* 0x000fe2000480706b */
[--C-:B------:R-:W-:Y:S02]  /*51b0*/  IMAD.MOV.U32 R103, RZ, RZ, R25.reuse ;  /* 0x000000ffff677224 */ /* 0x100fe400078e0019 */
[----:B------:R-:W1:Y:S01]  /*51c0*/  MUFU.EX2 R50, R50 ;  /* 0x0000003200327308 */ /* 0x000e620000000800 */
[----:B------:R-:W-:-:S07]  /*51d0*/  IMAD.MOV.U32 R107, RZ, RZ, R25 ;  /* 0x000000ffff6b7224 */ /* 0x000fce00078e0019 */
[----:B------:R-:W2:Y:S01]  /*51e0*/  MUFU.EX2 R119, R119 ;  /* 0x0000007700777308 */ /* 0x000ea20000000800 */
[----:B0-----:R-:W-:-:S07]  /*51f0*/  F2FP.SATFINITE.E4M3.F32.PACK_AB_MERGE_C R7, R115, R52, RZ ;  /* 0x000000347307723e */ /* 0x001fce00048070ff */
[----:B------:R-:W0:Y:S01]  /*5200*/  MUFU.EX2 R113, R113 ;  /* 0x0000007100717308 */ /* 0x000e220000000800 */
[----:B-1----:R-:W-:Y:S01]  /*5210*/  FADD.FTZ R4, R50, R111 ;  /* 0x0000006f32047221 */ /* 0x002fe20000010000 */
[----:B------:R-:W-:-:S06]  /*5220*/  IMAD.MOV.U32 R111, RZ, RZ, R25 ;  /* 0x000000ffff6f7224 */ /* 0x000fcc00078e0019 */
[----:B------:R-:W1:Y:S01]  /*5230*/  MUFU.EX2 R12, R121 ;  /* 0x00000079000c7308 */ /* 0x000e620000000800 */
[----:B--2---:R-:W-:-:S07]  /*5240*/  FADD.FTZ R5, R119, R6 ;  /* 0x0000000677057221 */ /* 0x004fce0000010000 */
[----:B------:R-:W-:Y:S01]  /*5250*/  MUFU.EX2 R123, R123 ;  /* 0x0000007b007b7308 */ /* 0x000fe20000000800 */
[C---:B0-----:R-:W-:Y:S01]  /*5260*/  F2FP.SATFINITE.E4M3.F32.PACK_AB_MERGE_C R219, R113.reuse, R50, R7 ;  /* 0x0000003271db723e */ /* 0x041fe20004807007 */
[----:B------:R-:W-:Y:S01]  /*5270*/  FADD.FTZ R113, R113, R4 ;  /* 0x0000000471717221 */ /* 0x000fe20000010000 */
[----:B------:R-:W-:-:S03]  /*5280*/  IMAD.MOV.U32 R50, RZ, RZ, R25 ;  /* 0x000000ffff327224 */ /* 0x000fc600078e0019 */
[----:B------:R-:W-:Y:S01]  /*5290*/  FADD.FTZ R52, R52, R113 ;  /* 0x0000007134347221 */ /* 0x000fe20000010000 */
[----:B------:R-:W-:Y:S01]  /*52a0*/  IMAD.MOV.U32 R113, RZ, RZ, R25 ;  /* 0x000000ffff717224 */ /* 0x000fe200078e0019 */
[----:B------:R-:W0:Y:S01]  /*52b0*/  MUFU.EX2 R62, R62 ;  /* 0x0000003e003e7308 */ /* 0x000e220000000800 */
[----:B-1----:R-:W-:Y:S01]  /*52c0*/  FADD.FTZ R4, R12, R5 ;  /* 0x000000050c047221 */ /* 0x002fe20000010000 */
[----:B------:R-:W-:Y:S01]  /*52d0*/  FADD.FTZ R7, R115, R52 ;  /* 0x0000003473077221 */ /* 0x000fe20000010000 */
[--C-:B------:R-:W-:Y:S02]  /*52e0*/  IMAD.MOV.U32 R52, RZ, RZ, R25.reuse ;  /* 0x000000ffff347224 */ /* 0x100fe400078e0019 */
[----:B------:R-:W-:Y:S01]  /*52f0*/  IMAD.MOV.U32 R115, RZ, RZ, R25 ;  /* 0x000000ffff737224 */ /* 0x000fe200078e0019 */
[----:B0-----:R-:W-:Y:S01]  /*5300*/  F2FP.SATFINITE.E4M3.F32.PACK_AB_MERGE_C R5, R62, R123, RZ ;  /* 0x0000007b3e05723e */ /* 0x001fe200048070ff */
[----:B------:R-:W-:-:S03]  /*5310*/  FADD.FTZ R123, R123, R4 ;  /* 0x000000047b7b7221 */ /* 0x000fc60000010000 */
[----:B------:R-:W-:Y:S01]  /*5320*/  F2FP.SATFINITE.E4M3.F32.PACK_AB_MERGE_C R218, R12, R119, R5 ;  /* 0x000000770cda723e */ /* 0x000fe20004807005 */
[----:B------:R-:W-:Y:S01]  /*5330*/  FADD.FTZ R6, R62, R123 ;  /* 0x0000007b3e067221 */ /* 0x000fe20000010000 */
[----:B------:R-:W-:Y:S02]  /*5340*/  IMAD.MOV.U32 R5, RZ, RZ, RZ ;  /* 0x000000ffff057224 */ /* 0x000fe400078e00ff */
[--C-:B------:R-:W-:Y:S02]  /*5350*/  IMAD.MOV.U32 R62, RZ, RZ, R25.reuse ;  /* 0x000000ffff3e7224 */ /* 0x100fe400078e0019 */
[----:B------:R-:W-:Y:S01]  /*5360*/  IMAD.MOV.U32 R119, RZ, RZ, R25 ;  /* 0x000000ffff777224 */ /* 0x000fe200078e0019 */
[----:B------:R-:W-:Y:S06]  /*5370*/  @!P2 BRA `(.L_x_19) ;  /* 0x0000003c000ca947 */ /* 0x000fec0003800000 */
[----:B------:R-:W-:Y:S01]  /*5380*/  IMAD.MOV.U32 R8, RZ, RZ, R22 ;  /* 0x000000ffff087224 */ /* 0x000fe200078e0016 */
[----:B------:R-:W-:Y:S01]  /*5390*/  CS2R R118, SRZ ;  /* 0x0000000000767805 */ /* 0x000fe2000001ff00 */
[----:B------:R-:W-:Y:S01]  /*53a0*/  IMAD.MOV.U32 R9, RZ, RZ, R127 ;  /* 0x000000ffff097224 */ /* 0x000fe200078e007f */
[----:B------:R-:W-:Y:S01]  /*53b0*/  CS2R R116, SRZ ;  /* 0x0000000000747805 */ /* 0x000fe2000001ff00 */
[----:B------:R-:W-:Y:S01]  /*53c0*/  IMAD.MOV.U32 R4, RZ, RZ, R131 ;  /* 0x000000ffff047224 */ /* 0x000fe200078e0083 */
[----:B------:R-:W-:Y:S01]  /*53d0*/  CS2R R114, SRZ ;  /* 0x0000000000727805 */ /* 0x000fe2000001ff00 */
[----:B------:R-:W-:Y:S01]  /*53e0*/  IMAD.MOV.U32 R10, RZ, RZ, RZ ;  /* 0x000000ffff0a7224 */ /* 0x000fe200078e00ff */
        /* <DEDUP_REMOVED lines=44> */
[----:B------:R-:W-:Y:S01]  /*56b0*/  CS2R R24, SRZ ;  /* 0x0000000000187805 */ /* 0x000fe2000001ff00 */
[----:B------:R-:W-:-:S06]  /*56c0*/  UMOV UR53, URZ ;  /* 0x0000003f00357c82 */ /* 0x000fcc0008000000 */
.L_x_29:
[----:B------:R-:W-:Y:S01]  /*56d0*/  ISETP.NE.AND P3, PT, RZ, UR41, PT ;  /* 0x00000029ff007c0c */ /* 0x000fe2000bf65270 */
[----:B------:R-:W-:-:S04]  /*56e0*/  UISETP.NE.AND UP0, UPT, UR53, 0x1, UPT ;  /* 0x000000013500788c */ /* 0x000fc8000bf05270 */
[----:B------:R-:W-:-:S06]  /*56f0*/  USEL UR4, URZ, 0x1, UP0 ;  /* 0x000000013f047887 */ /* 0x000fcc0008000000 */
[----:B------:R-:W-:Y:S02]  /*5700*/  LOP3.LUT R5, R10, UR4, RZ, 0x3c, !PT ;  /* 0x000000040a057c12 */ /* 0x000fe4000f8e3cff */
[----:B------:R-:W-:Y:S05]  /*5710*/  @P3 BRA `(.L_x_20) ;  /* 0x0000000000343947 */ /* 0x000fea0003800000 */
[----:B------:R-:W-:Y:S05]  /*5720*/  @!P0 BRA `(.L_x_21) ;  /* 0x0000000000048947 */ /* 0x000fea0003800000 */
[----:B------:R-:W-:Y:S01]  /*5730*/  BPT.TRAP 0x1 ;  /* 0x000000040000795c */ /* 0x000fe20000300000 */
.L_x_21:
[----:B------:R-:W-:Y:S01]  /*5740*/  UIADD3 UR4, UR53, 0x1, URZ ;  /* 0x0000000135047890 */ /* 0x000fe2000fffe03f */
[----:B------:R-:W-:-:S03]  /*5750*/  SHF.L.U32 R11, R5, 0x1f, RZ ;  /* 0x0000001f050b7819 */ /* 0x000fc600000006ff */
[----:B------:R-:W-:-:S04]  /*5760*/  UISETP.NE.AND UP0, UPT, UR4, 0x2, UPT ;  /* 0x000000020400788c */ /* 0x000fc8000bf05270 */
[----:B------:R-:W-:-:S04]  /*5770*/  USEL UR4, UR4, URZ, UP0 ;  /* 0x0000003f04047287 */ /* 0x000fc80008000000 */
[----:B------:R-:W-:-:S09]  /*5780*/  ULEA UR4, UR4, UR40, 0x3 ;  /* 0x0000002804047291 */ /* 0x000fd2000f8e183f */
[----:B------:R0:W1:Y:S01]  /*5790*/  SYNCS.PHASECHK.TRANS64.TRYWAIT P2, [UR4+0x33430], R11 ;  /* 0x0334300bff0075a7 */ /* 0x0000620008040144 */
[----:B------:R-:W-:Y:S05]  /*57a0*/  @!P0 BRA `(.L_x_22) ;  /* 0x0000000000048947 */ /* 0x000fea0003800000 */
[----:B------:R-:W-:Y:S01]  /*57b0*/  BPT.TRAP 0x1 ;  /* 0x000000040000795c */ /* 0x000fe20000300000 */
.L_x_22:
[----:B-1----:R-:W-:Y:S05]  /*57c0*/  @P2 BRA `(.L_x_20) ;  /* 0x0000000000082947 */ /* 0x002fea0003800000 */
[----:B------:R-:W1:Y:S02]  /*57d0*/  SYNCS.PHASECHK.TRANS64.TRYWAIT P2, [UR4+0x33430], R11 ;  /* 0x0334300bff0075a7 */ /* 0x000e640008040144 */
[----:B-1----:R-:W-:Y:S05]  /*57e0*/  @!P2 BRA `(.L_x_23) ;  /* 0x000000b0004ca947 */ /* 0x002fea0003800000 */
.L_x_20:
[----:B01----:R-:W-:Y:S01]  /*57f0*/  VIADD R11, R18, 0x8 ;  /* 0x00000008120b7836 */ /* 0x003fe20000000000 */
[----:B------:R-:W-:Y:S01]  /*5800*/  UIADD3 UR52, UR53, 0x1, URZ ;  /* 0x0000000135347890 */ /* 0x000fe2000fffe03f */
[C---:B------:R-:W-:Y:S01]  /*5810*/  R2UR UR4, R2.reuse ;  /* 0x00000000020472ca */ /* 0x040fe200000e0000 */
[----:B------:R-:W-:Y:S01]  /*5820*/  UMOV UR7, 0x80000020 ;  /* 0x8000002000077882 */ /* 0x000fe20000000000 */
[C---:B------:R-:W-:Y:S01]  /*5830*/  R2UR UR5, R3.reuse ;  /* 0x00000000030572ca */ /* 0x040fe200000e0000 */
[----:B------:R0:W-:Y:S01]  /*5840*/  BAR.SYNC.DEFER_BLOCKING R11, 0x100 ;  /* 0x0004000b0000751d */ /* 0x0001e20000010000 */
[----:B------:R-:W-:Y:S01]  /*5850*/  UISETP.NE.AND UP0, UPT, UR52, 0x2, UPT ;  /* 0x000000023400788c */ /* 0x000fe2000bf05270 */
[C---:B------:R-:W-:Y:S02]  /*5860*/  R2UR UR8, R2.reuse ;  /* 0x00000000020872ca */ /* 0x040fe400000e0000 */
[C---:B------:R-:W-:Y:S01]  /*5870*/  R2UR UR9, R3.reuse ;  /* 0x00000000030972ca */ /* 0x040fe200000e0000 */
[----:B------:R-:W-:Y:S01]  /*5880*/  USEL UR52, UR52, URZ, UP0 ;  /* 0x0000003f34347287 */ /* 0x000fe20008000000 */
[C---:B------:R-:W-:Y:S01]  /*5890*/  R2UR UR12, R2.reuse ;  /* 0x00000000020c72ca */ /* 0x040fe200000e0000 */
[----:B------:R-:W-:Y:S01]  /*58a0*/  UMOV UR11, 0x80000020 ;  /* 0x80000020000b7882 */ /* 0x000fe20000000000 */
[C---:B------:R-:W-:Y:S01]  /*58b0*/  R2UR UR13, R3.reuse ;  /* 0x00000000030d72ca */ /* 0x040fe200000e0000 */
[----:B------:R-:W-:Y:S01]  /*58c0*/  UIMAD UR54, UR52, 0x780, UR42 ;  /* 0x00000780343678a4 */ /* 0x000fe2000f8e022a */
[C---:B------:R-:W-:Y:S01]  /*58d0*/  R2UR UR16, R2.reuse ;  /* 0x00000000021072ca */ /* 0x040fe200000e0000 */
[----:B------:R-:W-:Y:S01]  /*58e0*/  UMOV UR15, 0x80000020 ;  /* 0x80000020000f7882 */ /* 0x000fe20000000000 */
[C---:B------:R-:W-:Y:S01]  /*58f0*/  R2UR UR17, R3.reuse ;  /* 0x00000000031172ca */ /* 0x040fe200000e0000 */
[----:B------:R-:W-:Y:S01]  /*5900*/  UIADD3 UR10, UR54, 0x80, URZ ;  /* 0x00000080360a7890 */ /* 0x000fe2000fffe03f */
[----:B------:R-:W-:Y:S01]  /*5910*/  R2UR UR20, R2 ;  /* 0x00000000021472ca */ /* 0x000fe200000e0000 */
[----:B------:R-:W-:Y:S01]  /*5920*/  UIADD3 UR14, UR54, 0x100, URZ ;  /* 0x00000100360e7890 */ /* 0x000fe2000fffe03f */
[----:B------:R-:W-:Y:S01]  /*5930*/  R2UR UR21, R3 ;  /* 0x00000000031572ca */ /* 0x000fe200000e0000 */
[----:B------:R-:W-:Y:S01]  /*5940*/  UMOV UR6, UR54 ;  /* 0x0000003600067c82 */ /* 0x000fe20008000000 */
[----:B------:R-:W-:Y:S01]  /*5950*/  UIADD3 UR18, UR54, 0x180, URZ ;  /* 0x0000018036127890 */ /* 0x000fe2000fffe03f */
[----:B------:R-:W-:Y:S01]  /*5960*/  UMOV UR19, 0x80000020 ;  /* 0x8000002000137882 */ /* 0x000fe20000000000 */
[----:B------:R-:W-:Y:S01]  /*5970*/  UIADD3 UR22, UR54, 0x200, URZ ;  /* 0x0000020036167890 */ /* 0x000fe2000fffe03f */
[----:B------:R-:W-:Y:S01]  /*5980*/  UMOV UR23, 0x80000020 ;  /* 0x8000002000177882 */ /* 0x000fe20000000000 */
[----:B------:R-:W-:Y:S01]  /*5990*/  WARPGROUP.ARRIVE ;  /* 0x00000000000079c5 */ /* 0x000fe20000000000 */
[----:B------:R-:W-:Y:S01]  /*59a0*/  UIADD3 UR26, UR54, 0x2, URZ ;  /* 0x00000002361a7890 */ /* 0x000fe2000fffe03f */
[----:B------:R-:W-:Y:S01]  /*59b0*/  UMOV UR27, 0x80000020 ;  /* 0x80000020001b7882 */ /* 0x000fe20000000000 */
[----:B------:R-:W-:-:S03]  /*59c0*/  UIADD3 UR30, UR54, 0x280, URZ ;  /* 0x00000280361e7890 */ /* 0x000fc6000fffe03f */
[----:B------:R-:W-:Y:S01]  /*59d0*/  QGMMA.64x32x32.F32.E4M3.E4M3 R184, gdesc[UR4], RZ, !UPT, gsb0 ;  /* 0x0060000004b879f3 */ /* 0x000fe2000c0008ff */
[----:B------:R-:W-:Y:S01]  /*59e0*/  UIADD3 UR6, UR54, 0x82, URZ ;  /* 0x0000008236067890 */ /* 0x000fe2000fffe03f */
[----:B------:R-:W-:Y:S01]  /*59f0*/  UMOV UR4, UR24 ;  /* 0x0000001800047c82 */ /* 0x000fe20008000000 */
[----:B------:R-:W-:Y:S01]  /*5a00*/  UMOV UR5, UR25 ;  /* 0x0000001900057c82 */ /* 0x000fe20008000000 */
[----:B------:R-:W-:Y:S01]  /*5a10*/  UMOV UR7, 0x80000020 ;  /* 0x8000002000077882 */ /* 0x000fe20000000000 */
[----:B------:R-:W-:Y:S01]  /*5a20*/  UMOV UR31, 0x80000020 ;  /* 0x80000020001f7882 */ /* 0x000fe20000000000 */
[----:B------:R-:W-:Y:S01]  /*5a30*/  UIADD3 UR34, UR54, 0x282, URZ ;  /* 0x0000028236227890 */ /* 0x000fe2000fffe03f */
[----:B------:R-:W-:Y:S01]  /*5a40*/  UMOV UR35, 0x80000020 ;  /* 0x8000002000237882 */ /* 0x000fe20000000000 */
[----:B------:R-:W-:Y:S01]  /*5a50*/  UIADD3 UR46, UR54, 0x500, URZ ;  /* 0x00000500362e7890 */ /* 0x000fe2000fffe03f */
[----:B------:R-:W-:Y:S01]  /*5a60*/  UMOV UR47, 0x80000020 ;  /* 0x80000020002f7882 */ /* 0x000fe20000000000 */
[----:B------:R-:W-:Y:S01]  /*5a70*/  UIADD3 UR50, UR54, 0x502, URZ ;  /* 0x0000050236327890 */ /* 0x000fe2000fffe03f */
[----:B------:R-:W-:Y:S01]  /*5a80*/  UMOV UR51, 0x80000020 ;  /* 0x8000002000337882 */ /* 0x000fe20000000000 */
[----:B------:R-:W-:-:S02]  /*5a90*/  WARPGROUP.DEPBAR.LE gsb0, 0x0 ;  /* 0x00008000000079c5 */ /* 0x000fc40000010000 */
[----:B------:R-:W-:-:S06]  /*5aa0*/  WARPGROUP.ARRIVE ;  /* 0x00000000000079c5 */ /* 0x000fcc0000000000 */
[----:B------:R-:W-:Y:S01]  /*5ab0*/  QGMMA.64x32x32.F32.E4M3.E4M3 R168, gdesc[UR8], RZ, !UPT, gsb0 ;  /* 0x0060000008a879f3 */ /* 0x000fe2000c0008ff */
[----:B------:R-:W-:Y:S02]  /*5ac0*/  UIADD3 UR8, UR54, 0x102, URZ ;  /* 0x0000010236087890 */ /* 0x000fe4000fffe03f */
[----:B------:R-:W-:Y:S02]  /*5ad0*/  UIADD3 UR9, UR54, 0x182, URZ ;  /* 0x0000018236097890 */ /* 0x000fe4000fffe03f */
        /* <DEDUP_REMOVED lines=13> */
[----:B------:R-:W-:Y:S01]  /*5bb0*/  UMOV UR26, UR6 ;  /* 0x00000006001a7c82 */ /* 0x000fe20008000000 */
[----:B------:R-:W-:Y:S01]  /*5bc0*/  UMOV UR27, 0x80000020 ;  /* 0x80000020001b7882 */ /* 0x000fe20000000000 */
[----:B------:R-:W-:Y:S01]  /*5bd0*/  UMOV UR6, UR8 ;  /* 0x0000000800067c82 */ /* 0x000fe20008000000 */
        /* <DEDUP_REMOVED lines=10> */
[----:B------:R-:W-:Y:S01]  /*5c80*/  UIADD3 UR6, UR54, 0x300, URZ ;  /* 0x0000030036067890 */ /* 0x000fe2000fffe03f */
[----:B------:R-:W-:Y:S01]  /*5c90*/  UMOV UR4, UR28 ;  /* 0x0000001c00047c82 */ /* 0x000fe20008000000 */
        /* <DEDUP_REMOVED lines=121> */
[----:B0-----:R-:W-:Y:S05]  /*6430*/  @P3 BRA `(.L_x_24) ;  /* 0x0000000000283947 */ /* 0x001fea0003800000 */
[----:B------:R-:W-:Y:S05]  /*6440*/  @!P0 BRA `(.L_x_25) ;  /* 0x0000000000048947 */ /* 0x000fea0003800000 */
[----:B------:R-:W-:Y:S01]  /*6450*/  BPT.TRAP 0x1 ;  /* 0x000000040000795c */ /* 0x000fe20000300000 */
.L_x_25:
[----:B------:R-:W-:Y:S01]  /*6460*/  ULEA UR4, UR53, UR40, 0x3 ;  /* 0x0000002835047291 */ /* 0x000fe2000f8e183f */
[----:B------:R-:W-:-:S08]  /*6470*/  SHF.L.U32 R10, R10, 0x1f, RZ ;  /* 0x0000001f0a0a7819 */ /* 0x000fd000000006ff */
[----:B------:R0:W1:Y:S01]  /*6480*/  SYNCS.PHASECHK.TRANS64.TRYWAIT P2, [UR4+0x33450], R10 ;  /* 0x0334500aff0075a7 */ /* 0x0000620008040144 */
[----:B------:R-:W-:Y:S05]  /*6490*/  @!P0 BRA `(.L_x_26) ;  /* 0x0000000000048947 */ /* 0x000fea0003800000 */
[----:B------:R-:W-:Y:S01]  /*64a0*/  BPT.TRAP 0x1 ;  /* 0x000000040000795c */ /* 0x000fe20000300000 */
.L_x_26:
[----:B-1----:R-:W-:Y:S05]  /*64b0*/  @P2 BRA `(.L_x_24) ;  /* 0x0000000000082947 */ /* 0x002fea0003800000 */
[----:B------:R-:W1:Y:S02]  /*64c0*/  SYNCS.PHASECHK.TRANS64.TRYWAIT P2, [UR4+0x33450], R10 ;  /* 0x0334500aff0075a7 */ /* 0x000e640008040144 */
[----:B-1----:R-:W-:Y:S05]  /*64d0*/  @!P2 BRA `(.L_x_27) ;  /* 0x000000a40028a947 */ /* 0x002fea0003800000 */
.L_x_24:
[----:B------:R-:W-:Y:S01]  /*64e0*/  UIADD3 UR4, UR40, 0x200, URZ ;  /* 0x0000020028047890 */ /* 0x000fe2000fffe03f */
[----:B------:R-:W-:Y:S01]  /*64f0*/  WARPGROUP.ARRIVE ;  /* 0x00000000000079c5 */ /* 0x000fe20000000000 */
[----:B------:R-:W-:Y:S01]  /*6500*/  UMOV UR7, 0xc0000010 ;  /* 0xc000001000077882 */ /* 0x000fe20000000000 */
[C---:B-1----:R-:W-:Y:S01]  /*6510*/  FMUL.FTZ R11, R0.reuse, R184 ;  /* 0x000000b8000b7220 */ /* 0x042fe20000410000 */
[----:B------:R-:W-:Y:S01]  /*6520*/  USHF.R.U32.HI UR4, URZ, 0x4, UR4 ;  /* 0x000000043f047899 */ /* 0x000fe20008011604 */
[C---:B------:R-:W-:Y:S01]  /*6530*/  FMUL.FTZ R12, R0.reuse, R186 ;  /* 0x000000ba000c7220 */ /* 0x040fe20000410000 */
[C---:B0-----:R-:W-:Y:S01]  /*6540*/  FMUL.FTZ R10, R0.reuse, R185 ;  /* 0x000000b9000a7220 */ /* 0x041fe20000410000 */
[C---:B------:R-:W-:Y:S01]  /*6550*/  FMUL.FTZ R13, R0.reuse, R187 ;  /* 0x000000bb000d7220 */ /* 0x040fe20000410000 */
[----:B------:R-:W-:Y:S01]  /*6560*/  ULOP3.LUT UR4, UR4, 0x3fff, URZ, 0xc0, !UPT ;  /* 0x00003fff04047892 */ /* 0x000fe2000f8ec03f */
[----:B------:R-:W0:Y:S01]  /*6570*/  MUFU.TANH R11, R11 ;  /* 0x0000000b000b7308 */ /* 0x000e220000002400 */
[C---:B------:R-:W-:Y:S01]  /*6580*/  FMUL.FTZ R14, R0.reuse, R188 ;  /* 0x000000bc000e7220 */ /* 0x040fe20000410000 */
[C---:B------:R-:W-:Y:S01]  /*6590*/  FMUL.FTZ R19, R0.reuse, R190 ;  /* 0x000000be00137220 */ /* 0x040fe20000410000 */
[----:B------:R-:W-:Y:S01]  /*65a0*/  ULOP3.LUT UR4, UR4, 0x10000, URZ, 0xfc, !UPT ;  /* 0x0001000004047892 */ /* 0x000fe2000f8efc3f */
[C---:B------:R-:W-:Y:S01]  /*65b0*/  FMUL.FTZ R15, R0.reuse, R189 ;  /* 0x000000bd000f7220 */ /* 0x040fe20000410000 */
[C---:B------:R-:W-:Y:S01]  /*65c0*/  FMUL.FTZ R20, R0.reuse, R191 ;  /* 0x000000bf00147220 */ /* 0x040fe20000410000 */
[C---:B------:R-:W-:Y:S01]  /*65d0*/  FMUL.FTZ R21, R0.reuse, R192 ;  /* 0x000000c000157220 */ /* 0x040fe20000410000 */
[----:B------:R-:W-:Y:S01]  /*65e0*/  UIMAD UR4, UR53, 0x780, UR4 ;  /* 0x00000780350478a4 */ /* 0x000fe2000f8e0204 */
[----:B------:R-:W1:Y:S01]  /*65f0*/  MUFU.TANH R12, R12 ;  /* 0x0000000c000c7308 */ /* 0x000e620000002400 */
[C---:B------:R-:W-:Y:S01]  /*6600*/  FMUL.FTZ R23, R0.reuse, R194 ;  /* 0x000000c200177220 */ /* 0x040fe20000410000 */
[C---:B------:R-:W-:Y:S01]  /*6610*/  FMUL.FTZ R22, R0.reuse, R193 ;  /* 0x000000c100167220 */ /* 0x040fe20000410000 */
[C---:B------:R-:W-:Y:S01]  /*6620*/  FMUL.FTZ R184, R0.reuse, R195 ;  /* 0x000000c300b87220 */ /* 0x040fe20000410000 */
[C---:B------:R-:W-:Y:S01]  /*6630*/  FMUL.FTZ R185, R0.reuse, R196 ;  /* 0x000000c400b97220 */ /* 0x040fe20000410000 */
[C---:B------:R-:W-:Y:S01]  /*6640*/  FMUL.FTZ R187, R0.reuse, R198 ;  /* 0x000000c600bb7220 */ /* 0x040fe20000410000 */
[----:B------:R-:W-:Y:S01]  /*6650*/  UMOV UR6, UR4 ;  /* 0x0000000400067c82 */ /* 0x000fe20008000000 */
[C---:B------:R-:W-:Y:S01]  /*6660*/  FMUL.FTZ R186, R0.reuse, R197 ;  /* 0x000000c500ba7220 */ /* 0x040fe20000410000 */
[----:B------:R-:W-:Y:S01]  /*6670*/  QGMMA.64x192x32.F32.E4M3.E4M3 R24, R200, gdesc[UR4], R24, gsb0 ;  /* 0x02e00004c8187df3 */ /* 0x000fe20008000818 */
[----:B------:R-:W-:Y:S01]  /*6680*/  UIADD3 UR6, UR4, 0x180, URZ ;  /* 0x0000018004067890 */ /* 0x000fe2000fffe03f */
[----:B------:R-:W2:Y:S01]  /*6690*/  MUFU.TANH R10, R10 ;  /* 0x0000000a000a7308 */ /* 0x000ea20000002400 */
[----:B------:R-:W-:Y:S01]  /*66a0*/  UMOV UR7, 0xc0000010 ;  /* 0xc000001000077882 */ /* 0x000fe20000000000 */
[----:B0-----:R-:W-:Y:S01]  /*66b0*/  FMNMX.FTZ R189, R11, R4, !PT ;  /* 0x000000040bbd7209 */ /* 0x001fe20007810000 */
[C---:B------:R-:W-:Y:S01]  /*66c0*/  FMUL.FTZ R188, R0.reuse, R199 ;  /* 0x000000c700bc7220 */ /* 0x040fe20000410000 */
[C---:B------:R-:W-:Y:S01]  /*66d0*/  FMUL.FTZ R168, R0.reuse, R168 ;  /* 0x000000a800a87220 */ /* 0x040fe20000410000 */
[C---:B------:R-:W-:Y:S01]  /*66e0*/  FMUL.FTZ R170, R0.reuse, R170 ;  /* 0x000000aa00aa7220 */ /* 0x040fe20000410000 */
[----:B------:R-:W-:Y:S01]  /*66f0*/  FMUL.FTZ R169, R0, R169 ;  /* 0x000000a900a97220 */ /* 0x000fe20000410000 */
[----:B-1----:R-:W-:Y:S01]  /*6700*/  FMNMX.FTZ R190, R12, R9, !PT ;  /* 0x000000090cbe7209 */ /* 0x002fe20007810000 */
[----:B------:R-:W0:Y:S01]  /*6710*/  MUFU.TANH R13, R13 ;  /* 0x0000000d000d7308 */ /* 0x000e220000002400 */
[C---:B------:R-:W-:Y:S01]  /*6720*/  FMUL.FTZ R171, R0.reuse, R171 ;  /* 0x000000ab00ab7220 */ /* 0x040fe20000410000 */
[C---:B------:R-:W-:Y:S01]  /*6730*/  FMUL.FTZ R172, R0.reuse, R172 ;  /* 0x000000ac00ac7220 */ /* 0x040fe20000410000 */
[C---:B------:R-:W-:Y:S01]  /*6740*/  FMUL.FTZ R174, R0.reuse, R174 ;  /* 0x000000ae00ae7220 */ /* 0x040fe20000410000 */
[C---:B------:R-:W-:Y:S01]  /*6750*/  FMUL.FTZ R173, R0.reuse, R173 ;  /* 0x000000ad00ad7220 */ /* 0x040fe20000410000 */
[C---:B------:R-:W-:Y:S01]  /*6760*/  FMUL.FTZ R175, R0.reuse, R175 ;  /* 0x000000af00af7220 */ /* 0x040fe20000410000 */
[C---:B------:R-:W-:Y:S01]  /*6770*/  FMUL.FTZ R176, R0.reuse, R176 ;  /* 0x000000b000b07220 */ /* 0x040fe20000410000 */
[----:B------:R-:W-:Y:S01]  /*6780*/  FMUL.FTZ R178, R0, R178 ;  /* 0x000000b200b27220 */ /* 0x000fe20000410000 */
[----:B------:R-:W1:Y:S01]  /*6790*/  MUFU.TANH R14, R14 ;  /* 0x0000000e000e7308 */ /* 0x000e620000002400 */
[----:B--2---:R-:W-:Y:S01]  /*67a0*/  FMNMX.FTZ R189, R10, R189, !PT ;  /* 0x000000bd0abd7209 */ /* 0x004fe20007810000 */
[C---:B------:R-:W-:Y:S01]  /*67b0*/  FMUL.FTZ R177, R0.reuse, R177 ;  /* 0x000000b100b17220 */ /* 0x040fe20000410000 */
[C---:B------:R-:W-:Y:S01]  /*67c0*/  FMUL.FTZ R179, R0.reuse, R179 ;  /* 0x000000b300b37220 */ /* 0x040fe20000410000 */
[C---:B------:R-:W-:Y:S01]  /*67d0*/  FMUL.FTZ R180, R0.reuse, R180 ;  /* 0x000000b400b47220 */ /* 0x040fe20000410000 */
[C---:B------:R-:W-:Y:S01]  /*67e0*/  FMUL.FTZ R182, R0.reuse, R182 ;  /* 0x000000b600b67220 */ /* 0x040fe20000410000 */
[C---:B------:R-:W-:Y:S01]  /*67f0*/  FMUL.FTZ R181, R0.reuse, R181 ;  /* 0x000000b500b57220 */ /* 0x040fe20000410000 */
[C---:B------:R-:W-:Y:S01]  /*6800*/  FMUL.FTZ R183, R0.reuse, R183 ;  /* 0x000000b700b77220 */ /* 0x040fe20000410000 */
[----:B------:R-:W2:Y:S01]  /*6810*/  MUFU.TANH R19, R19 ;  /* 0x0000001300137308 */ /* 0x000ea20000002400 */
[----:B0-----:R-:W-:Y:S01]  /*6820*/  FMNMX.FTZ R190, R13, R190, !PT ;  /* 0x000000be0dbe7209 */ /* 0x001fe20007810000 */
[C---:B------:R-:W-:Y:S01]  /*6830*/  FMUL.FTZ R152, R0.reuse, R152 ;  /* 0x0000009800987220 */ /* 0x040fe20000410000 */
[C---:B------:R-:W-:Y:S01]  /*6840*/  FMUL.FTZ R154, R0.reuse, R154 ;  /* 0x0000009a009a7220 */ /* 0x040fe20000410000 */
[C---:B------:R-:W-:Y:S01]  /*6850*/  FMUL.FTZ R153, R0.reuse, R153 ;  /* 0x0000009900997220 */ /* 0x040fe20000410000 */
[C---:B------:R-:W-:Y:S01]  /*6860*/  FMUL.FTZ R155, R0.reuse, R155 ;  /* 0x0000009b009b7220 */ /* 0x040fe20000410000 */
[C---:B------:R-:W-:Y:S01]  /*6870*/  FMUL.FTZ R156, R0.reuse, R156 ;  /* 0x0000009c009c7220 */ /* 0x040fe20000410000 */
[----:B------:R-:W-:Y:S01]  /*6880*/  FMUL.FTZ R157, R0, R157 ;  /* 0x0000009d009d7220 */ /* 0x000fe20000410000 */
[----:B------:R-:W0:Y:S01]  /*6890*/  MUFU.TANH R15, R15 ;  /* 0x0000000f000f7308 */ /* 0x000e220000002400 */
[----:B-1----:R-:W-:Y:S01]  /*68a0*/  FMNMX.FTZ R192, R14, R189, !PT ;  /* 0x000000bd0ec07209 */ /* 0x002fe20007810000 */
[C---:B------:R-:W-:Y:S01]  /*68b0*/  FMUL.FTZ R158, R0.reuse, R158 ;  /* 0x0000009e009e7220 */ /* 0x040fe20000410000 */
[C---:B------:R-:W-:Y:S01]  /*68c0*/  FMUL.FTZ R159, R0.reuse, R159 ;  /* 0x0000009f009f7220 */ /* 0x040fe20000410000 */
[C---:B------:R-:W-:Y:S01]  /*68d0*/  FMUL.FTZ R160, R0.reuse, R160 ;  /* 0x000000a000a07220 */ /* 0x040fe20000410000 */
[C---:B------:R-:W-:Y:S01]  /*68e0*/  FMUL.FTZ R161, R0.reuse, R161 ;  /* 0x000000a100a17220 */ /* 0x040fe20000410000 */
[C---:B------:R-:W-:Y:S01]  /*68f0*/  FMUL.FTZ R162, R0.reuse, R162 ;  /* 0x000000a200a27220 */ /* 0x040fe20000410000 */
[C---:B------:R-:W-:Y:S01]  /*6900*/  FMUL.FTZ R163, R0.reuse, R163 ;  /* 0x000000a300a37220 */ /* 0x040fe20000410000 */
        /* <DEDUP_REMOVED lines=38> */
[----:B------:R-:W-:Y:S01]  /*6b70*/  FMUL.FTZ R135, R0, R135 ;  /* 0x0000008700877220 */ /* 0x000fe20000410000 */
[----:B------:R-:W-:Y:S01]  /*6b80*/  IMAD.U32 R194, RZ, RZ, UR52 ;  /* 0x00000034ffc27e24 */ /* 0x000fe2000f8e00ff */
[----:B------:R-:W0:Y:S01]  /*6b90*/  MUFU.TANH R185, R185 ;  /* 0x000000b900b97308 */ /* 0x000e220000002400 */
[----:B-1----:R-:W-:-:S03]  /*6ba0*/  FMNMX.FTZ R190, R22, R189, !PT ;  /* 0x000000bd16be7209 */ /* 0x002fc60007810000 */
[----:B------:R-:W-:-:S04]  /*6bb0*/  @!P1 LEA R194, R194, UR40, 0x3 ;  /* 0x00000028c2c29c11 */ /* 0x000fc8000f8e18ff */
[----:B------:R-:W1:Y:S01]  /*6bc0*/  MUFU.TANH R187, R187 ;  /* 0x000000bb00bb7308 */ /* 0x000e620000002400 */
[----:B--2---:R-:W-:-:S07]  /*6bd0*/  FMNMX.FTZ R192, R184, R191, !PT ;  /* 0x000000bfb8c07209 */ /* 0x004fce0007810000 */
[----:B------:R-:W2:Y:S01]  /*6be0*/  MUFU.TANH R186, R186 ;  /* 0x000000ba00ba7308 */ /* 0x000ea20000002400 */
[----:B0-----:R-:W-:-:S07]  /*6bf0*/  FMNMX.FTZ R189, R185, R190, !PT ;  /* 0x000000beb9bd7209 */ /* 0x001fce0007810000 */
[----:B------:R-:W0:Y:S01]  /*6c00*/  MUFU.TANH R188, R188 ;  /* 0x000000bc00bc7308 */ /* 0x000e220000002400 */
[----:B-1----:R-:W-:-:S07]  /*6c10*/  FMNMX.FTZ R191, R187, R192, !PT ;  /* 0x000000c0bbbf7209 */ /* 0x002fce0007810000 */
        /* <DEDUP_REMOVED lines=23> */
[----:B-1----:R-:W-:Y:S01]  /*6d90*/  FMNMX.FTZ R192, R178, R191, !PT ;  /* 0x000000bfb2c07209 */ /* 0x002fe20007810000 */
[----:B------:R-:W-:Y:S02]  /*6da0*/  WARPGROUP.DEPBAR.LE gsb0, 0x0 ;  /* 0x00008000000079c5 */ /* 0x000fe40000010000 */
[----:B------:R-:W-:Y:S01]  /*6db0*/  WARPGROUP.ARRIVE ;  /* 0x00000000000079c5 */ /* 0x000fe20000000000 */
[----:B------:R-:W-:-:S03]  /*6dc0*/  FMUL.FTZ R201, R0, R134 ;  /* 0x0000008600c97220 */ /* 0x000fc60000410000 */
[----:B------:R-:W1:Y:S01]  /*6dd0*/  MUFU.TANH R180, R180 ;  /* 0x000000b400b47308 */ /* 0x000e620000002400 */
[----:B--2---:R-:W-:Y:S01]  /*6de0*/  FMNMX.FTZ R189, R177, R190, !PT ;  /* 0x000000beb1bd7209 */ /* 0x004fe20007810000 */
[----:B------:R-:W-:Y:S01]  /*6df0*/  QGMMA.64x192x32.F32.E4M3.E4M3 R24, R204, gdesc[UR4], R24, gsb0 ;  /* 0x02e00004cc187df3 */ /* 0x000fe20008000818 */
[----:B------:R-:W-:Y:S01]  /*6e00*/  UIADD3 UR6, UR4, 0x300, URZ ;  /* 0x0000030004067890 */ /* 0x000fe2000fffe03f */
[----:B------:R-:W-:-:S04]  /*6e10*/  UMOV UR7, 0xc0000010 ;  /* 0xc000001000077882 */ /* 0x000fc80000000000 */
        /* <DEDUP_REMOVED lines=11> */
[----:B--2---:R-:W-:Y:S01]  /*6ed0*/  FMNMX.FTZ R190, R152, R189, !PT ;  /* 0x000000bd98be7209 */ /* 0x004fe20007810000 */
[----:B------:R-:W-:-:S06]  /*6ee0*/  FMUL.FTZ R189, R0, R126 ;  /* 0x0000007e00bd7220 */ /* 0x000fcc0000410000 */
[----:B------:R-:W2:Y:S01]  /*6ef0*/  MUFU.TANH R155, R155 ;  /* 0x0000009b009b7308 */ /* 0x000ea20000002400 */
[----:B0-----:R-:W-:-:S07]  /*6f00*/  FMNMX.FTZ R126, R154, R191, !PT ;  /* 0x000000bf9a7e7209 */ /* 0x001fce0007810000 */
[----:B------:R-:W0:Y:S01]  /*6f10*/  MUFU.TANH R156, R156 ;  /* 0x0000009c009c7308 */ /* 0x000e220000002400 */
[----:B-1----:R-:W-:-:S07]  /*6f20*/  FMNMX.FTZ R191, R153, R190, !PT ;  /* 0x000000be99bf7209 */ /* 0x002fce0007810000 */
[----:B------:R-:W1:Y:S01]  /*6f30*/  MUFU.TANH R157, R157 ;  /* 0x0000009d009d7308 */ /* 0x000e620000002400 */
[----:B--2---:R-:W-:-:S07]  /*6f40*/  FMNMX.FTZ R193, R155, R126, !PT ;  /* 0x0000007e9bc17209 */ /* 0x004fce0007810000 */
[----:B------:R-:W2:Y:S01]  /*6f50*/  MUFU.TANH R158, R158 ;  /* 0x0000009e009e7308 */ /* 0x000ea20000002400 */
[----:B0-----:R-:W-:Y:S01]  /*6f60*/  FMNMX.FTZ R126, R156, R191, !PT ;  /* 0x000000bf9c7e7209 */ /* 0x001fe20007810000 */
[----:B------:R-:W-:-:S06]  /*6f70*/  FMUL.FTZ R191, R0, R127 ;  /* 0x0000007f00bf7220 */ /* 0x000fcc0000410000 */
        /* <DEDUP_REMOVED lines=21> */
[----:B------:R-:W-:-:S06]  /*70d0*/  FMUL.FTZ R195, R0, R130 ;  /* 0x0000008200c37220 */ /* 0x000fcc0000410000 */
        /* <DEDUP_REMOVED lines=12> */
[----:B-1----:R-:W-:Y:S01]  /*71a0*/  FMNMX.FTZ R126, R140, R127, !PT ;  /* 0x0000007f8c7e7209 */ /* 0x002fe20007810000 */
[----:B------:R-:W-:Y:S02]  /*71b0*/  WARPGROUP.DEPBAR.LE gsb0, 0x0 ;  /* 0x00008000000079c5 */ /* 0x000fe40000010000 */
[----:B------:R-:W-:-:S04]  /*71c0*/  WARPGROUP.ARRIVE ;  /* 0x00000000000079c5 */ /* 0x000fc80000000000 */
[----:B------:R-:W1:Y:S01]  /*71d0*/  MUFU.TANH R143, R143 ;  /* 0x0000008f008f7308 */ /* 0x000e620000002400 */
[----:B--2---:R-:W-:Y:S01]  /*71e0*/  FMNMX.FTZ R127, R141, R126, !PT ;  /* 0x0000007e8d7f7209 */ /* 0x004fe20007810000 */
[----:B------:R-:W-:Y:S01]  /*71f0*/  QGMMA.64x192x32.F32.E4M3.E4M3 R24, R208, gdesc[UR4], R24, gsb0 ;  /* 0x02e00004d0187df3 */ /* 0x000fe20008000818 */
[----:B------:R-:W-:Y:S01]  /*7200*/  UIADD3 UR6, UR4, 0x480, URZ ;  /* 0x0000048004067890 */ /* 0x000fe2000fffe03f */
[----:B------:R-:W-:Y:S01]  /*7210*/  UMOV UR7, 0xc0000010 ;  /* 0xc000001000077882 */ /* 0x000fe20000000000 */
[----:B------:R-:W-:-:S03]  /*7220*/  UIADD3 UR4, UR4, 0x600, URZ ;  /* 0x0000060004047890 */ /* 0x000fc6000fffe03f */
[----:B------:R-:W2:Y:S01]  /*7230*/  MUFU.TANH R144, R144 ;  /* 0x0000009000907308 */ /* 0x000ea20000002400 */
[----:B0-----:R-:W-:Y:S01]  /*7240*/  FMNMX.FTZ R128, R142, R199, !PT ;  /* 0x000000c78e807209 */ /* 0x001fe20007810000 */
[----:B------:R-:W-:-:S06]  /*7250*/  FMUL.FTZ R199, R0, R132 ;  /* 0x0000008400c77220 */ /* 0x000fcc0000410000 */
        /* <DEDUP_REMOVED lines=45> */
[----:B--2---:R-:W-:-:S05]  /*7530*/  FMNMX.FTZ R127, R133, R126, !PT ;  /* 0x0000007e857f7209 */ /* 0x004fca0007810000 */
[----:B------:R-:W2:Y:S01]  /*7540*/  SHFL.BFLY PT, R126, R127, 0x2, 0x1f ;  /* 0x0c401f007f7e7f89 */ /* 0x000ea200000e0000 */
[----:B0-----:R-:W-:Y:S01]  /*7550*/  FMNMX.FTZ R128, R201, R128, !PT ;  /* 0x00000080c9807209 */ /* 0x001fe20007810000 */
[----:B------:R-:W-:Y:S02]  /*7560*/  WARPGROUP.DEPBAR.LE gsb0, 0x0 ;  /* 0x00008000000079c5 */ /* 0x000fe40000010000 */
[----:B------:R-:W-:Y:S01]  /*7570*/  WARPGROUP.ARRIVE ;  /* 0x00000000000079c5 */ /* 0x000fe20000000000 */
[----:B-1----:R-:W-:-:S05]  /*7580*/  FMNMX.FTZ R128, R135, R128, !PT ;  /* 0x0000008087807209 */ /* 0x002fca0007810000 */
[----:B------:R-:W-:Y:S01]  /*7590*/  QGMMA.64x192x32.F32.E4M3.E4M3 R24, R212, gdesc[UR4], R24, gsb0 ;  /* 0x02e00004d4187df3 */ /* 0x000fe20008000818 */
[----:B------:R-:W0:Y:S01]  /*75a0*/  SHFL.BFLY PT, R131, R128, 0x2, 0x1f ;  /* 0x0c401f0080837f89 */ /* 0x000e2200000e0000 */
[----:B------:R-:W-:Y:S01]  /*75b0*/  UMOV UR6, UR4 ;  /* 0x0000000400067c82 */ /* 0x000fe20008000000 */
[----:B------:R-:W-:Y:S01]  /*75c0*/  UMOV UR7, 0xc0000010 ;  /* 0xc000001000077882 */ /* 0x000fe20000000000 */
[----:B--2---:R-:W-:Y:S02]  /*75d0*/  FMNMX.FTZ R130, R127, R126, !PT ;  /* 0x0000007e7f827209 */ /* 0x004fe40007810000 */
[----:B------:R-:W1:Y:S01]  /*75e0*/  LDC R126, c[0x0][0x988] ;  /* 0x00026200ff7e7b82 */ /* 0x000e620000000800 */
[----:B0-----:R-:W-:Y:S02]  /*75f0*/  FMNMX.FTZ R132, R128, R131, !PT ;  /* 0x0000008380847209 */ /* 0x001fe40007810000 */
[----:B------:R-:W0:Y:S04]  /*7600*/  SHFL.BFLY PT, R131, R130, 0x1, 0x1f ;  /* 0x0c201f0082837f89 */ /* 0x000e2800000e0000 */
[----:B------:R-:W2:Y:S01]  /*7610*/  SHFL.BFLY PT, R203, R132, 0x1, 0x1f ;  /* 0x0c201f0084cb7f89 */ /* 0x000ea200000e0000 */
[----:B0-----:R-:W-:-:S02]  /*7620*/  FMNMX.FTZ R131, R130, R131, !PT ;  /* 0x0000008382837209 */ /* 0x001fc40007810000 */
[----:B--2---:R-:W-:-:S03]  /*7630*/  FMNMX.FTZ R127, R132, R203, !PT ;  /* 0x000000cb847f7209 */ /* 0x004fc60007810000 */
[----:B------:R-:W-:-:S04]  /*7640*/  FADD.FTZ R203, -R131, R4 ;  /* 0x0000000483cb7221 */ /* 0x000fc80000010100 */
[----:B-1----:R-:W-:Y:S01]  /*7650*/  FMUL.FTZ R134, R203, R126 ;  /* 0x0000007ecb867220 */ /* 0x002fe20000410000 */
[----:B------:R-:W-:-:S03]  /*7660*/  FADD.FTZ R203, -R127, R9 ;  /* 0x000000097fcb7221 */ /* 0x000fc60000010100 */
[----:B------:R0:W-:Y:S01]  /*7670*/  MUFU.EX2 R9, R134 ;  /* 0x0000008600097308 */ /* 0x0001e20000000800 */
[-C--:B------:R-:W-:Y:S01]  /*7680*/  FMUL.FTZ R4, R203, R126.reuse ;  /* 0x0000007ecb047220 */ /* 0x080fe20000410000 */
[----:B------:R-:W-:-:S04]  /*7690*/  FFMA.FTZ R203, R131, R126, -8 ;  /* 0xc100000083cb7423 */ /* 0x000fc8000001007e */
[-CC-:B------:R-:W-:Y:S01]  /*76a0*/  FFMA.FTZ R132, R172, R126.reuse, -R203.reuse ;  /* 0x0000007eac847223 */ /* 0x180fe200000108cb */
[----:B------:R-:W-:-:S01]  /*76b0*/  FFMA.FTZ R172, R193, R126, -R203 ;  /* 0x0000007ec1ac7223 */ /* 0x000fc200000108cb */
[-C--:B------:R-:W-:Y:S01]  /*76c0*/  FFMA.FTZ R193, R127, R126.reuse, -8 ;  /* 0xc10000007fc17423 */ /* 0x080fe2000001007e */
[----:B0-----:R-:W-:-:S01]  /*76d0*/  FFMA.FTZ R134, R176, R126, -R203 ;  /* 0x0000007eb0867223 */ /* 0x001fc200000108cb */
[-CC-:B------:R-:W-:Y:S01]  /*76e0*/  FFMA.FTZ R128, R11, R126.reuse, -R203.reuse ;  /* 0x0000007e0b807223 */ /* 0x180fe200000108cb */
[----:B------:R-:W-:-:S01]  /*76f0*/  FFMA.FTZ R176, R199, R126, -R203 ;  /* 0x0000007ec7b07223 */ /* 0x000fc200000108cb */
[-C--:B------:R-:W-:Y:S01]  /*7700*/  FFMA.FTZ R199, R12, R126.reuse, -R193 ;  /* 0x0000007e0cc77223 */ /* 0x080fe200000108c1 */
[----:B------:R-:W-:-:S01]  /*7710*/  FFMA.FTZ R11, R10, R126, -R203 ;  /* 0x0000007e0a0b7223 */ /* 0x000fc200000108cb */
[-C--:B------:R-:W-:Y:S01]  /*7720*/  FFMA.FTZ R12, R13, R126.reuse, -R193 ;  /* 0x0000007e0d0c7223 */ /* 0x080fe200000108c1 */
[----:B------:R-:W-:Y:S01]  /*7730*/  MUFU.EX2 R4, R4 ;  /* 0x0000000400047308 */ /* 0x000fe20000000800 */
[----:B------:R-:W-:-:S01]  /*7740*/  FFMA.FTZ R10, R14, R126, -R203 ;  /* 0x0000007e0e0a7223 */ /* 0x000fc200000108cb */
[-C--:B------:R-:W-:Y:S01]  /*7750*/  FFMA.FTZ R13, R19, R126.reuse, -R193 ;  /* 0x0000007e130d7223 */ /* 0x080fe200000108c1 */
[----:B------:R-:W-:-:S01]  /*7760*/  FFMA.FTZ R15, R15, R126, -R203 ;  /* 0x0000007e0f0f7223 */ /* 0x000fc200000108cb */
[-C--:B------:R-:W-:Y:S01]  /*7770*/  FFMA.FTZ R20, R20, R126.reuse, -R193 ;  /* 0x0000007e14147223 */ /* 0x080fe200000108c1 */
[----:B------:R-:W-:-:S01]  /*7780*/  FFMA.FTZ R14, R21, R126, -R203 ;  /* 0x0000007e150e7223 */ /* 0x000fc200000108cb */
[-C--:B------:R-:W-:Y:S01]  /*7790*/  FFMA.FTZ R19, R23, R126.reuse, -R193 ;  /* 0x0000007e17137223 */ /* 0x080fe200000108c1 */
[----:B------:R-:W-:-:S01]  /*77a0*/  FFMA.FTZ R130, R168, R126, -R203 ;  /* 0x0000007ea8827223 */ /* 0x000fc200000108cb */
[----:B------:R-:W0:Y:S01]  /*77b0*/  MUFU.EX2 R128, R128 ;  /* 0x0000008000807308 */ /* 0x000e220000000800 */
[----:B------:R-:W-:-:S01]  /*77c0*/  FFMA.FTZ R21, R22, R126, -R203 ;  /* 0x0000007e16157223 */ /* 0x000fc200000108cb */
[-C--:B------:R-:W-:Y:S01]  /*77d0*/  FFMA.FTZ R168, R180, R126.reuse, -R203 ;  /* 0x0000007eb4a87223 */ /* 0x080fe200000108cb */
[----:B------:R-:W-:-:S01]  /*77e0*/  FFMA.FTZ R180, R184, R126, -R193 ;  /* 0x0000007eb8b47223 */ /* 0x000fc200000108c1 */
[-C--:B------:R-:W-:Y:S01]  /*77f0*/  FFMA.FTZ R22, R185, R126.reuse, -R203 ;  /* 0x0000007eb9167223 */ /* 0x080fe200000108cb */
[----:B------:R-:W-:-:S01]  /*7800*/  FFMA.FTZ R23, R187, R126, -R193 ;  /* 0x0000007ebb177223 */ /* 0x000fc200000108c1 */
[-C--:B------:R-:W-:Y:S01]  /*7810*/  FFMA.FTZ R185, R186, R126.reuse, -R203 ;  /* 0x0000007ebab97223 */ /* 0x080fe200000108cb */
[----:B------:R-:W-:-:S01]  /*7820*/  FFMA.FTZ R184, R188, R126, -R193 ;  /* 0x0000007ebcb87223 */ /* 0x000fc200000108c1 */
[----:B------:R-:W1:Y:S01]  /*7830*/  MUFU.EX2 R199, R199 ;  /* 0x000000c700c77308 */ /* 0x000e620000000800 */
[----:B------:R-:W-:-:S01]  /*7840*/  FFMA.FTZ R170, R170, R126, -R193 ;  /* 0x0000007eaaaa7223 */ /* 0x000fc200000108c1 */
[-C--:B------:R-:W-:Y:S01]  /*7850*/  FFMA.FTZ R169, R169, R126.reuse, -R203 ;  /* 0x0000007ea9a97223 */ /* 0x080fe200000108cb */
[----:B------:R-:W-:-:S01]  /*7860*/  FFMA.FTZ R171, R171, R126, -R193 ;  /* 0x0000007eabab7223 */ /* 0x000fc200000108c1 */
[-C--:B------:R-:W-:Y:S01]  /*7870*/  FFMA.FTZ R174, R174, R126.reuse, -R193 ;  /* 0x0000007eaeae7223 */ /* 0x080fe200000108c1 */
[----:B------:R-:W-:-:S01]  /*7880*/  FFMA.FTZ R173, R173, R126, -R203 ;  /* 0x0000007eadad7223 */ /* 0x000fc200000108cb */
[-CC-:B------:R-:W-:Y:S01]  /*7890*/  FFMA.FTZ R175, R175, R126.reuse, -R193.reuse ;  /* 0x0000007eafaf7223 */ /* 0x180fe200000108c1 */
[----:B------:R-:W-:-:S01]  /*78a0*/  FFMA.FTZ R178, R178, R126, -R193 ;  /* 0x0000007eb2b27223 */ /* 0x000fc200000108c1 */
[----:B------:R-:W2:Y:S01]  /*78b0*/  MUFU.EX2 R11, R11 ;  /* 0x0000000b000b7308 */ /* 0x000ea20000000800 */
[----:B0-----:R-:W-:-:S01]  /*78c0*/  FFMA.FTZ R6, R9, R6, R128 ;  /* 0x0000000609067223 */ /* 0x001fc20000010080 */
[-C--:B------:R-:W-:Y:S01]  /*78d0*/  FFMA.FTZ R177, R177, R126.reuse, -R203 ;  /* 0x0000007eb1b17223 */ /* 0x080fe200000108cb */
[----:B------:R-:W-:-:S01]  /*78e0*/  FFMA.FTZ R179, R179, R126, -R193 ;  /* 0x0000007eb3b37223 */ /* 0x000fc200000108c1 */
[-C--:B------:R-:W-:Y:S01]  /*78f0*/  FFMA.FTZ R182, R182, R126.reuse, -R193 ;  /* 0x0000007eb6b67223 */ /* 0x080fe200000108c1 */
[----:B------:R-:W-:-:S01]  /*7900*/  FFMA.FTZ R181, R181, R126, -R203 ;  /* 0x0000007eb5b57223 */ /* 0x000fc200000108cb */
[-C--:B------:R-:W-:Y:S01]  /*7910*/  FFMA.FTZ R183, R183, R126.reuse, -R193 ;  /* 0x0000007eb7b77223 */ /* 0x080fe200000108c1 */
[----:B------:R-:W-:-:S01]  /*7920*/  FFMA.FTZ R152, R152, R126, -R203 ;  /* 0x0000007e98987223 */ /* 0x000fc200000108cb */
[----:B------:R-:W0:Y:S01]  /*7930*/  MUFU.EX2 R12, R12 ;  /* 0x0000000c000c7308 */ /* 0x000e220000000800 */
[----:B-1----:R-:W-:-:S01]  /*7940*/  FFMA.FTZ R7, R4, R7, R199 ;  /* 0x0000000704077223 */ /* 0x002fc200000100c7 */
[-C--:B------:R-:W-:Y:S01]  /*7950*/  FFMA.FTZ R154, R154, R126.reuse, -R193 ;  /* 0x0000007e9a9a7223 */ /* 0x080fe200000108c1 */
[----:B------:R-:W-:-:S01]  /*7960*/  FFMA.FTZ R153, R153, R126, -R203 ;  /* 0x0000007e99997223 */ /* 0x000fc200000108cb */
[-C--:B------:R-:W-:Y:S01]  /*7970*/  FFMA.FTZ R155, R155, R126.reuse, -R193 ;  /* 0x0000007e9b9b7223 */ /* 0x080fe200000108c1 */
[----:B------:R-:W-:-:S01]  /*7980*/  FFMA.FTZ R156, R156, R126, -R203 ;  /* 0x0000007e9c9c7223 */ /* 0x000fc200000108cb */
[-C--:B------:R-:W-:Y:S01]  /*7990*/  FFMA.FTZ R158, R158, R126.reuse, -R193 ;  /* 0x0000007e9e9e7223 */ /* 0x080fe200000108c1 */
[----:B------:R-:W-:-:S01]  /*79a0*/  FFMA.FTZ R157, R157, R126, -R203 ;  /* 0x0000007e9d9d7223 */ /* 0x000fc200000108cb */
[----:B------:R-:W1:Y:S01]  /*79b0*/  MUFU.EX2 R10, R10 ;  /* 0x0000000a000a7308 */ /* 0x000e620000000800 */
[----:B--2---:R-:W-:-:S01]  /*79c0*/  FADD.FTZ R187, R11, R6 ;  /* 0x000000060bbb7221 */ /* 0x004fc20000010000 */
[-C--:B------:R-:W-:Y:S01]  /*79d0*/  FFMA.FTZ R159, R159, R126.reuse, -R193 ;  /* 0x0000007e9f9f7223 */ /* 0x080fe200000108c1 */
[----:B------:R-:W-:-:S01]  /*79e0*/  FFMA.FTZ R160, R160, R126, -R203 ;  /* 0x0000007ea0a07223 */ /* 0x000fc200000108cb */
[-C--:B------:R-:W-:Y:S01]  /*79f0*/  FFMA.FTZ R162, R162, R126.reuse, -R193 ;  /* 0x0000007ea2a27223 */ /* 0x080fe200000108c1 */
[----:B------:R-:W-:-:S01]  /*7a00*/  FFMA.FTZ R161, R161, R126, -R203 ;  /* 0x0000007ea1a17223 */ /* 0x000fc200000108cb */
[-C--:B------:R-:W-:Y:S01]  /*7a10*/  FFMA.FTZ R163, R163, R126.reuse, -R193 ;  /* 0x0000007ea3a37223 */ /* 0x080fe200000108c1 */
[----:B------:R-:W-:-:S01]  /*7a20*/  FFMA.FTZ R164, R164, R126, -R203 ;  /* 0x0000007ea4a47223 */ /* 0x000fc200000108cb */
[----:B------:R-:W2:Y:S01]  /*7a30*/  MUFU.EX2 R13, R13 ;  /* 0x0000000d000d7308 */ /* 0x000ea20000000800 */
[----:B0-----:R-:W-:-:S01]  /*7a40*/  FADD.FTZ R6, R12, R7 ;  /* 0x000000070c067221 */ /* 0x001fc20000010000 */
[-C--:B------:R-:W-:Y:S01]  /*7a50*/  FFMA.FTZ R166, R166, R126.reuse, -R193 ;  /* 0x0000007ea6a67223 */ /* 0x080fe200000108c1 */
[----:B------:R-:W-:-:S01]  /*7a60*/  FFMA.FTZ R165, R165, R126, -R203 ;  /* 0x0000007ea5a57223 */ /* 0x000fc200000108cb */
[-C--:B------:R-:W-:Y:S01]  /*7a70*/  FFMA.FTZ R167, R167, R126.reuse, -R193 ;  /* 0x0000007ea7a77223 */ /* 0x080fe200000108c1 */
[----:B------:R-:W-:-:S01]  /*7a80*/  FFMA.FTZ R136, R136, R126, -R203 ;  /* 0x0000007e88887223 */ /* 0x000fc200000108cb */
[-C--:B------:R-:W-:Y:S01]  /*7a90*/  FFMA.FTZ R138, R138, R126.reuse, -R193 ;  /* 0x0000007e8a8a7223 */ /* 0x080fe200000108c1 */
[----:B------:R-:W-:-:S01]  /*7aa0*/  FFMA.FTZ R137, R137, R126, -R203 ;  /* 0x0000007e89897223 */ /* 0x000fc200000108cb */
[----:B------:R-:W0:Y:S01]  /*7ab0*/  MUFU.EX2 R15, R15 ;  /* 0x0000000f000f7308 */ /* 0x000e220000000800 */
[----:B-1----:R-:W-:-:S01]  /*7ac0*/  FADD.FTZ R186, R10, R187 ;  /* 0x000000bb0aba7221 */ /* 0x002fc20000010000 */
        /* <DEDUP_REMOVED lines=24> */
[-CC-:B------:R-:W-:Y:S01]  /*7c50*/  FFMA.FTZ R125, R125, R126.reuse, -R203.reuse ;  /* 0x0000007e7d7d7223 */ /* 0x180fe200000108cb */
[----:B------:R-:W-:-:S01]  /*7c60*/  FFMA.FTZ R129, R129, R126, -R203 ;  /* 0x0000007e81817223 */ /* 0x000fc200000108cb */
[-C--:B------:R-:W-:Y:S01]  /*7c70*/  FFMA.FTZ R201, R201, R126.reuse, -R193 ;  /* 0x0000007ec9c97223 */ /* 0x080fe200000108c1 */
[----:B------:R-:W-:-:S01]  /*7c80*/  FFMA.FTZ R133, R133, R126, -R203 ;  /* 0x0000007e85857223 */ /* 0x000fc200000108cb */
[----:B------:R-:W-:-:S02]  /*7c90*/  FFMA.FTZ R135, R135, R126, -R193 ;  /* 0x0000007e87877223 */ /* 0x000fc400000108c1 */
[----:B------:R-:W1:Y:S01]  /*7ca0*/  MUFU.EX2 R21, R21 ;  /* 0x0000001500157308 */ /* 0x000e620000000800 */
[----:B--2---:R-:W-:-:S07]  /*7cb0*/  FADD.FTZ R186, R14, R187 ;  /* 0x000000bb0eba7221 */ /* 0x004fce0000010000 */
[----:B------:R-:W2:Y:S01]  /*7cc0*/  MUFU.EX2 R180, R180 ;  /* 0x000000b400b47308 */ /* 0x000ea20000000800 */
[----:B0-----:R-:W-:-:S07]  /*7cd0*/  FADD.FTZ R7, R19, R6 ;  /* 0x0000000613077221 */ /* 0x001fce0000010000 */
[----:B------:R-:W0:Y:S01]  /*7ce0*/  MUFU.EX2 R22, R22 ;  /* 0x0000001600167308 */ /* 0x000e220000000800 */
[----:B-1----:R-:W-:-:S07]  /*7cf0*/  FADD.FTZ R187, R21, R186 ;  /* 0x000000ba15bb7221 */ /* 0x002fce0000010000 */
[----:B------:R-:W1:Y:S01]  /*7d00*/  MUFU.EX2 R23, R23 ;  /* 0x0000001700177308 */ /* 0x000e620000000800 */
[----:B--2---:R-:W-:-:S07]  /*7d10*/  FADD.FTZ R6, R180, R7 ;  /* 0x00000007b4067221 */ /* 0x004fce0000010000 */
[----:B------:R-:W2:Y:S01]  /*7d20*/  MUFU.EX2 R185, R185 ;  /* 0x000000b900b97308 */ /* 0x000ea20000000800 */
[----:B0-----:R-:W-:-:S01]  /*7d30*/  FADD.FTZ R186, R22, R187 ;  /* 0x000000bb16ba7221 */ /* 0x001fc20000010000 */
[----:B------:R-:W-:Y:S02]  /*7d40*/  WARPGROUP.DEPBAR.LE gsb0, 0x0 ;  /* 0x00008000000079c5 */ /* 0x000fe40000010000 */
[----:B------:R-:W-:-:S04]  /*7d50*/  WARPGROUP.ARRIVE ;  /* 0x00000000000079c5 */ /* 0x000fc80000000000 */
[----:B------:R-:W0:Y:S01]  /*7d60*/  MUFU.EX2 R184, R184 ;  /* 0x000000b800b87308 */ /* 0x000e220000000800 */
[----:B-1----:R-:W-:-:S01]  /*7d70*/  FADD.FTZ R7, R23, R6 ;  /* 0x0000000617077221 */ /* 0x002fc20000010000 */
[----:B------:R-:W-:Y:S01]  /*7d80*/  QGMMA.64x192x32.F32.E4M3.E4M3 R24, R216, gdesc[UR4], R24, gsb0 ;  /* 0x02e00004d8187df3 */ /* 0x000fe20008000818 */
[----:B--2---:R-:W-:-:S05]  /*7d90*/  FADD.FTZ R187, R185, R186 ;  /* 0x000000bab9bb7221 */ /* 0x004fca0000010000 */
[----:B------:R-:W1:Y:S08]  /*7da0*/  MUFU.EX2 R130, R130 ;  /* 0x0000008200827308 */ /* 0x000e700000000800 */
[----:B------:R-:W2:Y:S01]  /*7db0*/  MUFU.EX2 R170, R170 ;  /* 0x000000aa00aa7308 */ /* 0x000ea20000000800 */
[----:B0-----:R-:W-:-:S07]  /*7dc0*/  FADD.FTZ R7, R184, R7 ;  /* 0x00000007b8077221 */ /* 0x001fce0000010000 */
[----:B------:R-:W0:Y:S01]  /*7dd0*/  MUFU.EX2 R169, R169 ;  /* 0x000000a900a97308 */ /* 0x000e220000000800 */
[----:B-1----:R-:W-:-:S07]  /*7de0*/  FADD.FTZ R6, R130, R187 ;  /* 0x000000bb82067221 */ /* 0x002fce0000010000 */
        /* <DEDUP_REMOVED lines=46> */
[----:B------:R-:W-:-:S06]  /*80d0*/  WARPGROUP.DEPBAR.LE gsb0, 0x0 ;  /* 0x00008000000079c5 */ /* 0x000fcc0000010000 */
        /* <DEDUP_REMOVED lines=15> */
[----:B--2---:R-:W-:-:S01]  /*81d0*/  FADD.FTZ R187, R167, R186 ;  /* 0x000000baa7bb7221 */ /* 0x004fc20000010000 */
[-CC-:B------:R-:W-:Y:S01]  /*81e0*/  FFMA.FTZ R186, R189, R126.reuse, -R193.reuse ;  /* 0x0000007ebdba7223 */ /* 0x180fe200000108c1 */
[----:B------:R-:W-:-:S05]  /*81f0*/  FFMA.FTZ R189, R191, R126, -R193 ;  /* 0x0000007ebfbd7223 */ /* 0x000fca00000108c1 */
        /* <DEDUP_REMOVED lines=12> */
[----:B------:R-:W-:-:S06]  /*82c0*/  FFMA.FTZ R187, R195, R126, -R193 ;  /* 0x0000007ec3bb7223 */ /* 0x000fcc00000108c1 */
[----:B------:R-:W2:Y:S01]  /*82d0*/  MUFU.EX2 R144, R144 ;  /* 0x0000009000907308 */ /* 0x000ea20000000800 */
[----:B0-----:R-:W-:-:S01]  /*82e0*/  FADD.FTZ R7, R141, R6 ;  /* 0x000000068d077221 */ /* 0x001fc20000010000 */
[----:B------:R-:W-:-:S05]  /*82f0*/  IADD3 R6, -R18, 0xb, RZ ;  /* 0x0000000b12067810 */ /* 0x000fca0007ffe1ff */
[----:B------:R0:W-:Y:S06]  /*8300*/  BAR.ARV R6, 0x100 ;  /* 0x000400060000751d */ /* 0x0001ec0000002000 */
[----:B------:R-:W3:Y:S01]  /*8310*/  MUFU.EX2 R146, R146 ;  /* 0x0000009200927308 */ /* 0x000ee20000000800 */
[----:B-1----:R-:W-:-:S01]  /*8320*/  FADD.FTZ R191, R143, R188 ;  /* 0x000000bc8fbf7221 */ /* 0x002fc20000010000 */
[----:B0-----:R-:W-:Y:S02]  /*8330*/  @!P1 VIADD R6, R194, 0x33440 ;  /* 0x00033440c2069836 */ /* 0x001fe40000000000 */
[----:B--2---:R-:W-:-:S03]  /*8340*/  FADD.FTZ R188, R144, R7 ;  /* 0x0000000790bc7221 */ /* 0x004fc60000010000 */
[----:B------:R-:W-:Y:S01]  /*8350*/  @!P1 PRMT R6, RZ, 0x654, R6 ;  /* 0x00000654ff069816 */ /* 0x000fe20000000006 */
[----:B------:R-:W0:Y:S03]  /*8360*/  MUFU.EX2 R145, R145 ;  /* 0x0000009100917308 */ /* 0x000e260000000800 */
[----:B------:R1:W-:Y:S05]  /*8370*/  @!P1 SYNCS.ARRIVE.TRANS64.RED.A1T0 RZ, [R6+URZ], RZ ;  /* 0x000000ff06ff99a7 */ /* 0x0003ea000810043f */
[----:B------:R-:W2:Y:S01]  /*8380*/  MUFU.EX2 R147, R147 ;  /* 0x0000009300937308 */ /* 0x000ea20000000800 */
[----:B---3--:R-:W-:-:S07]  /*8390*/  FADD.FTZ R190, R146, R191 ;  /* 0x000000bf92be7221 */ /* 0x008fce0000010000 */
[----:B------:R-:W3:Y:S01]  /*83a0*/  MUFU.EX2 R148, R148 ;  /* 0x0000009400947308 */ /* 0x000ee20000000800 */
[----:B0-----:R-:W-:-:S01]  /*83b0*/  FADD.FTZ R7, R145, R188 ;  /* 0x000000bc91077221 */ /* 0x001fc20000010000 */
[----:B------:R-:W-:-:S06]  /*83c0*/  FFMA.FTZ R188, R197, R126, -R193 ;  /* 0x0000007ec5bc7223 */ /* 0x000fcc00000108c1 */
[----:B------:R-:W0:Y:S01]  /*83d0*/  MUFU.EX2 R150, R150 ;  /* 0x0000009600967308 */ /* 0x000e220000000800 */
[----:B--2---:R-:W-:-:S07]  /*83e0*/  FADD.FTZ R191, R147, R190 ;  /* 0x000000be93bf7221 */ /* 0x004fce0000010000 */
[----:B------:R-:W2:Y:S01]  /*83f0*/  MUFU.EX2 R149, R149 ;  /* 0x0000009500957308 */ /* 0x000ea20000000800 */
[----:B---3--:R-:W-:-:S07]  /*8400*/  FADD.FTZ R190, R148, R7 ;  /* 0x0000000794be7221 */ /* 0x008fce0000010000 */
[----:B------:R-:W3:Y:S01]  /*8410*/  MUFU.EX2 R151, R151 ;  /* 0x0000009700977308 */ /* 0x000ee20000000800 */
[----:B0-----:R-:W-:-:S07]  /*8420*/  FADD.FTZ R192, R150, R191 ;  /* 0x000000bf96c07221 */ /* 0x001fce0000010000 */
        /* <DEDUP_REMOVED lines=16> */
[----:B------:R-:W1:Y:S01]  /*8530*/  MUFU.EX2 R172, R172 ;  /* 0x000000ac00ac7308 */ /* 0x000e620000000800 */
[----:B0-----:R-:W-:-:S07]  /*8540*/  FADD.FTZ R7, R125, R190 ;  /* 0x000000be7d077221 */ /* 0x001fce0000010000 */
[----:B------:R-:W0:Y:S01]  /*8550*/  MUFU.EX2 R187, R187 ;  /* 0x000000bb00bb7308 */ /* 0x000e220000000800 */
[----:B--2---:R-:W-:-:S07]  /*8560*/  FADD.FTZ R192, R189, R192 ;  /* 0x000000c0bdc07221 */ /* 0x004fce0000010000 */
[----:B------:R-:W2:Y:S01]  /*8570*/  MUFU.EX2 R129, R129 ;  /* 0x0000008100817308 */ /* 0x000ea20000000800 */
[----:B-1----:R-:W-:-:S07]  /*8580*/  FADD.FTZ R6, R172, R7 ;  /* 0x00000007ac067221 */ /* 0x002fce0000010000 */
        /* <DEDUP_REMOVED lines=9> */
[----:B--2---:R-:W-:-:S01]  /*8620*/  FADD.FTZ R7, R194, R7 ;  /* 0x00000007c2077221 */ /* 0x004fc20000010000 */
[----:B-1----:R-:W-:-:S03]  /*8630*/  FADD.FTZ R6, R133, R6 ;  /* 0x0000000685067221 */ /* 0x002fc60000010000 */
[----:B0-----:R-:W-:Y:S01]  /*8640*/  FADD.FTZ R7, R135, R7 ;  /* 0x0000000787077221 */ /* 0x001fe20000010000 */
[----:B------:R-:W-:Y:S06]  /*8650*/  @!P0 BRA `(.L_x_28) ;  /* 0x0000000000048947 */ /* 0x000fec0003800000 */
[----:B------:R-:W-:Y:S01]  /*8660*/  BPT.TRAP 0x1 ;  /* 0x000000040000795c */ /* 0x000fe20000300000 */
.L_x_28:
[----:B------:R-:W-:Y:S01]  /*8670*/  ULEA UR4, UR53, UR40, 0x3 ;  /* 0x0000002835047291 */ /* 0x000fe2000f8e183f */
[----:B------:R-:W-:Y:S01]  /*8680*/  ISETP.GT.AND P2, PT, R8, R17, PT ;  /* 0x000000110800720c */ /* 0x000fe20003f44270 */
[----:B------:R-:W-:Y:S01]  /*8690*/  FMUL.FTZ R24, R24, R9 ;  /* 0x0000000918187220 */ /* 0x000fe20000410000 */
[----:B------:R-:W-:Y:S01]  /*86a0*/  F2FP.SATFINITE.E4M3.F32.PACK_AB_MERGE_C R10, R15, R10, RZ ;  /* 0x0000000a0f0a723e */ /* 0x000fe200048070ff */
[----:B------:R-:W-:Y:S01]  /*86b0*/  UIADD3 UR4, UR4, 0x33460, URZ ;  /* 0x0003346004047890 */ /* 0x000fe2000fffe03f */
[----:B------:R-:W-:Y:S01]  /*86c0*/  F2FP.SATFINITE.E4M3.F32.PACK_AB_MERGE_C R13, R20, R13, RZ ;  /* 0x0000000d140d723e */ /* 0x000fe200048070ff */
[----:B------:R-:W-:Y:S01]  /*86d0*/  UMOV UR53, UR52 ;  /* 0x0000003400357c82 */ /* 0x000fe20008000000 */
[----:B------:R-:W-:Y:S01]  /*86e0*/  F2FP.SATFINITE.E4M3.F32.PACK_AB_MERGE_C R22, R185, R22, RZ ;  /* 0x00000016b916723e */ /* 0x000fe200048070ff */
[----:B------:R-:W-:Y:S01]  /*86f0*/  UPRMT UR4, UR43, 0x654, UR4 ;  /* 0x000006542b047896 */ /* 0x000fe20008000004 */
[----:B------:R-:W-:Y:S01]  /*8700*/  F2FP.SATFINITE.E4M3.F32.PACK_AB_MERGE_C R23, R184, R23, RZ ;  /* 0x00000017b817723e */ /* 0x000fe200048070ff */
[-C--:B------:R-:W-:Y:S01]  /*8710*/  FMUL.FTZ R25, R25, R9.reuse ;  /* 0x0000000919197220 */ /* 0x080fe20000410000 */
[----:B------:R-:W-:Y:S01]  /*8720*/  F2FP.SATFINITE.E4M3.F32.PACK_AB_MERGE_C R132, R173, R132, RZ ;  /* 0x00000084ad84723e */ /* 0x000fe200048070ff */
[-C--:B------:R-:W-:Y:S01]  /*8730*/  FMUL.FTZ R28, R28, R9.reuse ;  /* 0x000000091c1c7220 */ /* 0x080fe20000410000 */
[----:B------:R-:W-:Y:S01]  /*8740*/  F2FP.SATFINITE.E4M3.F32.PACK_AB_MERGE_C R174, R175, R174, RZ ;  /* 0x000000aeafae723e */ /* 0x000fe200048070ff */
[-C--:B------:R-:W-:Y:S01]  /*8750*/  FMUL.FTZ R29, R29, R9.reuse ;  /* 0x000000091d1d7220 */ /* 0x080fe20000410000 */
[----:B------:R-:W-:Y:S01]  /*8760*/  F2FP.SATFINITE.E4M3.F32.PACK_AB_MERGE_C R168, R181, R168, RZ ;  /* 0x000000a8b5a8723e */ /* 0x000fe200048070ff */
[-C--:B------:R-:W-:Y:S01]  /*8770*/  FMUL.FTZ R32, R32, R9.reuse ;  /* 0x0000000920207220 */ /* 0x080fe20000410000 */
[----:B------:R-:W-:Y:S01]  /*8780*/  F2FP.SATFINITE.E4M3.F32.PACK_AB_MERGE_C R182, R183, R182, RZ ;  /* 0x000000b6b7b6723e */ /* 0x000fe200048070ff */
[----:B------:R-:W-:Y:S01]  /*8790*/  SYNCS.ARRIVE.TRANS64.RED.A1T0 RZ, [UR4], RZ ;  /* 0x000000ffffff79a7 */ /* 0x000fe20008100404 */
        /* <DEDUP_REMOVED lines=24> */
[----:B------:R-:W-:Y:S01]  /*8920*/  F2FP.SATFINITE.E4M3.F32.PACK_AB_MERGE_C R200, R11, R128, R10 ;  /* 0x000000800bc8723e */ /* 0x000fe2000480700a */
[-C--:B------:R-:W-:Y:S01]  /*8930*/  FMUL.FTZ R57, R57, R9.reuse ;  /* 0x0000000939397220 */ /* 0x080fe20000410000 */
        /* <DEDUP_REMOVED lines=29> */
[----:B------:R-:W-:Y:S01]  /*8b10*/  FMUL.FTZ R117, R117, R9 ;  /* 0x0000000975757220 */ /* 0x000fe20000410000 */
        /* <DEDUP_REMOVED lines=48> */
[----:B------:R-:W-:Y:S01]  /*8e20*/  F2FP.SATFINITE.E4M3.F32.PACK_AB_MERGE_C R201, R12, R199, R13 ;  /* 0x000000c70cc9723e */ /* 0x000fe2000480700d */
[----:B------:R-:W-:Y:S01]  /*8e30*/  VIADD R8, R8, 0xffffffff ;  /* 0xffffffff08087836 */ /* 0x000fe20000000000 */
[----:B------:R-:W-:Y:S01]  /*8e40*/  F2FP.SATFINITE.E4M3.F32.PACK_AB_MERGE_C R202, R21, R14, R22 ;  /* 0x0000000e15ca723e */ /* 0x000fe20004807016 */
[----:B------:R-:W-:Y:S01]  /*8e50*/  IMAD.MOV.U32 R9, RZ, RZ, R127 ;  /* 0x000000ffff097224 */ /* 0x000fe200078e007f */
[----:B------:R-:W-:Y:S01]  /*8e60*/  F2FP.SATFINITE.E4M3.F32.PACK_AB_MERGE_C R203, R180, R19, R23 ;  /* 0x00000013b4cb723e */ /* 0x000fe20004807017 */
[----:B------:R-:W-:Y:S01]  /*8e70*/  IMAD.MOV.U32 R4, RZ, RZ, R131 ;  /* 0x000000ffff047224 */ /* 0x000fe200078e0083 */
[----:B------:R-:W-:Y:S01]  /*8e80*/  F2FP.SATFINITE.E4M3.F32.PACK_AB_MERGE_C R204, R169, R130, R132 ;  /* 0x00000082a9cc723e */ /* 0x000fe20004807084 */
[----:B------:R-:W-:Y:S01]  /*8e90*/  IMAD.MOV.U32 R10, RZ, RZ, R5 ;  /* 0x000000ffff0a7224 */ /* 0x000fe200078e0005 */
[----:B------:R-:W-:-:S02]  /*8ea0*/  F2FP.SATFINITE.E4M3.F32.PACK_AB_MERGE_C R205, R171, R170, R174 ;  /* 0x000000aaabcd723e */ /* 0x000fc400048070ae */
[----:B------:R-:W-:Y:S02]  /*8eb0*/  F2FP.SATFINITE.E4M3.F32.PACK_AB_MERGE_C R206, R177, R134, R168 ;  /* 0x00000086b1ce723e */ /* 0x000fe400048070a8 */
[----:B------:R-:W-:Y:S02]  /*8ec0*/  F2FP.SATFINITE.E4M3.F32.PACK_AB_MERGE_C R207, R179, R178, R182 ;  /* 0x000000b2b3cf723e */ /* 0x000fe400048070b6 */
[----:B------:R-:W-:Y:S02]  /*8ed0*/  F2FP.SATFINITE.E4M3.F32.PACK_AB_MERGE_C R208, R153, R152, R156 ;  /* 0x0000009899d0723e */ /* 0x000fe4000480709c */
[----:B------:R-:W-:Y:S02]  /*8ee0*/  F2FP.SATFINITE.E4M3.F32.PACK_AB_MERGE_C R209, R155, R154, R158 ;  /* 0x0000009a9bd1723e */ /* 0x000fe4000480709e */
[----:B------:R-:W-:Y:S02]  /*8ef0*/  F2FP.SATFINITE.E4M3.F32.PACK_AB_MERGE_C R210, R161, R160, R164 ;  /* 0x000000a0a1d2723e */ /* 0x000fe400048070a4 */
        /* <DEDUP_REMOVED lines=8> */
[----:B------:R-:W-:Y:S01]  /*8f80*/  F2FP.SATFINITE.E4M3.F32.PACK_AB_MERGE_C R219, R188, R187, R15 ;  /* 0x000000bbbcdb723e */ /* 0x000fe2000480700f */
[----:B------:R-:W-:Y:S06]  /*8f90*/  @P2 BRA `(.L_x_29) ;  /* 0xffffffc400cc2947 */ /* 0x000fec000383ffff */
[----:B------:R-:W-:-:S07]  /*8fa0*/  IMAD.U32 R8, RZ, RZ, UR52 ;  /* 0x00000034ff087e24 */ /* 0x000fce000f8e00ff */
.L_x_19:
[----:B------:R-:W-:Y:S06]  /*8fb0*/  BAR.ARV 0x8, 0x180 ;  /* 0x0206000000007b1d */ /* 0x000fec0000002000 */
[----:B------:R-:W-:Y:S05]  /*8fc0*/  @!P0 BRA `(.L_x_30) ;  /* 0x0000000000048947 */ /* 0x000fea0003800000 */
[----:B------:R-:W-:Y:S01]  /*8fd0*/  BPT.TRAP 0x1 ;  /* 0x000000040000795c */ /* 0x000fe20000300000 */
.L_x_30:
[----:B------:R-:W-:Y:S02]  /*8fe0*/  R2UR UR5, R8 ;  /* 0x00000000080572ca */ /* 0x000fe400000e0000 */
[----:B------:R-:W-:-:S11]  /*8ff0*/  SHF.L.U32 R5, R5, 0x1f, RZ ;  /* 0x0000001f05057819 */ /* 0x000fd600000006ff */
[----:B------:R-:W-:-:S09]  /*9000*/  ULEA UR5, UR5, UR40, 0x3 ;  /* 0x0000002805057291 */ /* 0x000fd2000f8e183f */
[----:B------:R0:W1:Y:S01]  /*9010*/  SYNCS.PHASECHK.TRANS64.TRYWAIT P1, [UR5+0x33450], R5 ;  /* 0x03345005ff0075a7 */ /* 0x0000620008020145 */
[----:B------:R-:W-:Y:S05]  /*9020*/  @!P0 BRA `(.L_x_31) ;  /* 0x0000000000048947 */ /* 0x000fea0003800000 */
[----:B------:R-:W-:Y:S01]  /*9030*/  BPT.TRAP 0x1 ;  /* 0x000000040000795c */ /* 0x000fe20000300000 */
.L_x_31:
[----:B-1----:R-:W-:Y:S05]  /*9040*/  @P1 BRA `(.L_x_32) ;  /* 0x0000000000081947 */ /* 0x002fea0003800000 */
[----:B------:R-:W1:Y:S02]  /*9050*/  SYNCS.PHASECHK.TRANS64.TRYWAIT P1, [UR5+0x33450], R5 ;  /* 0x03345005ff0075a7 */ /* 0x000e640008020145 */
[----:B-1----:R-:W-:Y:S05]  /*9060*/  @!P1 BRA `(.L_x_33) ;  /* 0x00000078005c9947 */ /* 0x002fea0003800000 */
.L_x_32:
[----:B------:R-:W-:Y:S01]  /*9070*/  UIADD3 UR40, UR40, 0x200, URZ ;  /* 0x0000020028287890 */ /* 0x000fe2000fffe03f */
[----:B------:R-:W-:Y:S01]  /*9080*/  R2UR UR6, R8 ;  /* 0x00000000080672ca */ /* 0x000fe200000e0000 */
[----:B------:R-:W-:Y:S01]  /*9090*/  WARPGROUP.ARRIVE ;  /* 0x00000000000079c5 */ /* 0x000fe20000000000 */
[----:B------:R-:W-:Y:S01]  /*90a0*/  UMOV UR7, 0xc0000010 ;  /* 0xc000001000077882 */ /* 0x000fe20000000000 */
[----:B------:R-:W-:Y:S01]  /*90b0*/  USHF.R.U32.HI UR40, URZ, 0x4, UR40 ;  /* 0x000000043f287899 */ /* 0x000fe20008011628 */
[----:B------:R-:W2:Y:S03]  /*90c0*/  LDC.64 R8, c[0x0][0x9a0] ;  /* 0x00026800ff087b82 */ /* 0x000ea60000000a00 */
[----:B------:R-:W-:-:S04]  /*90d0*/  ULOP3.LUT UR40, UR40, 0x3fff, URZ, 0xc0, !UPT ;  /* 0x00003fff28287892 */ /* 0x000fc8000f8ec03f */
[----:B------:R-:W-:-:S04]  /*90e0*/  ULOP3.LUT UR4, UR40, 0x10000, URZ, 0xfc, !UPT ;  /* 0x0001000028047892 */ /* 0x000fc8000f8efc3f */
[----:B------:R-:W-:-:S07]  /*90f0*/  UIMAD UR4, UR6, 0x780, UR4 ;  /* 0x00000780060478a4 */ /* 0x000fce000f8e0204 */
[----:B------:R-:W-:Y:S02]  /*9100*/  UMOV UR6, UR4 ;  /* 0x0000000400067c82 */ /* 0x000fe40008000000 */
[----:B------:R-:W-:Y:S01]  /*9110*/  QGMMA.64x192x32.F32.E4M3.E4M3 R24, R200, gdesc[UR4], R24, gsb0 ;  /* 0x02e00004c8187df3 */ /* 0x000fe20008000818 */
[----:B------:R-:W-:Y:S01]  /*9120*/  UIADD3 UR6, UR4, 0x180, URZ ;  /* 0x0000018004067890 */ /* 0x000fe2000fffe03f */
[----:B------:R-:W-:Y:S01]  /*9130*/  UMOV UR7, 0xc0000010 ;  /* 0xc000001000077882 */ /* 0x000fe20000000000 */
[----:B--2---:R-:W-:-:S04]  /*9140*/  ISETP.NE.U32.AND P1, PT, R8, RZ, PT ;  /* 0x000000ff0800720c */ /* 0x004fc80003f25070 */
[----:B------:R-:W-:-:S13]  /*9150*/  ISETP.NE.AND.EX P1, PT, R9, RZ, PT, P1 ;  /* 0x000000ff0900720c */ /* 0x000fda0003f25310 */
[----:B01----:R-:W0:Y:S01]  /*9160*/  @P1 LDC.64 R4, c[0x0][0x9c8] ;  /* 0x00027200ff041b82 */ /* 0x003e220000000a00 */
[----:B------:R-:W-:-:S07]  /*9170*/  @P1 SHF.R.S32.HI R13, RZ, 0x1f, R16 ;  /* 0x0000001fff0d1819 */ /* 0x000fce0000011410 */
[----:B------:R-:W1:Y:S01]  /*9180*/  @P1 LDC.64 R10, c[0x0][0x9d0] ;  /* 0x00027400ff0a1b82 */ /* 0x000e620000000a00 */
[C---:B0-----:R-:W-:Y:S02]  /*9190*/  @P1 IMAD R0, R4.reuse, UR37, RZ ;  /* 0x0000002504001c24 */ /* 0x041fe4000f8e02ff */
[----:B------:R-:W-:-:S04]  /*91a0*/  @P1 IMAD.WIDE.U32 R2, R4, UR36, RZ ;  /* 0x0000002404021c25 */ /* 0x000fc8000f8e00ff */
[----:B------:R-:W-:Y:S02]  /*91b0*/  @P1 IMAD R5, R5, UR36, R0 ;  /* 0x0000002405051c24 */ /* 0x000fe4000f8e0200 */
[-C--:B-1----:R-:W-:Y:S02]  /*91c0*/  @P1 IMAD R0, R13, R10.reuse, RZ ;  /* 0x0000000a0d001224 */ /* 0x082fe400078e02ff */
[----:B------:R-:W-:Y:S02]  /*91d0*/  @P1 IMAD.IADD R3, R3, 0x1, R5 ;  /* 0x0000000103031824 */ /* 0x000fe400078e0205 */
[C---:B------:R-:W-:Y:S02]  /*91e0*/  @P1 IMAD R5, R16.reuse, R11, R0 ;  /* 0x0000000b10051224 */ /* 0x040fe400078e0200 */
[----:B------:R-:W-:-:S04]  /*91f0*/  @P1 IMAD.WIDE.U32 R2, R16, R10, R2 ;  /* 0x0000000a10021225 */ /* 0x000fc800078e0002 */
[----:B------:R-:W-:Y:S01]  /*9200*/  @P1 IMAD.IADD R0, R3, 0x1, R5 ;  /* 0x0000000103001824 */ /* 0x000fe200078e0205 */
[----:B------:R-:W-:Y:S01]  /*9210*/  @P1 LEA R4, P2, R2, R8, 0x2 ;  /* 0x0000000802041211 */ /* 0x000fe200078410ff */
[----:B------:R-:W-:-:S03]  /*9220*/  IMAD.MOV.U32 R3, RZ, RZ, 0x3f800000 ;  /* 0x3f800000ff037424 */ /* 0x000fc600078e00ff */
[----:B------:R-:W-:-:S05]  /*9230*/  @P1 LEA.HI.X R5, R2, R9, R0, 0x2, P2 ;  /* 0x0000000902051211 */ /* 0x000fca00010f1400 */
[----:B------:R0:W2:Y:S01]  /*9240*/  @P1 LDG.E R3, desc[UR38][R4.64] ;  /* 0x0000002604031981 */ /* 0x0000a2000c1e1900 */
[----:B------:R-:W-:Y:S02]  /*9250*/  WARPGROUP.DEPBAR.LE gsb0, 0x0 ;  /* 0x00008000000079c5 */ /* 0x000fe40000010000 */
[----:B------:R-:W-:-:S06]  /*9260*/  WARPGROUP.ARRIVE ;  /* 0x00000000000079c5 */ /* 0x000fcc0000000000 */
[----:B------:R-:W-:Y:S01]  /*9270*/  QGMMA.64x192x32.F32.E4M3.E4M3 R24, R204, gdesc[UR4], R24, gsb0 ;  /* 0x02e00004cc187df3 */ /* 0x000fe20008000818 */
[----:B------:R-:W-:Y:S01]  /*9280*/  UIADD3 UR6, UR4, 0x300, URZ ;  /* 0x0000030004067890 */ /* 0x000fe2000fffe03f */
[----:B------:R-:W-:Y:S01]  /*9290*/  UMOV UR7, 0xc0000010 ;  /* 0xc000001000077882 */ /* 0x000fe20000000000 */
[----:B------:R-:W-:Y:S02]  /*92a0*/  WARPGROUP.DEPBAR.LE gsb0, 0x0 ;  /* 0x00008000000079c5 */ /* 0x000fe40000010000 */
[----:B------:R-:W-:-:S15]  /*92b0*/  WARPGROUP.ARRIVE ;  /* 0x00000000000079c5 */ /* 0x000fde0000000000 */
[----:B------:R-:W-:Y:S01]  /*92c0*/  QGMMA.64x192x32.F32.E4M3.E4M3 R24, R208, gdesc[UR4], R24, gsb0 ;  /* 0x02e00004d0187df3 */ /* 0x000fe20008000818 */
[----:B------:R-:W-:Y:S01]  /*92d0*/  UIADD3 UR6, UR4, 0x480, URZ ;  /* 0x0000048004067890 */ /* 0x000fe2000fffe03f */
[----:B------:R-:W-:Y:S01]  /*92e0*/  UMOV UR7, 0xc0000010 ;  /* 0xc000001000077882 */ /* 0x000fe20000000000 */
[----:B------:R-:W-:Y:S01]  /*92f0*/  UIADD3 UR4, UR4, 0x600, URZ ;  /* 0x0000060004047890 */ /* 0x000fe2000fffe03f */
[----:B------:R-:W1:Y:S04]  /*9300*/  SHFL.BFLY PT, R9, R6, 0x2, 0x1f ;  /* 0x0c401f0006097f89 */ /* 0x000e6800000e0000 */
[----:B------:R-:W3:Y:S01]  /*9310*/  SHFL.BFLY PT, R2, R7, 0x2, 0x1f ;  /* 0x0c401f0007027f89 */ /* 0x000ee200000e0000 */
[----:B------:R-:W-:Y:S02]  /*9320*/  WARPGROUP.DEPBAR.LE gsb0, 0x0 ;  /* 0x00008000000079c5 */ /* 0x000fe40000010000 */
[----:B------:R-:W-:-:S09]  /*9330*/  WARPGROUP.ARRIVE ;  /* 0x00000000000079c5 */ /* 0x000fd20000000000 */
[----:B------:R-:W-:Y:S01]  /*9340*/  QGMMA.64x192x32.F32.E4M3.E4M3 R24, R212, gdesc[UR4], R24, gsb0 ;  /* 0x02e00004d4187df3 */ /* 0x000fe20008000818 */
[----:B------:R-:W-:Y:S01]  /*9350*/  UMOV UR6, UR4 ;  /* 0x0000000400067c82 */ /* 0x000fe20008000000 */
[----:B------:R-:W-:Y:S01]  /*9360*/  UMOV UR7, 0xc0000010 ;  /* 0xc000001000077882 */ /* 0x000fe20000000000 */
[----:B-1----:R-:W-:Y:S01]  /*9370*/  FADD.FTZ R9, R9, R6 ;  /* 0x0000000609097221 */ /* 0x002fe20000010000 */
[----:B---3--:R-:W-:-:S04]  /*9380*/  FADD.FTZ R2, R2, R7 ;  /* 0x0000000702027221 */ /* 0x008fc80000010000 */
[----:B------:R-:W1:Y:S04]  /*9390*/  SHFL.BFLY PT, R0, R9, 0x1, 0x1f ;  /* 0x0c201f0009007f89 */ /* 0x000e6800000e0000 */
[----:B0-----:R-:W0:Y:S01]  /*93a0*/  SHFL.BFLY PT, R5, R2, 0x1, 0x1f ;  /* 0x0c201f0002057f89 */ /* 0x001e2200000e0000 */
[----:B------:R-:W-:Y:S02]  /*93b0*/  IMAD.MOV.U32 R4, RZ, RZ, RZ ;  /* 0x000000ffff047224 */ /* 0x000fe400078e00ff */
[----:B-1----:R-:W-:Y:S01]  /*93c0*/  FADD.FTZ R10, R9, R0 ;  /* 0x00000000090a7221 */ /* 0x002fe20000010000 */
[----:B0-----:R-:W-:-:S04]  /*93d0*/  FADD.FTZ R11, R2, R5 ;  /* 0x00000005020b7221 */ /* 0x001fc80000010000 */
[C---:B------:R-:W-:Y:S01]  /*93e0*/  FSETP.NE.FTZ.AND P1, PT, R10.reuse, RZ, PT ;  /* 0x000000ff0a00720b */ /* 0x040fe20003f35000 */
[----:B------:R-:W-:Y:S01]  /*93f0*/  FMUL.FTZ R12, R10, 0.00390625 ;  /* 0x3b8000000a0c7820 */ /* 0x000fe20000410000 */
[----:B------:R-:W-:-:S04]  /*9400*/  FMUL.FTZ R7, R11, 0.00390625 ;  /* 0x3b8000000b077820 */ /* 0x000fc80000410000 */
[----:B------:R-:W-:Y:S02]  /*9410*/  FSETP.NE.FTZ.AND P2, PT, R12, RZ, PT ;  /* 0x000000ff0c00720b */ /* 0x000fe40003f55000 */
[----:B------:R-:W-:-:S05]  /*9420*/  FSETP.NE.FTZ.AND P3, PT, R7, RZ, PT ;  /* 0x000000ff0700720b */ /* 0x000fca0003f75000 */
[----:B------:R-:W-:Y:S01]  /*9430*/  @P1 MUFU.RCP R4, R10 ;  /* 0x0000000a00041308 */ /* 0x000fe20000001000 */
[----:B------:R-:W-:Y:S01]  /*9440*/  FSETP.NE.FTZ.AND P1, PT, R11, RZ, PT ;  /* 0x000000ff0b00720b */ /* 0x000fe20003f35000 */
[----:B------:R-:W-:-:S06]  /*9450*/  IMAD.MOV.U32 R8, RZ, RZ, RZ ;  /* 0x000000ffff087224 */ /* 0x000fcc00078e00ff */
[----:B------:R-:W0:Y:S08]  /*9460*/  @P2 MUFU.LG2 R5, R12 ;  /* 0x0000000c00052308 */ /* 0x000e300000000c00 */
[----:B------:R-:W1:Y:S08]  /*9470*/  @P3 MUFU.LG2 R7, R7 ;  /* 0x0000000700073308 */ /* 0x000e700000000c00 */
[----:B------:R-:W3:Y:S01]  /*9480*/  @P1 MUFU.RCP R8, R11 ;  /* 0x0000000b00081308 */ /* 0x000ee20000001000 */
[----:B------:R-:W-:-:S02]  /*9490*/  WARPGROUP.DEPBAR.LE gsb0, 0x0 ;  /* 0x00008000000079c5 */ /* 0x000fc40000010000 */
[----:B------:R-:W-:-:S06]  /*94a0*/  WARPGROUP.ARRIVE ;  /* 0x00000000000079c5 */ /* 0x000fcc0000000000 */
[----:B------:R-:W-:Y:S01]  /*94b0*/  QGMMA.64x192x32.F32.E4M3.E4M3 R24, R216, gdesc[UR4], R24, gsb0 ;  /* 0x02e00004d8187df3 */ /* 0x000fe20008000818 */
[C---:B------:R-:W-:Y:S01]  /*94c0*/  @P2 FMUL.FTZ R6, R126.reuse, 0.69314718246459960938 ;  /* 0x3f3172187e062820 */ /* 0x040fe20000410000 */
[----:B------:R-:W-:Y:S01]  /*94d0*/  @P3 FMUL.FTZ R9, R126, 0.69314718246459960938 ;  /* 0x3f3172187e093820 */ /* 0x000fe20000410000 */
[----:B0-----:R-:W-:Y:S01]  /*94e0*/  @P2 FMUL.FTZ R5, R5, 0.69314718246459960938 ;  /* 0x3f31721805052820 */ /* 0x001fe20000410000 */
[----:B-1----:R-:W-:Y:S01]  /*94f0*/  @P3 FMUL.FTZ R10, R7, 0.69314718246459960938 ;  /* 0x3f317218070a3820 */ /* 0x002fe20000410000 */
[----:B------:R-:W-:Y:S02]  /*9500*/  IMAD.MOV.U32 R2, RZ, RZ, -0x800000 ;  /* 0xff800000ff027424 */ /* 0x000fe400078e00ff */
[----:B--2---:R-:W-:Y:S01]  /*9510*/  FMUL.FTZ R4, R4, R3 ;  /* 0x0000000304047220 */ /* 0x004fe20000410000 */
[----:B------:R-:W-:Y:S02]  /*9520*/  IMAD.MOV.U32 R0, RZ, RZ, -0x800000 ;  /* 0xff800000ff007424 */ /* 0x000fe400078e00ff */
[----:B------:R-:W-:Y:S01]  /*9530*/  @P2 FFMA.FTZ R2, R6, R131, R5 ;  /* 0x0000008306022223 */ /* 0x000fe20000010005 */
[----:B------:R-:W-:Y:S01]  /*9540*/  @P3 FFMA.FTZ R0, R9, R127, R10 ;  /* 0x0000007f09003223 */ /* 0x000fe2000001000a */
[----:B---3--:R-:W-:Y:S01]  /*9550*/  FMUL.FTZ R8, R8, R3 ;  /* 0x0000000308087220 */ /* 0x008fe20000410000 */
[----:B------:R-:W-:-:S02]  /*9560*/  WARPGROUP.DEPBAR.LE gsb0, 0x0 ;  /* 0x00008000000079c5 */ /* 0x000fc40000010000 */
[----:B------:R-:W-:Y:S05]  /*9570*/  @!P0 BRA `(.L_x_34) ;  /* 0x0000000000048947 */ /* 0x000fea0003800000 */
[----:B------:R-:W-:Y:S01]  /*9580*/  BPT.TRAP 0x1 ;  /* 0x000000040000795c */ /* 0x000fe20000300000 */
.L_x_34:
[----:B------:R-:W-:Y:S01]  /*9590*/  UIADD3 UR4, UR5, 0x33460, URZ ;  /* 0x0003346005047890 */ /* 0x000fe2000fffe03f */
[-C--:B------:R-:W-:Y:S01]  /*95a0*/  FMUL.FTZ R9, R24, R4.reuse ;  /* 0x0000000418097220 */ /* 0x080fe20000410000 */
[-C--:B------:R-:W-:Y:S01]  /*95b0*/  FMUL.FTZ R10, R25, R4.reuse ;  /* 0x00000004190a7220 */ /* 0x080fe20000410000 */
[-C--:B------:R-:W-:Y:S01]  /*95c0*/  FMUL.FTZ R12, R32, R4.reuse ;  /* 0x00000004200c7220 */ /* 0x080fe20000410000 */
[----:B------:R-:W-:Y:S01]  /*95d0*/  UPRMT UR4, UR43, 0x654, UR4 ;  /* 0x000006542b047896 */ /* 0x000fe20008000004 */
        /* <DEDUP_REMOVED lines=8> */
[----:B------:R-:W-:Y:S01]  /*9660*/  SYNCS.ARRIVE.TRANS64.RED.A1T0 RZ, [UR4], RZ ;  /* 0x000000ffffff79a7 */ /* 0x000fe20008100404 */
[-C--:B------:R-:W-:Y:S01]  /*9670*/  FMUL.FTZ R122, R69, R4.reuse ;  /* 0x00000004457a7220 */ /* 0x080fe20000410000 */
[-C--:B------:R-:W-:Y:S01]  /*9680*/  FMUL.FTZ R11, R28, R4.reuse ;  /* 0x000000041c0b7220 */ /* 0x080fe20000410000 */
[-C--:B------:R-:W-:Y:S01]  /*9690*/  FMUL.FTZ R64, R57, R4.reuse ;  /* 0x0000000439407220 */ /* 0x080fe20000410000 */
[----:B------:R-:W-:Y:S01]  /*96a0*/  FMUL.FTZ R80, R73, R4 ;  /* 0x0000000449507220 */ /* 0x000fe20000410000 */
[----:B------:R-:W-:Y:S01]  /*96b0*/  FMUL.FTZ R52, R39, R8 ;  /* 0x0000000827347220 */ /* 0x000fe20000410000 */
        /* <DEDUP_REMOVED lines=74> */
[----:B------:R-:W-:Y:S01]  /*9b60*/  PLOP3.LUT P0, PT, PT, PT, PT, 0x8, 0x0 ;  /* 0x000000000000781c */ /* 0x000fe20003f0e170 */
[-C--:B------:R-:W-:Y:S01]  /*9b70*/  FMUL.FTZ R102, R102, R8.reuse ;  /* 0x0000000866667220 */ /* 0x080fe20000410000 */
[-C--:B------:R-:W-:Y:S01]  /*9b80*/  FMUL.FTZ R99, R99, R8.reuse ;  /* 0x0000000863637220 */ /* 0x080fe20000410000 */
[-C--:B------:R-:W-:Y:S01]  /*9b90*/  FMUL.FTZ R110, R110, R8.reuse ;  /* 0x000000086e6e7220 */ /* 0x080fe20000410000 */
[-C--:B------:R-:W-:Y:S01]  /*9ba0*/  FMUL.FTZ R107, R107, R8.reuse ;  /* 0x000000086b6b7220 */ /* 0x080fe20000410000 */
[-C--:B------:R-:W-:Y:S01]  /*9bb0*/  FMUL.FTZ R118, R118, R8.reuse ;  /* 0x0000000876767220 */ /* 0x080fe20000410000 */
[----:B------:R-:W-:-:S07]  /*9bc0*/  FMUL.FTZ R115, R115, R8 ;  /* 0x0000000873737220 */ /* 0x000fce0000410000 */
.L_x_12:
[----:B------:R-:W-:Y:S05]  /*9bd0*/  @P0 BRA `(.L_x_35) ;  /* 0x0000002c00540947 */ /* 0x000fea0003800000 */
[----:B------:R-:W0:Y:S01]  /*9be0*/  S2R R17, SR_TID.X ;  /* 0x0000000000117919 */ /* 0x000e220000002100 */
[----:B------:R-:W-:Y:S01]  /*9bf0*/  ULDC.64 UR4, c[0x4][0x38] ;  /* 0x01000e0000047ab9 */ /* 0x000fe20000000a00 */
[----:B------:R-:W1:Y:S01]  /*9c00*/  LDC R129, c[0x0][0xbe8] ;  /* 0x0002fa00ff817b82 */ /* 0x000e620000000800 */
[----:B------:R-:W-:Y:S01]  /*9c10*/  ULDC.64 UR6, c[0x0][0xb38] ;  /* 0x0002ce0000067ab9 */ /* 0x000fe20000000a00 */
[----:B------:R-:W-:Y:S01]  /*9c20*/  ULDC.64 UR8, c[0x0][0xb28] ;  /* 0x0002ca0000087ab9 */ /* 0x000fe20000000a00 */
[----:B0-----:R-:W-:-:S05]  /*9c30*/  IMAD.SHL.U32 R3, R17, 0x4, RZ ;  /* 0x0000000411037824 */ /* 0x001fca00078e00ff */
[----:B------:R-:W-:Y:S01]  /*9c40*/  LOP3.LUT R3, R3, 0xc, RZ, 0xc0, !PT ;  /* 0x0000000c03037812 */ /* 0x000fe200078ec0ff */
[----:B------:R-:W-:Y:S03]  /*9c50*/  BAR.SYNC.DEFER_BLOCKING 0x1, 0x100 ;  /* 0x0044000000007b1d */ /* 0x000fe60000010000 */
[----:B------:R-:W-:-:S05]  /*9c60*/  IADD3 R4, P0, R3, UR4, RZ ;  /* 0x0000000403047c10 */ /* 0x000fca000ff1e0ff */
[----:B------:R-:W-:Y:S01]  /*9c70*/  IMAD.X R5, RZ, RZ, UR5, P0 ;  /* 0x00000005ff057e24 */ /* 0x000fe200080e06ff */
[----:B------:R-:W-:-:S04]  /*9c80*/  ULDC.64 UR4, c[0x0][0xbd0] ;  /* 0x0002f40000047ab9 */ /* 0x000fc80000000a00 */
[----:B------:R0:W2:Y:S01]  /*9c90*/  LDG.E.CONSTANT R3, desc[UR38][R4.64] ;  /* 0x0000002604037981 */ /* 0x0000a2000c1e9900 */
[----:B------:R-:W-:Y:S01]  /*9ca0*/  LOP3.LUT P0, R8, R17, 0x3, RZ, 0xc0, !PT ;  /* 0x0000000311087812 */ /* 0x000fe2000780c0ff */
[----:B------:R-:W-:Y:S01]  /*9cb0*/  BSSY B0, `(.L_x_36) ;  /* 0x000021d000007945 */ /* 0x000fe20003800000 */
[----:B-1----:R-:W-:Y:S02]  /*9cc0*/  ISETP.NE.AND P2, PT, R129, 0x1, PT ;  /* 0x000000018100780c */ /* 0x002fe40003f45270 */
[----:B------:R-:W-:-:S04]  /*9cd0*/  ISETP.EQ.OR P0, PT, R8, 0x3, !P0 ;  /* 0x000000030800780c */ /* 0x000fc80004702670 */
[----:B------:R-:W-:Y:S02]  /*9ce0*/  SEL R146, R21, R42, P0 ;  /* 0x0000002a15927207 */ /* 0x000fe40000000000 */
[----:B------:R-:W-:Y:S01]  /*9cf0*/  SEL R46, R42, R21, P0 ;  /* 0x000000152a2e7207 */ /* 0x000fe20000000000 */
[----:B------:R-:W-:Y:S01]  /*9d00*/  VIADD R42, R17, 0xffffff80 ;  /* 0xffffff80112a7836 */ /* 0x000fe20000000000 */
[----:B------:R-:W-:Y:S02]  /*9d10*/  SEL R150, R44, R7, P0 ;  /* 0x000000072c967207 */ /* 0x000fe40000000000 */
[----:B------:R-:W-:Y:S02]  /*9d20*/  SEL R44, R7, R44, P0 ;  /* 0x0000002c072c7207 */ /* 0x000fe40000000000 */
[----:B------:R-:W-:Y:S02]  /*9d30*/  SHF.R.S32.HI R7, RZ, 0x1f, R42 ;  /* 0x0000001fff077819 */ /* 0x000fe4000001142a */
[----:B------:R-:W-:-:S02]  /*9d40*/  SEL R156, R100, R101, P0 ;  /* 0x00000065649c7207 */ /* 0x000fc40000000000 */
[----:B0-----:R-:W-:Y:S02]  /*9d50*/  LEA.HI R4, R7, R42, RZ, 0x7 ;  /* 0x0000002a07047211 */ /* 0x001fe400078f38ff */
[----:B------:R-:W-:Y:S02]  /*9d60*/  SEL R34, R101, R100, P0 ;  /* 0x0000006465227207 */ /* 0x000fe40000000000 */
[----:B------:R-:W-:Y:S02]  /*9d70*/  LOP3.LUT R5, R4, 0xffffff80, RZ, 0xc0, !PT ;  /* 0xffffff8004057812 */ /* 0x000fe400078ec0ff */
[----:B------:R-:W-:Y:S02]  /*9d80*/  SEL R8, R9, R10, P0 ;  /* 0x0000000a09087207 */ /* 0x000fe40000000000 */
[----:B------:R-:W-:Y:S01]  /*9d90*/  SHF.R.S32.HI R17, RZ, 0x7, R4 ;  /* 0x00000007ff117819 */ /* 0x000fe20000011404 */
[----:B------:R-:W-:Y:S01]  /*9da0*/  IMAD.IADD R100, R42, 0x1, -R5 ;  /* 0x000000012a647824 */ /* 0x000fe200078e0a05 */
[----:B------:R-:W-:-:S02]  /*9db0*/  SEL R9, R10, R9, P0 ;  /* 0x000000090a097207 */ /* 0x000fc40000000000 */
[----:B------:R-:W-:Y:S02]  /*9dc0*/  SEL R22, R12, R33, P0 ;  /* 0x000000210c167207 */ /* 0x000fe40000000000 */
[----:B------:R-:W-:Y:S02]  /*9dd0*/  SHF.R.S32.HI R23, RZ, 0x1f, R100 ;  /* 0x0000001fff177819 */ /* 0x000fe40000011464 */
[----:B------:R-:W-:Y:S02]  /*9de0*/  SEL R10, R33, R12, P0 ;  /* 0x0000000c210a7207 */ /* 0x000fe40000000000 */
[----:B------:R-:W-:Y:S02]  /*9df0*/  SEL R40, R20, R41, P0 ;  /* 0x0000002914287207 */ /* 0x000fe40000000000 */
[----:B------:R-:W-:Y:S02]  /*9e00*/  SEL R12, R41, R20, P0 ;  /* 0x00000014290c7207 */ /* 0x000fe40000000000 */
[----:B------:R-:W-:-:S02]  /*9e10*/  SEL R140, R54, R55, P0 ;  /* 0x00000037368c7207 */ /* 0x000fc40000000000 */
[----:B------:R-:W-:Y:S02]  /*9e20*/  SEL R63, R55, R54, P0 ;  /* 0x00000036373f7207 */ /* 0x000fe40000000000 */
[----:B------:R-:W-:Y:S01]  /*9e30*/  LEA.HI R41, R23, R100, RZ, 0x2 ;  /* 0x0000006417297211 */ /* 0x000fe200078f10ff */
[----:B------:R-:W0:Y:S01]  /*9e40*/  S2R R54, SR_CTAID.X ;  /* 0x0000000000367919 */ /* 0x000e220000002500 */
[----:B------:R-:W-:Y:S02]  /*9e50*/  LEA.HI R4, R4, R17, RZ, 0x1 ;  /* 0x0000001104047211 */ /* 0x000fe400078f08ff */
[----:B------:R-:W-:Y:S02]  /*9e60*/  SEL R170, R69, R122, P0 ;  /* 0x0000007a45aa7207 */ /* 0x000fe40000000000 */
[----:B------:R-:W-:Y:S02]  /*9e70*/  SEL R26, R122, R69, P0 ;  /* 0x000000457a1a7207 */ /* 0x000fe40000000000 */
[----:B------:R-:W-:-:S02]  /*9e80*/  SEL R36, R11, R6, P0 ;  /* 0x000000060b247207 */ /* 0x000fc40000000000 */
[----:B------:R-:W-:Y:S02]  /*9e90*/  SEL R122, R104, R105, P0 ;  /* 0x00000069687a7207 */ /* 0x000fe40000000000 */
[----:B------:R-:W-:Y:S02]  /*9ea0*/  SEL R33, R105, R104, P0 ;  /* 0x0000006869217207 */ /* 0x000fe40000000000 */
[----:B------:R-:W-:Y:S02]  /*9eb0*/  LEA.HI R7, R7, R42, RZ, 0x2 ;  /* 0x0000002a07077211 */ /* 0x000fe400078f10ff */
[----:B------:R-:W-:Y:S02]  /*9ec0*/  SEL R11, R6, R11, P0 ;  /* 0x0000000b060b7207 */ /* 0x000fe40000000000 */
[----:B------:R-:W-:Y:S02]  /*9ed0*/  SEL R104, R47, R48, P0 ;  /* 0x000000302f687207 */ /* 0x000fe40000000000 */
[----:B------:R-:W-:-:S02]  /*9ee0*/  SEL R47, R48, R47, P0 ;  /* 0x0000002f302f7207 */ /* 0x000fc40000000000 */
[--C-:B------:R-:W-:Y:S02]  /*9ef0*/  SHF.R.S32.HI R5, RZ, 0x2, R41.reuse ;  /* 0x00000002ff057819 */ /* 0x100fe40000011429 */
[----:B------:R-:W-:Y:S02]  /*9f00*/  SHF.R.S32.HI R6, RZ, 0x1f, R41 ;  /* 0x0000001fff067819 */ /* 0x000fe40000011429 */
[----:B------:R-:W-:Y:S02]  /*9f10*/  LOP3.LUT R4, R4, 0x3fffffe, RZ, 0xc0, !PT ;  /* 0x03fffffe04047812 */ /* 0x000fe400078ec0ff */
[----:B------:R-:W-:Y:S02]  /*9f20*/  SEL R142, R39, R50, P0 ;  /* 0x00000032278e7207 */ /* 0x000fe40000000000 */
[----:B------:R-:W-:Y:S01]  /*9f30*/  SEL R48, R50, R39, P0 ;  /* 0x0000002732307207 */ /* 0x000fe20000000000 */
[----:B------:R-:W-:Y:S01]  /*9f40*/  IMAD.IADD R17, R17, 0x1, -R4 ;  /* 0x0000000111117824 */ /* 0x000fe200078e0a04 */
[----:B------:R-:W-:-:S02]  /*9f50*/  LOP3.LUT R7, R7, 0xfffffffc, RZ, 0xc0, !PT ;  /* 0xfffffffc07077812 */ /* 0x000fc400078ec0ff */
[----:B------:R-:W-:Y:S02]  /*9f60*/  SHF.R.S32.HI R39, RZ, 0x1f, R16 ;  /* 0x0000001fff277819 */ /* 0x000fe40000011410 */
[----:B------:R-:W-:Y:S01]  /*9f70*/  LEA.HI R6, R6, R5, RZ, 0x3 ;  /* 0x0000000506067211 */ /* 0x000fe200078f18ff */
[----:B------:R-:W-:Y:S01]  /*9f80*/  IMAD.IADD R21, R42, 0x1, -R7 ;  /* 0x000000012a157824 */ /* 0x000fe200078e0a07 */
[----:B------:R-:W-:Y:S01]  /*9f90*/  LEA.HI R4, R23, R100, RZ, 0x5 ;  /* 0x0000006417047211 */ /* 0x000fe200078f28ff */
[C---:B------:R-:W-:Y:S01]  /*9fa0*/  IMAD R23, R39.reuse, UR4, RZ ;  /* 0x0000000427177c24 */ /* 0x040fe2000f8e02ff */
[----:B------:R-:W-:Y:S01]  /*9fb0*/  LOP3.LUT R6, R6, 0xfffffff8, RZ, 0xc0, !PT ;  /* 0xfffffff806067812 */ /* 0x000fe200078ec0ff */
[----:B------:R-:W-:Y:S01]  /*9fc0*/  IMAD R39, R39, UR6, RZ ;  /* 0x0000000627277c24 */ /* 0x000fe2000f8e02ff */
[----:B------:R-:W-:Y:S02]  /*9fd0*/  SEL R144, R37, R56, P0 ;  /* 0x0000003825907207 */ /* 0x000fe40000000000 */
[----:B------:R-:W-:Y:S01]  /*9fe0*/  SEL R51, R56, R37, P0 ;  /* 0x0000002538337207 */ /* 0x000fe20000000000 */
[C---:B------:R-:W-:Y:S01]  /*9ff0*/  IMAD R37, R16.reuse, UR5, R23 ;  /* 0x0000000510257c24 */ /* 0x040fe2000f8e0217 */
[----:B------:R-:W-:Y:S01]  /*a000*/  SHF.R.S32.HI R4, RZ, 0x5, R4 ;  /* 0x00000005ff047819 */ /* 0x000fe20000011404 */
[----:B------:R-:W-:Y:S01]  /*a010*/  IMAD.IADD R5, R5, 0x1, -R6 ;  /* 0x0000000105057824 */ /* 0x000fe200078e0a06 */
[----:B------:R-:W-:Y:S01]  /*a020*/  LEA.HI R23, R21, R21, RZ, 0x1 ;  /* 0x0000001515177211 */ /* 0x000fe200078f08ff */
[----:B------:R-:W-:Y:S01]  /*a030*/  IMAD R39, R16, UR7, R39 ;  /* 0x0000000710277c24 */ /* 0x000fe2000f8e0227 */
[----:B------:R-:W-:Y:S01]  /*a040*/  SEL R148, R49, R52, P0 ;  /* 0x0000003431947207 */ /* 0x000fe20000000000 */
[----:B------:R-:W-:Y:S01]  /*a050*/  IMAD R42, R4, 0x10, R5 ;  /* 0x00000010042a7824 */ /* 0x000fe200078e0205 */
[----:B------:R-:W-:Y:S01]  /*a060*/  SEL R49, R52, R49, P0 ;  /* 0x0000003134317207 */ /* 0x000fe20000000000 */
[----:B------:R-:W-:Y:S01]  /*a070*/  IMAD.WIDE.U32 R4, R16, UR6, RZ ;  /* 0x0000000610047c25 */ /* 0x000fe2000f8e00ff */
[----:B------:R-:W-:Y:S01]  /*a080*/  LOP3.LUT R52, R23, 0x1ffffffe, RZ, 0xc0, !PT ;  /* 0x1ffffffe17347812 */ /* 0x000fe200078ec0ff */
[----:B------:R-:W-:Y:S01]  /*a090*/  ULDC.64 UR6, c[0x0][0xb48] ;  /* 0x0002d20000067ab9 */ /* 0x000fe20000000a00 */
[----:B------:R-:W-:Y:S01]  /*a0a0*/  SEL R114, R84, R85, P0 ;  /* 0x0000005554727207 */ /* 0x000fe20000000000 */
[----:B------:R-:W-:Y:S01]  /*a0b0*/  IMAD R17, R17, 0x40, R42 ;  /* 0x0000004011117824 */ /* 0x000fe200078e022a */
[----:B------:R-:W-:Y:S01]  /*a0c0*/  SEL R30, R85, R84, P0 ;  /* 0x00000054551e7207 */ /* 0x000fe20000000000 */
[----:B------:R-:W-:Y:S01]  /*a0d0*/  IMAD.IADD R52, R21, 0x1, -R52 ;  /* 0x0000000115347824 */ /* 0x000fe200078e0a34 */
[----:B------:R-:W-:Y:S01]  /*a0e0*/  SEL R84, R53, R58, P0 ;  /* 0x0000003a35547207 */ /* 0x000fe20000000000 */
[--C-:B0-----:R-:W-:Y:S01]  /*a0f0*/  IMAD R101, R54, 0x80, R17.reuse ;  /* 0x0000008036657824 */ /* 0x101fe200078e0211 */
[----:B------:R-:W-:Y:S01]  /*a100*/  SEL R38, R13, R14, P0 ;  /* 0x0000000e0d267207 */ /* 0x000fe20000000000 */
[----:B------:R-:W-:Y:S01]  /*a110*/  IMAD R52, R52, 0x8, R17 ;  /* 0x0000000834347824 */ /* 0x000fe200078e0211 */
[----:B------:R-:W-:Y:S01]  /*a120*/  SEL R13, R14, R13, P0 ;  /* 0x0000000d0e0d7207 */ /* 0x000fe20000000000 */
[----:B------:R-:W-:Y:S01]  /*a130*/  IMAD.WIDE.U32 R6, R16, UR4, RZ ;  /* 0x0000000410067c25 */ /* 0x000fe2000f8e00ff */
[----:B------:R-:W-:Y:S01]  /*a140*/  SEL R176, R29, R28, P0 ;  /* 0x0000001c1db07207 */ /* 0x000fe20000000000 */
[----:B------:R-:W0:Y:S01]  /*a150*/  S2UR UR4, SR_CTAID.Y ;  /* 0x00000000000479c3 */ /* 0x000e220000002600 */
[----:B------:R-:W-:Y:S01]  /*a160*/  SEL R14, R28, R29, P0 ;  /* 0x0000001d1c0e7207 */ /* 0x000fe20000000000 */
[----:B------:R-:W-:Y:S01]  /*a170*/  IMAD R54, R54, 0x80, R52 ;  /* 0x0000008036367824 */ /* 0x000fe200078e0234 */
[----:B------:R-:W-:Y:S01]  /*a180*/  SEL R158, R88, R89, P0 ;  /* 0x00000059589e7207 */ /* 0x000fe20000000000 */
[----:B------:R-:W-:Y:S01]  /*a190*/  IMAD.IADD R5, R5, 0x1, R39 ;  /* 0x0000000105057824 */ /* 0x000fe200078e0227 */
[----:B------:R-:W-:Y:S01]  /*a1a0*/  SEL R29, R89, R88, P0 ;  /* 0x00000058591d7207 */ /* 0x000fe20000000000 */
[----:B------:R-:W-:Y:S01]  /*a1b0*/  IMAD.IADD R7, R7, 0x1, R37 ;  /* 0x0000000107077824 */ /* 0x000fe200078e0225 */
[----:B------:R-:W-:-:S02]  /*a1c0*/  SEL R180, R15, R24, P0 ;  /* 0x000000180fb47207 */ /* 0x000fc40000000000 */
[----:B------:R-:W-:Y:S02]  /*a1d0*/  SEL R166, R76, R77, P0 ;  /* 0x0000004d4ca67207 */ /* 0x000fe40000000000 */
[----:B------:R-:W-:Y:S02]  /*a1e0*/  SEL R28, R77, R76, P0 ;  /* 0x0000004c4d1c7207 */ /* 0x000fe40000000000 */
[----:B------:R-:W-:Y:S02]  /*a1f0*/  SEL R88, R98, R99, P0 ;  /* 0x0000006362587207 */ /* 0x000fe40000000000 */
[----:B------:R-:W-:Y:S02]  /*a200*/  SEL R15, R24, R15, P0 ;  /* 0x0000000f180f7207 */ /* 0x000fe40000000000 */
[----:B------:R-:W-:Y:S02]  /*a210*/  SEL R178, R25, R32, P0 ;  /* 0x0000002019b27207 */ /* 0x000fe40000000000 */
        /* <DEDUP_REMOVED lines=46> */
[----:B------:R-:W-:Y:S02]  /*a500*/  LOP3.LUT R41, R41, 0x7ffffffc, RZ, 0xc0, !PT ;  /* 0x7ffffffc29297812 */ /* 0x000fe400078ec0ff */
[----:B------:R-:W-:Y:S02]  /*a510*/  SEL R120, R96, R97, P0 ;  /* 0x0000006160787207 */ /* 0x000fe40000000000 */
[----:B------:R-:W-:-:S02]  /*a520*/  SEL R31, R97, R96, P0 ;  /* 0x00000060611f7207 */ /* 0x000fc40000000000 */
[C---:B------:R-:W-:Y:S01]  /*a530*/  LOP3.LUT P1, RZ, R100.reuse, 0x3, RZ, 0xc0, !PT ;  /* 0x0000000364ff7812 */ /* 0x040fe2000782c0ff */
[----:B------:R-:W-:Y:S01]  /*a540*/  IMAD.IADD R100, R100, 0x1, -R41 ;  /* 0x0000000164647824 */ /* 0x000fe200078e0a29 */
[----:B------:R-:W-:Y:S02]  /*a550*/  SEL R71, R91, R90, P0 ;  /* 0x0000005a5b477207 */ /* 0x000fe40000000000 */
[----:B------:R-:W-:Y:S02]  /*a560*/  SEL R50, R58, R53, P0 ;  /* 0x000000353a327207 */ /* 0x000fe40000000000 */
[----:B------:R-:W-:Y:S02]  /*a570*/  SEL R58, R61, R62, P0 ;  /* 0x0000003e3d3a7207 */ /* 0x000fe40000000000 */
[----:B------:R-:W-:Y:S02]  /*a580*/  SEL R66, R103, R102, P0 ;  /* 0x0000006667427207 */ /* 0x000fe40000000000 */
[----:B------:R-:W-:Y:S01]  /*a590*/  SEL R62, R62, R61, P0 ;  /* 0x0000003d3e3e7207 */ /* 0x000fe20000000000 */
[----:B--2---:R1:W-:Y:S04]  /*a5a0*/  SHFL.IDX PT, R52, R84, R3, 0x1c1f ;  /* 0x001c1f0354347589 */ /* 0x0043e800000e0000 */
[----:B------:R-:W-:Y:S04]  /*a5b0*/  SHFL.IDX PT, R106, R166, R3, 0x1c1f ;  /* 0x001c1f03a66a7589 */ /* 0x000fe800000e0000 */
[----:B------:R-:W-:Y:S01]  /*a5c0*/  SHFL.IDX PT, R42, R88, R3, 0x1c1f ;  /* 0x001c1f03582a7589 */ /* 0x000fe200000e0000 */
[----:B-1----:R-:W-:-:S03]  /*a5d0*/  LOP3.LUT R84, R3, 0x2, RZ, 0x3c, !PT ;  /* 0x0000000203547812 */ /* 0x002fc600078e3cff */
[----:B------:R-:W-:Y:S04]  /*a5e0*/  SHFL.IDX PT, R117, R158, R3, 0x1c1f ;  /* 0x001c1f039e757589 */ /* 0x000fe800000e0000 */
        /* <DEDUP_REMOVED lines=13> */
[----:B------:R-:W1:Y:S04]  /*a6c0*/  SHFL.IDX PT, R34, R34, R84, 0x1c1f ;  /* 0x001c1f5422227589 */ /* 0x000e6800000e0000 */
[----:B------:R-:W-:Y:S04]  /*a6d0*/  SHFL.IDX PT, R78, R36, R3, 0x1c1f ;  /* 0x001c1f03244e7589 */ /* 0x000fe800000e0000 */
[----:B------:R-:W2:Y:S04]  /*a6e0*/  SHFL.IDX PT, R11, R11, R84, 0x1c1f ;  /* 0x001c1f540b0b7589 */ /* 0x000ea800000e0000 */
[----:B------:R-:W-:Y:S04]  /*a6f0*/  SHFL.IDX PT, R82, R22, R3, 0x1c1f ;  /* 0x001c1f0316527589 */ /* 0x000fe800000e0000 */
[----:B------:R-:W-:Y:S04]  /*a700*/  SHFL.IDX PT, R87, R40, R3, 0x1c1f ;  /* 0x001c1f0328577589 */ /* 0x000fe800000e0000 */
[----:B------:R-:W-:Y:S04]  /*a710*/  SHFL.IDX PT, R40, R86, R3, 0x1c1f ;  /* 0x001c1f0356287589 */ /* 0x000fe800000e0000 */
[----:B------:R-:W-:Y:S01]  /*a720*/  SHFL.IDX PT, R83, R38, R3, 0x1c1f ;  /* 0x001c1f0326537589 */ /* 0x000fe200000e0000 */
[----:B-1----:R-:W-:-:S03]  /*a730*/  SEL R27, R34, R119, P0 ;  /* 0x00000077221b7207 */ /* 0x002fc60000000000 */
[----:B------:R-:W-:Y:S04]  /*a740*/  SHFL.IDX PT, R8, R112, R3, 0x1c1f ;  /* 0x001c1f0370087589 */ /* 0x000fe800000e0000 */
[----:B------:R-:W-:Y:S01]  /*a750*/  SHFL.IDX PT, R86, R13, R84, 0x1c1f ;  /* 0x001c1f540d567589 */ /* 0x000fe200000e0000 */
[----:B--2---:R-:W-:-:S03]  /*a760*/  SEL R75, R78, R11, P0 ;  /* 0x0000000b4e4b7207 */ /* 0x004fc60000000000 */
[----:B------:R-:W-:Y:S04]  /*a770*/  SHFL.IDX PT, R111, R164, R3, 0x1c1f ;  /* 0x001c1f03a46f7589 */ /* 0x000fe800000e0000 */
[----:B------:R1:W-:Y:S04]  /*a780*/  SHFL.IDX PT, R112, R25, R84, 0x1c1f ;  /* 0x001c1f5419707589 */ /* 0x0003e800000e0000 */
[----:B------:R-:W-:Y:S04]  /*a790*/  SHFL.IDX PT, R122, R122, R3, 0x1c1f ;  /* 0x001c1f037a7a7589 */ /* 0x000fe800000e0000 */
[----:B------:R-:W-:Y:S01]  /*a7a0*/  SHFL.IDX PT, R124, R124, R3, 0x1c1f ;  /* 0x001c1f037c7c7589 */ /* 0x000fe200000e0000 */
[----:B-1----:R-:W-:-:S03]  /*a7b0*/  SEL R25, R119, R34, P0 ;  /* 0x0000002277197207 */ /* 0x002fc60000000000 */
[----:B------:R-:W-:Y:S01]  /*a7c0*/  SHFL.IDX PT, R12, R12, R84, 0x1c1f ;  /* 0x001c1f540c0c7589 */ /* 0x000fe200000e0000 */
[----:B------:R-:W1:Y:S03]  /*a7d0*/  @P2 LDC R119, c[0x0][0xbec] ;  /* 0x0002fb00ff772b82 */ /* 0x000e660000000800 */
[----:B------:R-:W-:Y:S04]  /*a7e0*/  SHFL.IDX PT, R99, R20, R84, 0x1c1f ;  /* 0x001c1f5414637589 */ /* 0x000fe800000e0000 */
[----:B------:R-:W2:Y:S04]  /*a7f0*/  SHFL.IDX PT, R33, R33, R84, 0x1c1f ;  /* 0x001c1f5421217589 */ /* 0x000ea800000e0000 */
[----:B------:R-:W3:Y:S04]  /*a800*/  SHFL.IDX PT, R35, R35, R84, 0x1c1f ;  /* 0x001c1f5423237589 */ /* 0x000ee800000e0000 */
[----:B------:R-:W-:Y:S04]  /*a810*/  SHFL.IDX PT, R85, R180, R3, 0x1c1f ;  /* 0x001c1f03b4557589 */ /* 0x000fe800000e0000 */
[----:B------:R-:W-:Y:S04]  /*a820*/  SHFL.IDX PT, R123, R152, R3, 0x1c1f ;  /* 0x001c1f03987b7589 */ /* 0x000fe800000e0000 */
[----:B------:R4:W-:Y:S01]  /*a830*/  SHFL.IDX PT, R36, R134, R3, 0x1c1f ;  /* 0x001c1f0386247589 */ /* 0x0009e200000e0000 */
[----:B-1----:R-:W-:-:S03]  /*a840*/  @P2 IMAD.HI.U32 R119, R54, R119, RZ ;  /* 0x0000007736772227 */ /* 0x002fc600078e00ff */
[----:B------:R1:W5:Y:S04]  /*a850*/  SHFL.IDX PT, R20, R45, R84, 0x1c1f ;  /* 0x001c1f542d147589 */ /* 0x00036800000e0000 */
[----:B------:R-:W-:Y:S01]  /*a860*/  SHFL.IDX PT, R92, R176, R3, 0x1c1f ;  /* 0x001c1f03b05c7589 */ /* 0x000fe200000e0000 */
[----:B--2---:R-:W-:Y:S01]  /*a870*/  SEL R28, R122, R33, P0 ;  /* 0x000000217a1c7207 */ /* 0x004fe20000000000 */
[----:B----4-:R-:W2:Y:S02]  /*a880*/  LDC.64 R134, c[0x0][0xbd8] ;  /* 0x0002f600ff867b82 */ /* 0x010ea40000000a00 */
[----:B------:R-:W-:Y:S01]  /*a890*/  SHFL.IDX PT, R93, R14, R84, 0x1c1f ;  /* 0x001c1f540e5d7589 */ /* 0x000fe200000e0000 */
[----:B---3--:R-:W-:Y:S02]  /*a8a0*/  SEL R32, R124, R35, P0 ;  /* 0x000000237c207207 */ /* 0x008fe40000000000 */
[----:B-1----:R-:W-:Y:S01]  /*a8b0*/  SEL R45, R116, R15, P0 ;  /* 0x0000000f742d7207 */ /* 0x002fe20000000000 */
[----:B------:R-:W-:Y:S01]  /*a8c0*/  SHFL.IDX PT, R114, R114, R3, 0x1c1f ;  /* 0x001c1f0372727589 */ /* 0x000fe200000e0000 */
[----:B------:R-:W-:-:S03]  /*a8d0*/  SEL R34, R35, R124, P0 ;  /* 0x0000007c23227207 */ /* 0x000fc60000000000 */
[----:B------:R-:W-:Y:S04]  /*a8e0*/  SHFL.IDX PT, R23, R126, R3, 0x1c1f ;  /* 0x001c1f037e177589 */ /* 0x000fe800000e0000 */
[----:B------:R1:W-:Y:S04]  /*a8f0*/  SHFL.IDX PT, R13, R30, R84, 0x1c1f ;  /* 0x001c1f541e0d7589 */ /* 0x0003e800000e0000 */
[----:B------:R-:W-:Y:S01]  /*a900*/  SHFL.IDX PT, R90, R178, R3, 0x1c1f ;  /* 0x001c1f03b25a7589 */ /* 0x000fe200000e0000 */
[----:B-----5:R-:W-:-:S03]  /*a910*/  SEL R35, R20, R123, P0 ;  /* 0x0000007b14237207 */ /* 0x020fc60000000000 */
[----:B------:R-:W-:Y:S01]  /*a920*/  SHFL.IDX PT, R96, R168, R3, 0x1c1f ;  /* 0x001c1f03a8607589 */ /* 0x000fe200000e0000 */
[----:B-1----:R-:W-:-:S03]  /*a930*/  SEL R30, R33, R122, P0 ;  /* 0x0000007a211e7207 */ /* 0x002fc60000000000 */
[----:B------:R-:W-:Y:S01]  /*a940*/  SHFL.IDX PT, R105, R150, R3, 0x1c1f ;  /* 0x001c1f0396697589 */ /* 0x000fe200000e0000 */
[----:B------:R-:W-:Y:S01]  /*a950*/  SEL R33, R123, R20, P0 ;  /* 0x000000147b217207 */ /* 0x000fe20000000000 */
[----:B--2---:R-:W-:Y:S02]  /*a960*/  IMAD R20, R134, UR37, RZ ;  /* 0x0000002586147c24 */ /* 0x004fe4000f8e02ff */
[----:B------:R-:W-:Y:S04]  /*a970*/  SHFL.IDX PT, R104, R104, R3, 0x1c1f ;  /* 0x001c1f0368687589 */ /* 0x000fe800000e0000 */
[----:B------:R-:W-:Y:S04]  /*a980*/  SHFL.IDX PT, R41, R128, R3, 0x1c1f ;  /* 0x001c1f0380297589 */ /* 0x000fe800000e0000 */
[----:B------:R-:W1:Y:S04]  /*a990*/  SHFL.IDX PT, R19, R19, R84, 0x1c1f ;  /* 0x001c1f5413137589 */ /* 0x000e6800000e0000 */
[----:B------:R2:W-:Y:S04]  /*a9a0*/  SHFL.IDX PT, R125, R47, R84, 0x1c1f ;  /* 0x001c1f542f7d7589 */ /* 0x0005e800000e0000 */
[----:B------:R3:W-:Y:S04]  /*a9b0*/  SHFL.IDX PT, R126, R44, R84, 0x1c1f ;  /* 0x001c1f542c7e7589 */ /* 0x0007e800000e0000 */
[----:B------:R-:W-:Y:S01]  /*a9c0*/  SHFL.IDX PT, R95, R172, R3, 0x1c1f ;  /* 0x001c1f03ac5f7589 */ /* 0x000fe200000e0000 */
[----:B--2---:R-:W-:-:S03]  /*a9d0*/  SEL R47, R15, R116, P0 ;  /* 0x000000740f2f7207 */ /* 0x004fc60000000000 */
[----:B------:R-:W-:Y:S01]  /*a9e0*/  SHFL.IDX PT, R59, R148, R3, 0x1c1f ;  /* 0x001c1f03943b7589 */ /* 0x000fe200000e0000 */
[----:B---3--:R-:W-:-:S03]  /*a9f0*/  SEL R44, R117, R118, P0 ;  /* 0x00000076752c7207 */ /* 0x008fc60000000000 */
[----:B------:R-:W-:Y:S04]  /*aa00*/  SHFL.IDX PT, R18, R18, R84, 0x1c1f ;  /* 0x001c1f5412127589 */ /* 0x000fe800000e0000 */
[----:B------:R2:W3:Y:S01]  /*aa10*/  SHFL.IDX PT, R128, R49, R84, 0x1c1f ;  /* 0x001c1f5431807589 */ /* 0x0004e200000e0000 */
[----:B-1----:R-:W-:-:S03]  /*aa20*/  SEL R89, R90, R19, P0 ;  /* 0x000000135a597207 */ /* 0x002fc60000000000 */
[----:B------:R-:W-:Y:S04]  /*aa30*/  SHFL.IDX PT, R91, R174, R3, 0x1c1f ;  /* 0x001c1f03ae5b7589 */ /* 0x000fe800000e0000 */
[----:B------:R-:W-:Y:S01]  /*aa40*/  SHFL.IDX PT, R97, R170, R3, 0x1c1f ;  /* 0x001c1f03aa617589 */ /* 0x000fe200000e0000 */
[----:B--2---:R-:W-:-:S03]  /*aa50*/  SEL R49, R13, R114, P0 ;  /* 0x000000720d317207 */ /* 0x004fc60000000000 */
[----:B------:R-:W-:Y:S04]  /*aa60*/  SHFL.IDX PT, R24, R24, R84, 0x1c1f ;  /* 0x001c1f5418187589 */ /* 0x000fe800000e0000 */
[----:B------:R-:W-:Y:S04]  /*aa70*/  SHFL.IDX PT, R26, R26, R84, 0x1c1f ;  /* 0x001c1f541a1a7589 */ /* 0x000fe800000e0000 */
[----:B------:R-:W-:Y:S04]  /*aa80*/  SHFL.IDX PT, R14, R43, R84, 0x1c1f ;  /* 0x001c1f542b0e7589 */ /* 0x000fe800000e0000 */
[----:B------:R1:W-:Y:S01]  /*aa90*/  SHFL.IDX PT, R110, R63, R84, 0x1c1f ;  /* 0x001c1f543f6e7589 */ /* 0x0003e200000e0000 */
[----:B---3--:R-:W-:-:S03]  /*aaa0*/  SEL R15, R59, R128, P0 ;  /* 0x000000803b0f7207 */ /* 0x008fc60000000000 */
[----:B------:R2:W-:Y:S04]  /*aab0*/  SHFL.IDX PT, R43, R65, R84, 0x1c1f ;  /* 0x001c1f54412b7589 */ /* 0x0005e800000e0000 */
[----:B------:R-:W-:Y:S01]  /*aac0*/  SHFL.IDX PT, R120, R120, R3, 0x1c1f ;  /* 0x001c1f0378787589 */ /* 0x000fe200000e0000 */
[----:B-1----:R-:W-:-:S03]  /*aad0*/  SEL R63, R106, R113, P0 ;  /* 0x000000716a3f7207 */ /* 0x002fc60000000000 */
[----:B------:R-:W-:Y:S01]  /*aae0*/  SHFL.IDX PT, R31, R31, R84, 0x1c1f ;  /* 0x001c1f541f1f7589 */ /* 0x000fe200000e0000 */
[----:B--2---:R-:W-:-:S03]  /*aaf0*/  SEL R65, R113, R106, P0 ;  /* 0x0000006a71417207 */ /* 0x004fc60000000000 */
[----:B------:R-:W1:Y:S01]  /*ab00*/  SHFL.IDX PT, R121, R154, R3, 0x1c1f ;  /* 0x001c1f039a797589 */ /* 0x000e6200000e0000 */
[----:B------:R-:W2:Y:S03]  /*ab10*/  @P2 LDC R113, c[0x0][0xbec] ;  /* 0x0002fb00ff712b82 */ /* 0x000ea60000000800 */
[----:B------:R3:W-:Y:S04]  /*ab20*/  SHFL.IDX PT, R127, R46, R84, 0x1c1f ;  /* 0x001c1f542e7f7589 */ /* 0x0007e800000e0000 */
[----:B------:R-:W-:Y:S01]  /*ab30*/  SHFL.IDX PT, R102, R146, R3, 0x1c1f ;  /* 0x001c1f0392667589 */ /* 0x000fe200000e0000 */
[----:B------:R-:W0:Y:S03]  /*ab40*/  LDC R106, c[0x0][0xc50] ;  /* 0x00031400ff6a7b82 */ /* 0x000e260000000800 */
[----:B------:R-:W-:Y:S01]  /*ab50*/  SHFL.IDX PT, R39, R132, R3, 0x1c1f ;  /* 0x001c1f0384277589 */ /* 0x000fe200000e0000 */
[----:B---3--:R-:W-:-:S03]  /*ab60*/  SEL R46, R118, R117, P0 ;  /* 0x00000075762e7207 */ /* 0x008fc60000000000 */
[----:B------:R-:W-:Y:S01]  /*ab70*/  SHFL.IDX PT, R55, R142, R3, 0x1c1f ;  /* 0x001c1f038e377589 */ /* 0x000fe200000e0000 */
[----:B------:R-:W3:Y:S03]  /*ab80*/  LDC.64 R116, c[0x0][0xb40] ;  /* 0x0002d000ff747b82 */ /* 0x000ee60000000a00 */
[----:B------:R4:W5:Y:S04]  /*ab90*/  SHFL.IDX PT, R132, R48, R84, 0x1c1f ;  /* 0x001c1f5430847589 */ /* 0x00096800000e0000 */
[----:B------:R4:W-:Y:S01]  /*aba0*/  SHFL.IDX PT, R103, R50, R84, 0x1c1f ;  /* 0x001c1f5432677589 */ /* 0x0009e200000e0000 */
[----:B-1----:R-:W-:-:S03]  /*abb0*/  SEL R29, R121, R14, P0 ;  /* 0x0000000e791d7207 */ /* 0x002fc60000000000 */
[----:B------:R-:W-:Y:S01]  /*abc0*/  SHFL.IDX PT, R21, R144, R3, 0x1c1f ;  /* 0x001c1f0390157589 */ /* 0x000fe200000e0000 */
[----:B----4-:R-:W-:-:S03]  /*abd0*/  SEL R48, R10, R115, P0 ;  /* 0x000000730a307207 */ /* 0x010fc60000000000 */
[----:B------:R-:W-:Y:S01]  /*abe0*/  SHFL.IDX PT, R53, R140, R3, 0x1c1f ;  /* 0x001c1f038c357589 */ /* 0x000fe200000e0000 */
[----:B------:R-:W-:-:S03]  /*abf0*/  SEL R50, R115, R10, P0 ;  /* 0x0000000a73327207 */ /* 0x000fc60000000000 */
[----:B------:R-:W-:Y:S01]  /*ac00*/  SHFL.IDX PT, R58, R58, R3, 0x1c1f ;  /* 0x001c1f033a3a7589 */ /* 0x000fe200000e0000 */
[----:B------:R-:W1:Y:S01]  /*ac10*/  @P2 LDC R115, c[0x0][0xbf0] ;  /* 0x0002fc00ff732b82 */ /* 0x000e620000000800 */
[----:B------:R-:W-:Y:S02]  /*ac20*/  SEL R10, R105, R126, P0 ;  /* 0x0000007e690a7207 */ /* 0x000fe40000000000 */
[----:B------:R-:W-:Y:S01]  /*ac30*/  SHFL.IDX PT, R56, R56, R3, 0x1c1f ;  /* 0x001c1f0338387589 */ /* 0x000fe200000e0000 */
[----:B---3--:R-:W-:-:S03]  /*ac40*/  IMAD.WIDE.U32 R4, R116, UR36, R4 ;  /* 0x0000002474047c25 */ /* 0x008fc6000f8e0004 */
[----:B------:R-:W-:Y:S04]  /*ac50*/  SHFL.IDX PT, R60, R60, R3, 0x1c1f ;  /* 0x001c1f033c3c7589 */ /* 0x000fe800000e0000 */
[----:B------:R-:W-:Y:S04]  /*ac60*/  SHFL.IDX PT, R61, R138, R3, 0x1c1f ;  /* 0x001c1f038a3d7589 */ /* 0x000fe800000e0000 */
[----:B------:R-:W-:Y:S04]  /*ac70*/  SHFL.IDX PT, R37, R136, R3, 0x1c1f ;  /* 0x001c1f0388257589 */ /* 0x000fe800000e0000 */
[----:B------:R-:W-:Y:S04]  /*ac80*/  SHFL.IDX PT, R38, R130, R3, 0x1c1f ;  /* 0x001c1f0382267589 */ /* 0x000fe800000e0000 */
[----:B------:R3:W-:Y:S04]  /*ac90*/  SHFL.IDX PT, R22, R98, R3, 0x1c1f ;  /* 0x001c1f0362167589 */ /* 0x0007e800000e0000 */
[----:B------:R4:W-:Y:S04]  /*aca0*/  SHFL.IDX PT, R17, R94, R3, 0x1c1f ;  /* 0x001c1f035e117589 */ /* 0x0009e800000e0000 */
[----:B------:R5:W-:Y:S01]  /*acb0*/  SHFL.IDX PT, R109, R62, R84, 0x1c1f ;  /* 0x001c1f543e6d7589 */ /* 0x000be200000e0000 */
[----:B---3--:R-:W-:-:S03]  /*acc0*/  SEL R98, R96, R99, P0 ;  /* 0x0000006360627207 */ /* 0x008fc60000000000 */
[----:B------:R3:W-:Y:S01]  /*acd0*/  SHFL.IDX PT, R107, R64, R84, 0x1c1f ;  /* 0x001c1f54406b7589 */ /* 0x0007e200000e0000 */
[----:B------:R-:W-:Y:S02]  /*ace0*/  SEL R96, R99, R96, P0 ;  /* 0x0000006063607207 */ /* 0x000fe40000000000 */
[----:B----4-:R-:W-:Y:S01]  /*acf0*/  SEL R3, R74, R9, P0 ;  /* 0x000000094a037207 */ /* 0x010fe20000000000 */
[----:B------:R4:W1:Y:S01]  /*ad00*/  SHFL.IDX PT, R130, R51, R84, 0x1c1f ;  /* 0x001c1f5433827589 */ /* 0x00086200000e0000 */
[----:B------:R-:W-:Y:S02]  /*ad10*/  SEL R9, R9, R74, P0 ;  /* 0x0000004a09097207 */ /* 0x000fe40000000000 */
[----:B------:R-:W-:Y:S01]  /*ad20*/  SEL R74, R80, R81, P0 ;  /* 0x00000051504a7207 */ /* 0x000fe20000000000 */
[----:B------:R-:W1:Y:S01]  /*ad30*/  SHFL.IDX PT, R57, R57, R84, 0x1c1f ;  /* 0x001c1f5439397589 */ /* 0x000e6200000e0000 */
[----:B------:R-:W-:Y:S02]  /*ad40*/  SEL R80, R81, R80, P0 ;  /* 0x0000005051507207 */ /* 0x000fe40000000000 */
[----:B------:R-:W-:Y:S01]  /*ad50*/  SEL R81, R11, R78, P0 ;  /* 0x0000004e0b517207 */ /* 0x000fe20000000000 */
[----:B------:R-:W1:Y:S01]  /*ad60*/  SHFL.IDX PT, R108, R108, R84, 0x1c1f ;  /* 0x001c1f546c6c7589 */ /* 0x000e6200000e0000 */
[----:B------:R-:W-:-:S02]  /*ad70*/  SEL R78, R82, R79, P0 ;  /* 0x0000004f524e7207 */ /* 0x000fc40000000000 */
[----:B------:R-:W-:Y:S01]  /*ad80*/  SEL R82, R79, R82, P0 ;  /* 0x000000524f527207 */ /* 0x000fe20000000000 */
[----:B------:R-:W-:Y:S01]  /*ad90*/  SHFL.IDX PT, R76, R76, R84, 0x1c1f ;  /* 0x001c1f544c4c7589 */ /* 0x000fe200000e0000 */
[----:B------:R-:W-:Y:S02]  /*ada0*/  SEL R79, R83, R86, P0 ;  /* 0x00000056534f7207 */ /* 0x000fe40000000000 */
[----:B------:R-:W-:Y:S01]  /*adb0*/  SEL R83, R86, R83, P0 ;  /* 0x0000005356537207 */ /* 0x000fe20000000000 */
[----:B------:R-:W-:Y:S01]  /*adc0*/  SHFL.IDX PT, R77, R77, R84, 0x1c1f ;  /* 0x001c1f544d4d7589 */ /* 0x000fe200000e0000 */
[----:B-----5:R-:W-:Y:S02]  /*add0*/  SEL R62, R111, R112, P0 ;  /* 0x000000706f3e7207 */ /* 0x020fe40000000000 */
[----:B---3--:R-:W-:Y:S01]  /*ade0*/  SEL R64, R112, R111, P0 ;  /* 0x0000006f70407207 */ /* 0x008fe20000000000 */
[----:B------:R-:W-:Y:S01]  /*adf0*/  SHFL.IDX PT, R72, R72, R84, 0x1c1f ;  /* 0x001c1f5448487589 */ /* 0x000fe200000e0000 */
[----:B------:R-:W-:Y:S01]  /*ae00*/  SEL R86, R87, R12, P0 ;  /* 0x0000000c57567207 */ /* 0x000fe20000000000 */
[----:B------:R-:W3:Y:S01]  /*ae10*/  @P2 LDC R112, c[0x0][0xbf0] ;  /* 0x0002fc00ff702b82 */ /* 0x000ee20000000800 */
[----:B----4-:R-:W-:Y:S01]  /*ae20*/  SEL R51, R114, R13, P0 ;  /* 0x0000000d72337207 */ /* 0x010fe20000000000 */
[----:B------:R-:W-:Y:S01]  /*ae30*/  SHFL.IDX PT, R73, R73, R84, 0x1c1f ;  /* 0x001c1f5449497589 */ /* 0x000fe200000e0000 */
[----:B------:R-:W-:Y:S01]  /*ae40*/  SEL R11, R104, R125, P0 ;  /* 0x0000007d680b7207 */ /* 0x000fe20000000000 */
[----:B------:R-:W-:Y:S01]  /*ae50*/  IMAD R111, R135, UR36, R20 ;  /* 0x00000024876f7c24 */ /* 0x000fe2000f8e0214 */
[----:B------:R-:W-:Y:S01]  /*ae60*/  SEL R13, R125, R104, P0 ;  /* 0x000000687d0d7207 */ /* 0x000fe20000000000 */
[----:B------:R-:W-:Y:S01]  /*ae70*/  SHFL.IDX PT, R70, R70, R84, 0x1c1f ;  /* 0x001c1f5446467589 */ /* 0x000fe200000e0000 */
[----:B------:R-:W-:-:S02]  /*ae80*/  SEL R94, R95, R18, P0 ;  /* 0x000000125f5e7207 */ /* 0x000fc40000000000 */
[----:B------:R-:W-:Y:S01]  /*ae90*/  SEL R99, R97, R26, P0 ;  /* 0x0000001a61637207 */ /* 0x000fe20000000000 */
[----:B------:R-:W-:Y:S01]  /*aea0*/  SHFL.IDX PT, R71, R71, R84, 0x1c1f ;  /* 0x001c1f5447477589 */ /* 0x000fe200000e0000 */
[----:B------:R-:W-:Y:S02]  /*aeb0*/  SEL R97, R26, R97, P0 ;  /* 0x000000611a617207 */ /* 0x000fe40000000000 */
[----:B------:R-:W-:Y:S01]  /*aec0*/  SEL R26, R31, R120, P0 ;  /* 0x000000781f1a7207 */ /* 0x000fe20000000000 */
[----:B------:R-:W-:Y:S01]  /*aed0*/  SHFL.IDX PT, R66, R66, R84, 0x1c1f ;  /* 0x001c1f5442427589 */ /* 0x000fe200000e0000 */
[----:B------:R-:W-:-:S03]  /*aee0*/  SEL R20, R132, R55, P0 ;  /* 0x0000003784147207 */ /* 0x000fc60000000000 */
[----:B------:R-:W-:Y:S04]  /*aef0*/  SHFL.IDX PT, R69, R69, R84, 0x1c1f ;  /* 0x001c1f5445457589 */ /* 0x000fe800000e0000 */
[----:B------:R-:W-:Y:S04]  /*af00*/  SHFL.IDX PT, R67, R67, R84, 0x1c1f ;  /* 0x001c1f5443437589 */ /* 0x000fe800000e0000 */
[----:B------:R4:W-:Y:S02]  /*af10*/  SHFL.IDX PT, R68, R68, R84, 0x1c1f ;  /* 0x001c1f5444447589 */ /* 0x0009e400000e0000 */
[----:B----4-:R-:W-:-:S02]  /*af20*/  SEL R84, R12, R87, P0 ;  /* 0x000000570c547207 */ /* 0x010fc40000000000 */
[----:B------:R-:W-:Y:S02]  /*af30*/  SEL R87, R85, R88, P0 ;  /* 0x0000005855577207 */ /* 0x000fe40000000000 */
[----:B------:R-:W-:Y:S02]  /*af40*/  SEL R85, R88, R85, P0 ;  /* 0x0000005558557207 */ /* 0x000fe40000000000 */
[----:B------:R-:W-:Y:S02]  /*af50*/  SEL R88, R92, R93, P0 ;  /* 0x0000005d5c587207 */ /* 0x000fe40000000000 */
[----:B------:R-:W-:Y:S02]  /*af60*/  SEL R92, R93, R92, P0 ;  /* 0x0000005c5d5c7207 */ /* 0x000fe40000000000 */
[----:B------:R-:W-:Y:S02]  /*af70*/  SEL R93, R19, R90, P0 ;  /* 0x0000005a135d7207 */ /* 0x000fe40000000000 */
[----:B------:R-:W-:Y:S01]  /*af80*/  SEL R12, R126, R105, P0 ;  /* 0x000000697e0c7207 */ /* 0x000fe20000000000 */
[----:B------:R-:W-:Y:S01]  /*af90*/  IMAD.WIDE.U32 R104, R134, UR36, R6 ;  /* 0x0000002486687c25 */ /* 0x000fe2000f8e0006 */
[----:B------:R-:W-:-:S02]  /*afa0*/  SEL R90, R18, R95, P0 ;  /* 0x0000005f125a7207 */ /* 0x000fc40000000000 */
[----:B------:R-:W-:Y:S01]  /*afb0*/  SEL R19, R128, R59, P0 ;  /* 0x0000003b80137207 */ /* 0x000fe20000000000 */
[----:B------:R-:W-:Y:S01]  /*afc0*/  IMAD.MOV R59, RZ, RZ, -R16 ;  /* 0x000000ffff3b7224 */ /* 0x000fe200078e0a10 */
[----:B------:R-:W-:Y:S01]  /*afd0*/  SEL R95, R91, R24, P0 ;  /* 0x000000185b5f7207 */ /* 0x000fe20000000000 */
[----:B------:R-:W-:Y:S01]  /*afe0*/  IMAD.IADD R105, R105, 0x1, R111 ;  /* 0x0000000169697824 */ /* 0x000fe200078e026f */
[----:B------:R-:W-:Y:S01]  /*aff0*/  SEL R91, R24, R91, P0 ;  /* 0x0000005b185b7207 */ /* 0x000fe20000000000 */
[----:B--2---:R-:W-:Y:S01]  /*b000*/  @P2 IMAD.HI.U32 R16, R54, R113, RZ ;  /* 0x0000007136102227 */ /* 0x004fe200078e00ff */
[----:B------:R-:W-:Y:S02]  /*b010*/  SEL R24, R120, R31, P0 ;  /* 0x0000001f78187207 */ /* 0x000fe40000000000 */
[----:B------:R-:W-:Y:S01]  /*b020*/  SEL R31, R14, R121, P0 ;  /* 0x000000790e1f7207 */ /* 0x000fe20000000000 */
[----:B0-----:R-:W-:Y:S01]  /*b030*/  IMAD R111, R106, R59, UR4 ;  /* 0x000000046a6f7e24 */ /* 0x001fe2000f8e023b */
[----:B------:R-:W-:Y:S01]  /*b040*/  SEL R14, R102, R127, P0 ;  /* 0x0000007f660e7207 */ /* 0x000fe20000000000 */
[----:B------:R-:W-:Y:S01]  /*b050*/  ULDC.64 UR4, c[0x0][0xbe0] ;  /* 0x0002f80000047ab9 */ /* 0x000fe20000000a00 */
[----:B------:R-:W-:Y:S01]  /*b060*/  SEL R18, R127, R102, P0 ;  /* 0x000000667f127207 */ /* 0x000fe20000000000 */
[----:B------:R-:W-:Y:S01]  /*b070*/  IMAD R102, R116, UR37, RZ ;  /* 0x0000002574667c24 */ /* 0x000fe2000f8e02ff */
[----:B------:R-:W-:Y:S01]  /*b080*/  SEL R6, R55, R132, P0 ;  /* 0x0000008437067207 */ /* 0x000fe20000000000 */
[----:B------:R-:W-:Y:S01]  /*b090*/  IMAD.MOV.U32 R55, RZ, RZ, R54 ;  /* 0x000000ffff377224 */ /* 0x000fe200078e0036 */
[----:B-1----:R-:W-:Y:S01]  /*b0a0*/  @P2 SHF.R.U32.HI R55, RZ, R115, R16 ;  /* 0x00000073ff372219 */ /* 0x002fe20000011610 */
[----:B------:R-:W-:Y:S01]  /*b0b0*/  IMAD R113, R117, UR36, R102 ;  /* 0x0000002475717c24 */ /* 0x000fe2000f8e0266 */
[----:B------:R-:W-:Y:S01]  /*b0c0*/  SHF.R.S32.HI R16, RZ, 0x1f, R111 ;  /* 0x0000001fff107819 */ /* 0x000fe2000001146f */
[----:B------:R-:W-:Y:S01]  /*b0d0*/  IMAD.MOV.U32 R59, RZ, RZ, R54 ;  /* 0x000000ffff3b7224 */ /* 0x000fe200078e0036 */
[----:B---3--:R-:W-:Y:S01]  /*b0e0*/  @P2 SHF.R.U32.HI R59, RZ, R112, R119 ;  /* 0x00000070ff3b2219 */ /* 0x008fe20000011677 */
[----:B------:R-:W-:Y:S01]  /*b0f0*/  IMAD.IADD R113, R5, 0x1, R113 ;  /* 0x0000000105717824 */ /* 0x000fe200078e0271 */
[----:B------:R-:W-:Y:S01]  /*b100*/  SEL R7, R21, R130, P0 ;  /* 0x0000008215077207 */ /* 0x000fe20000000000 */
[----:B------:R-:W-:Y:S01]  /*b110*/  IMAD R5, R16, UR4, RZ ;  /* 0x0000000410057c24 */ /* 0x000fe2000f8e02ff */
[----:B------:R-:W-:Y:S01]  /*b120*/  SEL R21, R130, R21, P0 ;  /* 0x0000001582157207 */ /* 0x000fe20000000000 */
[----:B------:R-:W-:-:S02]  /*b130*/  IMAD.MOV.U32 R112, RZ, RZ, R4 ;  /* 0x000000ffff707224 */ /* 0x000fc400078e0004 */
[C---:B------:R-:W-:Y:S02]  /*b140*/  IMAD R102, R111.reuse, UR5, R5 ;  /* 0x000000056f667c24 */ /* 0x040fe4000f8e0205 */
[----:B------:R-:W-:Y:S02]  /*b150*/  IMAD R16, R16, UR6, RZ ;  /* 0x0000000610107c24 */ /* 0x000fe4000f8e02ff */
[----:B------:R-:W-:Y:S01]  /*b160*/  IMAD.WIDE.U32 R4, R111, UR4, R104 ;  /* 0x000000046f047c25 */ /* 0x000fe2000f8e0068 */
[----:B------:R-:W-:-:S03]  /*b170*/  ULDC.64 UR4, c[0x0][0xb30] ;  /* 0x0002cc0000047ab9 */ /* 0x000fc60000000a00 */
[----:B------:R-:W-:Y:S01]  /*b180*/  IMAD R115, R111, UR7, R16 ;  /* 0x000000076f737c24 */ /* 0x000fe2000f8e0210 */
[----:B------:R-:W-:Y:S01]  /*b190*/  IADD3 R4, P2, R55, R4, RZ ;  /* 0x0000000437047210 */ /* 0x000fe20007f5e0ff */
[----:B------:R-:W-:Y:S01]  /*b1a0*/  IMAD.WIDE.U32 R104, R111, UR6, R112 ;  /* 0x000000066f687c25 */ /* 0x000fe2000f8e0070 */
[----:B------:R-:W-:Y:S01]  /*b1b0*/  SHF.R.S32.HI R111, RZ, 0x1f, R55 ;  /* 0x0000001fff6f7819 */ /* 0x000fe20000011437 */
[----:B------:R-:W-:Y:S01]  /*b1c0*/  ULDC.64 UR6, c[0x0][0xbc8] ;  /* 0x0002f20000067ab9 */ /* 0x000fe20000000a00 */
[----:B------:R-:W-:Y:S01]  /*b1d0*/  SHF.R.S32.HI R16, RZ, 0x1f, R59 ;  /* 0x0000001fff107819 */ /* 0x000fe2000001143b */
[----:B------:R-:W-:Y:S01]  /*b1e0*/  IMAD.MOV R55, RZ, RZ, -R55 ;  /* 0x000000ffff377224 */ /* 0x000fe200078e0a37 */
[----:B------:R-:W-:Y:S01]  /*b1f0*/  IADD3.X R5, R111, R5, R102, P2, !PT ;  /* 0x000000056f057210 */ /* 0x000fe200017fe466 */
[----:B------:R-:W-:Y:S02]  /*b200*/  IMAD.MOV R113, RZ, RZ, -R59 ;  /* 0x000000ffff717224 */ /* 0x000fe400078e0a3b */
[----:B------:R-:W-:-:S02]  /*b210*/  IMAD R16, R16, UR4, RZ ;  /* 0x0000000410107c24 */ /* 0x000fc4000f8e02ff */
[C-C-:B------:R-:W-:Y:S02]  /*b220*/  IMAD R55, R129.reuse, R55, R54.reuse ;  /* 0x0000003781377224 */ /* 0x140fe400078e0236 */
[----:B------:R-:W-:Y:S02]  /*b230*/  IMAD R113, R129, R113, R54 ;  /* 0x0000007181717224 */ /* 0x000fe400078e0236 */
[----:B------:R-:W-:Y:S01]  /*b240*/  IMAD R111, R59, UR5, R16 ;  /* 0x000000053b6f7c24 */ /* 0x000fe2000f8e0210 */
[----:B------:R-:W-:Y:S01]  /*b250*/  SHF.R.S32.HI R16, RZ, 0x1f, R55 ;  /* 0x0000001fff107819 */ /* 0x000fe20000011437 */
[----:B------:R-:W-:Y:S01]  /*b260*/  IMAD.IADD R105, R105, 0x1, R115 ;  /* 0x0000000169697824 */ /* 0x000fe200078e0273 */
[----:B------:R-:W-:Y:S01]  /*b270*/  SHF.R.S32.HI R54, RZ, 0x1f, R113 ;  /* 0x0000001fff367819 */ /* 0x000fe20000011471 */
[----:B------:R-:W0:Y:S02]  /*b280*/  S2UR UR5, SR_CgaCtaId ;  /* 0x00000000000579c3 */ /* 0x000e240000008800 */
[----:B------:R-:W-:-:S02]  /*b290*/  IMAD R16, R16, UR6, RZ ;  /* 0x0000000610107c24 */ /* 0x000fc4000f8e02ff */
[----:B------:R-:W-:Y:S01]  /*b2a0*/  IMAD.WIDE.U32 R104, R59, UR4, R104 ;  /* 0x000000043b687c25 */ /* 0x000fe2000f8e0068 */
[----:B------:R-:W-:-:S03]  /*b2b0*/  UMOV UR4, 0x400 ;  /* 0x0000040000047882 */ /* 0x000fc60000000000 */
[----:B------:R-:W-:Y:S02]  /*b2c0*/  IMAD R102, R54, UR8, RZ ;  /* 0x0000000836667c24 */ /* 0x000fe4000f8e02ff */
[----:B------:R-:W-:Y:S02]  /*b2d0*/  IMAD R59, R55, UR7, R16 ;  /* 0x00000007373b7c24 */ /* 0x000fe4000f8e0210 */
[----:B------:R-:W-:Y:S02]  /*b2e0*/  IMAD.IADD R105, R105, 0x1, R111 ;  /* 0x0000000169697824 */ /* 0x000fe400078e026f */
[----:B------:R-:W-:Y:S01]  /*b2f0*/  IMAD.WIDE.U32 R54, R55, UR6, R4 ;  /* 0x0000000637367c25 */ /* 0x000fe2000f8e0004 */
[----:B------:R-:W-:Y:S01]  /*b300*/  ULDC.64 UR6, c[0x0][0xba8] ;  /* 0x0002ea0000067ab9 */ /* 0x000fe20000000a00 */
[----:B------:R-:W-:Y:S02]  /*b310*/  SEL R4, R52, R103, P0 ;  /* 0x0000006734047207 */ /* 0x000fe40000000000 */
[C---:B------:R-:W-:Y:S01]  /*b320*/  IMAD R5, R113.reuse, UR9, R102 ;  /* 0x0000000971057c24 */ /* 0x040fe2000f8e0266 */
[----:B------:R-:W-:Y:S01]  /*b330*/  LEA R111, P2, R54, UR6, 0x2 ;  /* 0x00000006366f7c11 */ /* 0x000fe2000f8410ff */
[----:B------:R-:W-:Y:S01]  /*b340*/  IMAD.WIDE.U32 R112, R113, UR8, R104 ;  /* 0x0000000871707c25 */ /* 0x000fe2000f8e0068 */
[----:B------:R-:W-:Y:S01]  /*b350*/  ULDC.64 UR8, c[0x0][0xb00] ;  /* 0x0002c00000087ab9 */ /* 0x000fe20000000a00 */
[----:B------:R-:W-:Y:S01]  /*b360*/  ULDC UR6, c[0x0][0xa88] ;  /* 0x0002a20000067ab9 */ /* 0x000fe20000000800 */
[----:B------:R-:W-:Y:S01]  /*b370*/  SEL R52, R103, R52, P0 ;  /* 0x0000003467347207 */ /* 0x000fe20000000000 */
[----:B------:R-:W-:Y:S01]  /*b380*/  IMAD.IADD R55, R55, 0x1, R59 ;  /* 0x0000000137377824 */ /* 0x000fe200078e023b */
[----:B------:R-:W-:Y:S01]  /*b390*/  LEA R104, P3, R112, UR8, 0x2 ;  /* 0x0000000870687c11 */ /* 0x000fe2000f8610ff */
[----:B------:R-:W-:Y:S01]  /*b3a0*/  IMAD.IADD R5, R113, 0x1, R5 ;  /* 0x0000000171057824 */ /* 0x000fe200078e0205 */
[----:B------:R-:W-:Y:S01]  /*b3b0*/  SHFL.IDX PT, R114, R111, 0x1, 0x1c1f ;  /* 0x003c1f006f727f89 */ /* 0x000fe200000e0000 */
[----:B0-----:R-:W-:Y:S01]  /*b3c0*/  ULEA UR4, UR5, UR4, 0x18 ;  /* 0x0000000405047291 */ /* 0x001fe2000f8ec03f */
[----:B------:R-:W-:Y:S01]  /*b3d0*/  LEA.HI.X R116, R54, UR7, R55, 0x2, P2 ;  /* 0x0000000736747c11 */ /* 0x000fe200090f1437 */
[----:B------:R-:W-:Y:S01]  /*b3e0*/  IMAD R16, R129, UR6, RZ ;  /* 0x0000000681107c24 */ /* 0x000fe2000f8e02ff */
[----:B------:R-:W-:Y:S01]  /*b3f0*/  LEA.HI.X R106, R112, UR9, R5, 0x2, P3 ;  /* 0x00000009706a7c11 */ /* 0x000fe200098f1405 */
[C---:B------:R-:W-:Y:S01]  /*b400*/  VIADD R105, R101.reuse, 0x8 ;  /* 0x0000000865697836 */ /* 0x040fe20000000000 */
[----:B------:R-:W-:Y:S01]  /*b410*/  SHFL.IDX PT, R112, R111, RZ, 0x1c1f ;  /* 0x001c1fff6f707589 */ /* 0x000fe200000e0000 */
[----:B------:R-:W-:Y:S01]  /*b420*/  UIADD3 UR4, UR4, 0x33420, URZ ;  /* 0x0003342004047890 */ /* 0x000fe2000fffe03f */
[----:B------:R-:W-:-:S02]  /*b430*/  ISETP.GE.OR P2, PT, R101, R16, P1 ;  /* 0x000000106500720c */ /* 0x000fc40000f46670 */
[----:B------:R-:W0:Y:S01]  /*b440*/  SHFL.IDX PT, R113, R116, RZ, 0x1c1f ;  /* 0x001c1fff74717589 */ /* 0x000e2200000e0000 */
[-C--:B------:R-:W-:Y:S01]  /*b450*/  ISETP.GE.OR P1, PT, R105, R16.reuse, P1 ;  /* 0x000000106900720c */ /* 0x080fe20000f26670 */
[----:B------:R-:W-:Y:S01]  /*b460*/  UPRMT UR4, URZ, 0x654, UR4 ;  /* 0x000006543f047896 */ /* 0x000fe20008000004 */
[----:B------:R-:W-:Y:S01]  /*b470*/  ISETP.GE.AND P3, PT, R101, R16, PT ;  /* 0x000000106500720c */ /* 0x000fe20003f66270 */
[----:B------:R-:W1:Y:S01]  /*b480*/  SHFL.IDX PT, R115, R116, 0x1, 0x1c1f ;  /* 0x003c1f0074737f89 */ /* 0x000e6200000e0000 */
[----:B------:R-:W-:Y:S01]  /*b490*/  SEL R55, R56, R57, P0 ;  /* 0x0000003938377207 */ /* 0x000fe20000000000 */
[----:B------:R-:W-:Y:S01]  /*b4a0*/  IMAD.SHL.U32 R101, R100, 0x2, RZ ;  /* 0x0000000264657824 */ /* 0x000fe200078e00ff */
[----:B------:R-:W-:Y:S01]  /*b4b0*/  SEL R59, R57, R56, P0 ;  /* 0x00000038393b7207 */ /* 0x000fe20000000000 */
[----:B------:R2:W3:Y:S01]  /*b4c0*/  SHFL.IDX PT, R102, R104, RZ, 0x1c1f ;  /* 0x001c1fff68667589 */ /* 0x0004e200000e0000 */
[----:B------:R-:W-:Y:S02]  /*b4d0*/  SEL R5, R53, R110, P0 ;  /* 0x0000006e35057207 */ /* 0x000fe40000000000 */
[----:B------:R-:W-:Y:S01]  /*b4e0*/  SYNCS.ARRIVE.TRANS64.RED.A1T0 RZ, [UR4], RZ ;  /* 0x000000ffffff79a7 */ /* 0x000fe20008100404 */
[----:B------:R2:W4:Y:S01]  /*b4f0*/  SHFL.IDX PT, R103, R106, RZ, 0x1c1f ;  /* 0x001c1fff6a677589 */ /* 0x00052200000e0000 */
[----:B------:R-:W-:-:S02]  /*b500*/  SEL R54, R58, R109, P0 ;  /* 0x0000006d3a367207 */ /* 0x000fc40000000000 */
[----:B------:R-:W-:Y:S02]  /*b510*/  SEL R56, R60, R107, P0 ;  /* 0x0000006b3c387207 */ /* 0x000fe40000000000 */
[----:B------:R-:W-:Y:S02]  /*b520*/  SEL R57, R61, R108, P0 ;  /* 0x0000006c3d397207 */ /* 0x000fe40000000000 */
[----:B------:R-:W-:Y:S02]  /*b530*/  SEL R53, R110, R53, P0 ;  /* 0x000000356e357207 */ /* 0x000fe40000000000 */
[----:B------:R-:W-:Y:S02]  /*b540*/  SEL R58, R109, R58, P0 ;  /* 0x0000003a6d3a7207 */ /* 0x000fe40000000000 */
[----:B------:R-:W-:Y:S01]  /*b550*/  SEL R60, R107, R60, P0 ;  /* 0x0000003c6b3c7207 */ /* 0x000fe20000000000 */
[----:B0-----:R2:W-:Y:S01]  /*b560*/  @!P2 ST.E desc[UR38][R112.64], R2 ;  /* 0x000000027000a985 */ /* 0x0015e2000c101926 */
[----:B------:R-:W-:-:S03]  /*b570*/  SEL R61, R108, R61, P0 ;  /* 0x0000003d6c3d7207 */ /* 0x000fc60000000000 */
[----:B-1----:R2:W-:Y:S01]  /*b580*/  @!P1 ST.E desc[UR38][R114.64], R0 ;  /* 0x0000000072009985 */ /* 0x0025e2000c101926 */
[----:B------:R-:W-:Y:S05]  /*b590*/  @P3 BRA `(.L_x_37) ;  /* 0x0000000800383947 */ /* 0x000fea0003800000 */
[C---:B--2---:R-:W-:Y:S01]  /*b5a0*/  VIADD R0, R101.reuse, 0x8 ;  /* 0x0000000865007836 */ /* 0x044fe20000000000 */
[----:B------:R-:W-:Y:S01]  /*b5b0*/  ULDC UR4, c[0x0][0xac8] ;  /* 0x0002b20000047ab9 */ /* 0x000fe20000000800 */
[C---:B------:R-:W-:Y:S01]  /*b5c0*/  VIADD R100, R101.reuse, 0x10 ;  /* 0x0000001065647836 */ /* 0x040fe20000000000 */
[C---:B------:R-:W-:Y:S01]  /*b5d0*/  ISETP.GE.AND P4, PT, R101.reuse, UR4, PT ;  /* 0x0000000465007c0c */ /* 0x040fe2000bf86270 */
[C---:B------:R-:W-:Y:S01]  /*b5e0*/  VIADD R107, R101.reuse, 0x18 ;  /* 0x00000018656b7836 */ /* 0x040fe20000000000 */
[----:B------:R-:W-:Y:S01]  /*b5f0*/  ISETP.GE.AND P5, PT, R0, UR4, PT ;  /* 0x0000000400007c0c */ /* 0x000fe2000bfa6270 */
[C---:B------:R-:W-:Y:S01]  /*b600*/  VIADD R112, R101.reuse, 0x20 ;  /* 0x0000002065707836 */ /* 0x040fe20000000000 */
[----:B------:R-:W-:Y:S01]  /*b610*/  ISETP.GE.AND P3, PT, R100, UR4, PT ;  /* 0x0000000464007c0c */ /* 0x000fe2000bf66270 */
[----:B------:R-:W-:Y:S01]  /*b620*/  VIADD R114, R101, 0x28 ;  /* 0x0000002865727836 */ /* 0x000fe20000000000 */
[----:B------:R-:W-:Y:S01]  /*b630*/  ISETP.GE.AND P1, PT, R107, UR4, PT ;  /* 0x000000046b007c0c */ /* 0x000fe2000bf26270 */
[----:B------:R-:W-:Y:S01]  /*b640*/  VIADD R115, R101, 0x30 ;  /* 0x0000003065737836 */ /* 0x000fe20000000000 */
[----:B------:R-:W-:-:S05]  /*b650*/  ISETP.GE.AND P2, PT, R112, UR4, PT ;  /* 0x0000000470007c0c */ /* 0x000fca000bf46270 */
[--C-:B---34-:R-:W-:Y:S02]  /*b660*/  @!P4 IMAD.WIDE R108, R101, 0x4, R102.reuse ;  /* 0x00000004656cc825 */ /* 0x118fe400078e0266 */
[----:B------:R-:W-:Y:S02]  /*b670*/  @!P5 LEA.HI R0, R0, R0, RZ, 0x1 ;  /* 0x000000000000d211 */ /* 0x000fe400078f08ff */
[----:B------:R-:W-:Y:S01]  /*b680*/  @!P3 LEA.HI R100, R100, R100, RZ, 0x1 ;  /* 0x000000646464b211 */ /* 0x000fe200078f08ff */
[----:B------:R0:W-:Y:S01]  /*b690*/  @!P4 ST.E.64 desc[UR38][R108.64], R74 ;  /* 0x0000004a6c00c985 */ /* 0x0001e2000c101b26 */
[----:B------:R-:W-:Y:S02]  /*b6a0*/  @!P5 LOP3.LUT R111, R0, 0xfffffffe, RZ, 0xc0, !PT ;  /* 0xfffffffe006fd812 */ /* 0x000fe400078ec0ff */
[----:B------:R-:W-:Y:S02]  /*b6b0*/  @!P1 LEA.HI R0, R107, R107, RZ, 0x1 ;  /* 0x0000006b6b009211 */ /* 0x000fe400078f08ff */
[----:B------:R-:W-:Y:S01]  /*b6c0*/  @!P3 LOP3.LUT R107, R100, 0xfffffffe, RZ, 0xc0, !PT ;  /* 0xfffffffe646bb812 */ /* 0x000fe200078ec0ff */
[----:B------:R-:W-:Y:S01]  /*b6d0*/  @!P5 IMAD.WIDE R110, R111, 0x4, R102 ;  /* 0x000000046f6ed825 */ /* 0x000fe200078e0266 */
[----:B------:R-:W-:-:S02]  /*b6e0*/  @!P1 LOP3.LUT R113, R0, 0xfffffffe, RZ, 0xc0, !PT ;  /* 0xfffffffe00719812 */ /* 0x000fc400078ec0ff */
[----:B------:R-:W-:Y:S01]  /*b6f0*/  ISETP.GE.AND P4, PT, R114, UR4, PT ;  /* 0x0000000472007c0c */ /* 0x000fe2000bf86270 */
[C---:B------:R-:W-:Y:S01]  /*b700*/  VIADD R0, R101.reuse, 0x40 ;  /* 0x0000004065007836 */ /* 0x040fe20000000000 */
[----:B------:R1:W-:Y:S01]  /*b710*/  @!P5 ST.E.64 desc[UR38][R110.64], R80 ;  /* 0x000000506e00d985 */ /* 0x0003e2000c101b26 */
[----:B------:R-:W-:Y:S01]  /*b720*/  VIADD R100, R101, 0x38 ;  /* 0x0000003865647836 */ /* 0x000fe20000000000 */
[----:B------:R-:W-:Y:S01]  /*b730*/  @!P2 LEA.HI R112, R112, R112, RZ, 0x1 ;  /* 0x000000707070a211 */ /* 0x000fe200078f08ff */
[----:B0-----:R-:W-:Y:S01]  /*b740*/  @!P3 IMAD.WIDE R74, R107, 0x4, R102 ;  /* 0x000000046b4ab825 */ /* 0x001fe200078e0266 */
[----:B------:R-:W-:Y:S02]  /*b750*/  ISETP.GE.AND P5, PT, R115, UR4, PT ;  /* 0x0000000473007c0c */ /* 0x000fe4000bfa6270 */
[----:B------:R-:W-:Y:S02]  /*b760*/  @!P2 LOP3.LUT R109, R112, 0xfffffffe, RZ, 0xc0, !PT ;  /* 0xfffffffe706da812 */ /* 0x000fe400078ec0ff */
[----:B------:R0:W-:Y:S01]  /*b770*/  @!P3 ST.E.64 desc[UR38][R74.64], R78 ;  /* 0x0000004e4a00b985 */ /* 0x0001e2000c101b26 */
[----:B------:R-:W-:-:S02]  /*b780*/  ISETP.GE.AND P3, PT, R0, UR4, PT ;  /* 0x0000000400007c0c */ /* 0x000fc4000bf66270 */
[----:B------:R-:W-:Y:S01]  /*b790*/  @!P4 LEA.HI R114, R114, R114, RZ, 0x1 ;  /* 0x000000727272c211 */ /* 0x000fe200078f08ff */
[--C-:B------:R-:W-:Y:S01]  /*b7a0*/  @!P2 IMAD.WIDE R108, R109, 0x4, R102.reuse ;  /* 0x000000046d6ca825 */ /* 0x100fe200078e0266 */
[----:B------:R-:W-:Y:S02]  /*b7b0*/  ISETP.GE.AND P6, PT, R100, UR4, PT ;  /* 0x0000000464007c0c */ /* 0x000fe4000bfc6270 */
[----:B------:R-:W-:Y:S01]  /*b7c0*/  @!P4 LOP3.LUT R107, R114, 0xfffffffe, RZ, 0xc0, !PT ;  /* 0xfffffffe726bc812 */ /* 0x000fe200078ec0ff */
[----:B-1----:R-:W-:Y:S01]  /*b7d0*/  @!P1 IMAD.WIDE R80, R113, 0x4, R102 ;  /* 0x0000000471509825 */ /* 0x002fe200078e0266 */
[----:B------:R-:W-:-:S03]  /*b7e0*/  @!P5 LEA.HI R115, R115, R115, RZ, 0x1 ;  /* 0x000000737373d211 */ /* 0x000fc600078f08ff */
[C---:B------:R-:W-:Y:S01]  /*b7f0*/  VIADD R110, R101.reuse, 0x48 ;  /* 0x00000048656e7836 */ /* 0x040fe20000000000 */
[----:B------:R1:W-:Y:S01]  /*b800*/  @!P1 ST.E.64 desc[UR38][R80.64], R82 ;  /* 0x0000005250009985 */ /* 0x0003e2000c101b26 */
[----:B------:R-:W-:Y:S01]  /*b810*/  @!P3 LEA.HI R0, R0, R0, RZ, 0x1 ;  /* 0x000000000000b211 */ /* 0x000fe200078f08ff */
[----:B------:R-:W-:Y:S01]  /*b820*/  VIADD R111, R101, 0x50 ;  /* 0x00000050656f7836 */ /* 0x000fe20000000000 */
[----:B0-----:R-:W-:Y:S01]  /*b830*/  @!P5 LOP3.LUT R79, R115, 0xfffffffe, RZ, 0xc0, !PT ;  /* 0xfffffffe734fd812 */ /* 0x001fe200078ec0ff */
[--C-:B------:R-:W-:Y:S01]  /*b840*/  @!P4 IMAD.WIDE R74, R107, 0x4, R102.reuse ;  /* 0x000000046b4ac825 */ /* 0x100fe200078e0266 */
[----:B------:R-:W-:Y:S01]  /*b850*/  ISETP.GE.AND P1, PT, R110, UR4, PT ;  /* 0x000000046e007c0c */ /* 0x000fe2000bf26270 */
[----:B------:R-:W-:Y:S01]  /*b860*/  @!P2 ST.E.64 desc[UR38][R108.64], R86 ;  /* 0x000000566c00a985 */ /* 0x000fe2000c101b26 */
[----:B------:R-:W-:Y:S01]  /*b870*/  ISETP.GE.AND P2, PT, R111, UR4, PT ;  /* 0x000000046f007c0c */ /* 0x000fe2000bf46270 */
[--C-:B------:R-:W-:Y:S01]  /*b880*/  @!P5 IMAD.WIDE R78, R79, 0x4, R102.reuse ;  /* 0x000000044f4ed825 */ /* 0x100fe200078e0266 */
[----:B------:R-:W-:Y:S01]  /*b890*/  @!P6 LEA.HI R100, R100, R100, RZ, 0x1 ;  /* 0x000000646464e211 */ /* 0x000fe200078f08ff */
[----:B------:R0:W-:Y:S01]  /*b8a0*/  @!P4 ST.E.64 desc[UR38][R74.64], R84 ;  /* 0x000000544a00c985 */ /* 0x0001e2000c101b26 */
[----:B-1----:R-:W-:Y:S01]  /*b8b0*/  @!P3 LOP3.LUT R83, R0, 0xfffffffe, RZ, 0xc0, !PT ;  /* 0xfffffffe0053b812 */ /* 0x002fe200078ec0ff */
[----:B------:R-:W-:Y:S01]  /*b8c0*/  VIADD R0, R101, 0x58 ;  /* 0x0000005865007836 */ /* 0x000fe20000000000 */
[----:B------:R-:W-:Y:S01]  /*b8d0*/  @!P6 LOP3.LUT R81, R100, 0xfffffffe, RZ, 0xc0, !PT ;  /* 0xfffffffe6451e812 */ /* 0x000fe200078ec0ff */
[----:B------:R1:W-:Y:S04]  /*b8e0*/  @!P5 ST.E.64 desc[UR38][R78.64], R88 ;  /* 0x000000584e00d985 */ /* 0x0003e8000c101b26 */
[----:B------:R-:W-:Y:S01]  /*b8f0*/  @!P1 LEA.HI R110, R110, R110, RZ, 0x1 ;  /* 0x0000006e6e6e9211 */ /* 0x000fe200078f08ff */
[----:B------:R-:W-:Y:S01]  /*b900*/  @!P3 IMAD.WIDE R82, R83, 0x4, R102 ;  /* 0x000000045352b825 */ /* 0x000fe200078e0266 */
[----:B------:R-:W-:-:S02]  /*b910*/  ISETP.GE.AND P4, PT, R0, UR4, PT ;  /* 0x0000000400007c0c */ /* 0x000fc4000bf86270 */
[----:B------:R-:W-:Y:S01]  /*b920*/  @!P2 LEA.HI R111, R111, R111, RZ, 0x1 ;  /* 0x0000006f6f6fa211 */ /* 0x000fe200078f08ff */
[--C-:B------:R-:W-:Y:S01]  /*b930*/  @!P6 IMAD.WIDE R80, R81, 0x4, R102.reuse ;  /* 0x000000045150e825 */ /* 0x100fe200078e0266 */
[----:B0-----:R-:W-:Y:S02]  /*b940*/  @!P1 LOP3.LUT R75, R110, 0xfffffffe, RZ, 0xc0, !PT ;  /* 0xfffffffe6e4b9812 */ /* 0x001fe400078ec0ff */
[----:B------:R-:W-:Y:S01]  /*b950*/  @!P2 LOP3.LUT R111, R111, 0xfffffffe, RZ, 0xc0, !PT ;  /* 0xfffffffe6f6fa812 */ /* 0x000fe200078ec0ff */
[----:B------:R-:W-:Y:S01]  /*b960*/  VIADD R86, R101, 0x60 ;  /* 0x0000006065567836 */ /* 0x000fe20000000000 */
[----:B------:R0:W-:Y:S01]  /*b970*/  @!P6 ST.E.64 desc[UR38][R80.64], R92 ;  /* 0x0000005c5000e985 */ /* 0x0001e2000c101b26 */
[----:B------:R-:W-:-:S03]  /*b980*/  @!P1 IMAD.WIDE R74, R75, 0x4, R102 ;  /* 0x000000044b4a9825 */ /* 0x000fc600078e0266 */
[----:B------:R2:W-:Y:S01]  /*b990*/  @!P3 ST.E.64 desc[UR38][R82.64], R94 ;  /* 0x0000005e5200b985 */ /* 0x0005e2000c101b26 */
[----:B------:R-:W-:Y:S01]  /*b9a0*/  @!P4 LEA.HI R0, R0, R0, RZ, 0x1 ;  /* 0x000000000000c211 */ /* 0x000fe200078f08ff */
[----:B------:R-:W-:Y:S01]  /*b9b0*/  VIADD R84, R101, 0x70 ;  /* 0x0000007065547836 */ /* 0x000fe20000000000 */
[----:B------:R-:W-:Y:S01]  /*b9c0*/  ISETP.GE.AND P3, PT, R86, UR4, PT ;  /* 0x0000000456007c0c */ /* 0x000fe2000bf66270 */
[----:B-1----:R-:W-:Y:S01]  /*b9d0*/  @!P2 IMAD.WIDE R78, R111, 0x4, R102 ;  /* 0x000000046f4ea825 */ /* 0x002fe200078e0266 */
[----:B------:R1:W-:Y:S02]  /*b9e0*/  @!P1 ST.E.64 desc[UR38][R74.64], R90 ;  /* 0x0000005a4a009985 */ /* 0x0003e4000c101b26 */
[----:B------:R-:W-:Y:S01]  /*b9f0*/  ISETP.GE.AND P6, PT, R84, UR4, PT ;  /* 0x0000000454007c0c */ /* 0x000fe2000bfc6270 */
[C---:B------:R-:W-:Y:S01]  /*ba00*/  VIADD R85, R101.reuse, 0x78 ;  /* 0x0000007865557836 */ /* 0x040fe20000000000 */
[----:B------:R3:W-:Y:S01]  /*ba10*/  @!P2 ST.E.64 desc[UR38][R78.64], R98 ;  /* 0x000000624e00a985 */ /* 0x0007e2000c101b26 */
[C---:B0-----:R-:W-:Y:S01]  /*ba20*/  VIADD R80, R101.reuse, 0x68 ;  /* 0x0000006865507836 */ /* 0x041fe20000000000 */
[----:B------:R-:W-:Y:S01]  /*ba30*/  @!P4 LOP3.LUT R81, R0, 0xfffffffe, RZ, 0xc0, !PT ;  /* 0xfffffffe0051c812 */ /* 0x000fe200078ec0ff */
[----:B------:R-:W-:Y:S01]  /*ba40*/  VIADD R0, R101, 0x88 ;  /* 0x0000008865007836 */ /* 0x000fe20000000000 */
[----:B------:R-:W-:Y:S01]  /*ba50*/  ISETP.GE.AND P5, PT, R85, UR4, PT ;  /* 0x0000000455007c0c */ /* 0x000fe2000bfa6270 */
[----:B--2---:R-:W-:Y:S01]  /*ba60*/  VIADD R82, R101, 0x80 ;  /* 0x0000008065527836 */ /* 0x004fe20000000000 */
[----:B------:R-:W-:-:S02]  /*ba70*/  ISETP.GE.AND P1, PT, R80, UR4, PT ;  /* 0x0000000450007c0c */ /* 0x000fc4000bf26270 */
[----:B------:R-:W-:Y:S01]  /*ba80*/  @!P3 LEA.HI R86, R86, R86, RZ, 0x1 ;  /* 0x000000565656b211 */ /* 0x000fe200078f08ff */
[----:B-1----:R-:W-:Y:S01]  /*ba90*/  @!P4 IMAD.WIDE R74, R81, 0x4, R102 ;  /* 0x00000004514ac825 */ /* 0x002fe200078e0266 */
[----:B------:R-:W-:Y:S02]  /*baa0*/  ISETP.GE.AND P2, PT, R82, UR4, PT ;  /* 0x0000000452007c0c */ /* 0x000fe4000bf46270 */
[----:B------:R-:W-:Y:S02]  /*bab0*/  @!P6 LEA.HI R84, R84, R84, RZ, 0x1 ;  /* 0x000000545454e211 */ /* 0x000fe400078f08ff */
[----:B------:R0:W-:Y:S01]  /*bac0*/  @!P4 ST.E.64 desc[UR38][R74.64], R96 ;  /* 0x000000604a00c985 */ /* 0x0001e2000c101b26 */
[----:B------:R-:W-:Y:S02]  /*bad0*/  ISETP.GE.AND P4, PT, R0, UR4, PT ;  /* 0x0000000400007c0c */ /* 0x000fe4000bf86270 */
[----:B---3--:R-:W-:Y:S02]  /*bae0*/  @!P3 LOP3.LUT R79, R86, 0xfffffffe, RZ, 0xc0, !PT ;  /* 0xfffffffe564fb812 */ /* 0x008fe400078ec0ff */
[----:B------:R-:W-:-:S02]  /*baf0*/  @!P1 LEA.HI R80, R80, R80, RZ, 0x1 ;  /* 0x0000005050509211 */ /* 0x000fc400078f08ff */
[----:B------:R-:W-:Y:S01]  /*bb00*/  @!P5 LEA.HI R85, R85, R85, RZ, 0x1 ;  /* 0x000000555555d211 */ /* 0x000fe200078f08ff */
[--C-:B------:R-:W-:Y:S01]  /*bb10*/  @!P3 IMAD.WIDE R78, R79, 0x4, R102.reuse ;  /* 0x000000044f4eb825 */ /* 0x100fe200078e0266 */
[----:B------:R-:W-:Y:S02]  /*bb20*/  @!P1 LOP3.LUT R81, R80, 0xfffffffe, RZ, 0xc0, !PT ;  /* 0xfffffffe50519812 */ /* 0x000fe400078ec0ff */
[----:B------:R-:W-:Y:S02]  /*bb30*/  @!P2 LEA.HI R82, R82, R82, RZ, 0x1 ;  /* 0x000000525252a211 */ /* 0x000fe400078f08ff */
[----:B------:R-:W-:Y:S01]  /*bb40*/  @!P6 LOP3.LUT R83, R84, 0xfffffffe, RZ, 0xc0, !PT ;  /* 0xfffffffe5453e812 */ /* 0x000fe200078ec0ff */
[--C-:B------:R-:W-:Y:S01]  /*bb50*/  @!P1 IMAD.WIDE R80, R81, 0x4, R102.reuse ;  /* 0x0000000451509825 */ /* 0x100fe200078e0266 */
[----:B------:R-:W-:Y:S01]  /*bb60*/  @!P4 LEA.HI R0, R0, R0, RZ, 0x1 ;  /* 0x000000000000c211 */ /* 0x000fe200078f08ff */
[----:B------:R1:W-:Y:S01]  /*bb70*/  @!P3 ST.E.64 desc[UR38][R78.64], R62 ;  /* 0x0000003e4e00b985 */ /* 0x0003e2000c101b26 */
[----:B------:R-:W-:Y:S01]  /*bb80*/  @!P5 LOP3.LUT R85, R85, 0xfffffffe, RZ, 0xc0, !PT ;  /* 0xfffffffe5555d812 */ /* 0x000fe200078ec0ff */
[--C-:B0-----:R-:W-:Y:S01]  /*bb90*/  @!P6 IMAD.WIDE R74, R83, 0x4, R102.reuse ;  /* 0x00000004534ae825 */ /* 0x101fe200078e0266 */
[----:B------:R-:W-:Y:S01]  /*bba0*/  @!P2 LOP3.LUT R87, R82, 0xfffffffe, RZ, 0xc0, !PT ;  /* 0xfffffffe5257a812 */ /* 0x000fe200078ec0ff */
[----:B------:R0:W-:Y:S02]  /*bbb0*/  @!P1 ST.E.64 desc[UR38][R80.64], R64 ;  /* 0x0000004050009985 */ /* 0x0001e4000c101b26 */
[----:B------:R-:W-:-:S02]  /*bbc0*/  @!P5 IMAD.WIDE R82, R85, 0x4, R102 ;  /* 0x000000045552d825 */ /* 0x000fc400078e0266 */
[----:B------:R2:W-:Y:S04]  /*bbd0*/  @!P6 ST.E.64 desc[UR38][R74.64], R50 ;  /* 0x000000324a00e985 */ /* 0x0005e8000c101b26 */
[----:B------:R-:W-:Y:S01]  /*bbe0*/  @!P5 ST.E.64 desc[UR38][R82.64], R48 ;  /* 0x000000305200d985 */ /* 0x000fe2000c101b26 */
[----:B-1----:R-:W-:Y:S01]  /*bbf0*/  @!P4 LOP3.LUT R79, R0, 0xfffffffe, RZ, 0xc0, !PT ;  /* 0xfffffffe004fc812 */ /* 0x002fe200078ec0ff */
[----:B------:R-:W-:-:S04]  /*bc00*/  @!P2 IMAD.WIDE R62, R87, 0x4, R102 ;  /* 0x00000004573ea825 */ /* 0x000fc800078e0266 */
[----:B------:R-:W-:Y:S01]  /*bc10*/  VIADD R0, R101, 0x90 ;  /* 0x0000009065007836 */ /* 0x000fe20000000000 */
[----:B------:R1:W-:Y:S01]  /*bc20*/  @!P2 ST.E.64 desc[UR38][R62.64], R44 ;  /* 0x0000002c3e00a985 */ /* 0x0003e2000c101b26 */
[----:B0-----:R-:W-:-:S03]  /*bc30*/  @!P4 IMAD.WIDE R64, R79, 0x4, R102 ;  /* 0x000000044f40c825 */ /* 0x001fc600078e0266 */
[----:B------:R-:W-:Y:S01]  /*bc40*/  ISETP.GE.AND P1, PT, R0, UR4, PT ;  /* 0x0000000400007c0c */ /* 0x000fe2000bf26270 */
[C---:B------:R-:W-:Y:S01]  /*bc50*/  VIADD R78, R101.reuse, 0x98 ;  /* 0x00000098654e7836 */ /* 0x040fe20000000000 */
[----:B------:R0:W-:Y:S01]  /*bc60*/  @!P4 ST.E.64 desc[UR38][R64.64], R46 ;  /* 0x0000002e4000c985 */ /* 0x0001e2000c101b26 */
[C---:B------:R-:W-:Y:S02]  /*bc70*/  VIADD R79, R101.reuse, 0xa0 ;  /* 0x000000a0654f7836 */ /* 0x040fe40000000000 */
[C---:B------:R-:W-:Y:S01]  /*bc80*/  VIADD R80, R101.reuse, 0xa8 ;  /* 0x000000a865507836 */ /* 0x040fe20000000000 */
[----:B------:R-:W-:Y:S01]  /*bc90*/  ISETP.GE.AND P2, PT, R78, UR4, PT ;  /* 0x000000044e007c0c */ /* 0x000fe2000bf46270 */
[----:B--2---:R-:W-:Y:S01]  /*bca0*/  VIADD R50, R101, 0xb0 ;  /* 0x000000b065327836 */ /* 0x004fe20000000000 */
[----:B------:R-:W-:Y:S01]  /*bcb0*/  ISETP.GE.AND P3, PT, R79, UR4, PT ;  /* 0x000000044f007c0c */ /* 0x000fe2000bf66270 */
[----:B------:R-:W-:Y:S01]  /*bcc0*/  VIADD R51, R101, 0xb8 ;  /* 0x000000b865337836 */ /* 0x000fe20000000000 */
[----:B------:R-:W-:-:S02]  /*bcd0*/  ISETP.GE.AND P4, PT, R80, UR4, PT ;  /* 0x0000000450007c0c */ /* 0x000fc4000bf86270 */
[----:B------:R-:W-:Y:S02]  /*bce0*/  ISETP.GE.AND P5, PT, R50, UR4, PT ;  /* 0x0000000432007c0c */ /* 0x000fe4000bfa6270 */
[----:B------:R-:W-:Y:S02]  /*bcf0*/  ISETP.GE.AND P6, PT, R51, UR4, PT ;  /* 0x0000000433007c0c */ /* 0x000fe4000bfc6270 */
[----:B------:R-:W-:-:S03]  /*bd00*/  @!P1 LEA.HI R0, R0, R0, RZ, 0x1 ;  /* 0x0000000000009211 */ /* 0x000fc600078f08ff */
[----:B------:R-:W-:Y:S02]  /*bd10*/  @!P2 LEA.HI R78, R78, R78, RZ, 0x1 ;  /* 0x0000004e4e4ea211 */ /* 0x000fe400078f08ff */
[----:B------:R-:W-:Y:S02]  /*bd20*/  @!P3 LEA.HI R79, R79, R79, RZ, 0x1 ;  /* 0x0000004f4f4fb211 */ /* 0x000fe400078f08ff */
[----:B------:R-:W-:Y:S02]  /*bd30*/  @!P4 LEA.HI R80, R80, R80, RZ, 0x1 ;  /* 0x000000505050c211 */ /* 0x000fe400078f08ff */
[----:B------:R-:W-:Y:S02]  /*bd40*/  @!P5 LEA.HI R50, R50, R50, RZ, 0x1 ;  /* 0x000000323232d211 */ /* 0x000fe400078f08ff */
[----:B-1----:R-:W-:Y:S02]  /*bd50*/  @!P6 LEA.HI R44, R51, R51, RZ, 0x1 ;  /* 0x00000033332ce211 */ /* 0x002fe400078f08ff */
[----:B------:R-:W-:-:S02]  /*bd60*/  @!P1 LOP3.LUT R45, R0, 0xfffffffe, RZ, 0xc0, !PT ;  /* 0xfffffffe002d9812 */ /* 0x000fc400078ec0ff */
[----:B0-----:R-:W-:Y:S02]  /*bd70*/  @!P2 LOP3.LUT R47, R78, 0xfffffffe, RZ, 0xc0, !PT ;  /* 0xfffffffe4e2fa812 */ /* 0x001fe400078ec0ff */
[----:B------:R-:W-:Y:S02]  /*bd80*/  @!P3 LOP3.LUT R49, R79, 0xfffffffe, RZ, 0xc0, !PT ;  /* 0xfffffffe4f31b812 */ /* 0x000fe400078ec0ff */
[----:B------:R-:W-:Y:S01]  /*bd90*/  @!P4 LOP3.LUT R51, R80, 0xfffffffe, RZ, 0xc0, !PT ;  /* 0xfffffffe5033c812 */ /* 0x000fe200078ec0ff */
[--C-:B------:R-:W-:Y:S01]  /*bda0*/  @!P2 IMAD.WIDE R46, R47, 0x4, R102.reuse ;  /* 0x000000042f2ea825 */ /* 0x100fe200078e0266 */
[----:B------:R-:W-:Y:S02]  /*bdb0*/  @!P5 LOP3.LUT R63, R50, 0xfffffffe, RZ, 0xc0, !PT ;  /* 0xfffffffe323fd812 */ /* 0x000fe400078ec0ff */
[----:B------:R-:W-:Y:S01]  /*bdc0*/  @!P6 LOP3.LUT R65, R44, 0xfffffffe, RZ, 0xc0, !PT ;  /* 0xfffffffe2c41e812 */ /* 0x000fe200078ec0ff */
[----:B------:R-:W-:-:S04]  /*bdd0*/  @!P1 IMAD.WIDE R44, R45, 0x4, R102 ;  /* 0x000000042d2c9825 */ /* 0x000fc800078e0266 */
[--C-:B------:R-:W-:Y:S01]  /*bde0*/  @!P3 IMAD.WIDE R48, R49, 0x4, R102.reuse ;  /* 0x000000043130b825 */ /* 0x100fe200078e0266 */
[----:B------:R0:W-:Y:S03]  /*bdf0*/  @!P1 ST.E.64 desc[UR38][R44.64], R24 ;  /* 0x000000182c009985 */ /* 0x0001e6000c101b26 */
[--C-:B------:R-:W-:Y:S01]  /*be00*/  @!P4 IMAD.WIDE R50, R51, 0x4, R102.reuse ;  /* 0x000000043332c825 */ /* 0x100fe200078e0266 */
[----:B------:R0:W-:Y:S03]  /*be10*/  @!P2 ST.E.64 desc[UR38][R46.64], R26 ;  /* 0x0000001a2e00a985 */ /* 0x0001e6000c101b26 */
[--C-:B------:R-:W-:Y:S01]  /*be20*/  @!P5 IMAD.WIDE R62, R63, 0x4, R102.reuse ;  /* 0x000000043f3ed825 */ /* 0x100fe200078e0266 */
[----:B------:R0:W-:Y:S03]  /*be30*/  @!P3 ST.E.64 desc[UR38][R48.64], R28 ;  /* 0x0000001c3000b985 */ /* 0x0001e6000c101b26 */
[----:B------:R-:W-:Y:S01]  /*be40*/  @!P6 IMAD.WIDE R102, R65, 0x4, R102 ;  /* 0x000000044166e825 */ /* 0x000fe200078e0266 */
[----:B------:R0:W-:Y:S04]  /*be50*/  @!P4 ST.E.64 desc[UR38][R50.64], R30 ;  /* 0x0000001e3200c985 */ /* 0x0001e8000c101b26 */
[----:B------:R0:W-:Y:S04]  /*be60*/  @!P5 ST.E.64 desc[UR38][R62.64], R32 ;  /* 0x000000203e00d985 */ /* 0x0001e8000c101b26 */
[----:B------:R0:W-:Y:S02]  /*be70*/  @!P6 ST.E.64 desc[UR38][R102.64], R34 ;  /* 0x000000226600e985 */ /* 0x0001e4000c101b26 */
.L_x_37:
[----:B------:R-:W-:Y:S05]  /*be80*/  BSYNC B0 ;  /* 0x0000000000007941 */ /* 0x000fea0003800000 */
.L_x_36:
[----:B------:R-:W-:Y:S01]  /*be90*/  ISETP.GE.AND P1, PT, R105, R16, PT ;  /* 0x000000106900720c */ /* 0x000fe20003f26270 */
[----:B0-----:R1:W0:Y:S01]  /*bea0*/  SHFL.IDX PT, R25, R106, 0x1, 0x1c1f ;  /* 0x003c1f006a197f89 */ /* 0x00122200000e0000 */
[----:B------:R-:W-:Y:S02]  /*beb0*/  SEL R47, R23, R66, P0 ;  /* 0x00000042172f7207 */ /* 0x000fe40000000000 */
[----:B------:R-:W-:Y:S01]  /*bec0*/  SEL R27, R66, R23, P0 ;  /* 0x00000017421b7207 */ /* 0x000fe20000000000 */
[----:B------:R1:W0:Y:S01]  /*bed0*/  SHFL.IDX PT, R24, R104, 0x1, 0x1c1f ;  /* 0x003c1f0068187f89 */ /* 0x00022200000e0000 */
        /* <DEDUP_REMOVED lines=18> */
[----:B--2---:R-:W-:Y:S02]  /*c000*/  SEL R2, R17, R68, P0 ;  /* 0x0000004411027207 */ /* 0x004fe40000000000 */
[----:B------:R-:W-:Y:S01]  /*c010*/  SEL R8, R68, R17, P0 ;  /* 0x0000001144087207 */ /* 0x000fe20000000000 */
[----:B01----:R-:W-:Y:S06]  /*c020*/  @P1 BRA `(.L_x_10) ;  /* 0x0000004800041947 */ /* 0x003fec0003800000 */
[C---:B------:R-:W-:Y:S01]  /*c030*/  VIADD R0, R101.reuse, 0x8 ;  /* 0x0000000865007836 */ /* 0x040fe20000000000 */
        /* <DEDUP_REMOVED lines=10> */
[----:B------:R-:W-:-:S02]  /*c0e0*/  ISETP.GE.AND P2, PT, R48, UR4, PT ;  /* 0x0000000430007c0c */ /* 0x000fc4000bf46270 */
[----:B------:R-:W-:Y:S02]  /*c0f0*/  ISETP.GE.AND P3, PT, R50, UR4, PT ;  /* 0x0000000432007c0c */ /* 0x000fe4000bf66270 */
[----:B------:R-:W-:Y:S01]  /*c100*/  ISETP.GE.AND P4, PT, R51, UR4, PT ;  /* 0x0000000433007c0c */ /* 0x000fe2000bf86270 */
[----:B------:R-:W-:Y:S02]  /*c110*/  @!P0 IMAD.WIDE R16, R101, 0x4, R24 ;  /* 0x0000000465108825 */ /* 0x000fe400078e0218 */
[----:B------:R-:W-:Y:S02]  /*c120*/  @!P1 LEA.HI R0, R0, R0, RZ, 0x1 ;  /* 0x0000000000009211 */ /* 0x000fe400078f08ff */
[----:B------:R-:W-:Y:S01]  /*c130*/  @!P5 LEA.HI R30, R30, R30, RZ, 0x1 ;  /* 0x0000001e1e1ed211 */ /* 0x000fe200078f08ff */
[----:B------:R0:W-:Y:S01]  /*c140*/  @!P0 ST.E.64 desc[UR38][R16.64], R10 ;  /* 0x0000000a10008985 */ /* 0x0001e2000c101b26 */
[----:B------:R-:W-:Y:S02]  /*c150*/  @!P6 LEA.HI R42, R31, R31, RZ, 0x1 ;  /* 0x0000001f1f2ae211 */ /* 0x000fe400078f08ff */
[----:B------:R-:W-:Y:S01]  /*c160*/  @!P1 LOP3.LUT R31, R0, 0xfffffffe, RZ, 0xc0, !PT ;  /* 0xfffffffe001f9812 */ /* 0x000fe200078ec0ff */
[----:B------:R-:W-:Y:S01]  /*c170*/  VIADD R0, R101, 0x38 ;  /* 0x0000003865007836 */ /* 0x000fe20000000000 */
[----:B------:R-:W-:-:S02]  /*c180*/  @!P5 LOP3.LUT R43, R30, 0xfffffffe, RZ, 0xc0, !PT ;  /* 0xfffffffe1e2bd812 */ /* 0x000fc400078ec0ff */
[----:B------:R-:W-:Y:S01]  /*c190*/  @!P6 LOP3.LUT R49, R42, 0xfffffffe, RZ, 0xc0, !PT ;  /* 0xfffffffe2a31e812 */ /* 0x000fe200078ec0ff */
[----:B------:R-:W-:Y:S01]  /*c1a0*/  VIADD R42, R101, 0x40 ;  /* 0x00000040652a7836 */ /* 0x000fe20000000000 */
[----:B------:R-:W-:Y:S02]  /*c1b0*/  @!P2 LEA.HI R48, R48, R48, RZ, 0x1 ;  /* 0x000000303030a211 */ /* 0x000fe400078f08ff */
[----:B------:R-:W-:Y:S02]  /*c1c0*/  @!P3 LEA.HI R50, R50, R50, RZ, 0x1 ;  /* 0x000000323232b211 */ /* 0x000fe400078f08ff */
[----:B------:R-:W-:Y:S01]  /*c1d0*/  @!P4 LEA.HI R51, R51, R51, RZ, 0x1 ;  /* 0x000000333333c211 */ /* 0x000fe200078f08ff */
[----:B0-----:R-:W-:-:S04]  /*c1e0*/  @!P1 IMAD.WIDE R10, R31, 0x4, R24 ;  /* 0x000000041f0a9825 */ /* 0x001fc800078e0218 */
[--C-:B------:R-:W-:Y:S01]  /*c1f0*/  @!P5 IMAD.WIDE R16, R43, 0x4, R24.reuse ;  /* 0x000000042b10d825 */ /* 0x100fe200078e0218 */
[----:B------:R0:W-:Y:S01]  /*c200*/  @!P1 ST.E.64 desc[UR38][R10.64], R12 ;  /* 0x0000000c0a009985 */ /* 0x0001e2000c101b26 */
[----:B------:R-:W-:Y:S02]  /*c210*/  ISETP.GE.AND P1, PT, R42, UR4, PT ;  /* 0x000000042a007c0c */ /* 0x000fe4000bf26270 */
[----:B------:R-:W-:Y:S01]  /*c220*/  @!P6 IMAD.WIDE R30, R49, 0x4, R24 ;  /* 0x00000004311ee825 */ /* 0x000fe200078e0218 */
[----:B------:R1:W-:Y:S01]  /*c230*/  @!P5 ST.E.64 desc[UR38][R16.64], R14 ;  /* 0x0000000e1000d985 */ /* 0x0003e2000c101b26 */
[----:B------:R-:W-:Y:S02]  /*c240*/  ISETP.GE.AND P5, PT, R0, UR4, PT ;  /* 0x0000000400007c0c */ /* 0x000fe4000bfa6270 */
[----:B------:R-:W-:Y:S01]  /*c250*/  VIADD R49, R101, 0x48 ;  /* 0x0000004865317836 */ /* 0x000fe20000000000 */
[----:B------:R-:W-:Y:S01]  /*c260*/  @!P2 LOP3.LUT R43, R48, 0xfffffffe, RZ, 0xc0, !PT ;  /* 0xfffffffe302ba812 */ /* 0x000fe200078ec0ff */
[----:B------:R2:W-:Y:S03]  /*c270*/  @!P6 ST.E.64 desc[UR38][R30.64], R18 ;  /* 0x000000121e00e985 */ /* 0x0005e6000c101b26 */
[----:B------:R-:W-:-:S02]  /*c280*/  ISETP.GE.AND P0, PT, R49, UR4, PT ;  /* 0x0000000431007c0c */ /* 0x000fc4000bf06270 */
[----:B0-----:R-:W-:Y:S01]  /*c290*/  @!P3 LOP3.LUT R13, R50, 0xfffffffe, RZ, 0xc0, !PT ;  /* 0xfffffffe320db812 */ /* 0x001fe200078ec0ff */
[--C-:B------:R-:W-:Y:S01]  /*c2a0*/  @!P2 IMAD.WIDE R10, R43, 0x4, R24.reuse ;  /* 0x000000042b0aa825 */ /* 0x100fe200078e0218 */
[----:B------:R-:W-:Y:S02]  /*c2b0*/  @!P1 LEA.HI R42, R42, R42, RZ, 0x1 ;  /* 0x0000002a2a2a9211 */ /* 0x000fe400078f08ff */
[----:B-1----:R-:W-:Y:S01]  /*c2c0*/  @!P4 LOP3.LUT R15, R51, 0xfffffffe, RZ, 0xc0, !PT ;  /* 0xfffffffe330fc812 */ /* 0x002fe200078ec0ff */
[--C-:B------:R-:W-:Y:S01]  /*c2d0*/  @!P3 IMAD.WIDE R12, R13, 0x4, R24.reuse ;  /* 0x000000040d0cb825 */ /* 0x100fe200078e0218 */
[----:B------:R-:W-:Y:S01]  /*c2e0*/  @!P5 LEA.HI R0, R0, R0, RZ, 0x1 ;  /* 0x000000000000d211 */ /* 0x000fe200078f08ff */
[----:B------:R0:W-:Y:S02]  /*c2f0*/  @!P2 ST.E.64 desc[UR38][R10.64], R6 ;  /* 0x000000060a00a985 */ /* 0x0001e4000c101b26 */
[----:B------:R-:W-:Y:S01]  /*c300*/  VIADD R16, R101, 0x50 ;  /* 0x0000005065107836 */ /* 0x000fe20000000000 */
[----:B------:R-:W-:Y:S01]  /*c310*/  @!P5 LOP3.LUT R17, R0, 0xfffffffe, RZ, 0xc0, !PT ;  /* 0xfffffffe0011d812 */ /* 0x000fe200078ec0ff */
[----:B------:R-:W-:Y:S01]  /*c320*/  @!P4 IMAD.WIDE R14, R15, 0x4, R24 ;  /* 0x000000040f0ec825 */ /* 0x000fe200078e0218 */
[----:B------:R-:W-:Y:S01]  /*c330*/  @!P0 LEA.HI R49, R49, R49, RZ, 0x1 ;  /* 0x0000003131318211 */ /* 0x000fe200078f08ff */
[----:B------:R1:W-:Y:S01]  /*c340*/  @!P3 ST.E.64 desc[UR38][R12.64], R20 ;  /* 0x000000140c00b985 */ /* 0x0003e2000c101b26 */
[----:B------:R-:W-:Y:S01]  /*c350*/  ISETP.GE.AND P2, PT, R16, UR4, PT ;  /* 0x0000000410007c0c */ /* 0x000fe2000bf46270 */
[----:B------:R-:W-:Y:S01]  /*c360*/  VIADD R0, R101, 0x58 ;  /* 0x0000005865007836 */ /* 0x000fe20000000000 */
[----:B------:R-:W-:Y:S01]  /*c370*/  @!P0 LOP3.LUT R49, R49, 0xfffffffe, RZ, 0xc0, !PT ;  /* 0xfffffffe31318812 */ /* 0x000fe200078ec0ff */
[----:B------:R5:W-:Y:S01]  /*c380*/  @!P4 ST.E.64 desc[UR38][R14.64], R4 ;  /* 0x000000040e00c985 */ /* 0x000be2000c101b26 */
[----:B--2---:R-:W-:-:S02]  /*c390*/  VIADD R18, R101, 0x60 ;  /* 0x0000006065127836 */ /* 0x004fc40000000000 */
[----:B------:R-:W-:Y:S01]  /*c3a0*/  ISETP.GE.AND P3, PT, R0, UR4, PT ;  /* 0x0000000400007c0c */ /* 0x000fe2000bf66270 */
[--C-:B0-----:R-:W-:Y:S01]  /*c3b0*/  @!P5 IMAD.WIDE R6, R17, 0x4, R24.reuse ;  /* 0x000000041106d825 */ /* 0x101fe200078e0218 */
[----:B------:R-:W-:Y:S02]  /*c3c0*/  @!P1 LOP3.LUT R11, R42, 0xfffffffe, RZ, 0xc0, !PT ;  /* 0xfffffffe2a0b9812 */ /* 0x000fe400078ec0ff */
[----:B------:R-:W-:Y:S02]  /*c3d0*/  ISETP.GE.AND P4, PT, R18, UR4, PT ;  /* 0x0000000412007c0c */ /* 0x000fe4000bf86270 */
[----:B------:R0:W-:Y:S01]  /*c3e0*/  @!P5 ST.E.64 desc[UR38][R6.64], R52 ;  /* 0x000000340600d985 */ /* 0x0001e2000c101b26 */
[----:B-1----:R-:W-:Y:S01]  /*c3f0*/  VIADD R12, R101, 0x68 ;  /* 0x00000068650c7836 */ /* 0x002fe20000000000 */
[----:B------:R-:W-:Y:S01]  /*c400*/  @!P2 LEA.HI R16, R16, R16, RZ, 0x1 ;  /* 0x000000101010a211 */ /* 0x000fe200078f08ff */
[----:B-----5:R-:W-:-:S03]  /*c410*/  @!P1 IMAD.WIDE R4, R11, 0x4, R24 ;  /* 0x000000040b049825 */ /* 0x020fc600078e0218 */
[----:B------:R-:W-:Y:S02]  /*c420*/  ISETP.GE.AND P5, PT, R12, UR4, PT ;  /* 0x000000040c007c0c */ /* 0x000fe4000bfa6270 */
[----:B------:R-:W-:Y:S01]  /*c430*/  @!P3 LEA.HI R0, R0, R0, RZ, 0x1 ;  /* 0x000000000000b211 */ /* 0x000fe200078f08ff */
[----:B------:R-:W-:Y:S01]  /*c440*/  VIADD R14, R101, 0x70 ;  /* 0x00000070650e7836 */ /* 0x000fe20000000000 */
[----:B------:R1:W-:Y:S01]  /*c450*/  @!P1 ST.E.64 desc[UR38][R4.64], R54 ;  /* 0x0000003604009985 */ /* 0x0003e2000c101b26 */
[----:B------:R-:W-:Y:S01]  /*c460*/  @!P0 IMAD.WIDE R10, R49, 0x4, R24 ;  /* 0x00000004310a8825 */ /* 0x000fe200078e0218 */
[----:B------:R-:W-:Y:S02]  /*c470*/  @!P3 LOP3.LUT R13, R0, 0xfffffffe, RZ, 0xc0, !PT ;  /* 0xfffffffe000db812 */ /* 0x000fe400078ec0ff */
[----:B------:R-:W-:Y:S01]  /*c480*/  ISETP.GE.AND P1, PT, R14, UR4, PT ;  /* 0x000000040e007c0c */ /* 0x000fe2000bf26270 */
[C---:B------:R-:W-:Y:S01]  /*c490*/  VIADD R15, R101.reuse, 0x78 ;  /* 0x00000078650f7836 */ /* 0x040fe20000000000 */
[----:B------:R2:W-:Y:S01]  /*c4a0*/  @!P0 ST.E.64 desc[UR38][R10.64], R58 ;  /* 0x0000003a0a008985 */ /* 0x0005e2000c101b26 */
[----:B0-----:R-:W-:Y:S01]  /*c4b0*/  @!P2 LOP3.LUT R7, R16, 0xfffffffe, RZ, 0xc0, !PT ;  /* 0xfffffffe1007a812 */ /* 0x001fe200078ec0ff */
[----:B------:R-:W-:Y:S01]  /*c4c0*/  VIADD R16, R101, 0x80 ;  /* 0x0000008065107836 */ /* 0x000fe20000000000 */
[----:B------:R-:W-:-:S02]  /*c4d0*/  @!P4 LEA.HI R18, R18, R18, RZ, 0x1 ;  /* 0x000000121212c211 */ /* 0x000fc400078f08ff */
[----:B------:R-:W-:Y:S02]  /*c4e0*/  ISETP.GE.AND P0, PT, R15, UR4, PT ;  /* 0x000000040f007c0c */ /* 0x000fe4000bf06270 */
[----:B------:R-:W-:Y:S01]  /*c4f0*/  @!P5 LEA.HI R12, R12, R12, RZ, 0x1 ;  /* 0x0000000c0c0cd211 */ /* 0x000fe200078f08ff */
[----:B-1----:R-:W-:-:S03]  /*c500*/  @!P2 IMAD.WIDE R4, R7, 0x4, R24 ;  /* 0x000000040704a825 */ /* 0x002fc600078e0218 */
[----:B------:R-:W-:Y:S01]  /*c510*/  @!P1 LEA.HI R14, R14, R14, RZ, 0x1 ;  /* 0x0000000e0e0e9211 */ /* 0x000fe200078f08ff */
[--C-:B------:R-:W-:Y:S01]  /*c520*/  @!P3 IMAD.WIDE R6, R13, 0x4, R24.reuse ;  /* 0x000000040d06b825 */ /* 0x100fe200078e0218 */
[----:B------:R-:W-:Y:S01]  /*c530*/  @!P5 LOP3.LUT R13, R12, 0xfffffffe, RZ, 0xc0, !PT ;  /* 0xfffffffe0c0dd812 */ /* 0x000fe200078ec0ff */
[----:B------:R0:W-:Y:S01]  /*c540*/  @!P2 ST.E.64 desc[UR38][R4.64], R56 ;  /* 0x000000380400a985 */ /* 0x0001e2000c101b26 */
[----:B--2---:R-:W-:Y:S02]  /*c550*/  @!P4 LOP3.LUT R11, R18, 0xfffffffe, RZ, 0xc0, !PT ;  /* 0xfffffffe120bc812 */ /* 0x004fe400078ec0ff */
[----:B------:R-:W-:Y:S01]  /*c560*/  ISETP.GE.AND P2, PT, R16, UR4, PT ;  /* 0x0000000410007c0c */ /* 0x000fe2000bf46270 */
[--C-:B------:R-:W-:Y:S01]  /*c570*/  @!P5 IMAD.WIDE R12, R13, 0x4, R24.reuse ;  /* 0x000000040d0cd825 */ /* 0x100fe200078e0218 */
[----:B------:R-:W-:Y:S01]  /*c580*/  @!P0 LEA.HI R0, R15, R15, RZ, 0x1 ;  /* 0x0000000f0f008211 */ /* 0x000fe200078f08ff */
[----:B------:R1:W-:Y:S01]  /*c590*/  @!P3 ST.E.64 desc[UR38][R6.64], R60 ;  /* 0x0000003c0600b985 */ /* 0x0003e2000c101b26 */
[----:B------:R-:W-:Y:S01]  /*c5a0*/  @!P1 LOP3.LUT R15, R14, 0xfffffffe, RZ, 0xc0, !PT ;  /* 0xfffffffe0e0f9812 */ /* 0x000fe200078ec0ff */
[----:B------:R-:W-:Y:S01]  /*c5b0*/  @!P4 IMAD.WIDE R10, R11, 0x4, R24 ;  /* 0x000000040b0ac825 */ /* 0x000fe200078e0218 */
[----:B------:R-:W-:-:S03]  /*c5c0*/  @!P0 LOP3.LUT R17, R0, 0xfffffffe, RZ, 0xc0, !PT ;  /* 0xfffffffe00118812 */ /* 0x000fc600078ec0ff */
[----:B------:R-:W-:Y:S01]  /*c5d0*/  VIADD R0, R101, 0x90 ;  /* 0x0000009065007836 */ /* 0x000fe20000000000 */
[----:B------:R2:W-:Y:S01]  /*c5e0*/  @!P4 ST.E.64 desc[UR38][R10.64], R32 ;  /* 0x000000200a00c985 */ /* 0x0005e2000c101b26 */
[--C-:B0-----:R-:W-:Y:S02]  /*c5f0*/  @!P1 IMAD.WIDE R4, R15, 0x4, R24.reuse ;  /* 0x000000040f049825 */ /* 0x101fe400078e0218 */
[----:B------:R-:W-:Y:S01]  /*c600*/  @!P2 LEA.HI R16, R16, R16, RZ, 0x1 ;  /* 0x000000101010a211 */ /* 0x000fe200078f08ff */
[----:B------:R0:W-:Y:S01]  /*c610*/  @!P5 ST.E.64 desc[UR38][R12.64], R36 ;  /* 0x000000240c00d985 */ /* 0x0001e2000c101b26 */
[----:B------:R-:W-:Y:S02]  /*c620*/  VIADD R14, R101, 0x88 ;  /* 0x00000088650e7836 */ /* 0x000fe40000000000 */
[----:B-1----:R-:W-:Y:S01]  /*c630*/  @!P0 IMAD.WIDE R6, R17, 0x4, R24 ;  /* 0x0000000411068825 */ /* 0x002fe200078e0218 */
[----:B------:R1:W-:Y:S01]  /*c640*/  @!P1 ST.E.64 desc[UR38][R4.64], R34 ;  /* 0x0000002204009985 */ /* 0x0003e2000c101b26 */
[----:B------:R-:W-:-:S02]  /*c650*/  ISETP.GE.AND P1, PT, R0, UR4, PT ;  /* 0x0000000400007c0c */ /* 0x000fc4000bf26270 */
[----:B------:R-:W-:Y:S01]  /*c660*/  ISETP.GE.AND P3, PT, R14, UR4, PT ;  /* 0x000000040e007c0c */ /* 0x000fe2000bf66270 */
[----:B------:R5:W-:Y:S01]  /*c670*/  @!P0 ST.E.64 desc[UR38][R6.64], R38 ;  /* 0x0000002606008985 */ /* 0x000be2000c101b26 */
[C---:B------:R-:W-:Y:S01]  /*c680*/  VIADD R15, R101.reuse, 0xa8 ;  /* 0x000000a8650f7836 */ /* 0x040fe20000000000 */
[----:B--2---:R-:W-:Y:S01]  /*c690*/  @!P2 LOP3.LUT R11, R16, 0xfffffffe, RZ, 0xc0, !PT ;  /* 0xfffffffe100ba812 */ /* 0x004fe200078ec0ff */
[C---:B------:R-:W-:Y:S02]  /*c6a0*/  VIADD R10, R101.reuse, 0x98 ;  /* 0x00000098650a7836 */ /* 0x040fe40000000000 */
[----:B------:R-:W-:Y:S01]  /*c6b0*/  VIADD R17, R101, 0xb0 ;  /* 0x000000b065117836 */ /* 0x000fe20000000000 */
[----:B------:R-:W-:Y:S01]  /*c6c0*/  ISETP.GE.AND P5, PT, R15, UR4, PT ;  /* 0x000000040f007c0c */ /* 0x000fe2000bfa6270 */
[C---:B0-----:R-:W-:Y:S01]  /*c6d0*/  VIADD R12, R101.reuse, 0xa0 ;  /* 0x000000a0650c7836 */ /* 0x041fe20000000000 */
[----:B------:R-:W-:Y:S01]  /*c6e0*/  ISETP.GE.AND P0, PT, R10, UR4, PT ;  /* 0x000000040a007c0c */ /* 0x000fe2000bf06270 */
[----:B------:R-:W-:Y:S01]  /*c6f0*/  VIADD R101, R101, 0xb8 ;  /* 0x000000b865657836 */ /* 0x000fe20000000000 */
[----:B------:R-:W-:Y:S01]  /*c700*/  ISETP.GE.AND P6, PT, R17, UR4, PT ;  /* 0x0000000411007c0c */ /* 0x000fe2000bfc6270 */
[----:B-1----:R-:W-:Y:S01]  /*c710*/  @!P2 IMAD.WIDE R4, R11, 0x4, R24 ;  /* 0x000000040b04a825 */ /* 0x002fe200078e0218 */
[----:B------:R-:W-:-:S02]  /*c720*/  ISETP.GE.AND P4, PT, R12, UR4, PT ;  /* 0x000000040c007c0c */ /* 0x000fc4000bf86270 */
[----:B------:R-:W-:Y:S02]  /*c730*/  @!P1 LEA.HI R0, R0, R0, RZ, 0x1 ;  /* 0x0000000000009211 */ /* 0x000fe400078f08ff */
[----:B------:R-:W-:Y:S01]  /*c740*/  @!P3 LEA.HI R14, R14, R14, RZ, 0x1 ;  /* 0x0000000e0e0eb211 */ /* 0x000fe200078f08ff */
[----:B------:R0:W-:Y:S01]  /*c750*/  @!P2 ST.E.64 desc[UR38][R4.64], R44 ;  /* 0x0000002c0400a985 */ /* 0x0001e2000c101b26 */
[----:B------:R-:W-:Y:S02]  /*c760*/  @!P1 LOP3.LUT R11, R0, 0xfffffffe, RZ, 0xc0, !PT ;  /* 0xfffffffe000b9812 */ /* 0x000fe400078ec0ff */
[----:B-----5:R-:W-:Y:S02]  /*c770*/  @!P3 LOP3.LUT R7, R14, 0xfffffffe, RZ, 0xc0, !PT ;  /* 0xfffffffe0e07b812 */ /* 0x020fe400078ec0ff */
[----:B------:R-:W-:Y:S01]  /*c780*/  @!P0 LEA.HI R0, R10, R10, RZ, 0x1 ;  /* 0x0000000a0a008211 */ /* 0x000fe200078f08ff */
[----:B------:R-:W-:Y:S01]  /*c790*/  @!P1 IMAD.WIDE R10, R11, 0x4, R24 ;  /* 0x000000040b0a9825 */ /* 0x000fe200078e0218 */
[----:B------:R-:W-:-:S02]  /*c7a0*/  @!P6 LEA.HI R14, R17, R17, RZ, 0x1 ;  /* 0x00000011110ee211 */ /* 0x000fc400078f08ff */
[----:B------:R-:W-:Y:S01]  /*c7b0*/  @!P4 LEA.HI R12, R12, R12, RZ, 0x1 ;  /* 0x0000000c0c0cc211 */ /* 0x000fe200078f08ff */
[--C-:B------:R-:W-:Y:S01]  /*c7c0*/  @!P3 IMAD.WIDE R6, R7, 0x4, R24.reuse ;  /* 0x000000040706b825 */ /* 0x100fe200078e0218 */
[----:B------:R-:W-:Y:S02]  /*c7d0*/  @!P0 LOP3.LUT R13, R0, 0xfffffffe, RZ, 0xc0, !PT ;  /* 0xfffffffe000d8812 */ /* 0x000fe400078ec0ff */
[----:B------:R-:W-:Y:S02]  /*c7e0*/  @!P5 LEA.HI R0, R15, R15, RZ, 0x1 ;  /* 0x0000000f0f00d211 */ /* 0x000fe400078f08ff */
[----:B------:R-:W-:Y:S01]  /*c7f0*/  @!P4 LOP3.LUT R15, R12, 0xfffffffe, RZ, 0xc0, !PT ;  /* 0xfffffffe0c0fc812 */ /* 0x000fe200078ec0ff */
[--C-:B------:R-:W-:Y:S01]  /*c800*/  @!P0 IMAD.WIDE R12, R13, 0x4, R24.reuse ;  /* 0x000000040d0c8825 */ /* 0x100fe200078e0218 */
[----:B------:R-:W-:Y:S01]  /*c810*/  @!P5 LOP3.LUT R17, R0, 0xfffffffe, RZ, 0xc0, !PT ;  /* 0xfffffffe0011d812 */ /* 0x000fe200078ec0ff */
[----:B------:R1:W-:Y:S01]  /*c820*/  @!P3 ST.E.64 desc[UR38][R6.64], R40 ;  /* 0x000000280600b985 */ /* 0x0003e2000c101b26 */
[----:B------:R-:W-:Y:S01]  /*c830*/  @!P6 LOP3.LUT R19, R14, 0xfffffffe, RZ, 0xc0, !PT ;  /* 0xfffffffe0e13e812 */ /* 0x000fe200078ec0ff */
[----:B0-----:R-:W-:-:S02]  /*c840*/  @!P4 IMAD.WIDE R4, R15, 0x4, R24 ;  /* 0x000000040f04c825 */ /* 0x001fc400078e0218 */
[----:B------:R2:W-:Y:S02]  /*c850*/  @!P1 ST.E.64 desc[UR38][R10.64], R46 ;  /* 0x0000002e0a009985 */ /* 0x0005e4000c101b26 */
[----:B------:R-:W-:Y:S02]  /*c860*/  @!P6 IMAD.WIDE R14, R19, 0x4, R24 ;  /* 0x00000004130ee825 */ /* 0x000fe400078e0218 */
[----:B------:R2:W-:Y:S01]  /*c870*/  @!P0 ST.E.64 desc[UR38][R12.64], R26 ;  /* 0x0000001a0c008985 */ /* 0x0005e2000c101b26 */
[----:B------:R-:W-:-:S03]  /*c880*/  ISETP.GE.AND P0, PT, R101, UR4, PT ;  /* 0x0000000465007c0c */ /* 0x000fc6000bf06270 */
[----:B------:R2:W-:Y:S01]  /*c890*/  @!P4 ST.E.64 desc[UR38][R4.64], R28 ;  /* 0x0000001c0400c985 */ /* 0x0005e2000c101b26 */
[----:B-1----:R-:W-:-:S05]  /*c8a0*/  @!P5 IMAD.WIDE R6, R17, 0x4, R24 ;  /* 0x000000041106d825 */ /* 0x002fca00078e0218 */
[----:B------:R2:W-:Y:S04]  /*c8b0*/  @!P5 ST.E.64 desc[UR38][R6.64], R22 ;  /* 0x000000160600d985 */ /* 0x0005e8000c101b26 */
[----:B------:R2:W-:Y:S01]  /*c8c0*/  @!P6 ST.E.64 desc[UR38][R14.64], R2 ;  /* 0x000000020e00e985 */ /* 0x0005e2000c101b26 */
[----:B------:R-:W-:Y:S05]  /*c8d0*/  @P0 BRA `(.L_x_10) ;  /* 0x0000003c00d80947 */ /* 0x000fea0003800000 */
[----:B------:R-:W-:-:S04]  /*c8e0*/  LEA.HI R101, R101, R101, RZ, 0x1 ;  /* 0x0000006565657211 */ /* 0x000fc800078f08ff */
[----:B------:R-:W-:-:S05]  /*c8f0*/  LOP3.LUT R101, R101, 0xfffffffe, RZ, 0xc0, !PT ;  /* 0xfffffffe65657812 */ /* 0x000fca00078ec0ff */
[----:B------:R-:W-:-:S05]  /*c900*/  IMAD.WIDE R24, R101, 0x4, R24 ;  /* 0x0000000465187825 */ /* 0x000fca00078e0218 */
[----:B------:R1:W-:Y:S01]  /*c910*/  ST.E.64 desc[UR38][R24.64], R8 ;  /* 0x0000000818007985 */ /* 0x0003e2000c101b26 */
[----:B------:R-:W-:Y:S05]  /*c920*/  BRA `(.L_x_10) ;  /* 0x0000003c00c47947 */ /* 0x000fea0003800000 */
.L_x_35:
[----:B------:R-:W0:Y:S02]  /*c930*/  S2R R0, SR_TID.X ;  /* 0x0000000000007919 */ /* 0x000e240000002100 */
[----:B0-----:R-:W-:-:S05]  /*c940*/  VIADD R2, R0, 0xffffff80 ;  /* 0xffffff8000027836 */ /* 0x001fca0000000000 */
[----:B------:R-:W-:-:S13]  /*c950*/  ISETP.GT.AND P0, PT, R2, 0x7f, PT ;  /* 0x0000007f0200780c */ /* 0x000fda0003f04270 */
[----:B------:R-:W-:Y:S05]  /*c960*/  @P0 BRA `(.L_x_10) ;  /* 0x0000003c00b40947 */ /* 0x000fea0003800000 */
[----:B------:R-:W0:Y:S01]  /*c970*/  S2R R3, SR_CTAID.X ;  /* 0x0000000000037919 */ /* 0x000e220000002500 */
[----:B------:R-:W1:Y:S01]  /*c980*/  LDC R6, c[0x0][0xbe8] ;  /* 0x0002fa00ff067b82 */ /* 0x000e620000000800 */
[----:B------:R-:W-:Y:S01]  /*c990*/  ULDC UR4, c[0x0][0xa88] ;  /* 0x0002a20000047ab9 */ /* 0x000fe20000000800 */
[----:B0-----:R-:W-:Y:S02]  /*c9a0*/  IMAD R0, R3, 0x80, R0 ;  /* 0x0000008003007824 */ /* 0x001fe400078e0200 */
[----:B-1----:R-:W-:Y:S02]  /*c9b0*/  IMAD R3, R6, UR4, RZ ;  /* 0x0000000406037c24 */ /* 0x002fe4000f8e02ff */
[----:B------:R-:W-:-:S05]  /*c9c0*/  VIADD R0, R0, 0xffffff80 ;  /* 0xffffff8000007836 */ /* 0x000fca0000000000 */
[----:B------:R-:W-:-:S13]  /*c9d0*/  ISETP.GE.AND P0, PT, R0, R3, PT ;  /* 0x000000030000720c */ /* 0x000fda0003f06270 */
[----:B------:R-:W-:Y:S05]  /*c9e0*/  @P0 BRA `(.L_x_10) ;  /* 0x0000003c00940947 */ /* 0x000fea0003800000 */
[----:B------:R-:W-:Y:S01]  /*c9f0*/  ISETP.NE.AND P0, PT, R6, 0x1, PT ;  /* 0x000000010600780c */ /* 0x000fe20003f05270 */
[----:B------:R-:W0:Y:S01]  /*ca00*/  LDC.64 R12, c[0x0][0xbd8] ;  /* 0x0002f600ff0c7b82 */ /* 0x000e220000000a00 */
[----:B------:R-:W-:Y:S01]  /*ca10*/  SHF.R.S32.HI R5, RZ, 0x1f, R16 ;  /* 0x0000001fff057819 */ /* 0x000fe20000011410 */
[----:B------:R-:W-:Y:S02]  /*ca20*/  ULDC.64 UR4, c[0x0][0xbd0] ;  /* 0x0002f40000047ab9 */ /* 0x000fe40000000a00 */
[----:B------:R-:W-:-:S04]  /*ca30*/  IMAD.WIDE.U32 R2, R16, UR4, RZ ;  /* 0x0000000410027c25 */ /* 0x000fc8000f8e00ff */
[----:B------:R-:W1:Y:S01]  /*ca40*/  S2UR UR6, SR_CTAID.Y ;  /* 0x00000000000679c3 */ /* 0x000e620000002600 */
[----:B------:R-:W-:-:S04]  /*ca50*/  IMAD R5, R5, UR4, RZ ;  /* 0x0000000405057c24 */ /* 0x000fc8000f8e02ff */
[----:B------:R-:W-:Y:S01]  /*ca60*/  IMAD R5, R16, UR5, R5 ;  /* 0x0000000510057c24 */ /* 0x000fe2000f8e0205 */
[----:B------:R-:W-:Y:S01]  /*ca70*/  ULDC.64 UR4, c[0x0][0xbe0] ;  /* 0x0002f80000047ab9 */ /* 0x000fe20000000a00 */
[----:B------:R-:W-:Y:S01]  /*ca80*/  IMAD.MOV R16, RZ, RZ, -R16 ;  /* 0x000000ffff107224 */ /* 0x000fe200078e0a10 */
[----:B------:R-:W2:Y:S01]  /*ca90*/  @P0 LDC R9, c[0x0][0xbec] ;  /* 0x0002fb00ff090b82 */ /* 0x000ea20000000800 */
[----:B------:R-:W-:Y:S02]  /*caa0*/  IMAD.IADD R3, R3, 0x1, R5 ;  /* 0x0000000103037824 */ /* 0x000fe400078e0205 */
[----:B------:R-:W-:-:S05]  /*cab0*/  IMAD.MOV.U32 R5, RZ, RZ, R0 ;  /* 0x000000ffff057224 */ /* 0x000fca00078e0000 */
[----:B------:R-:W1:Y:S01]  /*cac0*/  LDC R7, c[0x0][0xc50] ;  /* 0x00031400ff077b82 */ /* 0x000e620000000800 */
[C---:B0-----:R-:W-:Y:S02]  /*cad0*/  IMAD R8, R12.reuse, UR37, RZ ;  /* 0x000000250c087c24 */ /* 0x041fe4000f8e02ff */
[----:B------:R-:W-:-:S04]  /*cae0*/  IMAD.WIDE.U32 R2, R12, UR36, R2 ;  /* 0x000000240c027c25 */ /* 0x000fc8000f8e0002 */
[----:B------:R-:W-:Y:S01]  /*caf0*/  IMAD R13, R13, UR36, R8 ;  /* 0x000000240d0d7c24 */ /* 0x000fe2000f8e0208 */
[----:B------:R-:W0:Y:S03]  /*cb00*/  @P0 LDC R11, c[0x0][0xbf0] ;  /* 0x0002fc00ff0b0b82 */ /* 0x000e260000000800 */
[----:B------:R-:W-:Y:S02]  /*cb10*/  IMAD.IADD R3, R13, 0x1, R3 ;  /* 0x000000010d037824 */ /* 0x000fe400078e0203 */
[----:B--2---:R-:W-:-:S04]  /*cb20*/  @P0 IMAD.HI.U32 R4, R0, R9, RZ ;  /* 0x0000000900040227 */ /* 0x004fc800078e00ff */
[----:B-1----:R-:W-:-:S04]  /*cb30*/  IMAD R9, R7, R16, UR6 ;  /* 0x0000000607097e24 */ /* 0x002fc8000f8e0210 */
[----:B------:R-:W-:Y:S01]  /*cb40*/  IMAD.WIDE.U32 R2, R9, UR4, R2 ;  /* 0x0000000409027c25 */ /* 0x000fe2000f8e0002 */
[----:B0-----:R-:W-:Y:S02]  /*cb50*/  @P0 SHF.R.U32.HI R5, RZ, R11, R4 ;  /* 0x0000000bff050219 */ /* 0x001fe40000011604 */
[----:B------:R-:W-:Y:S02]  /*cb60*/  SHF.R.S32.HI R4, RZ, 0x1f, R9 ;  /* 0x0000001fff047819 */ /* 0x000fe40000011409 */
[----:B------:R-:W-:Y:S01]  /*cb70*/  IADD3 R2, P0, R5, R2, RZ ;  /* 0x0000000205027210 */ /* 0x000fe20007f1e0ff */
[----:B------:R-:W-:Y:S02]  /*cb80*/  IMAD.MOV R7, RZ, RZ, -R5 ;  /* 0x000000ffff077224 */ /* 0x000fe400078e0a05 */
[----:B------:R-:W-:Y:S02]  /*cb90*/  IMAD R4, R4, UR4, RZ ;  /* 0x0000000404047c24 */ /* 0x000fe4000f8e02ff */
[----:B------:R-:W-:-:S02]  /*cba0*/  IMAD R7, R6, R7, R0 ;  /* 0x0000000706077224 */ /* 0x000fc400078e0200 */
[----:B------:R-:W-:Y:S01]  /*cbb0*/  IMAD R4, R9, UR5, R4 ;  /* 0x0000000509047c24 */ /* 0x000fe2000f8e0204 */
[----:B------:R-:W-:Y:S01]  /*cbc0*/  SHF.R.S32.HI R9, RZ, 0x1f, R5 ;  /* 0x0000001fff097819 */ /* 0x000fe20000011405 */
[----:B------:R-:W-:Y:S01]  /*cbd0*/  ULDC.64 UR4, c[0x0][0xbc8] ;  /* 0x0002f20000047ab9 */ /* 0x000fe20000000a00 */
[----:B------:R-:W-:Y:S02]  /*cbe0*/  SHF.R.S32.HI R0, RZ, 0x1f, R7 ;  /* 0x0000001fff007819 */ /* 0x000fe40000011407 */
[----:B------:R-:W-:-:S03]  /*cbf0*/  IADD3.X R3, R9, R3, R4, P0, !PT ;  /* 0x0000000309037210 */ /* 0x000fc600007fe404 */
[----:B------:R-:W-:Y:S02]  /*cc00*/  IMAD R0, R0, UR4, RZ ;  /* 0x0000000400007c24 */ /* 0x000fe4000f8e02ff */
[----:B------:R-:W-:-:S04]  /*cc10*/  IMAD.WIDE.U32 R2, R7, UR4, R2 ;  /* 0x0000000407027c25 */ /* 0x000fc8000f8e0002 */
[----:B------:R-:W-:Y:S01]  /*cc20*/  IMAD R5, R7, UR5, R0 ;  /* 0x0000000507057c24 */ /* 0x000fe2000f8e0200 */
[----:B------:R-:W-:Y:S02]  /*cc30*/  ULDC.64 UR4, c[0x0][0xba8] ;  /* 0x0002ea0000047ab9 */ /* 0x000fe40000000a00 */
[----:B------:R-:W-:Y:S01]  /*cc40*/  LEA R4, P0, R2, UR4, 0x2 ;  /* 0x0000000402047c11 */ /* 0x000fe2000f8010ff */
[----:B------:R-:W-:-:S05]  /*cc50*/  IMAD.IADD R3, R3, 0x1, R5 ;  /* 0x0000000103037824 */ /* 0x000fca00078e0205 */
[----:B------:R-:W-:Y:S01]  /*cc60*/  LEA.HI.X R5, R2, UR5, R3, 0x2, P0 ;  /* 0x0000000502057c11 */ /* 0x000fe200080f1403 */
[----:B------:R-:W-:-:S05]  /*cc70*/  IMAD.MOV.U32 R3, RZ, RZ, -0x800000 ;  /* 0xff800000ff037424 */ /* 0x000fca00078e00ff */
[----:B------:R0:W-:Y:S01]  /*cc80*/  STG.E desc[UR38][R4.64], R3 ;  /* 0x0000000304007986 */ /* 0x0001e2000c101926 */
[----:B------:R-:W-:Y:S05]  /*cc90*/  BRA `(.L_x_10) ;  /* 0x0000003800e87947 */ /* 0x000fea0003800000 */
.L_x_8:
[----:B------:R-:W-:-:S08]  /*cca0*/  NOP ;  /* 0x0000000000007918 */ /* 0x000fd00000000000 */
[----:B--2---:R-:W0:-:S00]  /*ccb0*/  USETMAXREG.DEALLOC.CTAPOOL 0x18 ;  /* 0x00000018000079c8 */ /* 0x004e0000080e0500 */
[----:B0-----:R-:W-:Y:S01]  /*ccc0*/  LOP3.LUT R0, R0, 0x3, RZ, 0xc0, !PT ;  /* 0x0000000300007812 */ /* 0x001fe200078ec0ff */
[----:B------:R-:W0:Y:S05]  /*ccd0*/  S2R R19, SR_CTAID.Z ;  /* 0x0000000000137919 */ /* 0x000e2a0000002700 */
[----:B------:R-:W1:Y:S01]  /*cce0*/  S2UR UR6, SR_CTAID.Y ;  /* 0x00000000000679c3 */ /* 0x000e620000002600 */
[----:B------:R-:W2:Y:S02]  /*ccf0*/  SHFL.IDX PT, R0, R0, RZ, 0x1f ;  /* 0x00001fff00007589 */ /* 0x000ea400000e0000 */
[----:B--2---:R-:W-:-:S13]  /*cd00*/  ISETP.NE.AND P0, PT, R0, RZ, PT ;  /* 0x000000ff0000720c */ /* 0x004fda0003f05270 */
[----:B01----:R-:W-:Y:S05]  /*cd10*/  @!P0 BRA `(.L_x_38) ;  /* 0x0000000000288947 */ /* 0x003fea0003800000 */
[----:B------:R-:W-:Y:S01]  /*cd20*/  ULDC UR7, c[0x0][0xc50] ;  /* 0x0003140000077ab9 */ /* 0x000fe20000000800 */
[----:B------:R-:W-:Y:S01]  /*cd30*/  UMOV UR36, UR6 ;  /* 0x0000000600247c82 */ /* 0x000fe20008000000 */
[----:B------:R-:W-:-:S06]  /*cd40*/  UISETP.NE.AND UP0, UPT, UR7, 0x1, UPT ;  /* 0x000000010700788c */ /* 0x000fcc000bf05270 */
[----:B------:R-:W-:-:S13]  /*cd50*/  PLOP3.LUT P0, PT, PT, PT, UP0, 0x80, 0x0 ;  /* 0x000000000000781c */ /* 0x000fda0003f0f008 */
[----:B------:R-:W-:Y:S05]  /*cd60*/  @!P0 BRA `(.L_x_39) ;  /* 0x0000000000308947 */ /* 0x000fea0003800000 */
[----:B------:R-:W-:Y:S01]  /*cd70*/  ULDC UR4, c[0x0][0xc54] ;  /* 0x0003150000047ab9 */ /* 0x000fe20000000800 */
[----:B------:R-:W-:Y:S01]  /*cd80*/  ULDC UR36, c[0x0][0xc58] ;  /* 0x0003160000247ab9 */ /* 0x000fe20000000800 */
[----:B------:R-:W-:-:S04]  /*cd90*/  UIMAD.WIDE.U32 UR4, UR6, UR4, URZ ;  /* 0x00000004060472a5 */ /* 0x000fc8000f8e003f */
[----:B------:R-:W-:Y:S01]  /*cda0*/  USHF.R.U32.HI UR36, URZ, UR36, UR5 ;  /* 0x000000243f247299 */ /* 0x000fe20008011605 */
[----:B------:R-:W-:Y:S11]  /*cdb0*/  BRA `(.L_x_39) ;  /* 0x00000000001c7947 */ /* 0x000ff60003800000 */
.L_x_38:
[----:B------:R-:W-:Y:S01]  /*cdc0*/  ULDC UR7, c[0x0][0xc50] ;  /* 0x0003140000077ab9 */ /* 0x000fe20000000800 */
[----:B------:R-:W-:Y:S01]  /*cdd0*/  UMOV UR36, UR6 ;  /* 0x0000000600247c82 */ /* 0x000fe20008000000 */
[----:B------:R-:W-:-:S11]  /*cde0*/  UISETP.NE.AND UP0, UPT, UR7, 0x1, UPT ;  /* 0x000000010700788c */ /* 0x000fd6000bf05270 */
[----:B------:R-:W-:Y:S01]  /*cdf0*/  @UP0 ULDC UR4, c[0x0][0xc54] ;  /* 0x0003150000040ab9 */ /* 0x000fe20000000800 */
[----:B------:R-:W-:Y:S01]  /*ce00*/  @UP0 ULDC UR8, c[0x0][0xc58] ;  /* 0x0003160000080ab9 */ /* 0x000fe20000000800 */
[----:B------:R-:W-:-:S04]  /*ce10*/  UIMAD.WIDE.U32 UR4, UR6, UR4, URZ ;  /* 0x00000004060472a5 */ /* 0x000fc8000f8e003f */
[----:B------:R-:W-:-:S12]  /*ce20*/  @UP0 USHF.R.U32.HI UR36, URZ, UR8, UR5 ;  /* 0x000000083f240299 */ /* 0x000fd80008011605 */
.L_x_39:
[----:B------:R-:W-:Y:S01]  /*ce30*/  ISETP.GE.AND P0, PT, R19, RZ, PT ;  /* 0x000000ff1300720c */ /* 0x000fe20003f06270 */
[----:B------:R-:W-:Y:S01]  /*ce40*/  UIADD3 UR4, -UR36, URZ, URZ ;  /* 0x0000003f24047290 */ /* 0x000fe2000fffe13f */
[----:B------:R-:W-:Y:S02]  /*ce50*/  IMAD.MOV.U32 R14, RZ, RZ, 0x1 ;  /* 0x00000001ff0e7424 */ /* 0x000fe400078e00ff */
[----:B------:R-:W-:Y:S01]  /*ce60*/  IMAD.MOV.U32 R0, RZ, RZ, RZ ;  /* 0x000000ffff007224 */ /* 0x000fe200078e00ff */
[----:B------:R-:W-:Y:S01]  /*ce70*/  UIMAD UR6, UR7, UR4, UR6 ;  /* 0x00000004070672a4 */ /* 0x000fe2000f8e0206 */
[----:B------:R-:W-:-:S07]  /*ce80*/  IMAD.MOV.U32 R2, RZ, RZ, 0x1 ;  /* 0x00000001ff027424 */ /* 0x000fce00078e00ff */
[----:B------:R-:W-:Y:S05]  /*ce90*/  @!P0 BRA `(.L_x_40) ;  /* 0x00000034009c8947 */ /* 0x000fea0003800000 */
[----:B------:R-:W-:Y:S01]  /*cea0*/  ULDC.64 UR4, c[0x0][0x418] ;  /* 0x0001060000047ab9 */ /* 0x000fe20000000a00 */
[----:B------:R-:W-:Y:S01]  /*ceb0*/  ULOP3.LUT UR8, UR6, 0xffff, URZ, 0xc0, !UPT ;  /* 0x0000ffff06087892 */ /* 0x000fe2000f8ec03f */
[----:B------:R-:W-:Y:S01]  /*cec0*/  IMAD.MOV.U32 R17, RZ, RZ, RZ ;  /* 0x000000ffff117224 */ /* 0x000fe200078e00ff */
[----:B------:R-:W-:-:S03]  /*ced0*/  UISETP.NE.U32.AND UP0, UPT, UR4, URZ, UPT ;  /* 0x0000003f0400728c */ /* 0x000fc6000bf05070 */
[----:B------:R-:W-:Y:S01]  /*cee0*/  ULDC UR4, c[0x0][0x424] ;  /* 0x0001090000047ab9 */ /* 0x000fe20000000800 */
[----:B------:R-:W-:-:S03]  /*cef0*/  UISETP.NE.AND.EX UP0, UPT, UR5, URZ, UPT, UP0 ;  /* 0x0000003f0500728c */ /* 0x000fc6000bf05300 */
[----:B------:R-:W-:Y:S01]  /*cf00*/  ULDC UR5, c[0x0][0x2f0] ;  /* 0x0000bc0000057ab9 */ /* 0x000fe20000000800 */
[----:B------:R-:W-:-:S04]  /*cf10*/  USEL UR4, UR4, 0x1, UP0 ;  /* 0x0000000104047887 */ /* 0x000fc80008000000 */
[----:B------:R-:W-:-:S04]  /*cf20*/  UIMAD UR4, UR4, UR5, URZ ;  /* 0x00000005040472a4 */ /* 0x000fc8000f8e023f */
[----:B------:R-:W-:Y:S02]  /*cf30*/  UISETP.GE.AND UP0, UPT, UR4, 0x1, UPT ;  /* 0x000000010400788c */ /* 0x000fe4000bf06270 */
[----:B------:R-:W-:-:S04]  /*cf40*/  UIADD3 UR5, UR4, 0x9f, URZ ;  /* 0x0000009f04057890 */ /* 0x000fc8000fffe03f */
[----:B------:R-:W-:Y:S01]  /*cf50*/  PLOP3.LUT P0, PT, PT, PT, UP0, 0x80, 0x0 ;  /* 0x000000000000781c */ /* 0x000fe20003f0f008 */
[----:B------:R-:W-:-:S04]  /*cf60*/  UIMAD.WIDE UR4, UR5, 0x66666667, URZ ;  /* 0x66666667050478a5 */ /* 0x000fc8000f8e023f */
[----:B------:R-:W-:-:S04]  /*cf70*/  USHF.R.U32.HI UR4, URZ, 0x1f, UR5 ;  /* 0x0000001f3f047899 */ /* 0x000fc80008011605 */
[----:B------:R-:W-:-:S04]  /*cf80*/  ULEA.HI.SX32 UR7, UR5, UR4, 0x1a ;  /* 0x0000000405077291 */ /* 0x000fc8000f8fd23f */
[----:B------:R-:W-:Y:S08]  /*cf90*/  @!P0 BRA `(.L_x_41) ;  /* 0x00000000007c8947 */ /* 0x000ff00003800000 */
[----:B------:R-:W-:-:S04]  /*cfa0*/  USHF.R.U32.HI UR4, URZ, 0x10, UR6 ;  /* 0x000000103f047899 */ /* 0x000fc80008011606 */
[----:B------:R-:W-:-:S11]  /*cfb0*/  UISETP.NE.AND UP0, UPT, UR4, URZ, UPT ;  /* 0x0000003f0400728c */ /* 0x000fd6000bf05270 */
[----:B------:R-:W-:Y:S02]  /*cfc0*/  @!UP0 ULDC UR4, c[0x0][0x9f0] ;  /* 0x00027c0000048ab9 */ /* 0x000fe40000000800 */
[----:B------:R-:W-:Y:S01]  /*cfd0*/  IMAD.U32 R6, RZ, RZ, UR4 ;  /* 0x00000004ff067e24 */ /* 0x000fe2000f8e00ff */
[----:B------:R-:W-:-:S04]  /*cfe0*/  UIADD3 UR5, UR7, -0x1, UR4 ;  /* 0xffffffff07057890 */ /* 0x000fc8000fffe004 */
[-C--:B------:R-:W-:Y:S02]  /*cff0*/  IABS R0, R6.reuse ;  /* 0x0000000600007213 */ /* 0x080fe40000000000 */
[----:B------:R-:W-:Y:S02]  /*d000*/  IABS R6, R6 ;  /* 0x0000000600067213 */ /* 0x000fe40000000000 */
[----:B------:R-:W0:Y:S08]  /*d010*/  I2F.RP R4, R0 ;  /* 0x0000000000047306 */ /* 0x000e300000209400 */
[----:B0-----:R-:W0:Y:S02]  /*d020*/  MUFU.RCP R4, R4 ;  /* 0x0000000400047308 */ /* 0x001e240000001000 */
[----:B0-----:R-:W-:-:S06]  /*d030*/  VIADD R2, R4, 0xffffffe ;  /* 0x0ffffffe04027836 */ /* 0x001fcc0000000000 */
[----:B------:R0:W1:Y:S02]  /*d040*/  F2I.FTZ.U32.TRUNC.NTZ R3, R2 ;  /* 0x0000000200037305 */ /* 0x000064000021f000 */
[----:B0-----:R-:W-:Y:S02]  /*d050*/  IMAD.MOV.U32 R2, RZ, RZ, RZ ;  /* 0x000000ffff027224 */ /* 0x001fe400078e00ff */
[----:B-1----:R-:W-:-:S04]  /*d060*/  IMAD.MOV R5, RZ, RZ, -R3 ;  /* 0x000000ffff057224 */ /* 0x002fc800078e0a03 */
[----:B------:R-:W-:-:S04]  /*d070*/  IMAD R5, R5, R0, RZ ;  /* 0x0000000005057224 */ /* 0x000fc800078e02ff */
[----:B------:R-:W-:-:S04]  /*d080*/  IMAD.HI.U32 R3, R3, R5, R2 ;  /* 0x0000000503037227 */ /* 0x000fc800078e0002 */
[----:B------:R-:W-:Y:S01]  /*d090*/  IMAD.U32 R5, RZ, RZ, UR5 ;  /* 0x00000005ff057e24 */ /* 0x000fe2000f8e00ff */
[----:B------:R-:W-:-:S04]  /*d0a0*/  ULOP3.LUT UR5, UR5, UR4, URZ, 0x3c, !UPT ;  /* 0x0000000405057292 */ /* 0x000fc8000f8e3c3f */
[----:B------:R-:W-:Y:S01]  /*d0b0*/  IABS R2, R5 ;  /* 0x0000000500027213 */ /* 0x000fe20000000000 */
[----:B------:R-:W-:Y:S01]  /*d0c0*/  IMAD.MOV R5, RZ, RZ, -R6 ;  /* 0x000000ffff057224 */ /* 0x000fe200078e0a06 */
[----:B------:R-:W-:-:S03]  /*d0d0*/  ISETP.LE.AND P2, PT, RZ, UR5, PT ;  /* 0x00000005ff007c0c */ /* 0x000fc6000bf43270 */
[----:B------:R-:W-:-:S04]  /*d0e0*/  IMAD.HI.U32 R3, R3, R2, RZ ;  /* 0x0000000203037227 */ /* 0x000fc800078e00ff */
[----:B------:R-:W-:-:S05]  /*d0f0*/  IMAD R5, R3, R5, R2 ;  /* 0x0000000503057224 */ /* 0x000fca00078e0202 */
[----:B------:R-:W-:-:S13]  /*d100*/  ISETP.GT.U32.AND P1, PT, R0, R5, PT ;  /* 0x000000050000720c */ /* 0x000fda0003f24070 */
[----:B------:R-:W-:Y:S02]  /*d110*/  @!P1 IMAD.IADD R5, R5, 0x1, -R0 ;  /* 0x0000000105059824 */ /* 0x000fe400078e0a00 */
[----:B------:R-:W-:Y:S01]  /*d120*/  @!P1 VIADD R3, R3, 0x1 ;  /* 0x0000000103039836 */ /* 0x000fe20000000000 */
[----:B------:R-:W-:Y:S02]  /*d130*/  ISETP.NE.AND P1, PT, RZ, UR4, PT ;  /* 0x00000004ff007c0c */ /* 0x000fe4000bf25270 */
[----:B------:R-:W-:-:S13]  /*d140*/  ISETP.GE.U32.AND P0, PT, R5, R0, PT ;  /* 0x000000000500720c */ /* 0x000fda0003f06070 */
[----:B------:R-:W-:-:S04]  /*d150*/  @P0 VIADD R3, R3, 0x1 ;  /* 0x0000000103030836 */ /* 0x000fc80000000000 */
[----:B------:R-:W-:Y:S01]  /*d160*/  @!P2 IMAD.MOV R3, RZ, RZ, -R3 ;  /* 0x000000ffff03a224 */ /* 0x000fe200078e0a03 */
[----:B------:R-:W-:-:S05]  /*d170*/  @!P1 LOP3.LUT R3, RZ, UR4, RZ, 0x33, !PT ;  /* 0x00000004ff039c12 */ /* 0x000fca000f8e33ff */
[----:B------:R-:W-:-:S07]  /*d180*/  IMAD.MOV.U32 R17, RZ, RZ, R3 ;  /* 0x000000ffff117224 */ /* 0x000fce00078e0003 */
.L_x_41:
[----:B------:R-:W-:Y:S02]  /*d190*/  IMAD R0, R17, UR8, RZ ;  /* 0x0000000811007c24 */ /* 0x000fe4000f8e02ff */
[----:B------:R-:W-:-:S03]  /*d1a0*/  IMAD.MOV.U32 R2, RZ, RZ, 0x1 ;  /* 0x00000001ff027424 */ /* 0x000fc600078e00ff */
[----:B------:R-:W-:Y:S01]  /*d1b0*/  VIADDMNMX R17, R0, R17, UR7, PT ;  /* 0x0000000700117e46 */ /* 0x000fe2000b800111 */
[----:B------:R0:W-:Y:S03]  /*d1c0*/  STL [R1], R0 ;  /* 0x0000000001007387 */ /* 0x0001e60000100800 */
[----:B------:R-:W-:Y:S01]  /*d1d0*/  ISETP.GT.AND P0, PT, R17, R0, PT ;  /* 0x000000001100720c */ /* 0x000fe20003f04270 */
[----:B0-----:R-:W-:-:S12]  /*d1e0*/  IMAD.MOV.U32 R0, RZ, RZ, RZ ;  /* 0x000000ffff007224 */ /* 0x001fd800078e00ff */
[----:B------:R-:W-:Y:S05]  /*d1f0*/  @!P0 BRA `(.L_x_40) ;  /* 0x0000003000c48947 */ /* 0x000fea0003800000 */
[----:B------:R-:W0:Y:S01]  /*d200*/  S2UR UR4, SR_CgaCtaId ;  /* 0x00000000000479c3 */ /* 0x000e220000008800 */
[----:B------:R-:W-:Y:S02]  /*d210*/  UMOV UR40, 0x400 ;  /* 0x0000040000287882 */ /* 0x000fe40000000000 */
[----:B0-----:R-:W-:-:S04]  /*d220*/  ULEA UR40, UR4, UR40, 0x18 ;  /* 0x0000002804287291 */ /* 0x001fc8000f8ec03f */
[----:B------:R-:W-:-:S04]  /*d230*/  UIADD3 UR4, UR40, 0x24200, URZ ;  /* 0x0002420028047890 */ /* 0x000fc8000fffe03f */
[----:B------:R-:W-:-:S06]  /*d240*/  ULOP3.LUT UP0, URZ, UR4, 0x1bf, URZ, 0xc0, !UPT ;  /* 0x000001bf043f7892 */ /* 0x000fcc000f80c03f */
[----:B------:R-:W-:-:S13]  /*d250*/  PLOP3.LUT P0, PT, PT, PT, UP0, 0x80, 0x0 ;  /* 0x000000000000781c */ /* 0x000fda0003f0f008 */
[----:B------:R-:W-:Y:S05]  /*d260*/  @!P0 BRA `(.L_x_42) ;  /* 0x0000000000408947 */ /* 0x000fea0003800000 */
[----:B------:R-:W-:Y:S01]  /*d270*/  MOV R2, 0x0 ;  /* 0x0000000000027802 */ /* 0x000fe20000000f00 */
[----:B------:R-:W-:Y:S01]  /*d280*/  ULDC.64 UR6, c[0x4][0xc0] ;  /* 0x0100300000067ab9 */ /* 0x000fe20000000a00 */
[----:B------:R-:W-:Y:S01]  /*d290*/  ULDC.64 UR8, c[0x4][0xc8] ;  /* 0x0100320000087ab9 */ /* 0x000fe20000000a00 */
[----:B------:R-:W-:Y:S01]  /*d2a0*/  ULDC.64 UR4, c[0x4][0x8] ;  /* 0x0100020000047ab9 */ /* 0x000fe20000000a00 */
[----:B------:R-:W-:Y:S02]  /*d2b0*/  IMAD.U32 R4, RZ, RZ, UR6 ;  /* 0x00000006ff047e24 */ /* 0x000fe4000f8e00ff */
[----:B------:R-:W0:Y:S01]  /*d2c0*/  LDC.64 R2, c[0x4][R2] ;  /* 0x0100000002027b82 */ /* 0x000e220000000a00 */
[----:B------:R-:W-:Y:S02]  /*d2d0*/  IMAD.U32 R5, RZ, RZ, UR7 ;  /* 0x00000007ff057e24 */ /* 0x000fe4000f8e00ff */
[----:B------:R-:W-:Y:S02]  /*d2e0*/  IMAD.U32 R6, RZ, RZ, UR8 ;  /* 0x00000008ff067e24 */ /* 0x000fe4000f8e00ff */
[----:B------:R-:W-:-:S02]  /*d2f0*/  IMAD.U32 R7, RZ, RZ, UR9 ;  /* 0x00000009ff077e24 */ /* 0x000fc4000f8e00ff */
[----:B------:R-:W-:Y:S02]  /*d300*/  IMAD.U32 R10, RZ, RZ, UR4 ;  /* 0x00000004ff0a7e24 */ /* 0x000fe4000f8e00ff */
[----:B------:R-:W-:Y:S02]  /*d310*/  IMAD.U32 R11, RZ, RZ, UR5 ;  /* 0x00000005ff0b7e24 */ /* 0x000fe4000f8e00ff */
[----:B------:R-:W-:Y:S02]  /*d320*/  IMAD.MOV.U32 R8, RZ, RZ, 0x70 ;  /* 0x00000070ff087424 */ /* 0x000fe400078e00ff */
[----:B------:R-:W-:Y:S02]  /*d330*/  IMAD.MOV.U32 R12, RZ, RZ, 0x1 ;  /* 0x00000001ff0c7424 */ /* 0x000fe400078e00ff */
[----:B------:R-:W-:-:S07]  /*d340*/  IMAD.MOV.U32 R13, RZ, RZ, RZ ;  /* 0x000000ffff0d7224 */ /* 0x000fce00078e00ff */
[----:B------:R-:W-:-:S07]  /*d350*/  LEPC R20, `(.L_x_42) ;  /* 0x000000001014794e */ /* 0x000fce0000000000 */
[----:B0-----:R-:W-:Y:S05]  /*d360*/  CALL.ABS.NOINC R2 ;  /* 0x0000000002007343 */ /* 0x001fea0003c00000 */
.L_x_42:
[----:B------:R-:W-:-:S06]  /*d370*/  UIADD3 UR4, UR40, 0xf200, URZ ;  /* 0x0000f20028047890 */ /* 0x000fcc000fffe03f */
[----:B------:R-:W-:-:S05]  /*d380*/  IMAD.U32 R16, RZ, RZ, UR4 ;  /* 0x00000004ff107e24 */ /* 0x000fca000f8e00ff */
[----:B------:R-:W-:-:S13]  /*d390*/  LOP3.LUT P0, RZ, R16, 0x1bf, RZ, 0xc0, !PT ;  /* 0x000001bf10ff7812 */ /* 0x000fda000780c0ff */
        /* <DEDUP_REMOVED lines=17> */
.L_x_43:
        /* <DEDUP_REMOVED lines=20> */
.L_x_44:
        /* <DEDUP_REMOVED lines=18> */
.L_x_45:
[----:B------:R-:W0:Y:S01]  /*d710*/  LDC.64 R2, c[0x0][0x9f8] ;  /* 0x00027e00ff027b82 */ /* 0x000e220000000a00 */
[----:B------:R-:W1:Y:S01]  /*d720*/  S2R R6, SR_TID.X ;  /* 0x0000000000067919 */ /* 0x000e620000002100 */
[----:B0-----:R-:W-:-:S04]  /*d730*/  ISETP.NE.U32.AND P0, PT, R2, RZ, PT ;  /* 0x000000ff0200720c */ /* 0x001fc80003f05070 */
[----:B------:R-:W-:-:S13]  /*d740*/  ISETP.NE.AND.EX P0, PT, R3, RZ, PT, P0 ;  /* 0x000000ff0300720c */ /* 0x000fda0003f05300 */
[----:B------:R-:W0:Y:S02]  /*d750*/  @P0 LDC.64 R2, c[0x0][0x9f8] ;  /* 0x00027e00ff020b82 */ /* 0x000e240000000a00 */
[----:B0-----:R-:W-:-:S05]  /*d760*/  @P0 IMAD.WIDE R2, R19, 0x4, R2 ;  /* 0x0000000413020825 */ /* 0x001fca00078e0202 */
[----:B------:R0:W2:Y:S01]  /*d770*/  @P0 LDG.E R19, desc[UR38][R2.64] ;  /* 0x0000002602130981 */ /* 0x0000a2000c1e1900 */
[C---:B-1----:R-:W-:Y:S01]  /*d780*/  IMAD.SHL.U32 R0, R6.reuse, 0x40, RZ ;  /* 0x0000004006007824 */ /* 0x042fe200078e00ff */
[----:B------:R-:W-:Y:S01]  /*d790*/  SHF.R.U32.HI R5, RZ, 0x1, R6 ;  /* 0x00000001ff057819 */ /* 0x000fe20000011606 */
[----:B------:R-:W-:Y:S01]  /*d7a0*/  UMOV UR4, 0xffffffff ;  /* 0xffffffff00047882 */ /* 0x000fe20000000000 */
[----:B------:R-:W-:Y:S02]  /*d7b0*/  LOP3.LUT R8, R6, 0x7f, RZ, 0xc0, !PT ;  /* 0x0000007f06087812 */ /* 0x000fe400078ec0ff */
[----:B------:R-:W-:Y:S02]  /*d7c0*/  LOP3.LUT R4, R0, 0x180, RZ, 0xc0, !PT ;  /* 0x0000018000047812 */ /* 0x000fe400078ec0ff */
[----:B------:R-:W-:Y:S02]  /*d7d0*/  LOP3.LUT R18, R18, 0xfffffffe, RZ, 0xc0, !PT ;  /* 0xfffffffe12127812 */ /* 0x000fe400078ec0ff */
[----:B------:R-:W-:Y:S01]  /*d7e0*/  LOP3.LUT R4, R4, 0x30, R5, 0xf8, !PT ;  /* 0x0000003004047812 */ /* 0x000fe200078ef805 */
[----:B------:R-:W-:Y:S01]  /*d7f0*/  IMAD.SHL.U32 R5, R6, 0x8, RZ ;  /* 0x0000000806057824 */ /* 0x000fe200078e00ff */
[----:B0-----:R-:W0:Y:S04]  /*d800*/  LDC.64 R2, c[0x0][0x418] ;  /* 0x00010600ff027b82 */ /* 0x001e280000000a00 */
[----:B------:R-:W-:-:S04]  /*d810*/  LOP3.LUT R5, R4, 0x30, R5, 0x78, !PT ;  /* 0x0000003004057812 */ /* 0x000fc800078e7805 */
[----:B------:R-:W-:Y:S01]  /*d820*/  LOP3.LUT R4, R5, 0x640, R0, 0xf8, !PT ;  /* 0x0000064005047812 */ /* 0x000fe200078ef800 */
[----:B------:R-:W-:Y:S02]  /*d830*/  IMAD.SHL.U32 R0, R6, 0x20, RZ ;  /* 0x0000002006007824 */ /* 0x000fe400078e00ff */
[----:B------:R-:W-:Y:S02]  /*d840*/  IMAD.SHL.U32 R5, R8, 0x10, RZ ;  /* 0x0000001008057824 */ /* 0x000fe400078e00ff */
[----:B------:R1:W-:Y:S03]  /*d850*/  STL [R1+0x8], R4 ;  /* 0x0000080401007387 */ /* 0x0003e60000100800 */
[----:B------:R-:W-:Y:S01]  /*d860*/  LOP3.LUT R7, R5, 0x600, RZ, 0xc0, !PT ;  /* 0x0000060005077812 */ /* 0x000fe200078ec0ff */
[----:B------:R-:W-:Y:S01]  /*d870*/  IMAD.SHL.U32 R5, R6, 0x4, RZ ;  /* 0x0000000406057824 */ /* 0x000fe200078e00ff */
[----:B-1----:R-:W-:-:S02]  /*d880*/  LOP3.LUT R4, R0, 0x80, RZ, 0xc0, !PT ;  /* 0x0000008000047812 */ /* 0x002fc400078ec0ff */
[----:B0-----:R-:W-:Y:S02]  /*d890*/  ISETP.NE.U32.AND P0, PT, R2, RZ, PT ;  /* 0x000000ff0200720c */ /* 0x001fe40003f05070 */
[----:B------:R-:W-:Y:S02]  /*d8a0*/  LOP3.LUT R4, R4, 0x10, R6, 0xf8, !PT ;  /* 0x0000001004047812 */ /* 0x000fe400078ef806 */
[----:B------:R-:W-:Y:S02]  /*d8b0*/  ISETP.NE.AND.EX P1, PT, R3, RZ, PT, P0 ;  /* 0x000000ff0300720c */ /* 0x000fe40003f25300 */
[----:B------:R-:W-:Y:S02]  /*d8c0*/  LOP3.LUT R4, R4, 0x10, R5, 0x78, !PT ;  /* 0x0000001004047812 */ /* 0x000fe400078e7805 */
[----:B------:R-:W-:Y:S02]  /*d8d0*/  LOP3.LUT R5, R7, 0x60, R0, 0xf8, !PT ;  /* 0x0000006007057812 */ /* 0x000fe400078ef800 */
[----:B------:R-:W-:-:S02]  /*d8e0*/  SHF.R.U32.HI R6, RZ, 0x5, R6 ;  /* 0x00000005ff067819 */ /* 0x000fc40000011606 */
[----:B------:R-:W-:Y:S02]  /*d8f0*/  LOP3.LUT R5, R5, 0x100, R0, 0xf8, !PT ;  /* 0x0000010005057812 */ /* 0x000fe400078ef800 */
[----:B------:R-:W-:Y:S02]  /*d900*/  LOP3.LUT R6, R6, 0x3, RZ, 0xc0, !PT ;  /* 0x0000000306067812 */ /* 0x000fe400078ec0ff */
[----:B------:R-:W-:Y:S02]  /*d910*/  LOP3.LUT R0, R5, R4, RZ, 0xfc, !PT ;  /* 0x0000000405007212 */ /* 0x000fe400078efcff */
[----:B------:R-:W-:-:S03]  /*d920*/  @P1 LOP3.LUT R18, R18, 0x1, RZ, 0xfc, !PT ;  /* 0x0000000112121812 */ /* 0x000fc600078efcff */
[----:B------:R0:W-:Y:S01]  /*d930*/  STL [R1+0xc], R0 ;  /* 0x00000c0001007387 */ /* 0x0001e20000100800 */
[----:B--2---:R-:W-:Y:S02]  /*d940*/  SHF.R.S32.HI R9, RZ, 0x1f, R19 ;  /* 0x0000001fff097819 */ /* 0x004fe40000011413 */
[----:B------:R-:W-:-:S03]  /*d950*/  SEL R16, R19, RZ, !P1 ;  /* 0x000000ff13107207 */ /* 0x000fc60004800000 */
[----:B------:R0:W-:Y:S01]  /*d960*/  STL [R1+0x4], R9 ;  /* 0x0000040901007387 */ /* 0x0001e20000100800 */
[----:B------:R-:W-:Y:S05]  /*d970*/  BRA.DIV UR4, `(.L_x_46) ;  /* 0x0000003204307947 */ /* 0x000fea000b800000 */
[----:B------:R1:W2:Y:S02]  /*d980*/  SHFL.IDX PT, R14, R6, RZ, 0x1f ;  /* 0x00001fff060e7589 */ /* 0x0002a400000e0000 */
.L_x_101:
[----:B--2---:R-:W-:Y:S02]  /*d990*/  ISETP.NE.AND P0, PT, R14, RZ, PT ;  /* 0x000000ff0e00720c */ /* 0x004fe40003f05270 */
[----:B------:R-:W-:Y:S02]  /*d9a0*/  PLOP3.LUT P2, PT, PT, PT, PT, 0x8, 0x0 ;  /* 0x000000000000781c */ /* 0x000fe40003f4e170 */
[----:B------:R-:W-:-:S11]  /*d9b0*/  LOP3.LUT R18, R18, 0xfffffffd, RZ, 0xc0, !PT ;  /* 0xfffffffd12127812 */ /* 0x000fd600078ec0ff */
[----:B------:R-:W-:Y:S01]  /*d9c0*/  @P2 LOP3.LUT R18, R18, 0x2, RZ, 0xfc, !PT ;  /* 0x0000000212122812 */ /* 0x000fe200078efcff */
[----:B------:R-:W-:Y:S06]  /*d9d0*/  @P0 BRA `(.L_x_47) ;  /* 0x0000000400900947 */ /* 0x000fec0003800000 */
[----:B------:R-:W-:Y:S01]  /*d9e0*/  UMOV UR4, 0xffffffff ;  /* 0xffffffff00047882 */ /* 0x000fe20000000000 */
[----:B0-----:R-:W-:Y:S02]  /*d9f0*/  VIADD R0, R17, 0xffffffff ;  /* 0xffffffff11007836 */ /* 0x001fe40000000000 */
[----:B------:R-:W-:Y:S05]  /*da00*/  BRA.DIV UR4, `(.L_x_48) ;  /* 0x00000032042c7947 */ /* 0x000fea000b800000 */
[----:B------:R-:W-:-:S13]  /*da10*/  ELECT P6, URZ, PT ;  /* 0x00000000003f782f */ /* 0x000fda00038c0000 */
.L_x_104:
[----:B------:R-:W-:Y:S05]  /*da20*/  @!P6 BRA `(.L_x_47) ;  /* 0x00000004007ce947 */ /* 0x000fea0003800000 */
[----:B------:R-:W-:Y:S01]  /*da30*/  IMAD.MOV.U32 R16, RZ, RZ, R19 ;  /* 0x000000ffff107224 */ /* 0x000fe200078e0013 */
[----:B------:R-:W-:Y:S06]  /*da40*/  @!P1 BRA `(.L_x_49) ;  /* 0x0000000000449947 */ /* 0x000fec0003800000 */
[----:B------:R-:W0:Y:S01]  /*da50*/  LDC R7, c[0x0][0x43c] ;  /* 0x00010f00ff077b82 */ /* 0x000e220000000800 */
[----:B------:R-:W-:Y:S01]  /*da60*/  ULDC.64 UR4, c[0x0][0x428] ;  /* 0x00010a0000047ab9 */ /* 0x000fe20000000a00 */
[----:B0-----:R-:W-:-:S13]  /*da70*/  ISETP.NE.AND P0, PT, R7, 0x1, PT ;  /* 0x000000010700780c */ /* 0x001fda0003f05270 */
[----:B------:R-:W1:Y:S02]  /*da80*/  @P0 LDC.64 R4, c[0x0][0x440] ;  /* 0x00011000ff040b82 */ /* 0x000e640000000a00 */
[----:B-1----:R-:W-:-:S04]  /*da90*/  @P0 IMAD.HI.U32 R6, R0, R4, RZ ;  /* 0x0000000400060227 */ /* 0x002fc800078e00ff */
[----:B------:R-:W-:Y:S01]  /*daa0*/  IMAD.MOV.U32 R4, RZ, RZ, R0 ;  /* 0x000000ffff047224 */ /* 0x000fe200078e0000 */
[----:B------:R-:W-:Y:S01]  /*dab0*/  @P0 SHF.R.U32.HI R4, RZ, R5, R6 ;  /* 0x00000005ff040219 */ /* 0x000fe20000011606 */
[----:B------:R-:W-:-:S04]  /*dac0*/  IMAD R6, R9, UR4, RZ ;  /* 0x0000000409067c24 */ /* 0x000fc8000f8e02ff */
[----:B------:R-:W-:Y:S02]  /*dad0*/  IMAD.MOV R5, RZ, RZ, -R4 ;  /* 0x000000ffff057224 */ /* 0x000fe400078e0a04 */
[----:B------:R-:W-:Y:S02]  /*dae0*/  IMAD R6, R19, UR5, R6 ;  /* 0x0000000513067c24 */ /* 0x000fe4000f8e0206 */
[----:B------:R-:W-:Y:S01]  /*daf0*/  IMAD R0, R7, R5, R0 ;  /* 0x0000000507007224 */ /* 0x000fe200078e0200 */
[----:B------:R-:W-:-:S03]  /*db00*/  SHF.R.S32.HI R5, RZ, 0x1f, R4 ;  /* 0x0000001fff057819 */ /* 0x000fc60000011404 */
[----:B------:R-:W-:-:S04]  /*db10*/  IMAD.WIDE.U32 R4, R19, UR4, R4 ;  /* 0x0000000413047c25 */ /* 0x000fc8000f8e0004 */
[----:B------:R-:W-:Y:S01]  /*db20*/  IMAD.IADD R6, R5, 0x1, R6 ;  /* 0x0000000105067824 */ /* 0x000fe200078e0206 */
[----:B------:R-:W-:-:S04]  /*db30*/  LEA R2, P0, R4, R2, 0x2 ;  /* 0x0000000204027211 */ /* 0x000fc800078010ff */
[----:B------:R-:W-:-:S05]  /*db40*/  LEA.HI.X R3, R4, R3, R6, 0x2, P0 ;  /* 0x0000000304037211 */ /* 0x000fca00000f1406 */
[----:B------:R0:W5:Y:S04]  /*db50*/  LDG.E R16, desc[UR38][R2.64] ;  /* 0x0000002602107981 */ /* 0x000168000c1e1900 */
.L_x_49:
[----:B0-----:R-:W-:Y:S01]  /*db60*/  IMAD.MOV.U32 R2, RZ, RZ, 0x1 ;  /* 0x00000001ff027424 */ /* 0x001fe200078e00ff */
[----:B------:R-:W-:-:S04]  /*db70*/  ISETP.NE.AND P1, PT, R8, RZ, PT ;  /* 0x000000ff0800720c */ /* 0x000fc80003f25270 */
[----:B------:R-:W-:-:S04]  /*db80*/  SHF.L.U32 R2, R2, 0x1f, RZ ;  /* 0x0000001f02027819 */ /* 0x000fc800000006ff */
[----:B------:R-:W0:Y:S02]  /*db90*/  SYNCS.PHASECHK.TRANS64.TRYWAIT P0, [UR40+0x33480], R2 ;  /* 0x03348002ff0075a7 */ /* 0x000e240008000168 */
[----:B0-----:R-:W-:Y:S05]  /*dba0*/  @!P0 BRA `(.L_x_50) ;  /* 0x0000002c00e48947 */ /* 0x001fea0003800000 */
.L_x_105:
[----:B------:R-:W-:Y:S05]  /*dbb0*/  @P1 BRA `(.L_x_51) ;  /* 0x0000000000181947 */ /* 0x000fea0003800000 */
[----:B------:R-:W2:Y:S01]  /*dbc0*/  S2R R4, SR_TID.X ;  /* 0x0000000000047919 */ /* 0x000ea20000002100 */
[----:B0-----:R-:W-:-:S04]  /*dbd0*/  IMAD.MOV.U32 R3, RZ, RZ, 0x7800 ;  /* 0x00007800ff037424 */ /* 0x001fc800078e00ff */
[----:B------:R3:W-:Y:S01]  /*dbe0*/  SYNCS.ARRIVE.TRANS64 RZ, [UR40+0x33470], R3 ;  /* 0x03347003ffff79a7 */ /* 0x0007e20008000028 */
[----:B--2---:R-:W-:-:S13]  /*dbf0*/  LOP3.LUT P0, RZ, R4, 0x1f, RZ, 0xc0, !PT ;  /* 0x0000001f04ff7812 */ /* 0x004fda000780c0ff */
[----:B---3--:R-:W-:Y:S05]  /*dc00*/  @!P0 BRA `(.L_x_51) ;  /* 0x0000000000048947 */ /* 0x008fea0003800000 */
[----:B------:R-:W-:Y:S01]  /*dc10*/  BPT.TRAP 0x1 ;  /* 0x000000040000795c */ /* 0x000fe20000300000 */
.L_x_51:
[----:B------:R-:W-:Y:S01]  /*dc20*/  IMAD R0, R0, 0xa0, RZ ;  /* 0x000000a000007824 */ /* 0x000fe200078e02ff */
[----:B------:R-:W-:Y:S01]  /*dc30*/  ULDC.64 UR4, c[0x0][0x198] ;  /* 0x0000660000047ab9 */ /* 0x000fe20000000a00 */
[----:B-----5:R-:W-:Y:S01]  /*dc40*/  R2UR UR13, R16 ;  /* 0x00000000100d72ca */ /* 0x020fe200000e0000 */
[----:B------:R-:W-:Y:S02]  /*dc50*/  UIADD3 UR4, UP0, UR4, 0x470, URZ ;  /* 0x0000047004047890 */ /* 0x000fe4000ff1e03f */
[----:B------:R-:W-:Y:S01]  /*dc60*/  R2UR UR11, R0 ;  /* 0x00000000000b72ca */ /* 0x000fe200000e0000 */
[----:B------:R-:W-:Y:S02]  /*dc70*/  UIADD3 UR8, UR40, 0xf200, URZ ;  /* 0x0000f20028087890 */ /* 0x000fe4000fffe03f */
[----:B------:R-:W-:Y:S02]  /*dc80*/  UIADD3 UR9, UR40, 0x33470, URZ ;  /* 0x0003347028097890 */ /* 0x000fe4000fffe03f */
[----:B------:R-:W-:-:S02]  /*dc90*/  UIADD3.X UR5, URZ, UR5, URZ, UP0, !UPT ;  /* 0x000000053f057290 */ /* 0x000fc400087fe43f */
[----:B------:R-:W-:Y:S02]  /*dca0*/  UIADD3 UR16, UR40, 0x11a00, URZ ;  /* 0x00011a0028107890 */ /* 0x000fe4000fffe03f */
[----:B------:R-:W-:Y:S01]  /*dcb0*/  UIADD3 UR32, UR40, 0x14200, URZ ;  /* 0x0001420028207890 */ /* 0x000fe2000fffe03f */
[----:B------:R-:W-:Y:S01]  /*dcc0*/  UMOV UR6, 0x0 ;  /* 0x0000000000067882 */ /* 0x000fe20000000000 */
[----:B------:R-:W-:Y:S01]  /*dcd0*/  UMOV UR7, 0x14f00000 ;  /* 0x14f0000000077882 */ /* 0x000fe20000000000 */
[----:B------:R-:W-:Y:S01]  /*dce0*/  UMOV UR10, URZ ;  /* 0x0000003f000a7c82 */ /* 0x000fe20008000000 */
[----:B------:R-:W-:Y:S01]  /*dcf0*/  UMOV UR12, UR36 ;  /* 0x00000024000c7c82 */ /* 0x000fe20008000000 */
[----:B------:R-:W-:Y:S01]  /*dd00*/  UMOV UR18, 0x40 ;  /* 0x0000004000127882 */ /* 0x000fe20000000000 */
[----:B------:R-:W-:Y:S01]  /*dd10*/  UMOV UR20, UR36 ;  /* 0x0000002400147c82 */ /* 0x000fe20008000000 */
[----:B------:R-:W-:Y:S01]  /*dd20*/  UMOV UR17, UR9 ;  /* 0x0000000900117c82 */ /* 0x000fe20008000000 */
[----:B------:R-:W-:Y:S01]  /*dd30*/  UMOV UR21, UR13 ;  /* 0x0000000d00157c82 */ /* 0x000fe20008000000 */
[----:B------:R-:W-:Y:S01]  /*dd40*/  UMOV UR19, UR11 ;  /* 0x0000000b00137c82 */ /* 0x000fe20008000000 */
[----:B------:R-:W-:Y:S01]  /*dd50*/  UMOV UR34, 0x80 ;  /* 0x0000008000227882 */ /* 0x000fe20000000000 */
[----:B------:R-:W-:Y:S01]  /*dd60*/  UMOV UR33, UR9 ;  /* 0x0000000900217c82 */ /* 0x000fe20008000000 */
[----:B------:R-:W-:Y:S01]  /*dd70*/  UMOV UR37, UR13 ;  /* 0x0000000d00257c82 */ /* 0x000fe20008000000 */
[----:B------:R2:W-:Y:S01]  /*dd80*/  UTMALDG.4D [UR8], [UR4], desc[UR6] ;  /* 0x00000608040075b4 */ /* 0x0005e20008019000 */
[----:B------:R-:W-:Y:S01]  /*dd90*/  UMOV UR35, UR11 ;  /* 0x0000000b00237c82 */ /* 0x000fe20008000000 */
[----:B------:R2:W-:Y:S01]  /*dda0*/  UTMALDG.4D [UR16], [UR4], desc[UR6] ;  /* 0x00000610040075b4 */ /* 0x0005e20008019000 */
[----:B------:R2:W-:Y:S01]  /*ddb0*/  UTMALDG.4D [UR32], [UR4], desc[UR6] ;  /* 0x00000620040075b4 */ /* 0x0005e20008019000 */
[----:B------:R-:W3:Y:S02]  /*ddc0*/  SYNCS.PHASECHK.TRANS64.TRYWAIT P0, [UR40+0x33440], R2 ;  /* 0x03344002ff0075a7 */ /* 0x000ee40008000168 */
[----:B--23--:R-:W-:Y:S05]  /*ddd0*/  @!P0 BRA `(.L_x_52) ;  /* 0x0000002c00708947 */ /* 0x00cfea0003800000 */
.L_x_106:
[----:B------:R-:W-:Y:S05]  /*dde0*/  @P1 BRA `(.L_x_53) ;  /* 0x0000000000181947 */ /* 0x000fea0003800000 */
[----:B0-----:R-:W0:Y:S01]  /*ddf0*/  S2R R3, SR_TID.X ;  /* 0x0000000000037919 */ /* 0x001e220000002100 */
[----:B------:R-:W-:-:S04]  /*de00*/  IMAD.MOV.U32 R2, RZ, RZ, 0x7800 ;  /* 0x00007800ff027424 */ /* 0x000fc800078e00ff */
[----:B------:R2:W-:Y:S01]  /*de10*/  SYNCS.ARRIVE.TRANS64 RZ, [UR40+0x33430], R2 ;  /* 0x03343002ffff79a7 */ /* 0x0005e20008000028 */
[----:B0-----:R-:W-:-:S13]  /*de20*/  LOP3.LUT P0, RZ, R3, 0x1f, RZ, 0xc0, !PT ;  /* 0x0000001f03ff7812 */ /* 0x001fda000780c0ff */
[----:B--2---:R-:W-:Y:S05]  /*de30*/  @!P0 BRA `(.L_x_53) ;  /* 0x0000000000048947 */ /* 0x004fea0003800000 */
[----:B------:R-:W-:Y:S01]  /*de40*/  BPT.TRAP 0x1 ;  /* 0x000000040000795c */ /* 0x000fe20000300000 */
.L_x_53:
[----:B------:R-:W-:Y:S01]  /*de50*/  ULDC.64 UR4, c[0x0][0x198] ;  /* 0x0000660000047ab9 */ /* 0x000fe20000000a00 */
[----:B------:R-:W-:Y:S01]  /*de60*/  R2UR UR11, R0 ;  /* 0x00000000000b72ca */ /* 0x000fe200000e0000 */
[----:B------:R-:W-:Y:S01]  /*de70*/  UIADD3 UR4, UP0, UR4, 0x370, URZ ;  /* 0x0000037004047890 */ /* 0x000fe2000ff1e03f */
[----:B------:R-:W-:Y:S01]  /*de80*/  R2UR UR13, R16 ;  /* 0x00000000100d72ca */ /* 0x000fe200000e0000 */
[----:B------:R-:W-:Y:S01]  /*de90*/  UIADD3 UR8, UR40, 0x24200, URZ ;  /* 0x0002420028087890 */ /* 0x000fe2000fffe03f */
[----:B------:R-:W-:Y:S01]  /*dea0*/  PLOP3.LUT P0, PT, PT, PT, PT, 0x80, 0x0 ;  /* 0x000000000000781c */ /* 0x000fe20003f0f070 */
[----:B------:R-:W-:Y:S01]  /*deb0*/  UIADD3 UR9, UR40, 0x33430, URZ ;  /* 0x0003343028097890 */ /* 0x000fe2000fffe03f */
[----:B------:R-:W-:Y:S01]  /*dec0*/  LOP3.LUT R18, R18, 0xfffffffd, RZ, 0xc0, !PT ;  /* 0xfffffffd12127812 */ /* 0x000fe200078ec0ff */
[----:B------:R-:W-:Y:S02]  /*ded0*/  UIADD3.X UR5, URZ, UR5, URZ, UP0, !UPT ;  /* 0x000000053f057290 */ /* 0x000fe400087fe43f */
[----:B------:R-:W-:-:S02]  /*dee0*/  UIADD3 UR16, UR40, 0x26a00, URZ ;  /* 0x00026a0028107890 */ /* 0x000fc4000fffe03f */
        /* <DEDUP_REMOVED lines=15> */
[----:B------:R-:W-:Y:S01]  /*dfe0*/  @P0 LOP3.LUT R18, R18, 0x2, RZ, 0xfc, !PT ;  /* 0x0000000212120812 */ /* 0x000fe200078efcff */
[----:B------:R2:W-:Y:S01]  /*dff0*/  UTMALDG.4D [UR16], [UR4], desc[UR6] ;  /* 0x00000610040075b4 */ /* 0x0005e20008019000 */
[----:B------:R2:W-:Y:S02]  /*e000*/  UTMALDG.4D [UR32], [UR4], desc[UR6] ;  /* 0x00000620040075b4 */ /* 0x0005e40008019000 */
[----:B--2---:R-:W-:-:S03]  /*e010*/  NOP ;  /* 0x0000000000007918 */ /* 0x004fc60000000000 */
.L_x_47:
[----:B------:R-:W-:Y:S05]  /*e020*/  WARPSYNC.ALL ;  /* 0x0000000000007948 */ /* 0x000fea0003800000 */
[----:B------:R-:W-:Y:S01]  /*e030*/  UIADD3 UR4, UR40, 0x1e200, URZ ;  /* 0x0001e20028047890 */ /* 0x000fe2000fffe03f */
[----:B------:R-:W-:Y:S03]  /*e040*/  BAR.SYNC.DEFER_BLOCKING 0x8, 0x180 ;  /* 0x0206000000007b1d */ /* 0x000fe60000010000 */
[----:B------:R-:W-:-:S06]  /*e050*/  ULOP3.LUT UP0, URZ, UR4, 0x1bf, URZ, 0xc0, !UPT ;  /* 0x000001bf043f7892 */ /* 0x000fcc000f80c03f */
[----:B------:R-:W-:-:S13]  /*e060*/  PLOP3.LUT P0, PT, PT, PT, UP0, 0x80, 0x0 ;  /* 0x000000000000781c */ /* 0x000fda0003f0f008 */
[----:B------:R-:W-:Y:S05]  /*e070*/  @!P0 BRA `(.L_x_54) ;  /* 0x0000000000408947 */ /* 0x000fea0003800000 */
[----:B0-----:R-:W-:Y:S01]  /*e080*/  MOV R2, 0x0 ;  /* 0x0000000000027802 */ /* 0x001fe20000000f00 */
[----:B------:R-:W-:Y:S01]  /*e090*/  ULDC.64 UR6, c[0x4][0xc0] ;  /* 0x0100300000067ab9 */ /* 0x000fe20000000a00 */
[----:B------:R-:W-:Y:S01]  /*e0a0*/  ULDC.64 UR8, c[0x4][0xc8] ;  /* 0x0100320000087ab9 */ /* 0x000fe20000000a00 */
[----:B------:R-:W-:Y:S01]  /*e0b0*/  ULDC.64 UR4, c[0x4][0x28] ;  /* 0x01000a0000047ab9 */ /* 0x000fe20000000a00 */
[----:B------:R-:W-:Y:S02]  /*e0c0*/  IMAD.U32 R4, RZ, RZ, UR6 ;  /* 0x00000006ff047e24 */ /* 0x000fe4000f8e00ff */
[----:B------:R-:W0:Y:S01]  /*e0d0*/  LDC.64 R2, c[0x4][R2] ;  /* 0x0100000002027b82 */ /* 0x000e220000000a00 */
[----:B------:R-:W-:Y:S02]  /*e0e0*/  IMAD.U32 R5, RZ, RZ, UR7 ;  /* 0x00000007ff057e24 */ /* 0x000fe4000f8e00ff */
[----:B-1----:R-:W-:Y:S02]  /*e0f0*/  IMAD.U32 R6, RZ, RZ, UR8 ;  /* 0x00000008ff067e24 */ /* 0x002fe4000f8e00ff */
        /* <DEDUP_REMOVED lines=8> */
.L_x_54:
[----:B0-----:R-:W0:Y:S01]  /*e180*/  S2R R2, SR_TID.X ;  /* 0x0000000000027919 */ /* 0x001e220000002100 */
[----:B------:R-:W2:Y:S01]  /*e190*/  LDC R9, c[0x0][0x448] ;  /* 0x00011200ff097b82 */ /* 0x000ea20000000800 */
[----:B------:R-:W-:Y:S01]  /*e1a0*/  USHF.R.S32.HI UR4, URZ, 0x1f, UR36 ;  /* 0x0000001f3f047899 */ /* 0x000fe20008011424 */
[----:B-1----:R-:W1:Y:S01]  /*e1b0*/  S2R R6, SR_TID.X ;  /* 0x0000000000067919 */ /* 0x002e620000002100 */
[----:B------:R-:W-:Y:S02]  /*e1c0*/  ULDC.64 UR8, c[0x0][0x2d8] ;  /* 0x0000b60000087ab9 */ /* 0x000fe40000000a00 */
[----:B------:R-:W-:Y:S01]  /*e1d0*/  UIMAD UR6, UR4, UR8, URZ ;  /* 0x00000008040672a4 */ /* 0x000fe2000f8e023f */
[----:B------:R-:W3:Y:S01]  /*e1e0*/  S2R R7, SR_CTAID.Z ;  /* 0x0000000000077919 */ /* 0x000ee20000002700 */
[----:B------:R-:W-:Y:S02]  /*e1f0*/  UIMAD.WIDE.U32 UR4, UR36, UR8, URZ ;  /* 0x00000008240472a5 */ /* 0x000fe4000f8e003f */
[----:B------:R-:W-:Y:S01]  /*e200*/  UIMAD UR6, UR36, UR9, UR6 ;  /* 0x00000009240672a4 */ /* 0x000fe2000f8e0206 */
[----:B------:R-:W4:Y:S03]  /*e210*/  S2R R10, SR_CTAID.X ;  /* 0x00000000000a7919 */ /* 0x000f260000002500 */
[----:B------:R-:W-:Y:S01]  /*e220*/  UIADD3 UR5, UR5, UR6, URZ ;  /* 0x0000000605057290 */ /* 0x000fe2000fffe03f */
[----:B--2---:R-:W-:-:S02]  /*e230*/  ISETP.NE.AND P0, PT, R9, 0x1, PT ;  /* 0x000000010900780c */ /* 0x004fc40003f05270 */
[----:B0-----:R-:W-:Y:S02]  /*e240*/  SHF.R.U32.HI R0, RZ, 0x3, R2 ;  /* 0x00000003ff007819 */ /* 0x001fe40000011602 */
[----:B------:R-:W-:Y:S01]  /*e250*/  LOP3.LUT R2, R2, 0x7f, RZ, 0xc0, !PT ;  /* 0x0000007f02027812 */ /* 0x000fe200078ec0ff */
[C---:B-1----:R-:W-:Y:S01]  /*e260*/  IMAD.SHL.U32 R8, R6.reuse, 0x10, RZ ;  /* 0x0000001006087824 */ /* 0x042fe200078e00ff */
[----:B------:R-:W-:Y:S01]  /*e270*/  LOP3.LUT R11, R6, 0x7f, RZ, 0xc0, !PT ;  /* 0x0000007f060b7812 */ /* 0x000fe200078ec0ff */
[C---:B------:R-:W-:Y:S02]  /*e280*/  IMAD.SHL.U32 R3, R0.reuse, 0x80, RZ ;  /* 0x0000008000037824 */ /* 0x040fe400078e00ff */
[----:B------:R-:W-:Y:S01]  /*e290*/  IMAD.SHL.U32 R0, R0, 0x10, RZ ;  /* 0x0000001000007824 */ /* 0x000fe200078e00ff */
[----:B------:R-:W-:Y:S01]  /*e2a0*/  LOP3.LUT R8, R8, 0x30, RZ, 0xe2, !PT ;  /* 0x0000003008087812 */ /* 0x000fe200078ee2ff */
[----:B------:R-:W-:Y:S01]  /*e2b0*/  IMAD.SHL.U32 R2, R2, 0x10, RZ ;  /* 0x0000001002027824 */ /* 0x000fe200078e00ff */
[----:B---3--:R-:W-:-:S02]  /*e2c0*/  SHF.R.S32.HI R5, RZ, 0x1f, R7 ;  /* 0x0000001fff057819 */ /* 0x008fc40000011407 */
[----:B------:R-:W-:Y:S02]  /*e2d0*/  LOP3.LUT R3, R8, 0x180, R3, 0xf8, !PT ;  /* 0x0000018008037812 */ /* 0x000fe400078ef803 */
[----:B------:R-:W-:Y:S02]  /*e2e0*/  LOP3.LUT R2, R2, 0x600, RZ, 0xc0, !PT ;  /* 0x0000060002027812 */ /* 0x000fe400078ec0ff */
[----:B------:R-:W-:Y:S01]  /*e2f0*/  LOP3.LUT R3, R3, 0x30, R0, 0x78, !PT ;  /* 0x0000003003037812 */ /* 0x000fe200078e7800 */
[----:B------:R-:W-:-:S05]  /*e300*/  IMAD.SHL.U32 R0, R6, 0x10, RZ ;  /* 0x0000001006007824 */ /* 0x000fca00078e00ff */
[----:B------:R-:W-:-:S04]  /*e310*/  LOP3.LUT R0, R0, 0x40, RZ, 0xc0, !PT ;  /* 0x0000004000007812 */ /* 0x000fc800078ec0ff */
[----:B------:R-:W-:Y:S02]  /*e320*/  IADD3 R0, R3, R0, R2 ;  /* 0x0000000003007210 */ /* 0x000fe40007ffe002 */
[----:B------:R-:W0:Y:S02]  /*e330*/  LDC.64 R2, c[0x0][0x2e0] ;  /* 0x0000b800ff027b82 */ /* 0x000e240000000a00 */
[----:B0-----:R-:W-:-:S04]  /*e340*/  IMAD R4, R5, R2, RZ ;  /* 0x0000000205047224 */ /* 0x001fc800078e02ff */
[C---:B------:R-:W-:Y:S02]  /*e350*/  IMAD R5, R7.reuse, R3, R4 ;  /* 0x0000000307057224 */ /* 0x040fe400078e0204 */
[----:B------:R-:W0:Y:S01]  /*e360*/  @P0 LDC R4, c[0x0][0x44c] ;  /* 0x00011300ff040b82 */ /* 0x000e220000000800 */
[----:B------:R-:W-:Y:S01]  /*e370*/  IMAD.WIDE.U32 R2, R7, R2, UR4 ;  /* 0x0000000407027e25 */ /* 0x000fe2000f8e0002 */
[----:B------:R-:W-:-:S03]  /*e380*/  ULDC.64 UR4, c[0x0][0x2d0] ;  /* 0x0000b40000047ab9 */ /* 0x000fc60000000a00 */
[----:B------:R-:W-:Y:S02]  /*e390*/  IMAD.SHL.U32 R7, R6, 0x20, RZ ;  /* 0x0000002006077824 */ /* 0x000fe400078e00ff */
[----:B------:R-:W-:Y:S01]  /*e3a0*/  IMAD.IADD R3, R3, 0x1, R5 ;  /* 0x0000000103037824 */ /* 0x000fe200078e0205 */
[----:B------:R-:W1:Y:S02]  /*e3b0*/  @P0 LDC R6, c[0x0][0x450] ;  /* 0x00011400ff060b82 */ /* 0x000e640000000800 */
[----:B------:R-:W-:-:S04]  /*e3c0*/  LOP3.LUT R7, R7, 0x60, RZ, 0xc0, !PT ;  /* 0x0000006007077812 */ /* 0x000fc800078ec0ff */
[----:B------:R-:W-:-:S05]  /*e3d0*/  LEA.HI R7, R11, R7, RZ, 0x1e ;  /* 0x000000070b077211 */ /* 0x000fca00078ff0ff */
[----:B----4-:R-:W-:-:S04]  /*e3e0*/  IMAD R7, R10, 0x80, R7 ;  /* 0x000000800a077824 */ /* 0x010fc800078e0207 */
[----:B------:R-:W-:Y:S02]  /*e3f0*/  IMAD.MOV.U32 R5, RZ, RZ, R7 ;  /* 0x000000ffff057224 */ /* 0x000fe400078e0007 */
[----:B0-----:R-:W-:-:S05]  /*e400*/  @P0 IMAD.HI.U32 R4, R7, R4, RZ ;  /* 0x0000000407040227 */ /* 0x001fca00078e00ff */
[----:B-1----:R-:W-:-:S04]  /*e410*/  @P0 SHF.R.U32.HI R5, RZ, R6, R4 ;  /* 0x00000006ff050219 */ /* 0x002fc80000011604 */
[--C-:B------:R-:W-:Y:S01]  /*e420*/  SHF.R.S32.HI R6, RZ, 0x1f, R5.reuse ;  /* 0x0000001fff067819 */ /* 0x100fe20000011405 */
[----:B------:R-:W-:Y:S02]  /*e430*/  IMAD.MOV R4, RZ, RZ, -R5 ;  /* 0x000000ffff047224 */ /* 0x000fe400078e0a05 */
[----:B------:R-:W-:-:S04]  /*e440*/  IMAD.WIDE.U32 R2, R5, UR4, R2 ;  /* 0x0000000405027c25 */ /* 0x000fc8000f8e0002 */
[----:B------:R-:W-:Y:S02]  /*e450*/  IMAD R6, R6, UR4, RZ ;  /* 0x0000000406067c24 */ /* 0x000fe4000f8e02ff */
[----:B------:R-:W-:Y:S01]  /*e460*/  IMAD R4, R9, R4, R7 ;  /* 0x0000000409047224 */ /* 0x000fe200078e0207 */
[----:B------:R-:W-:Y:S01]  /*e470*/  SHF.R.U32.HI R7, RZ, 0x2, R11 ;  /* 0x00000002ff077819 */ /* 0x000fe2000001160b */
[----:B------:R-:W-:Y:S01]  /*e480*/  IMAD R5, R5, UR5, R6 ;  /* 0x0000000505057c24 */ /* 0x000fe2000f8e0206 */
[----:B------:R-:W-:-:S03]  /*e490*/  ULDC.64 UR4, c[0x0][0x2c8] ;  /* 0x0000b20000047ab9 */ /* 0x000fc60000000a00 */
[----:B------:R-:W-:Y:S01]  /*e4a0*/  IMAD.IADD R3, R3, 0x1, R5 ;  /* 0x0000000103037824 */ /* 0x000fe200078e0205 */
[----:B------:R-:W-:Y:S01]  /*e4b0*/  SHF.R.S32.HI R5, RZ, 0x1f, R4 ;  /* 0x0000001fff057819 */ /* 0x000fe20000011404 */
[----:B------:R-:W-:-:S04]  /*e4c0*/  IMAD.WIDE.U32 R2, R4, UR4, R2 ;  /* 0x0000000404027c25 */ /* 0x000fc8000f8e0002 */
[----:B------:R-:W-:-:S04]  /*e4d0*/  IMAD R5, R5, UR4, RZ ;  /* 0x0000000405057c24 */ /* 0x000fc8000f8e02ff */
[----:B------:R-:W-:Y:S01]  /*e4e0*/  IMAD R5, R4, UR5, R5 ;  /* 0x0000000504057c24 */ /* 0x000fe2000f8e0205 */
[----:B------:R-:W-:Y:S02]  /*e4f0*/  ULDC.64 UR4, c[0x0][0x280] ;  /* 0x0000a00000047ab9 */ /* 0x000fe40000000a00 */
[----:B------:R-:W-:Y:S01]  /*e500*/  IADD3 R6, P0, R2, UR4, RZ ;  /* 0x0000000402067c10 */ /* 0x000fe2000ff1e0ff */
[----:B------:R-:W-:Y:S01]  /*e510*/  VIADD R2, R8, 0x40 ;  /* 0x0000004008027836 */ /* 0x000fe20000000000 */
[----:B------:R-:W-:Y:S02]  /*e520*/  ULDC UR4, c[0x0][0x2b8] ;  /* 0x0000ae0000047ab9 */ /* 0x000fe40000000800 */
[----:B------:R-:W-:Y:S02]  /*e530*/  IADD3.X R5, R3, UR5, R5, P0, !PT ;  /* 0x0000000503057c10 */ /* 0x000fe400087fe405 */
[----:B------:R-:W-:Y:S01]  /*e540*/  ISETP.GE.AND P0, PT, R2, UR4, PT ;  /* 0x0000000402007c0c */ /* 0x000fe2000bf06270 */
[C---:B------:R-:W-:Y:S01]  /*e550*/  VIADD R2, R8.reuse, 0x80 ;  /* 0x0000008008027836 */ /* 0x040fe20000000000 */
[----:B------:R-:W-:-:S04]  /*e560*/  ISETP.GE.AND P2, PT, R8, UR4, PT ;  /* 0x0000000408007c0c */ /* 0x000fc8000bf46270 */
[----:B------:R-:W-:Y:S01]  /*e570*/  ISETP.GE.AND P1, PT, R2, UR4, PT ;  /* 0x0000000402007c0c */ /* 0x000fe2000bf26270 */
[----:B------:R-:W-:-:S03]  /*e580*/  UMOV UR4, 0xffffffff ;  /* 0xffffffff00047882 */ /* 0x000fc60000000000 */
[----:B------:R-:W-:Y:S09]  /*e590*/  BRA.DIV UR4, `(.L_x_55) ;  /* 0x0000002604987947 */ /* 0x000ff2000b800000 */
[----:B------:R-:W0:Y:S01]  /*e5a0*/  S2R R2, SR_CTAID.X ;  /* 0x0000000000027919 */ /* 0x000e220000002500 */
[----:B------:R-:W-:Y:S02]  /*e5b0*/  ULDC UR4, c[0x0][0x288] ;  /* 0x0000a20000047ab9 */ /* 0x000fe40000000800 */
[----:B------:R-:W-:Y:S01]  /*e5c0*/  IMAD R4, R9, UR4, RZ ;  /* 0x0000000409047c24 */ /* 0x000fe2000f8e02ff */
[----:B------:R-:W1:Y:S01]  /*e5d0*/  SHFL.IDX PT, R14, R6, RZ, 0x1c1f ;  /* 0x001c1fff060e7589 */ /* 0x000e6200000e0000 */
[----:B0-----:R-:W-:-:S03]  /*e5e0*/  IMAD R7, R2, 0x80, R7 ;  /* 0x0000008002077824 */ /* 0x001fc600078e0207 */
[----:B------:R-:W0:Y:S01]  /*e5f0*/  SHFL.IDX PT, R2, R5, RZ, 0x1c1f ;  /* 0x001c1fff05027589 */ /* 0x000e2200000e0000 */
[C---:B------:R-:W-:Y:S01]  /*e600*/  VIADD R11, R7.reuse, 0x20 ;  /* 0x00000020070b7836 */ /* 0x040fe20000000000 */
[----:B------:R-:W-:-:S13]  /*e610*/  ISETP.GE.AND P4, PT, R7, R4, PT ;  /* 0x000000040700720c */ /* 0x000fda0003f86270 */
[----:B-1----:R-:W-:Y:S01]  /*e620*/  @!P4 IADD3 R10, P3, R8, R14, RZ ;  /* 0x0000000e080ac210 */ /* 0x002fe20007f7e0ff */
[----:B------:R-:W-:Y:S01]  /*e630*/  @!P4 VIADD R9, R0, UR40 ;  /* 0x000000280009cc36 */ /* 0x000fe20008000000 */
[----:B------:R-:W1:Y:S03]  /*e640*/  SHFL.IDX PT, R14, R6, 0x1, 0x1c1f ;  /* 0x003c1f00060e7f89 */ /* 0x000e6600000e0000 */
[----:B0-----:R-:W-:Y:S01]  /*e650*/  @!P4 IMAD.X R3, RZ, RZ, R2, P3 ;  /* 0x000000ffff03c224 */ /* 0x001fe200018e0602 */
[----:B------:R-:W-:Y:S01]  /*e660*/  ISETP.GE.AND P3, PT, R11, R4, PT ;  /* 0x000000040b00720c */ /* 0x000fe20003f66270 */
[----:B------:R-:W-:-:S05]  /*e670*/  @!P4 IMAD.MOV.U32 R2, RZ, RZ, R10 ;  /* 0x000000ffff02c224 */ /* 0x000fca00078e000a */
[----:B------:R-:W-:Y:S04]  /*e680*/  @!P4 LDGSTS.E.BYPASS.LTC128B.128 [R9+0x1e200], desc[UR38][R2.64], !P2 ;  /* 0x1e2000000209cfae */ /* 0x000fe8000d101d66 */
[----:B------:R-:W-:Y:S03]  /*e690*/  @!P4 LDGSTS.E.BYPASS.LTC128B.128 [R9+0x20200], desc[UR38][R2.64+0x40], !P0 ;  /* 0x202000400209cfae */ /* 0x000fe6000c101d66 */
[----:B------:R-:W-:Y:S01]  /*e6a0*/  @!P3 VIADD R21, R0, UR40 ;  /* 0x000000280015bc36 */ /* 0x000fe20008000000 */
[----:B------:R0:W-:Y:S01]  /*e6b0*/  @!P4 LDGSTS.E.BYPASS.LTC128B.128 [R9+0x22200], desc[UR38][R2.64+0x80], !P1 ;  /* 0x222000800209cfae */ /* 0x0001e2000c901d66 */
[----:B-1----:R-:W-:-:S03]  /*e6c0*/  @!P3 IADD3 R10, P4, R8, R14, RZ ;  /* 0x0000000e080ab210 */ /* 0x002fc60007f9e0ff */
[----:B0-----:R-:W0:Y:S01]  /*e6d0*/  SHFL.IDX PT, R2, R5, 0x1, 0x1c1f ;  /* 0x003c1f0005027f89 */ /* 0x001e2200000e0000 */
[----:B------:R-:W-:Y:S02]  /*e6e0*/  VIADD R9, R7, 0x40 ;  /* 0x0000004007097836 */ /* 0x000fe40000000000 */
[----:B0-----:R-:W-:Y:S02]  /*e6f0*/  @!P3 IMAD.X R14, RZ, RZ, R2, P4 ;  /* 0x000000ffff0eb224 */ /* 0x001fe400020e0602 */
[----:B------:R-:W-:Y:S02]  /*e700*/  @!P3 IMAD.MOV.U32 R2, RZ, RZ, R10 ;  /* 0x000000ffff02b224 */ /* 0x000fe400078e000a */
[----:B------:R-:W-:Y:S02]  /*e710*/  @!P3 IMAD.MOV.U32 R3, RZ, RZ, R14 ;  /* 0x000000ffff03b224 */ /* 0x000fe400078e000e */
[----:B------:R-:W0:Y:S04]  /*e720*/  SHFL.IDX PT, R14, R6, 0x2, 0x1c1f ;  /* 0x005c1f00060e7f89 */ /* 0x000e2800000e0000 */
[----:B------:R-:W-:Y:S04]  /*e730*/  @!P3 LDGSTS.E.BYPASS.LTC128B.128 [R21+0x1ea00], desc[UR38][R2.64], !P2 ;  /* 0x1ea000000215bfae */ /* 0x000fe8000d101d66 */
[----:B------:R-:W-:Y:S04]  /*e740*/  @!P3 LDGSTS.E.BYPASS.LTC128B.128 [R21+0x20a00], desc[UR38][R2.64+0x40], !P0 ;  /* 0x20a000400215bfae */ /* 0x000fe8000c101d66 */
[----:B------:R1:W-:Y:S01]  /*e750*/  @!P3 LDGSTS.E.BYPASS.LTC128B.128 [R21+0x22a00], desc[UR38][R2.64+0x80], !P1 ;  /* 0x22a000800215bfae */ /* 0x0003e2000c901d66 */
[----:B------:R-:W-:-:S03]  /*e760*/  ISETP.GE.AND P3, PT, R9, R4, PT ;  /* 0x000000040900720c */ /* 0x000fc60003f66270 */
[----:B-1----:R-:W1:Y:S10]  /*e770*/  SHFL.IDX PT, R2, R5, 0x2, 0x1c1f ;  /* 0x005c1f0005027f89 */ /* 0x002e7400000e0000 */
[----:B0-----:R-:W-:Y:S01]  /*e780*/  @!P3 IADD3 R10, P4, R8, R14, RZ ;  /* 0x0000000e080ab210 */ /* 0x001fe20007f9e0ff */
[----:B------:R-:W-:Y:S01]  /*e790*/  @!P3 VIADD R9, R0, UR40 ;  /* 0x000000280009bc36 */ /* 0x000fe20008000000 */
[----:B------:R-:W0:Y:S03]  /*e7a0*/  SHFL.IDX PT, R5, R5, 0x3, 0x1c1f ;  /* 0x007c1f0005057f89 */ /* 0x000e2600000e0000 */
[----:B-1----:R-:W-:-:S02]  /*e7b0*/  @!P3 IMAD.X R14, RZ, RZ, R2, P4 ;  /* 0x000000ffff0eb224 */ /* 0x002fc400020e0602 */
[----:B------:R-:W-:Y:S02]  /*e7c0*/  @!P3 IMAD.MOV.U32 R2, RZ, RZ, R10 ;  /* 0x000000ffff02b224 */ /* 0x000fe400078e000a */
[----:B------:R-:W-:Y:S02]  /*e7d0*/  @!P3 IMAD.MOV.U32 R3, RZ, RZ, R14 ;  /* 0x000000ffff03b224 */ /* 0x000fe400078e000e */
[----:B------:R1:W2:Y:S04]  /*e7e0*/  SHFL.IDX PT, R14, R6, 0x3, 0x1c1f ;  /* 0x007c1f00060e7f89 */ /* 0x0002a800000e0000 */
[----:B------:R1:W-:Y:S04]  /*e7f0*/  @!P3 LDGSTS.E.BYPASS.LTC128B.128 [R9+0x1f200], desc[UR38][R2.64], !P2 ;  /* 0x1f2000000209bfae */ /* 0x0003e8000d101d66 */
[----:B------:R1:W-:Y:S04]  /*e800*/  @!P3 LDGSTS.E.BYPASS.LTC128B.128 [R9+0x21200], desc[UR38][R2.64+0x40], !P0 ;  /* 0x212000400209bfae */ /* 0x0003e8000c101d66 */
[----:B0-----:R1:W-:Y:S02]  /*e810*/  @!P3 LDGSTS.E.BYPASS.LTC128B.128 [R9+0x23200], desc[UR38][R2.64+0x80], !P1 ;  /* 0x232000800209bfae */ /* 0x0013e4000c901d66 */
.L_x_115:
[----:B------:R-:W-:Y:S01]  /*e820*/  VIADD R7, R7, 0x60 ;  /* 0x0000006007077836 */ /* 0x000fe20000000000 */
[----:B------:R-:W-:Y:S04]  /*e830*/  BSSY B0, `(.L_x_56) ;  /* 0x000000c000007945 */ /* 0x000fe80003800000 */
[----:B------:R-:W-:-:S13]  /*e840*/  ISETP.GE.AND P3, PT, R7, R4, PT ;  /* 0x000000040700720c */ /* 0x000fda0003f66270 */
[----:B------:R-:W-:Y:S05]  /*e850*/  @P3 BRA `(.L_x_57) ;  /* 0x0000000000243947 */ /* 0x000fea0003800000 */
[----:B-12---:R-:W-:-:S05]  /*e860*/  IADD3 R2, P3, R8, R14, RZ ;  /* 0x0000000e08027210 */ /* 0x006fca0007f7e0ff */
[----:B------:R-:W-:Y:S02]  /*e870*/  IMAD.X R3, RZ, RZ, R5, P3 ;  /* 0x000000ffff037224 */ /* 0x000fe400018e0605 */
[----:B------:R-:W-:-:S05]  /*e880*/  VIADD R5, R0, UR40 ;  /* 0x0000002800057c36 */ /* 0x000fca0008000000 */
[----:B------:R-:W-:Y:S01]  /*e890*/  @!PT LDS RZ, [RZ] ;  /* 0x00000000fffff984 */ /* 0x000fe20000000800 */
[----:B------:R-:W-:Y:S01]  /*e8a0*/  @!PT LDS RZ, [RZ] ;  /* 0x00000000fffff984 */ /* 0x000fe20000000800 */
[----:B------:R-:W-:Y:S01]  /*e8b0*/  @!PT LDS RZ, [RZ] ;  /* 0x00000000fffff984 */ /* 0x000fe20000000800 */
[----:B------:R0:W-:Y:S04]  /*e8c0*/  LDGSTS.E.BYPASS.LTC128B.128 [R5+0x1fa00], desc[UR38][R2.64], !P2 ;  /* 0x1fa0000002057fae */ /* 0x0001e8000d101d66 */
[----:B------:R0:W-:Y:S04]  /*e8d0*/  LDGSTS.E.BYPASS.LTC128B.128 [R5+0x21a00], desc[UR38][R2.64+0x40], !P0 ;  /* 0x21a0004002057fae */ /* 0x0001e8000c101d66 */
[----:B------:R0:W-:Y:S02]  /*e8e0*/  LDGSTS.E.BYPASS.LTC128B.128 [R5+0x23a00], desc[UR38][R2.64+0x80], !P1 ;  /* 0x23a0008002057fae */ /* 0x0001e4000c901d66 */
.L_x_57:
[----:B------:R-:W-:Y:S05]  /*e8f0*/  BSYNC B0 ;  /* 0x0000000000007941 */ /* 0x000fea0003800000 */
.L_x_56:
[----:B------:R-:W-:Y:S01]  /*e900*/  NOP ;  /* 0x0000000000007918 */ /* 0x000fe20000000000 */
[----:B------:R-:W-:Y:S01]  /*e910*/  SYNCS.ARRIVE.TRANS64.RED.A0T1 RZ, [UR40+0x33400], RZ ;  /* 0x033400ffffff79a7 */ /* 0x000fe20008200428 */
[----:B------:R-:W-:Y:S01]  /*e920*/  IMAD.MOV.U32 R0, RZ, RZ, 0x1 ;  /* 0x00000001ff007424 */ /* 0x000fe200078e00ff */
[----:B------:R-:W-:Y:S04]  /*e930*/  ARRIVES.LDGSTSBAR.64.TRANSCNT [UR40+0x33400] ;  /* 0x03340000ff0079b0 */ /* 0x000fe80008000aa8 */
[----:B------:R-:W-:Y:S01]  /*e940*/  SHF.L.U32 R0, R0, 0x1f, RZ ;  /* 0x0000001f00007819 */ /* 0x000fe200000006ff */
[----:B------:R-:W-:Y:S01]  /*e950*/  NOP ;  /* 0x0000000000007918 */ /* 0x000fe20000000000 */
[----:B01----:R-:W3:Y:S01]  /*e960*/  LDL R3, [R1] ;  /* 0x0000000001037983 */ /* 0x003ee20000100800 */
[----:B------:R-:W-:Y:S01]  /*e970*/  SYNCS.ARRIVE.TRANS64.A1T0 RZ, [UR40+0x33400], RZ ;  /* 0x033400ffffff79a7 */ /* 0x000fe20008100028 */
[----:B------:R-:W-:Y:S01]  /*e980*/  VIADD R2, R17, 0xfffffffe ;  /* 0xfffffffe11027836 */ /* 0x000fe20000000000 */
[----:B------:R-:W0:Y:S04]  /*e990*/  SYNCS.PHASECHK.TRANS64.TRYWAIT P0, [UR40+0x33420], R0 ;  /* 0x03342000ff0075a7 */ /* 0x000e280008000168 */
[----:B---3--:R-:W-:Y:S01]  /*e9a0*/  ISETP.GE.AND P1, PT, R2, R3, PT ;  /* 0x000000030200720c */ /* 0x008fe20003f26270 */
[----:B0-----:R-:W-:-:S12]  /*e9b0*/  @!P0 BRA `(.L_x_58) ;  /* 0x0000002400e08947 */ /* 0x001fd80003800000 */
.L_x_116:
[----:B--2---:R-:W-:Y:S01]  /*e9c0*/  IMAD.MOV.U32 R14, RZ, RZ, 0x1 ;  /* 0x00000001ff0e7424 */ /* 0x004fe200078e00ff */
[----:B------:R-:W-:Y:S06]  /*e9d0*/  @!P1 BRA `(.L_x_59) ;  /* 0x0000001000a09947 */ /* 0x000fec0003800000 */
[----:B0-----:R-:W2:Y:S01]  /*e9e0*/  LDL R3, [R1+0x10] ;  /* 0x0000100001037983 */ /* 0x001ea20000100800 */
[----:B------:R-:W0:Y:S01]  /*e9f0*/  S2R R4, SR_TID.X ;  /* 0x0000000000047919 */ /* 0x000e220000002100 */
[----:B------:R-:W-:Y:S01]  /*ea00*/  IMAD.MOV.U32 R0, RZ, RZ, 0x1 ;  /* 0x00000001ff007424 */ /* 0x000fe200078e00ff */
[----:B0-----:R-:W-:Y:S02]  /*ea10*/  LOP3.LUT R21, R4, 0x1f, RZ, 0xc0, !PT ;  /* 0x0000001f04157812 */ /* 0x001fe400078ec0ff */
[C---:B--2---:R-:W-:Y:S02]  /*ea20*/  LOP3.LUT R20, R3.reuse, 0x1, RZ, 0xfc, !PT ;  /* 0x0000000103147812 */ /* 0x044fe400078efcff */
[----:B------:R-:W-:Y:S01]  /*ea30*/  LOP3.LUT R15, R3, 0x2, RZ, 0xfc, !PT ;  /* 0x00000002030f7812 */ /* 0x000fe200078efcff */
[----:B------:R-:W-:-:S07]  /*ea40*/  IMAD.MOV.U32 R3, RZ, RZ, RZ ;  /* 0x000000ffff037224 */ /* 0x000fce00078e00ff */
.L_x_80:
[----:B------:R-:W-:Y:S01]  /*ea50*/  LOP3.LUT P1, RZ, R18, 0x2, RZ, 0xc0, !PT ;  /* 0x0000000212ff7812 */ /* 0x000fe2000782c0ff */
[----:B------:R-:W-:Y:S01]  /*ea60*/  VIADD R13, R3, 0x1 ;  /* 0x00000001030d7836 */ /* 0x000fe20000000000 */
[----:B------:R-:W-:Y:S04]  /*ea70*/  BSSY B0, `(.L_x_60) ;  /* 0x0000098000007945 */ /* 0x000fe80003800000 */
[----:B------:R-:W-:-:S04]  /*ea80*/  ISETP.NE.AND P0, PT, R13, 0x2, PT ;  /* 0x000000020d00780c */ /* 0x000fc80003f05270 */
[----:B------:R-:W-:Y:S02]  /*ea90*/  SEL R5, RZ, 0x1, P0 ;  /* 0x00000001ff057807 */ /* 0x000fe40000000000 */
[----:B------:R-:W-:Y:S02]  /*eaa0*/  SEL R13, R13, RZ, P0 ;  /* 0x000000ff0d0d7207 */ /* 0x000fe40000000000 */
[----:B------:R-:W-:Y:S01]  /*eab0*/  LOP3.LUT R14, R0, R5, RZ, 0x3c, !PT ;  /* 0x00000005000e7212 */ /* 0x000fe200078e3cff */
[----:B0-----:R-:W-:Y:S06]  /*eac0*/  @!P1 BRA `(.L_x_61) ;  /* 0x0000000800489947 */ /* 0x001fec0003800000 */
[----:B------:R-:W-:Y:S01]  /*ead0*/  LOP3.LUT P1, RZ, R18, 0x1, RZ, 0xc0, !PT ;  /* 0x0000000112ff7812 */ /* 0x000fe2000782c0ff */
[----:B------:R-:W-:-:S12]  /*eae0*/  IMAD.MOV.U32 R6, RZ, RZ, R2 ;  /* 0x000000ffff067224 */ /* 0x000fd800078e0002 */
[----:B------:R-:W-:Y:S05]  /*eaf0*/  @!P1 BRA `(.L_x_62) ;  /* 0x00000000004c9947 */ /* 0x000fea0003800000 */
[----:B------:R-:W2:Y:S01]  /*eb00*/  LDL R8, [R1+0x4] ;  /* 0x0000040001087983 */ /* 0x000ea20000100800 */
[----:B------:R-:W0:Y:S01]  /*eb10*/  LDC R7, c[0x0][0x43c] ;  /* 0x00010f00ff077b82 */ /* 0x000e220000000800 */
[----:B------:R-:W-:-:S07]  /*eb20*/  ULDC.64 UR4, c[0x0][0x428] ;  /* 0x00010a0000047ab9 */ /* 0x000fce0000000a00 */
[----:B------:R-:W1:Y:S01]  /*eb30*/  LDC.64 R16, c[0x0][0x418] ;  /* 0x00010600ff107b82 */ /* 0x000e620000000a00 */
[----:B0-----:R-:W-:-:S13]  /*eb40*/  ISETP.NE.AND P0, PT, R7, 0x1, PT ;  /* 0x000000010700780c */ /* 0x001fda0003f05270 */
[----:B------:R-:W0:Y:S02]  /*eb50*/  @P0 LDC.64 R4, c[0x0][0x440] ;  /* 0x00011000ff040b82 */ /* 0x000e240000000a00 */
[----:B0-----:R-:W-:-:S04]  /*eb60*/  @P0 IMAD.HI.U32 R6, R2, R4, RZ ;  /* 0x0000000402060227 */ /* 0x001fc800078e00ff */
[----:B------:R-:W-:Y:S01]  /*eb70*/  IMAD.MOV.U32 R4, RZ, RZ, R2 ;  /* 0x000000ffff047224 */ /* 0x000fe200078e0002 */
[----:B------:R-:W-:-:S04]  /*eb80*/  @P0 SHF.R.U32.HI R4, RZ, R5, R6 ;  /* 0x00000005ff040219 */ /* 0x000fc80000011606 */
[--C-:B------:R-:W-:Y:S01]  /*eb90*/  SHF.R.S32.HI R5, RZ, 0x1f, R4.reuse ;  /* 0x0000001fff057819 */ /* 0x100fe20000011404 */
[----:B------:R-:W-:-:S04]  /*eba0*/  IMAD.MOV R6, RZ, RZ, -R4 ;  /* 0x000000ffff067224 */ /* 0x000fc800078e0a04 */
[----:B------:R-:W-:Y:S02]  /*ebb0*/  IMAD R6, R7, R6, R2 ;  /* 0x0000000607067224 */ /* 0x000fe400078e0202 */
[----:B------:R-:W-:-:S03]  /*ebc0*/  IMAD.WIDE.U32 R4, R19, UR4, R4 ;  /* 0x0000000413047c25 */ /* 0x000fc6000f8e0004 */
[----:B-1----:R-:W-:Y:S01]  /*ebd0*/  LEA R16, P0, R4, R16, 0x2 ;  /* 0x0000001004107211 */ /* 0x002fe200078010ff */
[----:B--2---:R-:W-:-:S04]  /*ebe0*/  IMAD R7, R8, UR4, RZ ;  /* 0x0000000408077c24 */ /* 0x004fc8000f8e02ff */
[----:B------:R-:W-:-:S04]  /*ebf0*/  IMAD R7, R19, UR5, R7 ;  /* 0x0000000513077c24 */ /* 0x000fc8000f8e0207 */
[----:B------:R-:W-:-:S05]  /*ec00*/  IMAD.IADD R7, R7, 0x1, R5 ;  /* 0x0000000107077824 */ /* 0x000fca00078e0205 */
[----:B------:R-:W-:-:S05]  /*ec10*/  LEA.HI.X R17, R4, R17, R7, 0x2, P0 ;  /* 0x0000001104117211 */ /* 0x000fca00000f1407 */
[----:B------:R0:W5:Y:S02]  /*ec20*/  LDG.E R16, desc[UR38][R16.64] ;  /* 0x0000002610107981 */ /* 0x000164000c1e1900 */
.L_x_62:
[----:B------:R-:W1:Y:S01]  /*ec30*/  S2R R4, SR_TID.X ;  /* 0x0000000000047919 */ /* 0x000e620000002100 */
[----:B------:R-:W-:Y:S02]  /*ec40*/  LEA R8, R13, UR40, 0x3 ;  /* 0x000000280d087c11 */ /* 0x000fe4000f8e18ff */
[----:B-1----:R-:W-:Y:S02]  /*ec50*/  LOP3.LUT R5, R4, 0x7f, RZ, 0xc0, !PT ;  /* 0x0000007f04057812 */ /* 0x002fe400078ec0ff */
[----:B------:R-:W-:Y:S02]  /*ec60*/  SHF.L.U32 R4, R14, 0x1f, RZ ;  /* 0x0000001f0e047819 */ /* 0x000fe400000006ff */
[----:B------:R-:W-:Y:S02]  /*ec70*/  ISETP.NE.AND P1, PT, R5, RZ, PT ;  /* 0x000000ff0500720c */ /* 0x000fe40003f25270 */
[----:B------:R-:W1:Y:S02]  /*ec80*/  SYNCS.PHASECHK.TRANS64.TRYWAIT P0, [R8+URZ+0x33480], R4 ;  /* 0x03348004080075a7 */ /* 0x000e64000800017f */
[----:B-1----:R-:W-:Y:S09]  /*ec90*/  @!P0 BRA `(.L_x_63) ;  /* 0x0000002400408947 */ /* 0x002ff20003800000 */
.L_x_117:
[----:B------:R-:W-:Y:S04]  /*eca0*/  BSSY B1, `(.L_x_64) ;  /* 0x0000007000017945 */ /* 0x000fe80003800000 */
[----:B------:R-:W-:Y:S05]  /*ecb0*/  @P1 BRA `(.L_x_65) ;  /* 0x0000000000141947 */ /* 0x000fea0003800000 */
[----:B------:R-:W-:Y:S01]  /*ecc0*/  ISETP.NE.AND P0, PT, R21, RZ, PT ;  /* 0x000000ff1500720c */ /* 0x000fe20003f05270 */
[----:B------:R-:W-:-:S04]  /*ecd0*/  IMAD.MOV.U32 R5, RZ, RZ, 0x7800 ;  /* 0x00007800ff057424 */ /* 0x000fc800078e00ff */
[----:B------:R2:W-:Y:S08]  /*ece0*/  SYNCS.ARRIVE.TRANS64 RZ, [R8+URZ+0x33470], R5 ;  /* 0x0334700508ff79a7 */ /* 0x0005f0000800003f */
[----:B------:R-:W-:Y:S05]  /*ecf0*/  @!P0 BRA `(.L_x_65) ;  /* 0x0000000000048947 */ /* 0x000fea0003800000 */
[----:B------:R-:W-:Y:S01]  /*ed00*/  BPT.TRAP 0x1 ;  /* 0x000000040000795c */ /* 0x000fe20000300000 */
.L_x_65:
[----:B------:R-:W-:Y:S05]  /*ed10*/  BSYNC B1 ;  /* 0x0000000000017941 */ /* 0x000fea0003800000 */
.L_x_64:
[----:B------:R-:W-:Y:S01]  /*ed20*/  IMAD.U32 R7, RZ, RZ, UR40 ;  /* 0x00000028ff077e24 */ /* 0x000fe2000f8e00ff */
[----:B------:R-:W-:Y:S01]  /*ed30*/  R2UR UR33, R8 ;  /* 0x00000000082172ca */ /* 0x000fe200000e0000 */
[----:B------:R-:W-:Y:S01]  /*ed40*/  IMAD R6, R6, 0xa0, RZ ;  /* 0x000000a006067824 */ /* 0x000fe200078e02ff */
[----:B------:R-:W-:Y:S01]  /*ed50*/  ULDC.64 UR6, c[0x0][0x198] ;  /* 0x0000660000067ab9 */ /* 0x000fe20000000a00 */
[----:B------:R-:W-:Y:S01]  /*ed60*/  IMAD R7, R13, 0x7800, R7 ;  /* 0x000078000d077824 */ /* 0x000fe200078e0207 */
[----:B------:R-:W-:Y:S01]  /*ed70*/  UIADD3 UR6, UP0, UR6, 0x470, URZ ;  /* 0x0000047006067890 */ /* 0x000fe2000ff1e03f */
[----:B------:R-:W-:Y:S01]  /*ed80*/  IMAD.MOV.U32 R11, RZ, RZ, RZ ;  /* 0x000000ffff0b7224 */ /* 0x000fe200078e00ff */
[----:B------:R-:W-:Y:S01]  /*ed90*/  R2UR UR35, R6 ;  /* 0x00000000062372ca */ /* 0x000fe200000e0000 */
[----:B------:R-:W-:Y:S01]  /*eda0*/  UMOV UR8, 0x0 ;  /* 0x0000000000087882 */ /* 0x000fe20000000000 */
[----:B------:R-:W-:Y:S01]  /*edb0*/  R2UR UR4, R7 ;  /* 0x00000000070472ca */ /* 0x000fe200000e0000 */
[----:B------:R-:W-:Y:S01]  /*edc0*/  UIADD3.X UR7, URZ, UR7, URZ, UP0, !UPT ;  /* 0x000000073f077290 */ /* 0x000fe200087fe43f */
[----:B------:R-:W-:Y:S01]  /*edd0*/  R2UR UR34, R11 ;  /* 0x000000000b2272ca */ /* 0x000fe200000e0000 */
[----:B------:R-:W-:Y:S01]  /*ede0*/  UMOV UR9, 0x14f00000 ;  /* 0x14f0000000097882 */ /* 0x000fe20000000000 */
[----:B------:R-:W-:Y:S01]  /*edf0*/  PLOP3.LUT P0, PT, PT, PT, PT, 0x80, 0x0 ;  /* 0x000000000000781c */ /* 0x000fe20003f0f070 */
[----:B------:R-:W-:-:S08]  /*ee00*/  UIADD3 UR33, UR33, 0x33470, URZ ;  /* 0x0003347021217890 */ /* 0x000fd0000fffe03f */
[----:B------:R-:W-:-:S12]  /*ee10*/  UIADD3 UR32, UR4, 0xf200, URZ ;  /* 0x0000f20004207890 */ /* 0x000fd8000fffe03f */
.L_x_66:
[----:B------:R-:W-:-:S13]  /*ee20*/  @P0 ELECT P2, URZ, PT ;  /* 0x00000000003f082f */ /* 0x000fda0003840000 */
[----:B-----5:R-:W-:Y:S02]  /*ee30*/  @P2 R2UR UR37, R16 ;  /* 0x00000000102522ca */ /* 0x020fe400000e0000 */
[----:B------:R-:W-:-:S11]  /*ee40*/  @P2 PLOP3.LUT P0, PT, P2, PT, PT, 0x8, 0x0 ;  /* 0x000000000000281c */ /* 0x000fd6000170e170 */
[----:B------:R3:W-:Y:S01]  /*ee50*/  UTMALDG.4D [UR32], [UR6], desc[UR8] ;  /* 0x00000820060075b4 */ /* 0x0007e20008019000 */
[----:B------:R-:W-:Y:S01]  /*ee60*/  PLOP3.LUT P2, PT, PT, PT, PT, 0x8, 0x0 ;  /* 0x000000000000781c */ /* 0x000fe20003f4e170 */
[----:B---3--:R-:W-:-:S12]  /*ee70*/  @P0 BRA.U.ANY `(.L_x_66) ;  /* 0xfffffffd00e80947 */ /* 0x008fd8000393ffff */
[----:B------:R-:W-:Y:S01]  /*ee80*/  IMAD.MOV.U32 R10, RZ, RZ, 0x40 ;  /* 0x00000040ff0a7424 */ /* 0x000fe200078e00ff */
[----:B------:R-:W-:Y:S01]  /*ee90*/  R2UR UR11, R6 ;  /* 0x00000000060b72ca */ /* 0x000fe200000e0000 */
[----:B------:R-:W-:Y:S01]  /*eea0*/  UIADD3 UR8, UR4, 0x11a00, URZ ;  /* 0x00011a0004087890 */ /* 0x000fe2000fffe03f */
[----:B------:R-:W-:Y:S01]  /*eeb0*/  PLOP3.LUT P0, PT, PT, PT, PT, 0x80, 0x0 ;  /* 0x000000000000781c */ /* 0x000fe20003f0f070 */
[----:B------:R-:W-:Y:S01]  /*eec0*/  UMOV UR14, 0x0 ;  /* 0x00000000000e7882 */ /* 0x000fe20000000000 */
[----:B------:R-:W-:Y:S01]  /*eed0*/  R2UR UR10, R10 ;  /* 0x000000000a0a72ca */ /* 0x000fe200000e0000 */
[----:B------:R-:W-:-:S14]  /*eee0*/  UMOV UR15, 0x14f00000 ;  /* 0x14f00000000f7882 */ /* 0x000fdc0000000000 */
.L_x_67:
[----:B------:R-:W-:-:S13]  /*eef0*/  @P0 ELECT P2, URZ, PT ;  /* 0x00000000003f082f */ /* 0x000fda0003840000 */
[----:B------:R-:W-:Y:S01]  /*ef00*/  @P2 R2UR UR13, R16 ;  /* 0x00000000100d22ca */ /* 0x000fe200000e0000 */
[----:B------:R-:W-:Y:S01]  /*ef10*/  UMOV UR9, UR33 ;  /* 0x0000002100097c82 */ /* 0x000fe20008000000 */
[----:B------:R-:W-:Y:S01]  /*ef20*/  UMOV UR12, UR36 ;  /* 0x00000024000c7c82 */ /* 0x000fe20008000000 */
[----:B------:R-:W-:-:S10]  /*ef30*/  @P2 PLOP3.LUT P0, PT, P2, PT, PT, 0x8, 0x0 ;  /* 0x000000000000281c */ /* 0x000fd4000170e170 */
[----:B------:R3:W-:Y:S01]  /*ef40*/  UTMALDG.4D [UR8], [UR6], desc[UR14] ;  /* 0x00000e08060075b4 */ /* 0x0007e20008019000 */
[----:B------:R-:W-:Y:S02]  /*ef50*/  PLOP3.LUT P2, PT, PT, PT, PT, 0x8, 0x0 ;  /* 0x000000000000781c */ /* 0x000fe40003f4e170 */
[----:B---3--:R-:W-:Y:S11]  /*ef60*/  @P0 BRA.U.ANY `(.L_x_67) ;  /* 0xfffffffd00e00947 */ /* 0x008ff6000393ffff */
[----:B------:R-:W-:Y:S01]  /*ef70*/  IMAD.MOV.U32 R9, RZ, RZ, 0x80 ;  /* 0x00000080ff097424 */ /* 0x000fe200078e00ff */
[----:B------:R-:W-:Y:S01]  /*ef80*/  R2UR UR11, R6 ;  /* 0x00000000060b72ca */ /* 0x000fe200000e0000 */
[----:B------:R-:W-:Y:S01]  /*ef90*/  UIADD3 UR8, UR4, 0x14200, URZ ;  /* 0x0001420004087890 */ /* 0x000fe2000fffe03f */
[----:B------:R-:W-:Y:S01]  /*efa0*/  PLOP3.LUT P0, PT, PT, PT, PT, 0x80, 0x0 ;  /* 0x000000000000781c */ /* 0x000fe20003f0f070 */
[----:B------:R-:W-:Y:S01]  /*efb0*/  UMOV UR5, 0x14f00000 ;  /* 0x14f0000000057882 */ /* 0x000fe20000000000 */
[----:B------:R-:W-:Y:S01]  /*efc0*/  R2UR UR10, R9 ;  /* 0x00000000090a72ca */ /* 0x000fe200000e0000 */
[----:B------:R-:W-:-:S14]  /*efd0*/  UMOV UR4, 0x0 ;  /* 0x0000000000047882 */ /* 0x000fdc0000000000 */
.L_x_68:
        /* <DEDUP_REMOVED lines=8> */
[----:B------:R-:W3:Y:S02]  /*f060*/  SYNCS.PHASECHK.TRANS64.TRYWAIT P0, [R8+URZ+0x33440], R4 ;  /* 0x03344004080075a7 */ /* 0x000ee4000800017f */
[----:B---3--:R-:W-:Y:S05]  /*f070*/  @!P0 BRA `(.L_x_69) ;  /* 0x00000020005c8947 */ /* 0x008fea0003800000 */
.L_x_118:
[----:B------:R-:W-:Y:S01]  /*f080*/  BSSY B1, `(.L_x_70) ;  /* 0x0000009000017945 */ /* 0x000fe20003800000 */
[----:B-1-3--:R-:W-:Y:S02]  /*f090*/  IMAD.MOV.U32 R4, RZ, RZ, 0x0 ;  /* 0x00000000ff047424 */ /* 0x00afe400078e00ff */
[----:B--2---:R-:W-:Y:S01]  /*f0a0*/  IMAD.MOV.U32 R5, RZ, RZ, 0x14f00000 ;  /* 0x14f00000ff057424 */ /* 0x004fe200078e00ff */
[----:B------:R-:W-:Y:S06]  /*f0b0*/  @P1 BRA `(.L_x_71) ;  /* 0x0000000000141947 */ /* 0x000fec0003800000 */
[----:B------:R-:W-:Y:S01]  /*f0c0*/  ISETP.NE.AND P0, PT, R21, RZ, PT ;  /* 0x000000ff1500720c */ /* 0x000fe20003f05270 */
[----:B------:R-:W-:-:S04]  /*f0d0*/  IMAD.MOV.U32 R12, RZ, RZ, 0x7800 ;  /* 0x00007800ff0c7424 */ /* 0x000fc800078e00ff */
[----:B------:R1:W-:Y:S08]  /*f0e0*/  SYNCS.ARRIVE.TRANS64 RZ, [R8+URZ+0x33430], R12 ;  /* 0x0334300c08ff79a7 */ /* 0x0003f0000800003f */
[----:B------:R-:W-:Y:S05]  /*f0f0*/  @!P0 BRA `(.L_x_71) ;  /* 0x0000000000048947 */ /* 0x000fea0003800000 */
[----:B------:R-:W-:Y:S01]  /*f100*/  BPT.TRAP 0x1 ;  /* 0x000000040000795c */ /* 0x000fe20000300000 */
.L_x_71:
[----:B------:R-:W-:Y:S05]  /*f110*/  BSYNC B1 ;  /* 0x0000000000017941 */ /* 0x000fea0003800000 */
.L_x_70:
[----:B------:R-:W-:Y:S01]  /*f120*/  R2UR UR4, R7 ;  /* 0x00000000070472ca */ /* 0x000fe200000e0000 */
[----:B------:R-:W-:Y:S01]  /*f130*/  ULDC.64 UR6, c[0x0][0x198] ;  /* 0x0000660000067ab9 */ /* 0x000fe20000000a00 */
[----:B------:R-:W-:Y:S01]  /*f140*/  R2UR UR9, R8 ;  /* 0x00000000080972ca */ /* 0x000fe200000e0000 */
[----:B------:R-:W-:Y:S01]  /*f150*/  UIADD3 UR6, UP0, UR6, 0x370, URZ ;  /* 0x0000037006067890 */ /* 0x000fe2000ff1e03f */
[----:B------:R-:W-:Y:S02]  /*f160*/  R2UR UR10, R11 ;  /* 0x000000000b0a72ca */ /* 0x000fe400000e0000 */
[----:B------:R-:W-:Y:S01]  /*f170*/  R2UR UR14, R4 ;  /* 0x00000000040e72ca */ /* 0x000fe200000e0000 */
[----:B------:R-:W-:Y:S01]  /*f180*/  UIADD3.X UR7, URZ, UR7, URZ, UP0, !UPT ;  /* 0x000000073f077290 */ /* 0x000fe200087fe43f */
[----:B------:R-:W-:Y:S02]  /*f190*/  R2UR UR15, R5 ;  /* 0x00000000050f72ca */ /* 0x000fe400000e0000 */
[----:B------:R-:W-:-:S02]  /*f1a0*/  R2UR UR11, R6 ;  /* 0x00000000060b72ca */ /* 0x000fc400000e0000 */
[----:B------:R-:W-:Y:S01]  /*f1b0*/  PLOP3.LUT P0, PT, PT, PT, PT, 0x80, 0x0 ;  /* 0x000000000000781c */ /* 0x000fe20003f0f070 */
[----:B------:R-:W-:Y:S02]  /*f1c0*/  UIADD3 UR8, UR4, 0x24200, URZ ;  /* 0x0002420004087890 */ /* 0x000fe4000fffe03f */
[----:B------:R-:W-:-:S12]  /*f1d0*/  UIADD3 UR9, UR9, 0x33430, URZ ;  /* 0x0003343009097890 */ /* 0x000fd8000fffe03f */
.L_x_72:
[----:B------:R-:W-:-:S13]  /*f1e0*/  @P0 ELECT P1, URZ, PT ;  /* 0x00000000003f082f */ /* 0x000fda0003820000 */
[----:B------:R-:W-:Y:S01]  /*f1f0*/  @P1 R2UR UR13, R16 ;  /* 0x00000000100d12ca */ /* 0x000fe200000e0000 */
[----:B------:R-:W-:Y:S01]  /*f200*/  UMOV UR12, UR36 ;  /* 0x00000024000c7c82 */ /* 0x000fe20008000000 */
[----:B------:R-:W-:-:S11]  /*f210*/  @P1 PLOP3.LUT P0, PT, P1, PT, PT, 0x8, 0x0 ;  /* 0x000000000000181c */ /* 0x000fd60000f0e170 */
[----:B------:R2:W-:Y:S01]  /*f220*/  UTMALDG.4D [UR8], [UR6], desc[UR14] ;  /* 0x00000e08060075b4 */ /* 0x0005e20008019000 */
[----:B------:R-:W-:Y:S01]  /*f230*/  PLOP3.LUT P1, PT, PT, PT, PT, 0x8, 0x0 ;  /* 0x000000000000781c */ /* 0x000fe20003f2e170 */
[----:B--2---:R-:W-:-:S12]  /*f240*/  @P0 BRA.U.ANY `(.L_x_72) ;  /* 0xfffffffd00e40947 */ /* 0x004fd8000393ffff */
[----:B------:R-:W-:Y:S01]  /*f250*/  R2UR UR10, R10 ;  /* 0x000000000a0a72ca */ /* 0x000fe200000e0000 */
[----:B------:R-:W-:Y:S01]  /*f260*/  UIADD3 UR8, UR4, 0x26a00, URZ ;  /* 0x00026a0004087890 */ /* 0x000fe2000fffe03f */
[----:B------:R-:W-:Y:S02]  /*f270*/  R2UR UR14, R4 ;  /* 0x00000000040e72ca */ /* 0x000fe400000e0000 */
[----:B------:R-:W-:Y:S02]  /*f280*/  R2UR UR15, R5 ;  /* 0x00000000050f72ca */ /* 0x000fe400000e0000 */
[----:B------:R-:W-:Y:S02]  /*f290*/  R2UR UR11, R6 ;  /* 0x00000000060b72ca */ /* 0x000fe400000e0000 */
[----:B------:R-:W-:-:S13]  /*f2a0*/  PLOP3.LUT P0, PT, PT, PT, PT, 0x80, 0x0 ;  /* 0x000000000000781c */ /* 0x000fda0003f0f070 */
.L_x_73:
        /* <DEDUP_REMOVED lines=13> */
.L_x_74:
[----:B------:R-:W-:-:S13]  /*f380*/  @P0 ELECT P1, URZ, PT ;  /* 0x00000000003f082f */ /* 0x000fda0003820000 */
[----:B------:R-:W-:Y:S01]  /*f390*/  @P1 R2UR UR13, R16 ;  /* 0x00000000100d12ca */ /* 0x000fe200000e0000 */
[----:B------:R-:W-:Y:S01]  /*f3a0*/  UMOV UR12, UR36 ;  /* 0x00000024000c7c82 */ /* 0x000fe20008000000 */
[----:B------:R-:W-:-:S11]  /*f3b0*/  @P1 PLOP3.LUT P0, PT, P1, PT, PT, 0x8, 0x0 ;  /* 0x000000000000181c */ /* 0x000fd60000f0e170 */
[----:B------:R2:W-:Y:S01]  /*f3c0*/  UTMALDG.4D [UR8], [UR6], desc[UR14] ;  /* 0x00000e08060075b4 */ /* 0x0005e20008019000 */
[----:B------:R-:W-:Y:S01]  /*f3d0*/  PLOP3.LUT P1, PT, PT, PT, PT, 0x8, 0x0 ;  /* 0x000000000000781c */ /* 0x000fe20003f2e170 */
[----:B--2---:R-:W-:-:S12]  /*f3e0*/  @P0 BRA.U.ANY `(.L_x_74) ;  /* 0xfffffffd00e40947 */ /* 0x004fd8000393ffff */
.L_x_61:
[----:B------:R-:W-:Y:S05]  /*f3f0*/  BSYNC B0 ;  /* 0x0000000000007941 */ /* 0x000fea0003800000 */
.L_x_60:
[----:B------:R-:W-:-:S13]  /*f400*/  ISETP.NE.AND P0, PT, R20, 0x3, PT ;  /* 0x000000031400780c */ /* 0x000fda0003f05270 */
[----:B------:R-:W-:Y:S05]  /*f410*/  @!P0 BRA `(.L_x_75) ;  /* 0x0000000000048947 */ /* 0x000fea0003800000 */
[----:B------:R-:W-:Y:S01]  /*f420*/  BPT.TRAP 0x1 ;  /* 0x000000040000795c */ /* 0x000fe20000300000 */
.L_x_75:
[----:B------:R-:W-:Y:S02]  /*f430*/  LOP3.LUT R5, R0, 0x1, RZ, 0x3c, !PT ;  /* 0x0000000100057812 */ /* 0x000fe400078e3cff */
[----:B-1----:R-:W-:Y:S02]  /*f440*/  LEA R12, R3, UR40, 0x3 ;  /* 0x00000028030c7c11 */ /* 0x002fe4000f8e18ff */
[----:B------:R-:W-:Y:S02]  /*f450*/  SHF.L.U32 R5, R5, 0x1f, RZ ;  /* 0x0000001f05057819 */ /* 0x000fe400000006ff */
[----:B------:R-:W-:Y:S02]  /*f460*/  ISETP.NE.AND P1, PT, R15, 0x3, PT ;  /* 0x000000030f00780c */ /* 0x000fe40003f25270 */
[----:B------:R-:W1:Y:S02]  /*f470*/  SYNCS.PHASECHK.TRANS64.TRYWAIT P0, [R12+URZ+0x33470], R5 ;  /* 0x033470050c0075a7 */ /* 0x000e64000800017f */
[----:B-1----:R-:W-:Y:S09]  /*f480*/  @!P0 BRA `(.L_x_76) ;  /* 0x0000001c006c8947 */ /* 0x002ff20003800000 */
.L_x_119:
[----:B------:R-:W-:Y:S05]  /*f490*/  @!P1 BRA `(.L_x_77) ;  /* 0x0000000000049947 */ /* 0x000fea0003800000 */
[----:B------:R-:W-:Y:S01]  /*f4a0*/  BPT.TRAP 0x1 ;  /* 0x000000040000795c */ /* 0x000fe20000300000 */
.L_x_77:
[----:B-1----:R-:W-:Y:S01]  /*f4b0*/  SHF.L.U32 R5, R0, 0x1f, RZ ;  /* 0x0000001f00057819 */ /* 0x002fe200000006ff */
[----:B------:R-:W-:-:S03]  /*f4c0*/  IMAD R3, R3, 0x7800, RZ ;  /* 0x0000780003037824 */ /* 0x000fc600078e02ff */
[----:B------:R-:W1:Y:S02]  /*f4d0*/  SYNCS.PHASECHK.TRANS64.TRYWAIT P0, [R12+URZ+0x33460], R5 ;  /* 0x033460050c0075a7 */ /* 0x000e64000800017f */
[----:B-1----:R-:W-:Y:S05]  /*f4e0*/  @!P0 BRA `(.L_x_78) ;  /* 0x0000001c00688947 */ /* 0x002fea0003800000 */
.L_x_120:
[----:B------:R-:W2:Y:S04]  /*f4f0*/  LDL R0, [R1+0x8] ;  /* 0x0000080001007983 */ /* 0x000ea80000100800 */
[----:B------:R-:W3:Y:S01]  /*f500*/  LDL R10, [R1+0xc] ;  /* 0x00000c00010a7983 */ /* 0x000ee20000100800 */
[----:B------:R-:W-:Y:S05]  /*f510*/  WARPSYNC.ALL ;  /* 0x0000000000007948 */ /* 0x000fea0003800000 */
[----:B--2---:R-:W-:-:S02]  /*f520*/  LOP3.LUT R0, R3, R0, RZ, 0xfc, !PT ;  /* 0x0000000003007212 */ /* 0x004fc400078efcff */
[----:B---3--:R-:W-:-:S03]  /*f530*/  LOP3.LUT R3, R3, R10, RZ, 0xfc, !PT ;  /* 0x0000000a03037212 */ /* 0x008fc600078efcff */
[----:B-1----:R-:W1:Y:S02]  /*f540*/  LDSM.16.MT88.4 R4, [R0+UR40+0xf200] ;  /* 0x00f200280004783b */ /* 0x002e640008004200 */
[----:B------:R-:W-:Y:S01]  /*f550*/  VIADD R3, R3, UR40 ;  /* 0x0000002803037c36 */ /* 0x000fe20008000000 */
[C-C-:B-1----:R-:W-:Y:S02]  /*f560*/  PRMT R8, R4.reuse, 0x6420, R5.reuse ;  /* 0x0000642004087816 */ /* 0x142fe40000000005 */
[----:B------:R-:W-:Y:S02]  /*f570*/  PRMT R9, R4, 0x7531, R5 ;  /* 0x0000753104097816 */ /* 0x000fe40000000005 */
[C-C-:B------:R-:W-:Y:S02]  /*f580*/  PRMT R10, R6.reuse, 0x6420, R7.reuse ;  /* 0x00006420060a7816 */ /* 0x140fe40000000007 */
[----:B------:R-:W-:-:S05]  /*f590*/  PRMT R11, R6, 0x7531, R7 ;  /* 0x00007531060b7816 */ /* 0x000fca0000000007 */
[----:B------:R-:W-:Y:S04]  /*f5a0*/  STSM.16.M88.4 [R3+0x200], R8 ;  /* 0x0002000803007844 */ /* 0x000fe80000000200 */
[----:B------:R-:W1:Y:S02]  /*f5b0*/  LDSM.16.MT88.4 R4, [R0+UR40+0x11a00] ;  /* 0x011a00280004783b */ /* 0x000e640008004200 */
[C-C-:B-1----:R-:W-:Y:S02]  /*f5c0*/  PRMT R8, R4.reuse, 0x6420, R5.reuse ;  /* 0x0000642004087816 */ /* 0x142fe40000000005 */
[----:B------:R-:W-:Y:S02]  /*f5d0*/  PRMT R9, R4, 0x7531, R5 ;  /* 0x0000753104097816 */ /* 0x000fe40000000005 */
[----:B------:R-:W-:-:S02]  /*f5e0*/  PRMT R10, R6, 0x6420, R7 ;  /* 0x00006420060a7816 */ /* 0x000fc40000000007 */
        /* <DEDUP_REMOVED lines=79> */
[----:B------:R1:W-:Y:S01]  /*fae0*/  STSM.16.M88.4 [R3+0x7200], R8 ;  /* 0x0072000803007844 */ /* 0x0003e20000000200 */
[----:B------:R-:W-:Y:S01]  /*faf0*/  @!PT LDS RZ, [RZ] ;  /* 0x00000000fffff984 */ /* 0x000fe20000000800 */
[----:B------:R-:W-:Y:S01]  /*fb00*/  @!PT LDS RZ, [RZ] ;  /* 0x00000000fffff984 */ /* 0x000fe20000000800 */
[----:B------:R-:W-:Y:S01]  /*fb10*/  @!PT LDS RZ, [RZ] ;  /* 0x00000000fffff984 */ /* 0x000fe20000000800 */
[----:B------:R-:W-:Y:S01]  /*fb20*/  @!PT LDS RZ, [RZ] ;  /* 0x00000000fffff984 */ /* 0x000fe20000000800 */
[----:B------:R2:W-:Y:S06]  /*fb30*/  MEMBAR.ALL.CTA ;  /* 0x0000000000007992 */ /* 0x0005ec0000008000 */
[----:B--2---:R-:W2:Y:S01]  /*fb40*/  FENCE.VIEW.ASYNC.S ;  /* 0x00000000000073c6 */ /* 0x004ea20000000000 */
[----:B------:R-:W-:Y:S05]  /*fb50*/  @!P1 BRA `(.L_x_79) ;  /* 0x0000000000049947 */ /* 0x000fea0003800000 */
[----:B------:R-:W-:Y:S01]  /*fb60*/  BPT.TRAP 0x1 ;  /* 0x000000040000795c */ /* 0x000fe20000300000 */
.L_x_79:
[----:B-1----:R-:W3:Y:S01]  /*fb70*/  LDL R3, [R1] ;  /* 0x0000000001037983 */ /* 0x002ee20000100800 */
[----:B--2---:R-:W-:Y:S01]  /*fb80*/  SYNCS.ARRIVE.TRANS64.A1T0 RZ, [R12+URZ+0x33450], RZ ;  /* 0x033450ff0cff79a7 */ /* 0x004fe2000810003f */
[----:B------:R-:W1:Y:S02]  /*fb90*/  S2R R0, SR_TID.X ;  /* 0x0000000000007919 */ /* 0x000e640000002100 */
[----:B-1----:R-:W-:Y:S01]  /*fba0*/  LOP3.LUT R0, R0, 0x7f, RZ, 0xc0, !PT ;  /* 0x0000007f00007812 */ /* 0x002fe200078ec0ff */
[----:B------:R-:W-:Y:S03]  /*fbb0*/  BAR.SYNC.DEFER_BLOCKING 0x2, 0x80 ;  /* 0x0082000000007b1d */ /* 0x000fe60000010000 */
[----:B------:R-:W-:-:S13]  /*fbc0*/  ISETP.NE.AND P0, PT, R0, RZ, PT ;  /* 0x000000ff0000720c */ /* 0x000fda0003f05270 */
[----:B------:R-:W-:-:S05]  /*fbd0*/  @!P0 VIADD R0, R12, 0x33480 ;  /* 0x000334800c008836 */ /* 0x000fca0000000000 */
[----:B------:R-:W-:-:S04]  /*fbe0*/  @!P0 PRMT R0, RZ, 0x654, R0 ;  /* 0x00000654ff008816 */ /* 0x000fc80000000000 */
[----:B------:R1:W-:Y:S02]  /*fbf0*/  @!P0 SYNCS.ARRIVE.TRANS64.RED.A1T0 RZ, [R0+URZ], RZ ;  /* 0x000000ff00ff89a7 */ /* 0x0003e4000810043f */
[----:B-1----:R-:W-:Y:S01]  /*fc00*/  IMAD.MOV.U32 R0, RZ, RZ, R14 ;  /* 0x000000ffff007224 */ /* 0x002fe200078e000e */
[C---:B---3--:R-:W-:Y:S01]  /*fc10*/  ISETP.GT.AND P0, PT, R2.reuse, R3, PT ;  /* 0x000000030200720c */ /* 0x048fe20003f04270 */
[----:B------:R-:W-:Y:S02]  /*fc20*/  VIADD R2, R2, 0xffffffff ;  /* 0xffffffff02027836 */ /* 0x000fe40000000000 */
[----:B------:R-:W-:-:S10]  /*fc30*/  IMAD.MOV.U32 R3, RZ, RZ, R13 ;  /* 0x000000ffff037224 */ /* 0x000fd400078e000d */
[----:B------:R-:W-:Y:S05]  /*fc40*/  @P0 BRA `(.L_x_80) ;  /* 0xffffffec00800947 */ /* 0x000fea000383ffff */
[----:B------:R-:W-:Y:S05]  /*fc50*/  BRA `(.L_x_81) ;  /* 0x0000000000047947 */ /* 0x000fea0003800000 */
.L_x_59:
[----:B------:R-:W-:-:S07]  /*fc60*/  IMAD.MOV.U32 R13, RZ, RZ, RZ ;  /* 0x000000ffff0d7224 */ /* 0x000fce00078e00ff */
.L_x_81:
[----:B------:R-:W0:Y:S02]  /*fc70*/  LDL R2, [R1+0x10] ;  /* 0x0000100001027983 */ /* 0x000e240000100800 */
[----:B0-----:R-:W-:-:S04]  /*fc80*/  LOP3.LUT R0, R2, 0x1, RZ, 0xfc, !PT ;  /* 0x0000000102007812 */ /* 0x001fc800078efcff */
[----:B------:R-:W-:-:S13]  /*fc90*/  ISETP.NE.AND P0, PT, R0, 0x3, PT ;  /* 0x000000030000780c */ /* 0x000fda0003f05270 */
[----:B------:R-:W-:Y:S05]  /*fca0*/  @!P0 BRA `(.L_x_82) ;  /* 0x0000000000048947 */ /* 0x000fea0003800000 */
[----:B------:R-:W-:Y:S01]  /*fcb0*/  BPT.TRAP 0x1 ;  /* 0x000000040000795c */ /* 0x000fe20000300000 */
.L_x_82:
[----:B------:R-:W-:Y:S01]  /*fcc0*/  LOP3.LUT R0, R14, 0x1, RZ, 0x3c, !PT ;  /* 0x000000010e007812 */ /* 0x000fe200078e3cff */
[----:B------:R-:W-:Y:S01]  /*fcd0*/  BSSY B0, `(.L_x_83) ;  /* 0x0000007000007945 */ /* 0x000fe20003800000 */
[----:B------:R-:W-:Y:S02]  /*fce0*/  LEA R3, R13, UR40, 0x3 ;  /* 0x000000280d037c11 */ /* 0x000fe4000f8e18ff */
[----:B------:R-:W-:Y:S02]  /*fcf0*/  SHF.L.U32 R0, R0, 0x1f, RZ ;  /* 0x0000001f00007819 */ /* 0x000fe400000006ff */
[----:B------:R-:W-:Y:S02]  /*fd00*/  LOP3.LUT R2, R2, 0x2, RZ, 0xfc, !PT ;  /* 0x0000000202027812 */ /* 0x000fe400078efcff */
[----:B------:R-:W0:Y:S02]  /*fd10*/  SYNCS.PHASECHK.TRANS64.TRYWAIT P0, [R3+URZ+0x33470], R0 ;  /* 0x03347000030075a7 */ /* 0x000e24000800017f */
[----:B------:R-:W-:Y:S01]  /*fd20*/  ISETP.NE.AND P1, PT, R2, 0x3, PT ;  /* 0x000000030200780c */ /* 0x000fe20003f25270 */
[----:B0-----:R-:W-:-:S12]  /*fd30*/  @!P0 BRA `(.L_x_84) ;  /* 0x0000001400688947 */ /* 0x001fd80003800000 */
.L_x_121:
[----:B------:R-:W-:Y:S05]  /*fd40*/  BSYNC B0 ;  /* 0x0000000000007941 */ /* 0x000fea0003800000 */
.L_x_83:
[----:B------:R-:W-:Y:S05]  /*fd50*/  @!P1 BRA `(.L_x_85) ;  /* 0x0000000000049947 */ /* 0x000fea0003800000 */
[----:B------:R-:W-:Y:S01]  /*fd60*/  BPT.TRAP 0x1 ;  /* 0x000000040000795c */ /* 0x000fe20000300000 */
.L_x_85:
[----:B0-----:R-:W-:-:S04]  /*fd70*/  SHF.L.U32 R0, R14, 0x1f, RZ ;  /* 0x0000001f0e007819 */ /* 0x001fc800000006ff */
[----:B------:R-:W0:Y:S02]  /*fd80*/  SYNCS.PHASECHK.TRANS64.TRYWAIT P0, [R3+URZ+0x33460], R0 ;  /* 0x03346000030075a7 */ /* 0x000e24000800017f */
[----:B0-----:R-:W-:Y:S05]  /*fd90*/  @!P0 BRA `(.L_x_86) ;  /* 0x0000001400648947 */ /* 0x001fea0003800000 */
.L_x_122:
[----:B------:R-:W2:Y:S04]  /*fda0*/  LDL.LU R2, [R1+0x8] ;  /* 0x0000080001027983 */ /* 0x000ea80000300800 */
[----:B------:R-:W3:Y:S01]  /*fdb0*/  LDL.LU R8, [R1+0xc] ;  /* 0x00000c0001087983 */ /* 0x000ee20000300800 */
[----:B0-----:R-:W-:Y:S01]  /*fdc0*/  IMAD R0, R13, 0x7800, RZ ;  /* 0x000078000d007824 */ /* 0x001fe200078e02ff */
[----:B------:R-:W-:Y:S05]  /*fdd0*/  WARPSYNC.ALL ;  /* 0x0000000000007948 */ /* 0x000fea0003800000 */
[----:B--2---:R-:W-:-:S02]  /*fde0*/  LOP3.LUT R2, R0, R2, RZ, 0xfc, !PT ;  /* 0x0000000200027212 */ /* 0x004fc400078efcff */
[----:B---3--:R-:W-:-:S03]  /*fdf0*/  LOP3.LUT R0, R0, R8, RZ, 0xfc, !PT ;  /* 0x0000000800007212 */ /* 0x008fc600078efcff */
[----:B------:R-:W0:Y:S02]  /*fe00*/  LDSM.16.MT88.4 R4, [R2+UR40+0xf200] ;  /* 0x00f200280204783b */ /* 0x000e240008004200 */
[----:B------:R-:W-:Y:S01]  /*fe10*/  VIADD R0, R0, UR40 ;  /* 0x0000002800007c36 */ /* 0x000fe20008000000 */
[C-C-:B0-----:R-:W-:Y:S02]  /*fe20*/  PRMT R16, R4.reuse, 0x6420, R5.reuse ;  /* 0x0000642004107816 */ /* 0x141fe40000000005 */
[----:B------:R-:W-:Y:S02]  /*fe30*/  PRMT R17, R4, 0x7531, R5 ;  /* 0x0000753104117816 */ /* 0x000fe40000000005 */
[C-C-:B------:R-:W-:Y:S02]  /*fe40*/  PRMT R18, R6.reuse, 0x6420, R7.reuse ;  /* 0x0000642006127816 */ /* 0x140fe40000000007 */
[----:B------:R-:W-:-:S05]  /*fe50*/  PRMT R19, R6, 0x7531, R7 ;  /* 0x0000753106137816 */ /* 0x000fca0000000007 */
[----:B------:R-:W-:Y:S04]  /*fe60*/  STSM.16.M88.4 [R0+0x200], R16 ;  /* 0x0002001000007844 */ /* 0x000fe80000000200 */
[----:B------:R-:W0:Y:S02]  /*fe70*/  LDSM.16.MT88.4 R4, [R2+UR40+0x11a00] ;  /* 0x011a00280204783b */ /* 0x000e240008004200 */
[C-C-:B0-----:R-:W-:Y:S02]  /*fe80*/  PRMT R8, R4.reuse, 0x6420, R5.reuse ;  /* 0x0000642004087816 */ /* 0x141fe40000000005 */
[----:B------:R-:W-:Y:S02]  /*fe90*/  PRMT R9, R4, 0x7531, R5 ;  /* 0x0000753104097816 */ /* 0x000fe40000000005 */
[----:B------:R-:W-:-:S02]  /*fea0*/  PRMT R10, R6, 0x6420, R7 ;  /* 0x00006420060a7816 */ /* 0x000fc40000000007 */
        /* <DEDUP_REMOVED lines=85> */
[----:B-1----:R-:W1:Y:S01]  /*10400*/  FENCE.VIEW.ASYNC.S ;  /* 0x00000000000073c6 */ /* 0x002e620000000000 */
[----:B------:R-:W-:Y:S05]  /*10410*/  @!P1 BRA `(.L_x_87) ;  /* 0x0000000000049947 */ /* 0x000fea0003800000 */
[----:B------:R-:W-:Y:S01]  /*10420*/  BPT.TRAP 0x1 ;  /* 0x000000040000795c */ /* 0x000fe20000300000 */
.L_x_87:
[----:B0-----:R-:W0:Y:S01]  /*10430*/  S2R R0, SR_TID.X ;  /* 0x0000000000007919 */ /* 0x001e220000002100 */
[----:B-1----:R-:W-:Y:S01]  /*10440*/  SYNCS.ARRIVE.TRANS64.A1T0 RZ, [R3+URZ+0x33450], RZ ;  /* 0x033450ff03ff79a7 */ /* 0x002fe2000810003f */
[----:B------:R-:W-:Y:S01]  /*10450*/  IMAD.MOV.U32 R2, RZ, RZ, RZ ;  /* 0x000000ffff027224 */ /* 0x000fe200078e00ff */
[----:B0-----:R-:W-:Y:S01]  /*10460*/  LOP3.LUT R0, R0, 0x7f, RZ, 0xc0, !PT ;  /* 0x0000007f00007812 */ /* 0x001fe200078ec0ff */
[----:B------:R-:W-:Y:S03]  /*10470*/  BAR.SYNC.DEFER_BLOCKING 0x2, 0x80 ;  /* 0x0082000000007b1d */ /* 0x000fe60000010000 */
[----:B------:R-:W-:-:S13]  /*10480*/  ISETP.NE.AND P0, PT, R0, RZ, PT ;  /* 0x000000ff0000720c */ /* 0x000fda0003f05270 */
[----:B------:R-:W-:-:S05]  /*10490*/  @!P0 VIADD R0, R3, 0x33480 ;  /* 0x0003348003008836 */ /* 0x000fca0000000000 */
[----:B------:R-:W-:-:S04]  /*104a0*/  @!P0 PRMT R0, RZ, 0x654, R0 ;  /* 0x00000654ff008816 */ /* 0x000fc80000000000 */
[----:B------:R0:W-:Y:S02]  /*104b0*/  @!P0 SYNCS.ARRIVE.TRANS64.RED.A1T0 RZ, [R0+URZ], RZ ;  /* 0x000000ff00ff89a7 */ /* 0x0001e4000810043f */
[----:B0-----:R-:W-:-:S05]  /*104c0*/  VIADD R0, R13, 0x1 ;  /* 0x000000010d007836 */ /* 0x001fca0000000000 */
[----:B------:R-:W-:-:S04]  /*104d0*/  ISETP.NE.AND P0, PT, R0, 0x2, PT ;  /* 0x000000020000780c */ /* 0x000fc80003f05270 */
[----:B------:R-:W-:Y:S02]  /*104e0*/  SEL R3, RZ, 0x1, P0 ;  /* 0x00000001ff037807 */ /* 0x000fe40000000000 */
[----:B------:R-:W-:Y:S02]  /*104f0*/  SEL R0, R0, RZ, P0 ;  /* 0x000000ff00007207 */ /* 0x000fe40000000000 */
[----:B------:R-:W-:-:S07]  /*10500*/  LOP3.LUT R14, R14, R3, RZ, 0x3c, !PT ;  /* 0x000000030e0e7212 */ /* 0x000fce00078e3cff */
.L_x_40:
[----:B------:R-:W0:Y:S01]  /*10510*/  S2R R4, SR_CgaCtaId ;  /* 0x0000000000047919 */ /* 0x000e220000008800 */
[----:B------:R-:W-:Y:S02]  /*10520*/  MOV R3, 0x400 ;  /* 0x0000040000037802 */ /* 0x000fe40000000f00 */
[----:B------:R-:W-:Y:S02]  /*10530*/  SHF.L.U32 R2, R2, 0x1f, RZ ;  /* 0x0000001f02027819 */ /* 0x000fe400000006ff */
[----:B0-----:R-:W-:-:S04]  /*10540*/  LEA R9, R4, R3, 0x18 ;  /* 0x0000000304097211 */ /* 0x001fc800078ec0ff */
[----:B------:R-:W0:Y:S02]  /*10550*/  SYNCS.PHASECHK.TRANS64.TRYWAIT P0, [R9+URZ+0x33420], R2 ;  /* 0x03342002090075a7 */ /* 0x000e24000800017f */
[----:B0-----:R-:W-:Y:S05]  /*10560*/  @!P0 BRA `(.L_x_88) ;  /* 0x0000000c00848947 */ /* 0x001fea0003800000 */
.L_x_123:
[----:B------:R-:W1:Y:S02]  /*10570*/  S2R R3, SR_TID.X ;  /* 0x0000000000037919 */ /* 0x000e640000002100 */
[----:B-1----:R-:W-:-:S04]  /*10580*/  SHF.R.U32.HI R3, RZ, 0x5, R3 ;  /* 0x00000005ff037819 */ /* 0x002fc80000011603 */
[----:B------:R-:W-:-:S05]  /*10590*/  LOP3.LUT R3, R3, 0x3, RZ, 0xc0, !PT ;  /* 0x0000000303037812 */ /* 0x000fca00078ec0ff */
[----:B0-----:R-:W0:Y:S02]  /*105a0*/  SHFL.IDX PT, R2, R3, RZ, 0x1f ;  /* 0x00001fff03027589 */ /* 0x001e2400000e0000 */
[----:B0-----:R-:W-:-:S13]  /*105b0*/  ISETP.NE.AND P0, PT, R2, RZ, PT ;  /* 0x000000ff0200720c */ /* 0x001fda0003f05270 */
[----:B------:R-:W-:Y:S05]  /*105c0*/  @P0 BRA `(.L_x_10) ;  /* 0x00000000009c0947 */ /* 0x000fea0003800000 */
[----:B------:R-:W-:-:S13]  /*105d0*/  ELECT P0, URZ, PT ;  /* 0x00000000003f782f */ /* 0x000fda0003800000 */
[----:B------:R-:W-:Y:S05]  /*105e0*/  @!P0 BRA `(.L_x_10) ;  /* 0x0000000000948947 */ /* 0x000fea0003800000 */
[----:B------:R-:W2:Y:S02]  /*105f0*/  LDL.LU R3, [R1+0x10] ;  /* 0x0000100001037983 */ /* 0x000ea40000300800 */
[----:B--2---:R-:W-:-:S04]  /*10600*/  LOP3.LUT R2, R3, 0x2, RZ, 0xfc, !PT ;  /* 0x0000000203027812 */ /* 0x004fc800078efcff */
[----:B------:R-:W-:-:S13]  /*10610*/  ISETP.NE.AND P0, PT, R2, 0x3, PT ;  /* 0x000000030200780c */ /* 0x000fda0003f05270 */
[----:B------:R-:W-:Y:S05]  /*10620*/  @!P0 BRA `(.L_x_89) ;  /* 0x0000000000048947 */ /* 0x000fea0003800000 */
[----:B------:R-:W-:Y:S01]  /*10630*/  BPT.TRAP 0x1 ;  /* 0x000000040000795c */ /* 0x000fe20000300000 */
.L_x_89:
[----:B------:R-:W-:Y:S01]  /*10640*/  VIADD R7, R9, 0x33440 ;  /* 0x0003344009077836 */ /* 0x000fe20000000000 */
[----:B------:R-:W-:Y:S01]  /*10650*/  SHF.L.U32 R4, R14, 0x1f, RZ ;  /* 0x0000001f0e047819 */ /* 0x000fe200000006ff */
[C---:B------:R-:W-:Y:S02]  /*10660*/  VIADD R2, R0.reuse, 0x1 ;  /* 0x0000000100027836 */ /* 0x040fe40000000000 */
[----:B------:R-:W-:-:S03]  /*10670*/  IMAD R5, R0, 0x8, R7 ;  /* 0x0000000800057824 */ /* 0x000fc600078e0207 */
[----:B------:R-:W-:Y:S01]  /*10680*/  ISETP.NE.AND P2, PT, R2, 0x2, PT ;  /* 0x000000020200780c */ /* 0x000fe20003f45270 */
[----:B------:R-:W0:Y:S03]  /*10690*/  SYNCS.PHASECHK.TRANS64.TRYWAIT P1, [R5+URZ], R4 ;  /* 0x00000004050075a7 */ /* 0x000e26000802017f */
[----:B------:R-:W-:-:S04]  /*106a0*/  SEL R3, RZ, 0x1, P2 ;  /* 0x00000001ff037807 */ /* 0x000fc80001000000 */
[----:B------:R-:W-:Y:S02]  /*106b0*/  LOP3.LUT R14, R14, R3, RZ, 0x3c, !PT ;  /* 0x000000030e0e7212 */ /* 0x000fe400078e3cff */
[----:B------:R-:W-:Y:S02]  /*106c0*/  SEL R3, R2, RZ, P2 ;  /* 0x000000ff02037207 */ /* 0x000fe40001000000 */
[----:B------:R-:W-:-:S03]  /*106d0*/  SHF.L.U32 R2, R14, 0x1f, RZ ;  /* 0x0000001f0e027819 */ /* 0x000fc600000006ff */
[----:B------:R-:W-:Y:S01]  /*106e0*/  IMAD R7, R3, 0x8, R7 ;  /* 0x0000000803077824 */ /* 0x000fe200078e0207 */
[----:B0-----:R-:W-:Y:S06]  /*106f0*/  @!P1 BRA `(.L_x_90) ;  /* 0x0000000c00349947 */ /* 0x001fec0003800000 */
.L_x_124:
[----:B------:R-:W1:Y:S02]  /*10700*/  SYNCS.PHASECHK.TRANS64.TRYWAIT P1, [R7+URZ], R2 ;  /* 0x00000002070075a7 */ /* 0x000e64000802017f */
[----:B-1----:R-:W-:Y:S05]  /*10710*/  @!P1 BRA `(.L_x_91) ;  /* 0x0000000c00409947 */ /* 0x002fea0003800000 */
.L_x_125:
[----:B------:R-:W-:Y:S05]  /*10720*/  @!P0 BRA `(.L_x_92) ;  /* 0x0000000000048947 */ /* 0x000fea0003800000 */
[----:B------:R-:W-:Y:S01]  /*10730*/  BPT.TRAP 0x1 ;  /* 0x000000040000795c */ /* 0x000fe20000300000 */
.L_x_92:
[----:B0-----:R-:W-:-:S04]  /*10740*/  IMAD R5, R0, 0x8, R9 ;  /* 0x0000000800057824 */ /* 0x001fc800078e0209 */
[----:B------:R-:W0:Y:S02]  /*10750*/  SYNCS.PHASECHK.TRANS64.TRYWAIT P1, [R5+URZ+0x33460], R4 ;  /* 0x03346004050075a7 */ /* 0x000e24000802017f */
[----:B0-----:R-:W-:Y:S05]  /*10760*/  @!P1 BRA `(.L_x_93) ;  /* 0x0000000c00409947 */ /* 0x001fea0003800000 */
.L_x_126:
[----:B------:R-:W-:Y:S05]  /*10770*/  @!P0 BRA `(.L_x_94) ;  /* 0x0000000000048947 */ /* 0x000fea0003800000 */
[----:B------:R-:W-:Y:S01]  /*10780*/  BPT.TRAP 0x1 ;  /* 0x000000040000795c */ /* 0x000fe20000300000 */
.L_x_94:
[----:B------:R-:W-:-:S04]  /*10790*/  IMAD R3, R3, 0x8, R9 ;  /* 0x0000000803037824 */ /* 0x000fc800078e0209 */
[----:B------:R-:W2:Y:S02]  /*107a0*/  SYNCS.PHASECHK.TRANS64.TRYWAIT P1, [R3+URZ+0x33460], R2 ;  /* 0x03346002030075a7 */ /* 0x000ea4000802017f */
[----:B--2---:R-:W-:Y:S05]  /*107b0*/  @!P1 BRA `(.L_x_95) ;  /* 0x0000000c00409947 */ /* 0x004fea0003800000 */
.L_x_127:
[----:B------:R-:W-:Y:S05]  /*107c0*/  @!P0 BRA `(.L_x_96) ;  /* 0x0000000000048947 */ /* 0x000fea0003800000 */
[----:B------:R-:W-:Y:S01]  /*107d0*/  BPT.TRAP 0x1 ;  /* 0x000000040000795c */ /* 0x000fe20000300000 */
.L_x_96:
[----:B------:R-:W3:Y:S02]  /*107e0*/  SYNCS.PHASECHK.TRANS64.TRYWAIT P0, [R5+URZ+0x33480], R4 ;  /* 0x03348004050075a7 */ /* 0x000ee4000800017f */
[----:B---3--:R-:W-:Y:S05]  /*107f0*/  @!P0 BRA `(.L_x_97) ;  /* 0x0000000c00448947 */ /* 0x008fea0003800000 */
.L_x_98:
[----:B----4-:R4:W0:Y:S02]  /*10800*/  SYNCS.PHASECHK.TRANS64.TRYWAIT P0, [R3+URZ+0x33480], R2 ;  /* 0x03348002030075a7 */ /* 0x010824000800017f */
[----:B0-----:R-:W-:Y:S05]  /*10810*/  @!P0 NANOSLEEP.SYNCS 0x989680 ;  /* 0x009896800000895d */ /* 0x001fea0003900000 */
[----:B------:R-:W0:Y:S02]  /*10820*/  @!P0 SYNCS.PHASECHK.TRANS64 P0, [R3+URZ+0x33480], R2 ;  /* 0x03348002030085a7 */ /* 0x000e24000800007f */
[----:B0-----:R-:W-:Y:S05]  /*10830*/  @!P0 BRA `(.L_x_98) ;  /* 0xfffffffc00f08947 */ /* 0x001fea000383ffff */
.L_x_10:
[----:B------:R-:W-:Y:S05]  /*10840*/  BSYNC B6 ;  /* 0x0000000000067941 */ /* 0x000fea0003800000 */
.L_x_7:
[----:B------:R-:W-:Y:S05]  /*10850*/  EXIT ;  /* 0x000000000000794d */ /* 0x000fea0003800000 */
.L_x_14:
[----:B0-----:R-:W-:-:S04]  /*10860*/  IMAD.U32 R3, RZ, RZ, UR40 ;  /* 0x00000028ff037e24 */ /* 0x001fc8000f8e00ff */
[----:B------:R0:W1:Y:S03]  /*10870*/  SYNCS.PHASECHK.TRANS64.TRYWAIT P1, [R3+URZ+0x33400], R6 ;  /* 0x03340006030075a7 */ /* 0x000066000802017f */
[----:B-1----:R-:W-:Y:S05]  /*10880*/  @!P1 NANOSLEEP.SYNCS 0x989680 ;  /* 0x009896800000995d */ /* 0x002fea0003900000 */
[----:B------:R-:W1:Y:S02]  /*10890*/  @!P1 SYNCS.PHASECHK.TRANS64 P1, [R3+URZ+0x33400], R6 ;  /* 0x03340006030095a7 */ /* 0x000e64000802007f */
[----:B-1----:R-:W-:Y:S05]  /*108a0*/  @!P1 BRA `(.L_x_14) ;  /* 0xfffffffc00ec9947 */ /* 0x002fea000383ffff */
[----:B------:R-:W-:Y:S05]  /*108b0*/  BRA `(.L_x_99) ;  /* 0xffffff0c00707947 */ /* 0x000fea000383ffff */
.L_x_18:
[----:B0-----:R-:W-:-:S04]  /*108c0*/  IMAD.U32 R3, RZ, RZ, UR40 ;  /* 0x00000028ff037e24 */ /* 0x001fc8000f8e00ff */
[----:B------:R0:W2:Y:S03]  /*108d0*/  SYNCS.PHASECHK.TRANS64.TRYWAIT P2, [R3+URZ+0x33430], R6 ;  /* 0x03343006030075a7 */ /* 0x0000a6000804017f */
[----:B--2---:R-:W-:Y:S05]  /*108e0*/  @!P2 NANOSLEEP.SYNCS 0x989680 ;  /* 0x009896800000a95d */ /* 0x004fea0003900000 */
[----:B------:R-:W2:Y:S02]  /*108f0*/  @!P2 SYNCS.PHASECHK.TRANS64 P2, [R3+URZ+0x33430], R6 ;  /* 0x033430060300a5a7 */ /* 0x000ea4000804007f */
[----:B--2---:R-:W-:Y:S05]  /*10900*/  @!P2 BRA `(.L_x_18) ;  /* 0xfffffffc00eca947 */ /* 0x004fea000383ffff */
[----:B------:R-:W-:Y:S05]  /*10910*/  BRA `(.L_x_17) ;  /* 0xffffff0c00887947 */ /* 0x000fea000383ffff */
.L_x_23:
[----:B-1----:R-:W-:-:S04]  /*10920*/  IMAD.U32 R12, RZ, RZ, UR4 ;  /* 0x00000004ff0c7e24 */ /* 0x002fc8000f8e00ff */
[----:B------:R1:W2:Y:S03]  /*10930*/  SYNCS.PHASECHK.TRANS64.TRYWAIT P2, [R12+URZ+0x33430], R11 ;  /* 0x0334300b0c0075a7 */ /* 0x0002a6000804017f */
[----:B--2---:R-:W-:Y:S05]  /*10940*/  @!P2 NANOSLEEP.SYNCS 0x989680 ;  /* 0x009896800000a95d */ /* 0x004fea0003900000 */
[----:B------:R-:W2:Y:S02]  /*10950*/  @!P2 SYNCS.PHASECHK.TRANS64 P2, [R12+URZ+0x33430], R11 ;  /* 0x0334300b0c00a5a7 */ /* 0x000ea4000804007f */
[----:B--2---:R-:W-:Y:S05]  /*10960*/  @!P2 BRA `(.L_x_23) ;  /* 0xfffffffc00eca947 */ /* 0x004fea000383ffff */
[----:B------:R-:W-:Y:S05]  /*10970*/  BRA `(.L_x_20) ;  /* 0xffffff4c009c7947 */ /* 0x000fea000383ffff */
.L_x_27:
[----:B-1----:R-:W-:-:S04]  /*10980*/  IMAD.U32 R11, RZ, RZ, UR4 ;  /* 0x00000004ff0b7e24 */ /* 0x002fc8000f8e00ff */
[----:B------:R1:W2:Y:S03]  /*10990*/  SYNCS.PHASECHK.TRANS64.TRYWAIT P2, [R11+URZ+0x33450], R10 ;  /* 0x0334500a0b0075a7 */ /* 0x0002a6000804017f */
[----:B--2---:R-:W-:Y:S05]  /*109a0*/  @!P2 NANOSLEEP.SYNCS 0x989680 ;  /* 0x009896800000a95d */ /* 0x004fea0003900000 */
[----:B------:R-:W2:Y:S02]  /*109b0*/  @!P2 SYNCS.PHASECHK.TRANS64 P2, [R11+URZ+0x33450], R10 ;  /* 0x0334500a0b00a5a7 */ /* 0x000ea4000804007f */
[----:B--2---:R-:W-:Y:S05]  /*109c0*/  @!P2 BRA `(.L_x_27) ;  /* 0xfffffffc00eca947 */ /* 0x004fea000383ffff */
[----:B------:R-:W-:Y:S05]  /*109d0*/  BRA `(.L_x_24) ;  /* 0xffffff5800c07947 */ /* 0x000fea000383ffff */
.L_x_33:
[----:B-1----:R-:W-:-:S04]  /*109e0*/  IMAD.U32 R0, RZ, RZ, UR5 ;  /* 0x00000005ff007e24 */ /* 0x002fc8000f8e00ff */
[----:B------:R1:W2:Y:S03]  /*109f0*/  SYNCS.PHASECHK.TRANS64.TRYWAIT P1, [R0+URZ+0x33450], R5 ;  /* 0x03345005000075a7 */ /* 0x0002a6000802017f */
[----:B--2---:R-:W-:Y:S05]  /*10a00*/  @!P1 NANOSLEEP.SYNCS 0x989680 ;  /* 0x009896800000995d */ /* 0x004fea0003900000 */
[----:B------:R-:W2:Y:S02]  /*10a10*/  @!P1 SYNCS.PHASECHK.TRANS64 P1, [R0+URZ+0x33450], R5 ;  /* 0x03345005000095a7 */ /* 0x000ea4000802007f */
[----:B--2---:R-:W-:Y:S05]  /*10a20*/  @!P1 BRA `(.L_x_33) ;  /* 0xfffffffc00ec9947 */ /* 0x004fea000383ffff */
[----:B------:R-:W-:Y:S05]  /*10a30*/  BRA `(.L_x_32) ;  /* 0xffffff84008c7947 */ /* 0x000fea000383ffff */
.L_x_46:
[----:B------:R-:W-:Y:S02]  /*10a40*/  IMAD.MOV.U32 R13, RZ, RZ, R6 ;  /* 0x000000ffff0d7224 */ /* 0x000fe400078e0006 */
[----:B------:R-:W-:Y:S02]  /*10a50*/  IMAD.MOV.U32 R12, RZ, RZ, RZ ;  /* 0x000000ffff0c7224 */ /* 0x000fe400078e00ff */
[----:B------:R-:W-:Y:S02]  /*10a60*/  IMAD.MOV.U32 R11, RZ, RZ, 0x1f ;  /* 0x0000001fff0b7424 */ /* 0x000fe400078e00ff */
[----:B------:R-:W-:-:S07]  /*10a70*/  IMAD.MOV.U32 R15, RZ, RZ, -0x1 ;  /* 0xffffffffff0f7424 */ /* 0x000fce00078e00ff */
[----:B0-----:R-:W-:Y:S05]  /*10a80*/  WARPSYNC.COLLECTIVE R15, `(.L_x_100) ;  /* 0x000000000f087348 */ /* 0x001fea0003c00000 */
[----:B------:R1:W2:Y:S02]  /*10a90*/  SHFL.IDX P6, R14, R13, R12, R11 ;  /* 0x0000000c0d0e7389 */ /* 0x0002a400000c000b */
[----:B012---:R-:W-:Y:S01]  /*10aa0*/  ENDCOLLECTIVE ;  /* 0x000000000000791b */ /* 0x007fe20003800000 */
.L_x_100:
[----:B------:R-:W-:Y:S05]  /*10ab0*/  BRA `(.L_x_101) ;  /* 0xffffffcc00b47947 */ /* 0x000fea000383ffff */
.L_x_48:
[----:B------:R-:W-:Y:S01]  /*10ac0*/  BSSY B0, `(.L_x_102) ;  /* 0x0000006000007945 */ /* 0x000fe20003800000 */
[----:B------:R-:W-:-:S07]  /*10ad0*/  IMAD.MOV.U32 R15, RZ, RZ, -0x1 ;  /* 0xffffffffff0f7424 */ /* 0x000fce00078e00ff */
[----:B-1----:R-:W-:Y:S05]  /*10ae0*/  WARPSYNC.COLLECTIVE R15, `(.L_x_103) ;  /* 0x000000000f0c7348 */ /* 0x002fea0003c00000 */
[----:B------:R-:W-:Y:S02]  /*10af0*/  ELECT P6, UR62, PT ;  /* 0x00000000003e782f */ /* 0x000fe400038c0000 */
[----:B------:R-:W-:Y:S01]  /*10b00*/  MOV R14, UR62 ;  /* 0x0000003e000e7c02 */ /* 0x000fe20008000f00 */
[----:B-1----:R-:W-:Y:S10]  /*10b10*/  ENDCOLLECTIVE ;  /* 0x000000000000791b */ /* 0x002ff40003800000 */
.L_x_103:
[----:B------:R-:W-:Y:S05]  /*10b20*/  BSYNC B0 ;  /* 0x0000000000007941 */ /* 0x000fea0003800000 */
.L_x_102:
[----:B------:R-:W-:Y:S05]  /*10b30*/  BRA `(.L_x_104) ;  /* 0xffffffcc00b87947 */ /* 0x000fea000383ffff */
.L_x_50:
[----:B0-----:R-:W-:-:S04]  /*10b40*/  IMAD.U32 R3, RZ, RZ, UR40 ;  /* 0x00000028ff037e24 */ /* 0x001fc8000f8e00ff */
[----:B------:R0:W2:Y:S03]  /*10b50*/  SYNCS.PHASECHK.TRANS64.TRYWAIT P0, [R3+URZ+0x33480], R2 ;  /* 0x03348002030075a7 */ /* 0x0000a6000800017f */
[----:B--2---:R-:W-:Y:S05]  /*10b60*/  @!P0 NANOSLEEP.SYNCS 0x989680 ;  /* 0x009896800000895d */ /* 0x004fea0003900000 */
[----:B------:R-:W2:Y:S02]  /*10b70*/  @!P0 SYNCS.PHASECHK.TRANS64 P0, [R3+URZ+0x33480], R2 ;  /* 0x03348002030085a7 */ /* 0x000ea4000800007f */
[----:B--2---:R-:W-:Y:S05]  /*10b80*/  @!P0 BRA `(.L_x_50) ;  /* 0xfffffffc00ec8947 */ /* 0x004fea000383ffff */
[----:B------:R-:W-:Y:S05]  /*10b90*/  BRA `(.L_x_105) ;  /* 0xffffffd000047947 */ /* 0x000fea000383ffff */
.L_x_52:
[----:B0-----:R-:W-:-:S04]  /*10ba0*/  IMAD.U32 R3, RZ, RZ, UR40 ;  /* 0x00000028ff037e24 */ /* 0x001fc8000f8e00ff */
[----:B------:R0:W2:Y:S03]  /*10bb0*/  SYNCS.PHASECHK.TRANS64.TRYWAIT P0, [R3+URZ+0x33440], R2 ;  /* 0x03344002030075a7 */ /* 0x0000a6000800017f */
[----:B--2---:R-:W-:Y:S05]  /*10bc0*/  @!P0 NANOSLEEP.SYNCS 0x989680 ;  /* 0x009896800000895d */ /* 0x004fea0003900000 */
[----:B------:R-:W2:Y:S02]  /*10bd0*/  @!P0 SYNCS.PHASECHK.TRANS64 P0, [R3+URZ+0x33440], R2 ;  /* 0x03344002030085a7 */ /* 0x000ea4000800007f */
[----:B--2---:R-:W-:Y:S05]  /*10be0*/  @!P0 BRA `(.L_x_52) ;  /* 0xfffffffc00ec8947 */ /* 0x004fea000383ffff */
[----:B------:R-:W-:Y:S05]  /*10bf0*/  BRA `(.L_x_106) ;  /* 0xffffffd000787947 */ /* 0x000fea000383ffff */
.L_x_55:
[----:B------:R-:W-:Y:S02]  /*10c00*/  IMAD.MOV.U32 R13, RZ, RZ, R5 ;  /* 0x000000ffff0d7224 */ /* 0x000fe400078e0005 */
[----:B------:R-:W-:Y:S02]  /*10c10*/  IMAD.MOV.U32 R12, RZ, RZ, RZ ;  /* 0x000000ffff0c7224 */ /* 0x000fe400078e00ff */
[----:B------:R-:W-:Y:S02]  /*10c20*/  IMAD.MOV.U32 R11, RZ, RZ, 0x1c1f ;  /* 0x00001c1fff0b7424 */ /* 0x000fe400078e00ff */
[----:B------:R-:W-:Y:S02]  /*10c30*/  IMAD.MOV.U32 R15, RZ, RZ, -0x1 ;  /* 0xffffffffff0f7424 */ /* 0x000fe400078e00ff */
[----:B------:R-:W-:-:S07]  /*10c40*/  IMAD R7, R10, 0x80, R7 ;  /* 0x000000800a077824 */ /* 0x000fce00078e0207 */
[----:B------:R-:W-:Y:S05]  /*10c50*/  WARPSYNC.COLLECTIVE R15, `(.L_x_107) ;  /* 0x000000000f087348 */ /* 0x000fea0003c00000 */
[----:B------:R0:W1:Y:S02]  /*10c60*/  SHFL.IDX P6, R14, R13, R12, R11 ;  /* 0x0000000c0d0e7389 */ /* 0x00006400000c000b */
[----:B01----:R-:W-:Y:S01]  /*10c70*/  ENDCOLLECTIVE ;  /* 0x000000000000791b */ /* 0x003fe20003800000 */
.L_x_107:
[----:B------:R-:W-:Y:S02]  /*10c80*/  IMAD.MOV.U32 R13, RZ, RZ, R6 ;  /* 0x000000ffff0d7224 */ /* 0x000fe400078e0006 */
[----:B------:R-:W-:-:S07]  /*10c90*/  IMAD.MOV.U32 R2, RZ, RZ, R14 ;  /* 0x000000ffff027224 */ /* 0x000fce00078e000e */
[----:B------:R-:W-:Y:S05]  /*10ca0*/  WARPSYNC.COLLECTIVE R15, `(.L_x_108) ;  /* 0x000000000f087348 */ /* 0x000fea0003c00000 */
[----:B------:R0:W1:Y:S02]  /*10cb0*/  SHFL.IDX P6, R14, R13, R12, R11 ;  /* 0x0000000c0d0e7389 */ /* 0x00006400000c000b */
[----:B01----:R-:W-:Y:S01]  /*10cc0*/  ENDCOLLECTIVE ;  /* 0x000000000000791b */ /* 0x003fe20003800000 */
.L_x_108:
[----:B------:R-:W-:Y:S02]  /*10cd0*/  ULDC UR4, c[0x0][0x288] ;  /* 0x0000a20000047ab9 */ /* 0x000fe40000000800 */
[----:B------:R-:W-:-:S05]  /*10ce0*/  IMAD R4, R9, UR4, RZ ;  /* 0x0000000409047c24 */ /* 0x000fca000f8e02ff */
[C---:B------:R-:W-:Y:S01]  /*10cf0*/  ISETP.GE.AND P4, PT, R7.reuse, R4, PT ;  /* 0x000000040700720c */ /* 0x040fe20003f86270 */
[----:B------:R-:W-:Y:S02]  /*10d00*/  VIADD R11, R7, 0x20 ;  /* 0x00000020070b7836 */ /* 0x000fe40000000000 */
[----:B------:R-:W-:Y:S02]  /*10d10*/  IMAD.MOV.U32 R13, RZ, RZ, R5 ;  /* 0x000000ffff0d7224 */ /* 0x000fe400078e0005 */
[----:B------:R-:W-:-:S08]  /*10d20*/  IMAD.MOV.U32 R12, RZ, RZ, 0x1 ;  /* 0x00000001ff0c7424 */ /* 0x000fd000078e00ff */
[----:B------:R-:W-:Y:S01]  /*10d30*/  @!P4 VIADD R9, R0, UR40 ;  /* 0x000000280009cc36 */ /* 0x000fe20008000000 */
[----:B------:R-:W-:-:S05]  /*10d40*/  @!P4 IADD3 R10, P3, R8, R14, RZ ;  /* 0x0000000e080ac210 */ /* 0x000fca0007f7e0ff */
[----:B------:R-:W-:Y:S01]  /*10d50*/  @!P4 IMAD.X R3, RZ, RZ, R2, P3 ;  /* 0x000000ffff03c224 */ /* 0x000fe200018e0602 */
[----:B------:R-:W-:Y:S01]  /*10d60*/  ISETP.GE.AND P3, PT, R11, R4, PT ;  /* 0x000000040b00720c */ /* 0x000fe20003f66270 */
[----:B------:R-:W-:Y:S02]  /*10d70*/  IMAD.MOV.U32 R11, RZ, RZ, 0x1c1f ;  /* 0x00001c1fff0b7424 */ /* 0x000fe400078e00ff */
[----:B------:R-:W-:-:S10]  /*10d80*/  @!P4 IMAD.MOV.U32 R2, RZ, RZ, R10 ;  /* 0x000000ffff02c224 */ /* 0x000fd400078e000a */
[----:B------:R-:W-:Y:S05]  /*10d90*/  WARPSYNC.COLLECTIVE R15, `(.L_x_109) ;  /* 0x000000000f087348 */ /* 0x000fea0003c00000 */
[----:B------:R0:W1:Y:S02]  /*10da0*/  SHFL.IDX P6, R14, R13, R12, R11 ;  /* 0x0000000c0d0e7389 */ /* 0x00006400000c000b */
[----:B01----:R-:W-:Y:S01]  /*10db0*/  ENDCOLLECTIVE ;  /* 0x000000000000791b */ /* 0x003fe20003800000 */
.L_x_109:
[----:B------:R-:W-:Y:S01]  /*10dc0*/  @!PT LDS RZ, [RZ] ;  /* 0x00000000fffff984 */ /* 0x000fe20000000800 */
[----:B------:R-:W-:Y:S01]  /*10dd0*/  @!PT LDS RZ, [RZ] ;  /* 0x00000000fffff984 */ /* 0x000fe20000000800 */
[----:B------:R-:W-:Y:S01]  /*10de0*/  @!PT LDS RZ, [RZ] ;  /* 0x00000000fffff984 */ /* 0x000fe20000000800 */
[----:B------:R-:W-:Y:S01]  /*10df0*/  @!P4 LDGSTS.E.BYPASS.LTC128B.128 [R9+0x1e200], desc[UR38][R2.64], !P2 ;  /* 0x1e2000000209cfae */ /* 0x000fe2000d101d66 */
[----:B------:R-:W-:-:S03]  /*10e00*/  @!P3 VIADD R21, R0, UR40 ;  /* 0x000000280015bc36 */ /* 0x000fc60008000000 */
[----:B------:R-:W-:Y:S04]  /*10e10*/  @!P4 LDGSTS.E.BYPASS.LTC128B.128 [R9+0x20200], desc[UR38][R2.64+0x40], !P0 ;  /* 0x202000400209cfae */ /* 0x000fe8000c101d66 */
[----:B------:R0:W-:Y:S01]  /*10e20*/  @!P4 LDGSTS.E.BYPASS.LTC128B.128 [R9+0x22200], desc[UR38][R2.64+0x80], !P1 ;  /* 0x222000800209cfae */ /* 0x0001e2000c901d66 */
[----:B------:R-:W-:Y:S02]  /*10e30*/  IMAD.MOV.U32 R13, RZ, RZ, R6 ;  /* 0x000000ffff0d7224 */ /* 0x000fe400078e0006 */
[----:B0-----:R-:W-:-:S07]  /*10e40*/  IMAD.MOV.U32 R2, RZ, RZ, R14 ;  /* 0x000000ffff027224 */ /* 0x001fce00078e000e */
[----:B------:R-:W-:Y:S05]  /*10e50*/  WARPSYNC.COLLECTIVE R15, `(.L_x_110) ;  /* 0x000000000f087348 */ /* 0x000fea0003c00000 */
[----:B------:R0:W1:Y:S02]  /*10e60*/  SHFL.IDX P6, R14, R13, R12, R11 ;  /* 0x0000000c0d0e7389 */ /* 0x00006400000c000b */
[----:B01----:R-:W-:Y:S01]  /*10e70*/  ENDCOLLECTIVE ;  /* 0x000000000000791b */ /* 0x003fe20003800000 */
.L_x_110:
[----:B------:R-:W-:Y:S02]  /*10e80*/  VIADD R9, R7, 0x40 ;  /* 0x0000004007097836 */ /* 0x000fe40000000000 */
[----:B------:R-:W-:Y:S02]  /*10e90*/  IMAD.MOV.U32 R13, RZ, RZ, R5 ;  /* 0x000000ffff0d7224 */ /* 0x000fe400078e0005 */
[----:B------:R-:W-:Y:S01]  /*10ea0*/  IMAD.MOV.U32 R12, RZ, RZ, 0x2 ;  /* 0x00000002ff0c7424 */ /* 0x000fe200078e00ff */
[----:B------:R-:W-:-:S05]  /*10eb0*/  @!P3 IADD3 R10, P4, R8, R14, RZ ;  /* 0x0000000e080ab210 */ /* 0x000fca0007f9e0ff */
[----:B------:R-:W-:Y:S02]  /*10ec0*/  @!P3 IMAD.X R14, RZ, RZ, R2, P4 ;  /* 0x000000ffff0eb224 */ /* 0x000fe400020e0602 */
[----:B------:R-:W-:Y:S02]  /*10ed0*/  @!P3 IMAD.MOV.U32 R2, RZ, RZ, R10 ;  /* 0x000000ffff02b224 */ /* 0x000fe400078e000a */
[----:B------:R-:W-:-:S07]  /*10ee0*/  @!P3 IMAD.MOV.U32 R3, RZ, RZ, R14 ;  /* 0x000000ffff03b224 */ /* 0x000fce00078e000e */
[----:B------:R-:W-:Y:S05]  /*10ef0*/  WARPSYNC.COLLECTIVE R15, `(.L_x_111) ;  /* 0x000000000f087348 */ /* 0x000fea0003c00000 */
[----:B------:R0:W1:Y:S02]  /*10f00*/  SHFL.IDX P6, R14, R13, R12, R11 ;  /* 0x0000000c0d0e7389 */ /* 0x00006400000c000b */
[----:B01----:R-:W-:Y:S01]  /*10f10*/  ENDCOLLECTIVE ;  /* 0x000000000000791b */ /* 0x003fe20003800000 */
.L_x_111:
[----:B------:R-:W-:Y:S01]  /*10f20*/  @!PT LDS RZ, [RZ] ;  /* 0x00000000fffff984 */ /* 0x000fe20000000800 */
[----:B------:R-:W-:Y:S01]  /*10f30*/  @!PT LDS RZ, [RZ] ;  /* 0x00000000fffff984 */ /* 0x000fe20000000800 */
[----:B------:R-:W-:Y:S01]  /*10f40*/  @!PT LDS RZ, [RZ] ;  /* 0x00000000fffff984 */ /* 0x000fe20000000800 */
[----:B------:R-:W-:Y:S04]  /*10f50*/  @!P3 LDGSTS.E.BYPASS.LTC128B.128 [R21+0x1ea00], desc[UR38][R2.64], !P2 ;  /* 0x1ea000000215bfae */ /* 0x000fe8000d101d66 */
[----:B------:R-:W-:Y:S04]  /*10f60*/  @!P3 LDGSTS.E.BYPASS.LTC128B.128 [R21+0x20a00], desc[UR38][R2.64+0x40], !P0 ;  /* 0x20a000400215bfae */ /* 0x000fe8000c101d66 */
[----:B------:R0:W-:Y:S01]  /*10f70*/  @!P3 LDGSTS.E.BYPASS.LTC128B.128 [R21+0x22a00], desc[UR38][R2.64+0x80], !P1 ;  /* 0x22a000800215bfae */ /* 0x0001e2000c901d66 */
[----:B------:R-:W-:Y:S01]  /*10f80*/  ISETP.GE.AND P3, PT, R9, R4, PT ;  /* 0x000000040900720c */ /* 0x000fe20003f66270 */
[----:B------:R-:W-:-:S02]  /*10f90*/  IMAD.MOV.U32 R13, RZ, RZ, R6 ;  /* 0x000000ffff0d7224 */ /* 0x000fc400078e0006 */
[----:B0-----:R-:W-:-:S10]  /*10fa0*/  IMAD.MOV.U32 R2, RZ, RZ, R14 ;  /* 0x000000ffff027224 */ /* 0x001fd400078e000e */
[----:B------:R-:W-:Y:S05]  /*10fb0*/  WARPSYNC.COLLECTIVE R15, `(.L_x_112) ;  /* 0x000000000f087348 */ /* 0x000fea0003c00000 */
[----:B------:R0:W1:Y:S02]  /*10fc0*/  SHFL.IDX P6, R14, R13, R12, R11 ;  /* 0x0000000c0d0e7389 */ /* 0x00006400000c000b */
[----:B01----:R-:W-:Y:S01]  /*10fd0*/  ENDCOLLECTIVE ;  /* 0x000000000000791b */ /* 0x003fe20003800000 */
.L_x_112:
[----:B------:R-:W-:Y:S02]  /*10fe0*/  @!P3 VIADD R9, R0, UR40 ;  /* 0x000000280009bc36 */ /* 0x000fe40008000000 */
        /* <DEDUP_REMOVED lines=9> */
.L_x_113:
[----:B------:R-:W-:Y:S01]  /*11080*/  @!PT LDS RZ, [RZ] ;  /* 0x00000000fffff984 */ /* 0x000fe20000000800 */
[----:B------:R-:W-:Y:S01]  /*11090*/  @!PT LDS RZ, [RZ] ;  /* 0x00000000fffff984 */ /* 0x000fe20000000800 */
[----:B------:R-:W-:Y:S01]  /*110a0*/  @!PT LDS RZ, [RZ] ;  /* 0x00000000fffff984 */ /* 0x000fe20000000800 */
[----:B------:R0:W-:Y:S04]  /*110b0*/  @!P3 LDGSTS.E.BYPASS.LTC128B.128 [R9+0x1f200], desc[UR38][R2.64], !P2 ;  /* 0x1f2000000209bfae */ /* 0x0001e8000d101d66 */
[----:B------:R0:W-:Y:S04]  /*110c0*/  @!P3 LDGSTS.E.BYPASS.LTC128B.128 [R9+0x21200], desc[UR38][R2.64+0x40], !P0 ;  /* 0x212000400209bfae */ /* 0x0001e8000c101d66 */
[----:B------:R0:W-:Y:S01]  /*110d0*/  @!P3 LDGSTS.E.BYPASS.LTC128B.128 [R9+0x23200], desc[UR38][R2.64+0x80], !P1 ;  /* 0x232000800209bfae */ /* 0x0001e2000c901d66 */
[----:B------:R-:W-:Y:S02]  /*110e0*/  IMAD.MOV.U32 R13, RZ, RZ, R6 ;  /* 0x000000ffff0d7224 */ /* 0x000fe400078e0006 */
[----:B------:R-:W-:-:S07]  /*110f0*/  IMAD.MOV.U32 R5, RZ, RZ, R14 ;  /* 0x000000ffff057224 */ /* 0x000fce00078e000e */
[----:B0-----:R-:W-:Y:S05]  /*11100*/  WARPSYNC.COLLECTIVE R15, `(.L_x_114) ;  /* 0x000000000f087348 */ /* 0x001fea0003c00000 */
[----:B------:R1:W2:Y:S02]  /*11110*/  SHFL.IDX P6, R14, R13, R12, R11 ;  /* 0x0000000c0d0e7389 */ /* 0x0002a400000c000b */
[----:B012---:R-:W-:Y:S01]  /*11120*/  ENDCOLLECTIVE ;  /* 0x000000000000791b */ /* 0x007fe20003800000 */
.L_x_114:
[----:B------:R-:W-:Y:S05]  /*11130*/  BRA `(.L_x_115) ;  /* 0xffffffd400b87947 */ /* 0x000fea000383ffff */
.L_x_58:
[----:B0-----:R-:W-:-:S04]  /*11140*/  IMAD.U32 R3, RZ, RZ, UR40 ;  /* 0x00000028ff037e24 */ /* 0x001fc8000f8e00ff */
[----:B------:R0:W1:Y:S03]  /*11150*/  SYNCS.PHASECHK.TRANS64.TRYWAIT P0, [R3+URZ+0x33420], R0 ;  /* 0x03342000030075a7 */ /* 0x000066000800017f */
[----:B-1----:R-:W-:Y:S05]  /*11160*/  @!P0 NANOSLEEP.SYNCS 0x989680 ;  /* 0x009896800000895d */ /* 0x002fea0003900000 */
[----:B------:R-:W1:Y:S02]  /*11170*/  @!P0 SYNCS.PHASECHK.TRANS64 P0, [R3+URZ+0x33420], R0 ;  /* 0x03342000030085a7 */ /* 0x000e64000800007f */
[----:B-1----:R-:W-:Y:S05]  /*11180*/  @!P0 BRA `(.L_x_58) ;  /* 0xfffffffc00ec8947 */ /* 0x002fea000383ffff */
[----:B------:R-:W-:Y:S05]  /*11190*/  BRA `(.L_x_116) ;  /* 0xffffffd800087947 */ /* 0x000fea000383ffff */
.L_x_63:
[----:B-1----:R1:W2:Y:S02]  /*111a0*/  SYNCS.PHASECHK.TRANS64.TRYWAIT P0, [R8+URZ+0x33480], R4 ;  /* 0x03348004080075a7 */ /* 0x0022a4000800017f */
[----:B--2---:R-:W-:Y:S05]  /*111b0*/  @!P0 NANOSLEEP.SYNCS 0x989680 ;  /* 0x009896800000895d */ /* 0x004fea0003900000 */
[----:B------:R-:W2:Y:S02]  /*111c0*/  @!P0 SYNCS.PHASECHK.TRANS64 P0, [R8+URZ+0x33480], R4 ;  /* 0x03348004080085a7 */ /* 0x000ea4000800007f */
[----:B--2---:R-:W-:Y:S05]  /*111d0*/  @!P0 BRA `(.L_x_63) ;  /* 0xfffffffc00f08947 */ /* 0x004fea000383ffff */
[----:B------:R-:W-:Y:S05]  /*111e0*/  BRA `(.L_x_117) ;  /* 0xffffffd800ac7947 */ /* 0x000fea000383ffff */
.L_x_69:
[----:B---3--:R3:W4:Y:S02]  /*111f0*/  SYNCS.PHASECHK.TRANS64.TRYWAIT P0, [R8+URZ+0x33440], R4 ;  /* 0x03344004080075a7 */ /* 0x008724000800017f */
[----:B----4-:R-:W-:Y:S05]  /*11200*/  @!P0 NANOSLEEP.SYNCS 0x989680 ;  /* 0x009896800000895d */ /* 0x010fea0003900000 */
[----:B------:R-:W4:Y:S02]  /*11210*/  @!P0 SYNCS.PHASECHK.TRANS64 P0, [R8+URZ+0x33440], R4 ;  /* 0x03344004080085a7 */ /* 0x000f24000800007f */
[----:B----4-:R-:W-:Y:S05]  /*11220*/  @!P0 BRA `(.L_x_69) ;  /* 0xfffffffc00f08947 */ /* 0x010fea000383ffff */
[----:B------:R-:W-:Y:S05]  /*11230*/  BRA `(.L_x_118) ;  /* 0xffffffdc00907947 */ /* 0x000fea000383ffff */
.L_x_76:
[----:B-1----:R1:W2:Y:S02]  /*11240*/  SYNCS.PHASECHK.TRANS64.TRYWAIT P0, [R12+URZ+0x33470], R5 ;  /* 0x033470050c0075a7 */ /* 0x0022a4000800017f */
[----:B--2---:R-:W-:Y:S05]  /*11250*/  @!P0 NANOSLEEP.SYNCS 0x989680 ;  /* 0x009896800000895d */ /* 0x004fea0003900000 */
[----:B------:R-:W2:Y:S02]  /*11260*/  @!P0 SYNCS.PHASECHK.TRANS64 P0, [R12+URZ+0x33470], R5 ;  /* 0x033470050c0085a7 */ /* 0x000ea4000800007f */
[----:B--2---:R-:W-:Y:S05]  /*11270*/  @!P0 BRA `(.L_x_76) ;  /* 0xfffffffc00f08947 */ /* 0x004fea000383ffff */
[----:B------:R-:W-:Y:S05]  /*11280*/  BRA `(.L_x_119) ;  /* 0xffffffe000807947 */ /* 0x000fea000383ffff */
.L_x_78:
[----:B-1----:R1:W2:Y:S02]  /*11290*/  SYNCS.PHASECHK.TRANS64.TRYWAIT P0, [R12+URZ+0x33460], R5 ;  /* 0x033460050c0075a7 */ /* 0x0022a4000800017f */
[----:B--2---:R-:W-:Y:S05]  /*112a0*/  @!P0 NANOSLEEP.SYNCS 0x989680 ;  /* 0x009896800000895d */ /* 0x004fea0003900000 */
[----:B------:R-:W2:Y:S02]  /*112b0*/  @!P0 SYNCS.PHASECHK.TRANS64 P0, [R12+URZ+0x33460], R5 ;  /* 0x033460050c0085a7 */ /* 0x000ea4000800007f */
[----:B--2---:R-:W-:Y:S05]  /*112c0*/  @!P0 BRA `(.L_x_78) ;  /* 0xfffffffc00f08947 */ /* 0x004fea000383ffff */
[----:B------:R-:W-:Y:S05]  /*112d0*/  BRA `(.L_x_120) ;  /* 0xffffffe000847947 */ /* 0x000fea000383ffff */
.L_x_84:
[----:B0-----:R0:W1:Y:S02]  /*112e0*/  SYNCS.PHASECHK.TRANS64.TRYWAIT P0, [R3+URZ+0x33470], R0 ;  /* 0x03347000030075a7 */ /* 0x001064000800017f */
[----:B-1----:R-:W-:Y:S05]  /*112f0*/  @!P0 NANOSLEEP.SYNCS 0x989680 ;  /* 0x009896800000895d */ /* 0x002fea0003900000 */
[----:B------:R-:W1:Y:S02]  /*11300*/  @!P0 SYNCS.PHASECHK.TRANS64 P0, [R3+URZ+0x33470], R0 ;  /* 0x03347000030085a7 */ /* 0x000e64000800007f */
[----:B-1----:R-:W-:Y:S05]  /*11310*/  @!P0 BRA `(.L_x_84) ;  /* 0xfffffffc00f08947 */ /* 0x002fea000383ffff */
[----:B------:R-:W-:Y:S05]  /*11320*/  BRA `(.L_x_121) ;  /* 0xffffffe800847947 */ /* 0x000fea000383ffff */
.L_x_86:
[----:B0-----:R0:W1:Y:S02]  /*11330*/  SYNCS.PHASECHK.TRANS64.TRYWAIT P0, [R3+URZ+0x33460], R0 ;  /* 0x03346000030075a7 */ /* 0x001064000800017f */
[----:B-1----:R-:W-:Y:S05]  /*11340*/  @!P0 NANOSLEEP.SYNCS 0x989680 ;  /* 0x009896800000895d */ /* 0x002fea0003900000 */
[----:B------:R-:W1:Y:S02]  /*11350*/  @!P0 SYNCS.PHASECHK.TRANS64 P0, [R3+URZ+0x33460], R0 ;  /* 0x03346000030085a7 */ /* 0x000e64000800007f */
[----:B-1----:R-:W-:Y:S05]  /*11360*/  @!P0 BRA `(.L_x_86) ;  /* 0xfffffffc00f08947 */ /* 0x002fea000383ffff */
[----:B------:R-:W-:Y:S05]  /*11370*/  BRA `(.L_x_122) ;  /* 0xffffffe800887947 */ /* 0x000fea000383ffff */
.L_x_88:
[----:B0-----:R0:W1:Y:S02]  /*11380*/  SYNCS.PHASECHK.TRANS64.TRYWAIT P0, [R9+URZ+0x33420], R2 ;  /* 0x03342002090075a7 */ /* 0x001064000800017f */
[----:B-1----:R-:W-:Y:S05]  /*11390*/  @!P0 NANOSLEEP.SYNCS 0x989680 ;  /* 0x009896800000895d */ /* 0x002fea0003900000 */
[----:B------:R-:W1:Y:S02]  /*113a0*/  @!P0 SYNCS.PHASECHK.TRANS64 P0, [R9+URZ+0x33420], R2 ;  /* 0x03342002090085a7 */ /* 0x000e64000800007f */
[----:B-1----:R-:W-:Y:S05]  /*113b0*/  @!P0 BRA `(.L_x_88) ;  /* 0xfffffffc00f08947 */ /* 0x002fea000383ffff */
[----:B------:R-:W-:Y:S05]  /*113c0*/  BRA `(.L_x_123) ;  /* 0xfffffff000687947 */ /* 0x000fea000383ffff */
.L_x_90:
[----:B0-----:R0:W1:Y:S02]  /*113d0*/  SYNCS.PHASECHK.TRANS64.TRYWAIT P1, [R5+URZ], R4 ;  /* 0x00000004050075a7 */ /* 0x001064000802017f */
[----:B-1----:R-:W-:Y:S05]  /*113e0*/  @!P1 NANOSLEEP.SYNCS 0x989680 ;  /* 0x009896800000995d */ /* 0x002fea0003900000 */
[----:B------:R-:W1:Y:S02]  /*113f0*/  @!P1 SYNCS.PHASECHK.TRANS64 P1, [R5+URZ], R4 ;  /* 0x00000004050095a7 */ /* 0x000e64000802007f */
[----:B-1----:R-:W-:Y:S05]  /*11400*/  @!P1 BRA `(.L_x_90) ;  /* 0xfffffffc00f09947 */ /* 0x002fea000383ffff */
[----:B------:R-:W-:Y:S05]  /*11410*/  BRA `(.L_x_124) ;  /* 0xfffffff000b87947 */ /* 0x000fea000383ffff */
.L_x_91:
[----:B-1----:R1:W2:Y:S02]  /*11420*/  SYNCS.PHASECHK.TRANS64.TRYWAIT P1, [R7+URZ], R2 ;  /* 0x00000002070075a7 */ /* 0x0022a4000802017f */
[----:B--2---:R-:W-:Y:S05]  /*11430*/  @!P1 NANOSLEEP.SYNCS 0x989680 ;  /* 0x009896800000995d */ /* 0x004fea0003900000 */
[----:B------:R-:W2:Y:S02]  /*11440*/  @!P1 SYNCS.PHASECHK.TRANS64 P1, [R7+URZ], R2 ;  /* 0x00000002070095a7 */ /* 0x000ea4000802007f */
[----:B--2---:R-:W-:Y:S05]  /*11450*/  @!P1 BRA `(.L_x_91) ;  /* 0xfffffffc00f09947 */ /* 0x004fea000383ffff */
[----:B------:R-:W-:Y:S05]  /*11460*/  BRA `(.L_x_125) ;  /* 0xfffffff000ac7947 */ /* 0x000fea000383ffff */
.L_x_93:
[----:B0-----:R0:W2:Y:S02]  /*11470*/  SYNCS.PHASECHK.TRANS64.TRYWAIT P1, [R5+URZ+0x33460], R4 ;  /* 0x03346004050075a7 */ /* 0x0010a4000802017f */
[----:B--2---:R-:W-:Y:S05]  /*11480*/  @!P1 NANOSLEEP.SYNCS 0x989680 ;  /* 0x009896800000995d */ /* 0x004fea0003900000 */
[----:B------:R-:W2:Y:S02]  /*11490*/  @!P1 SYNCS.PHASECHK.TRANS64 P1, [R5+URZ+0x33460], R4 ;  /* 0x03346004050095a7 */ /* 0x000ea4000802007f */
[----:B--2---:R-:W-:Y:S05]  /*114a0*/  @!P1 BRA `(.L_x_93) ;  /* 0xfffffffc00f09947 */ /* 0x004fea000383ffff */
[----:B------:R-:W-:Y:S05]  /*114b0*/  BRA `(.L_x_126) ;  /* 0xfffffff000ac7947 */ /* 0x000fea000383ffff */
.L_x_95:
[----:B--2---:R2:W3:Y:S02]  /*114c0*/  SYNCS.PHASECHK.TRANS64.TRYWAIT P1, [R3+URZ+0x33460], R2 ;  /* 0x03346002030075a7 */ /* 0x0044e4000802017f */
[----:B---3--:R-:W-:Y:S05]  /*114d0*/  @!P1 NANOSLEEP.SYNCS 0x989680 ;  /* 0x009896800000995d */ /* 0x008fea0003900000 */
[----:B------:R-:W3:Y:S02]  /*114e0*/  @!P1 SYNCS.PHASECHK.TRANS64 P1, [R3+URZ+0x33460], R2 ;  /* 0x03346002030095a7 */ /* 0x000ee4000802007f */
[----:B---3--:R-:W-:Y:S05]  /*114f0*/  @!P1 BRA `(.L_x_95) ;  /* 0xfffffffc00f09947 */ /* 0x008fea000383ffff */
[----:B------:R-:W-:Y:S05]  /*11500*/  BRA `(.L_x_127) ;  /* 0xfffffff000ac7947 */ /* 0x000fea000383ffff */
.L_x_97:
[----:B---3--:R3:W4:Y:S02]  /*11510*/  SYNCS.PHASECHK.TRANS64.TRYWAIT P0, [R5+URZ+0x33480], R4 ;  /* 0x03348004050075a7 */ /* 0x008724000800017f */
[----:B----4-:R-:W-:Y:S05]  /*11520*/  @!P0 NANOSLEEP.SYNCS 0x989680 ;  /* 0x009896800000895d */ /* 0x010fea0003900000 */
[----:B------:R-:W4:Y:S02]  /*11530*/  @!P0 SYNCS.PHASECHK.TRANS64 P0, [R5+URZ+0x33480], R4 ;  /* 0x03348004050085a7 */ /* 0x000f24000800007f */
[----:B----4-:R-:W-:Y:S05]  /*11540*/  @!P0 BRA `(.L_x_97) ;  /* 0xfffffffc00f08947 */ /* 0x010fea000383ffff */
[----:B------:R-:W-:Y:S05]  /*11550*/  BRA `(.L_x_98) ;  /* 0xfffffff000a87947 */ /* 0x000fea000383ffff */
.L_x_128:
[----:B------:R-:W-:-:S00]  /*11560*/  BRA `(.L_x_128) ;  /* 0xfffffffc00fc7947 */ /* 0x000fc0000383ffff */
[----:B------:R-:W-:-:S00]  /*11570*/  NOP ;  /* 0x0000000000007918 */ /* 0x000fc00000000000 */
        /* <DEDUP_REMOVED lines=8> */
.L_x_2926:


//--------------------- .text._ZN7cutlass13device_kernelIN5flash11enable_sm90INS1_16FlashAttnFwdSm90INS1_25CollectiveMainloopFwdSm90ILi2EN4cute5tupleIJNS5_1CILi1EEES8_S8_EEENS6_IJNS7_ILi128EEENS7_ILi160EEENS7_ILi192EEEEEELi192ENS_12float_e4m3_tEfNS_4arch4Sm90ELb0ELb0ELb1ELb1ELb0ELb0ELb0ELb1ELb1ELb1ELb1ELb0EEENS1_21CollectiveEpilogueFwdINS6_IJSA_SC_SB_EEES9_NS_10bfloat16_tESG_Li256ELb1ELb1ELb1ELb1EEENS1_36VarlenDynamicPersistentTileSchedulerILi128ELi160ELi256ELi128ELb1ELb1ELb1ELb0ELb1ELb1EEEEEEEEEvNT_6ParamsE --------------------------
	.section	.text._ZN7cutlass13device_kernelIN5flash11enable_sm90INS1_16FlashAttnFwdSm90INS1_25CollectiveMainloopFwdSm90ILi2EN4cute5tupleIJNS5_1CILi1EEES8_S8_EEENS6_IJNS7_ILi128EEENS7_ILi160EEENS7_ILi192EEEEEELi192ENS_12float_e4m3_tEfNS_4arch4Sm90ELb0ELb0ELb1ELb1ELb0ELb0ELb0ELb1ELb1ELb1ELb1ELb0EEENS1_21CollectiveEpilogueFwdINS6_IJSA_SC_SB_EEES9_NS_10bfloat16_tESG_Li256ELb1ELb1ELb1ELb1EEENS1_36VarlenDynamicPersistentTileSchedulerILi128ELi160ELi256ELi128ELb1ELb1ELb1ELb0ELb1ELb1EEEEEEEEEvNT_6ParamsE,"ax",@progbits
	.align	128
.text._ZN7cutlass13device_kernelIN5flash11enable_sm90INS1_16FlashAttnFwdSm90INS1_25CollectiveMainloopFwdSm90ILi2EN4cute5tupleIJNS5_1CILi1EEES8_S8_EEENS6_IJNS7_ILi128EEENS7_ILi160EEENS7_ILi192EEEEEELi192ENS_12float_e4m3_tEfNS_4arch4Sm90ELb0ELb0ELb1ELb1ELb0ELb0ELb0ELb1ELb1ELb1ELb1ELb0EEENS1_21CollectiveEpilogueFwdINS6_IJSA_SC_SB_EEES9_NS_10bfloat16_tESG_Li256ELb1ELb1ELb1ELb1EEENS1_36VarlenDynamicPersistentTileSchedulerILi128ELi160ELi256ELi128ELb1ELb1ELb1ELb0ELb1ELb1EEEEEEEEEvNT_6ParamsE:
        .type           _ZN7cutlass13device_kernelIN5flash11enable_sm90INS1_16FlashAttnFwdSm90INS1_25CollectiveMainloopFwdSm90ILi2EN4cute5tupleIJNS5_1CILi1EEES8_S8_EEENS6_IJNS7_ILi128EEENS7_ILi160EEENS7_ILi192EEEEEELi192ENS_12float_e4m3_tEfNS_4arch4Sm90ELb0ELb0ELb1ELb1ELb0ELb0ELb0ELb1ELb1ELb1ELb1ELb0EEENS1_21CollectiveEpilogueFwdINS6_IJSA_SC_SB_EEES9_NS_10bfloat16_tESG_Li256ELb1ELb1ELb1ELb1EEENS1_36VarlenDynamicPersistentTileSchedulerILi128ELi160ELi256ELi128ELb1ELb1ELb1ELb0ELb1ELb1EEEEEEEEEvNT_6ParamsE,@function
        .size           _ZN7cutlass13device_kernelIN5flash11enable_sm90INS1_16FlashAttnFwdSm90INS1_25CollectiveMainloopFwdSm90ILi2EN4cute5tupleIJNS5_1CILi1EEES8_S8_EEENS6_IJNS7_ILi128EEENS7_ILi160EEENS7_ILi192EEEEEELi192ENS_12float_e4m3_tEfNS_4arch4Sm90ELb0ELb0ELb1ELb1ELb0ELb0ELb0ELb1ELb1ELb1ELb1ELb0EEENS1_21CollectiveEpilogueFwdINS6_IJSA_SC_SB_EEES9_NS_10bfloat16_tESG_Li256ELb1ELb1ELb1ELb1EEENS1_36VarlenDynamicPersistentTileSchedulerILi128ELi160ELi256ELi128ELb1ELb1ELb1ELb0ELb1ELb1EEEEEEEEEvNT_6ParamsE,(.L_x_2927 - _ZN7cutlass13device_kernelIN5flash11enable_sm90INS1_16FlashAttnFwdSm90INS1_25CollectiveMainloopFwdSm90ILi2EN4cute5tupleIJNS5_1CILi1EEES8_S8_EEENS6_IJNS7_ILi128EEENS7_ILi160EEENS7_ILi192EEEEEELi192ENS_12float_e4m3_tEfNS_4arch4Sm90ELb0ELb0ELb1ELb1ELb0ELb0ELb0ELb1ELb1ELb1ELb1ELb0EEENS1_21CollectiveEpilogueFwdINS6_IJSA_SC_SB_EEES9_NS_10bfloat16_tESG_Li256ELb1ELb1ELb1ELb1EEENS1_36VarlenDynamicPersistentTileSchedulerILi128ELi160ELi256ELi128ELb1ELb1ELb1ELb0ELb1ELb1EEEEEEEEEvNT_6ParamsE)
        .other          _ZN7cutlass13device_kernelIN5flash11enable_sm90INS1_16FlashAttnFwdSm90INS1_25CollectiveMainloopFwdSm90ILi2EN4cute5tupleIJNS5_1CILi1EEES8_S8_EEENS6_IJNS7_ILi128EEENS7_ILi160EEENS7_ILi192EEEEEELi192ENS_12float_e4m3_tEfNS_4arch4Sm90ELb0ELb0ELb1ELb1ELb0ELb0ELb0ELb1ELb1ELb1ELb1ELb0EEENS1_21CollectiveEpilogueFwdINS6_IJSA_SC_SB_EEES9_NS_10bfloat16_tESG_Li256ELb1ELb1ELb1ELb1EEENS1_36VarlenDynamicPersistentTileSchedulerILi128ELi160ELi256ELi128ELb1ELb1ELb1ELb0ELb1ELb1EEEEEEEEEvNT_6ParamsE,@"STO_CUDA_ENTRY STV_DEFAULT"
_ZN7cutlass13device_kernelIN5flash11enable_sm90INS1_16FlashAttnFwdSm90INS1_25CollectiveMainloopFwdSm90ILi2EN4cute5tupleIJNS5_1CILi1EEES8_S8_EEENS6_IJNS7_ILi128EEENS7_ILi160EEENS7_ILi192EEEEEELi192ENS_12float_e4m3_tEfNS_4arch4Sm90ELb0ELb0ELb1ELb1ELb0ELb0ELb0ELb1ELb1ELb1ELb1ELb0EEENS1_21CollectiveEpilogueFwdINS6_IJSA_SC_SB_EEES9_NS_10bfloat16_tESG_Li256ELb1ELb1ELb1ELb1EEENS1_36VarlenDynamicPersistentTileSchedulerILi128ELi160ELi256ELi128ELb1ELb1ELb1ELb0ELb1ELb1EEEEEEEEEvNT_6ParamsE:
[----:B------:R-:W0:Y:S02]  /*0000*/  LDC R1, c[0x0][0x28] ;  /* 0x00000a00ff017b82 */ /* 0x000e240000000800 */
[----:B0-----:R-:W-:Y:S01]  /*0010*/  VIADD R1, R1, 0xffffffc0 ;  /* 0xffffffc001017836 */ /* 0x001fe20000000000 */
[----:B------:R-:W0:Y:S01]  /*0020*/  S2R R3, SR_TID.X ;  /* 0x0000000000037919 */ /* 0x000e220000002100 */
[----:B------:R-:W-:Y:S01]  /*0030*/  ELECT P0, URZ, PT ;  /* 0x00000000003f782f */ /* 0x000fe20003800000 */
[----:B------:R-:W-:Y:S01]  /*0040*/  BSSY B0, `(.L_x_129) ;  /* 0x000000e000007945 */ /* 0x000fe20003800000 */
[--C-:B0-----:R-:W-:Y:S02]  /*0050*/  SHF.R.U32.HI R0, RZ, 0x5, R3.reuse ;  /* 0x00000005ff007819 */ /* 0x101fe40000011603 */
[----:B------:R-:W-:-:S03]  /*0060*/  SHF.R.U32.HI R3, RZ, 0x7, R3 ;  /* 0x00000007ff037819 */ /* 0x000fc60000011603 */
        /* <DEDUP_REMOVED lines=11> */
.L_x_130:
[----:B------:R-:W-:Y:S05]  /*0120*/  BSYNC B0 ;  /* 0x0000000000007941 */ /* 0x000fea0003800000 */
.L_x_129:
[----:B------:R-:W-:Y:S01]  /*0130*/  VOTEU.ANY UP0, P0 ;  /* 0x00000000003f7886 */ /* 0x000fe20000000100 */
[----:B------:R-:W0:Y:S01]  /*0140*/  SHFL.IDX PT, R3, R3, RZ, 0x1f ;  /* 0x00001fff03037589 */ /* 0x000e2200000e0000 */
[----:B------:R-:W-:Y:S01]  /*0150*/  UMOV UR4, 0x80 ;  /* 0x0000008000047882 */ /* 0x000fe20000000000 */
[----:B------:R-:W-:Y:S01]  /*0160*/  UMOV UR7, 0x100 ;  /* 0x0000010000077882 */ /* 0x000fe20000000000 */
[----:B------:R-:W-:Y:S01]  /*0170*/  VOTEU.ANY UP1, P0 ;  /* 0x00000000003f7886 */ /* 0x000fe20000020100 */
[----:B------:R-:W1:Y:S01]  /*0180*/  @UP0 S2UR UR8, SR_CgaCtaId ;  /* 0x00000000000809c3 */ /* 0x000e620000008800 */
[----:B------:R-:W2:Y:S01]  /*0190*/  SHFL.IDX PT, R2, R0, RZ, 0x1f ;  /* 0x00001fff00027589 */ /* 0x000ea200000e0000 */
[----:B------:R-:W-:Y:S01]  /*01a0*/  @UP0 UMOV UR6, 0x400 ;  /* 0x0000040000060882 */ /* 0x000fe20000000000 */
[----:B------:R-:W-:-:S04]  /*01b0*/  @UP0 UIADD3 UR4, -UR4, 0x100000, URZ ;  /* 0x0010000004040890 */ /* 0x000fc8000fffe13f */
[----:B------:R-:W-:Y:S02]  /*01c0*/  @UP0 USHF.L.U32 UR5, UR4, 0xb, URZ ;  /* 0x0000000b04050899 */ /* 0x000fe4000800063f */
[----:B------:R-:W-:Y:S01]  /*01d0*/  @UP0 USHF.L.U32 UR4, UR4, 0x1, URZ ;  /* 0x0000000104040899 */ /* 0x000fe2000800063f */
[----:B------:R-:W-:Y:S01]  /*01e0*/  VOTEU.ANY UP2, P0 ;  /* 0x00000000003f7886 */ /* 0x000fe20000040100 */
[----:B0-----:R-:W-:Y:S01]  /*01f0*/  R2UR UR9, R3 ;  /* 0x00000000030972ca */ /* 0x001fe200000e0000 */
[----:B-1----:R-:W-:Y:S01]  /*0200*/  @UP0 ULEA UR8, UR8, UR6, 0x18 ;  /* 0x0000000608080291 */ /* 0x002fe2000f8ec03f */
[----:B--2---:R-:W-:Y:S01]  /*0210*/  ISETP.NE.AND P1, PT, R2, RZ, PT ;  /* 0x000000ff0200720c */ /* 0x004fe20003f25270 */
[----:B------:R-:W-:-:S04]  /*0220*/  @UP0 UIADD3 UR6, -UR7, 0x100000, URZ ;  /* 0x0010000007060890 */ /* 0x000fc8000fffe13f */
[----:B------:R-:W-:Y:S02]  /*0230*/  @UP0 USHF.L.U32 UR7, UR6, 0xb, URZ ;  /* 0x0000000b06070899 */ /* 0x000fe4000800063f */
[----:B------:R-:W-:-:S04]  /*0240*/  @UP0 USHF.L.U32 UR6, UR6, 0x1, URZ ;  /* 0x0000000106060899 */ /* 0x000fc8000800063f */
[----:B------:R-:W-:Y:S01]  /*0250*/  UISETP.NE.AND UP0, UPT, UR9, URZ, UPT ;  /* 0x0000003f0900728c */ /* 0x000fe2000bf05270 */
[----:B------:R-:W0:Y:S02]  /*0260*/  FENCE.VIEW.ASYNC.S ;  /* 0x00000000000073c6 */ /* 0x000e240000000000 */
[----:B0-----:R0:W1:Y:S05]  /*0270*/  @UP1 SYNCS.EXCH.64 URZ, [UR8+0x33400], UR4 ;  /* 0x03340004083f15b2 */ /* 0x00106a0008000100 */
[----:B------:R0:W2:Y:S01]  /*0280*/  @UP2 SYNCS.EXCH.64 URZ, [UR8+0x33420], UR6 ;  /* 0x03342006083f25b2 */ /* 0x0000a20008000100 */
        /* <DEDUP_REMOVED lines=17> */
[----:B------:R3:W0:Y:S02]  /*03a0*/  SYNCS.EXCH.64 URZ, [UR8+0x33448], UR6 ;  /* 0x03344806083f75b2 */ /* 0x0006240008000100 */
[----:B---3--:R-:W-:Y:S01]  /*03b0*/  NOP ;  /* 0x0000000000007918 */ /* 0x008fe20000000000 */
.L_x_131:
[----:B------:R-:W3:Y:S01]  /*03c0*/  SHFL.IDX PT, R2, R0, RZ, 0x1f ;  /* 0x00001fff00027589 */ /* 0x000ee200000e0000 */
[----:B------:R-:W-:Y:S01]  /*03d0*/  NOP ;  /* 0x0000000000007918 */ /* 0x000fe20000000000 */
[----:B---3--:R-:W-:-:S13]  /*03e0*/  ISETP.NE.AND P0, PT, R2, RZ, PT ;  /* 0x000000ff0200720c */ /* 0x008fda0003f05270 */
        /* <DEDUP_REMOVED lines=17> */
[----:B------:R3:W0:Y:S02]  /*0500*/  SYNCS.EXCH.64 URZ, [UR8+0x33468], UR6 ;  /* 0x03346806083f75b2 */ /* 0x0006240008000100 */
[----:B---3--:R-:W-:Y:S01]  /*0510*/  NOP ;  /* 0x0000000000007918 */ /* 0x008fe20000000000 */
.L_x_132:
[----:B------:R-:W3:Y:S01]  /*0520*/  SHFL.IDX PT, R2, R0, RZ, 0x1f ;  /* 0x00001fff00027589 */ /* 0x000ee200000e0000 */
[----:B------:R-:W-:Y:S01]  /*0530*/  NOP ;  /* 0x0000000000007918 */ /* 0x000fe20000000000 */
[----:B---3--:R-:W-:-:S13]  /*0540*/  ISETP.NE.AND P0, PT, R2, RZ, PT ;  /* 0x000000ff0200720c */ /* 0x008fda0003f05270 */
        /* <DEDUP_REMOVED lines=13> */
[----:B------:R3:W0:Y:S02]  /*0620*/  SYNCS.EXCH.64 URZ, [UR6+0x33488], UR4 ;  /* 0x03348804063f75b2 */ /* 0x0006240008000100 */
[----:B---3--:R-:W-:Y:S01]  /*0630*/  NOP ;  /* 0x0000000000007918 */ /* 0x008fe20000000000 */
.L_x_133:
        /* <DEDUP_REMOVED lines=22> */
.L_x_134:
        /* <DEDUP_REMOVED lines=22> */
.L_x_135:
[----:B------:R-:W-:Y:S01]  /*0900*/  PLOP3.LUT P0, PT, PT, PT, UP0, 0x80, 0x0 ;  /* 0x000000000000781c */ /* 0x000fe20003f0f008 */
[----:B------:R-:W-:Y:S01]  /*0910*/  UMOV UR38, 0x1 ;  /* 0x0000000100267882 */ /* 0x000fe20000000000 */
[----:B------:R-:W-:Y:S01]  /*0920*/  NOP ;  /* 0x0000000000007918 */ /* 0x000fe20000000000 */
[----:B------:R-:W-:Y:S01]  /*0930*/  USEL UR38, UR38, 0x2, !UP0 ;  /* 0x0000000226267887 */ /* 0x000fe2000c000000 */
[----:B------:R-:W-:Y:S01]  /*0940*/  ULDC.64 UR50, c[0x0][0x208] ;  /* 0x0000820000327ab9 */ /* 0x000fe20000000a00 */
[----:B012-4-:R-:W-:Y:S08]  /*0950*/  BAR.SYNC.DEFER_BLOCKING 0x0 ;  /* 0x0000000000007b1d */ /* 0x017ff00000010000 */
[----:B------:R-:W-:Y:S05]  /*0960*/  @!P0 BRA `(.L_x_136) ;  /* 0x000000ec00448947 */ /* 0x000fea0003800000 */
.L_x_137:
[----:B------:R-:W-:-:S08]  /*0970*/  NOP ;  /* 0x0000000000007918 */ /* 0x000fd00000000000 */
[----:B------:R-:W0:Y:S02]  /*0980*/  USETMAXREG.TRY_ALLOC.CTAPOOL UP0, 0xf0 ;  /* 0x000000f0000079c8 */ /* 0x000e240008000600 */
[----:B0-----:R-:W-:-:S13]  /*0990*/  PLOP3.LUT P0, PT, PT, PT, UP0, 0x80, 0x0 ;  /* 0x000000000000781c */ /* 0x001fda0003f0f008 */
[----:B------:R-:W-:Y:S05]  /*09a0*/  @!P0 BRA `(.L_x_137) ;  /* 0xfffffffc00f08947 */ /* 0x000fea000383ffff */
[----:B------:R-:W0:Y:S01]  /*09b0*/  S2R R2, SR_TID.X ;  /* 0x0000000000027919 */ /* 0x000e220000002100 */
[----:B------:R-:W1:Y:S01]  /*09c0*/  S2UR UR5, SR_CgaCtaId ;  /* 0x00000000000579c3 */ /* 0x000e620000008800 */
[----:B------:R-:W-:-:S07]  /*09d0*/  UMOV UR4, 0x400 ;  /* 0x0000040000047882 */ /* 0x000fce0000000000 */
[----:B------:R-:W-:Y:S06]  /*09e0*/  BAR.ARV 0x8, 0x180 ;  /* 0x0206000000007b1d */ /* 0x000fec0000002000 */
[----:B-1----:R-:W-:Y:S01]  /*09f0*/  ULEA UR4, UR5, UR4, 0x18 ;  /* 0x0000000405047291 */ /* 0x002fe2000f8ec03f */
[----:B0-----:R-:W-:-:S04]  /*0a00*/  LOP3.LUT R0, R2, 0xffffff80, RZ, 0xc0, !PT ;  /* 0xffffff8002007812 */ /* 0x001fc800078ec0ff */
[----:B------:R-:W-:-:S13]  /*0a10*/  ISETP.NE.AND P0, PT, R0, 0x80, PT ;  /* 0x000000800000780c */ /* 0x000fda0003f05270 */
[----:B------:R-:W-:Y:S08]  /*0a20*/  @!P0 BAR.ARV 0x9, 0x100 ;  /* 0x0244000000008b1d */ /* 0x000ff00000002000 */
[----:B------:R-:W-:Y:S06]  /*0a30*/  BAR.SYNC.DEFER_BLOCKING 0x5, 0x180 ;  /* 0x0146000000007b1d */ /* 0x000fec0000010000 */
[----:B------:R-:W0:Y:S01]  /*0a40*/  LDS.128 R4, [UR4+0x334d0] ;  /* 0x0334d004ff047984 */ /* 0x000e220008000c00 */
[----:B------:R-:W-:Y:S01]  /*0a50*/  ULDC UR4, c[0x0][0xc3c] ;  /* 0x00030f0000047ab9 */ /* 0x000fe20000000800 */
[----:B------:R-:W-:Y:S06]  /*0a60*/  BAR.ARV 0x4, 0x180 ;  /* 0x0106000000007b1d */ /* 0x000fec0000002000 */
[----:B0-----:R-:W-:-:S13]  /*0a70*/  ISETP.GE.AND P0, PT, R7, UR4, PT ;  /* 0x0000000407007c0c */ /* 0x001fda000bf06270 */
[----:B------:R-:W-:Y:S05]  /*0a80*/  @P0 EXIT ;  /* 0x000000000000094d */ /* 0x000fea0003800000 */
[----:B------:R-:W-:Y:S01]  /*0a90*/  VIADD R12, R2, 0xffffff80 ;  /* 0xffffff80020c7836 */ /* 0x000fe20000000000 */
[----:B------:R-:W-:Y:S01]  /*0aa0*/  R2UR UR5, R6 ;  /* 0x00000000060572ca */ /* 0x000fe200000e0000 */
[----:B------:R-:W-:Y:S01]  /*0ab0*/  ULOP3.LUT UR47, UR38, 0x1, URZ, 0xfc, !UPT ;  /* 0x00000001262f7892 */ /* 0x000fe2000f8efc3f */
[----:B------:R-:W-:Y:S01]  /*0ac0*/  R2UR UR6, R5 ;  /* 0x00000000050672ca */ /* 0x000fe200000e0000 */
[----:B------:R-:W-:Y:S01]  /*0ad0*/  UMOV UR46, URZ ;  /* 0x0000003f002e7c82 */ /* 0x000fe20008000000 */
[----:B------:R-:W-:Y:S01]  /*0ae0*/  SHF.R.S32.HI R0, RZ, 0x1f, R12 ;  /* 0x0000001fff007819 */ /* 0x000fe2000001140c */
[----:B------:R-:W-:Y:S01]  /*0af0*/  UMOV UR45, URZ ;  /* 0x0000003f002d7c82 */ /* 0x000fe20008000000 */
[----:B------:R-:W-:Y:S01]  /*0b00*/  R2UR UR7, R7 ;  /* 0x00000000070772ca */ /* 0x000fe200000e0000 */
[----:B------:R-:W-:Y:S01]  /*0b10*/  UMOV UR52, URZ ;  /* 0x0000003f00347c82 */ /* 0x000fe20008000000 */
[CC--:B------:R-:W-:Y:S02]  /*0b20*/  LEA.HI R2, R0.reuse, R12.reuse, RZ, 0x7 ;  /* 0x0000000c00027211 */ /* 0x0c0fe400078f38ff */
[----:B------:R-:W-:-:S02]  /*0b30*/  LEA.HI R3, R0, R12, RZ, 0x4 ;  /* 0x0000000c00037211 */ /* 0x000fc400078f20ff */
[----:B------:R-:W-:Y:S02]  /*0b40*/  LOP3.LUT R237, R2, 0xffffff80, RZ, 0xc0, !PT ;  /* 0xffffff8002ed7812 */ /* 0x000fe400078ec0ff */
[-C--:B------:R-:W-:Y:S02]  /*0b50*/  LEA.HI R4, R0, R12.reuse, RZ, 0x5 ;  /* 0x0000000c00047211 */ /* 0x080fe400078f28ff */
[----:B------:R-:W-:Y:S01]  /*0b60*/  SHF.R.S32.HI R6, RZ, 0x4, R3 ;  /* 0x00000004ff067819 */ /* 0x000fe20000011403 */
[----:B------:R-:W-:Y:S01]  /*0b70*/  IMAD.IADD R237, R12, 0x1, -R237 ;  /* 0x000000010ced7824 */ /* 0x000fe200078e0aed */
[----:B------:R-:W-:Y:S01]  /*0b80*/  LEA.HI R11, R0, R12, RZ, 0x2 ;  /* 0x0000000c000b7211 */ /* 0x000fe200078f10ff */
[----:B------:R-:W-:Y:S01]  /*0b90*/  IMAD.SHL.U32 R5, R4, 0x20, RZ ;  /* 0x0000002004057824 */ /* 0x000fe200078e00ff */
[C---:B------:R-:W-:Y:S02]  /*0ba0*/  LOP3.LUT R4, R3.reuse, 0x3fffff0, RZ, 0xc0, !PT ;  /* 0x03fffff003047812 */ /* 0x040fe400078ec0ff */
[----:B------:R-:W-:-:S02]  /*0bb0*/  LEA.HI R3, R3, R6, RZ, 0x1 ;  /* 0x0000000603037211 */ /* 0x000fc400078f08ff */
[----:B------:R-:W-:Y:S01]  /*0bc0*/  SHF.R.S32.HI R8, RZ, 0x1f, R237 ;  /* 0x0000001fff087819 */ /* 0x000fe200000114ed */
[----:B------:R-:W-:Y:S01]  /*0bd0*/  IMAD.IADD R4, R12, 0x1, -R4 ;  /* 0x000000010c047824 */ /* 0x000fe200078e0a04 */
[----:B------:R-:W-:Y:S02]  /*0be0*/  LOP3.LUT R3, R3, 0x1ffffffe, RZ, 0xc0, !PT ;  /* 0x1ffffffe03037812 */ /* 0x000fe400078ec0ff */
[----:B------:R-:W-:Y:S02]  /*0bf0*/  LEA.HI R7, R8, R237, RZ, 0x2 ;  /* 0x000000ed08077211 */ /* 0x000fe400078f10ff */
[----:B------:R-:W-:Y:S01]  /*0c00*/  LOP3.LUT R11, R11, 0xfffffffc, RZ, 0xc0, !PT ;  /* 0xfffffffc0b0b7812 */ /* 0x000fe200078ec0ff */
[----:B------:R-:W-:Y:S01]  /*0c10*/  IMAD.IADD R3, R6, 0x1, -R3 ;  /* 0x0000000106037824 */ /* 0x000fe200078e0a03 */
[--C-:B------:R-:W-:Y:S02]  /*0c20*/  SHF.R.S32.HI R9, RZ, 0x2, R7.reuse ;  /* 0x00000002ff097819 */ /* 0x100fe40000011407 */
[----:B------:R-:W-:Y:S01]  /*0c30*/  SHF.R.S32.HI R10, RZ, 0x1f, R7 ;  /* 0x0000001fff0a7819 */ /* 0x000fe20000011407 */
[----:B------:R-:W-:Y:S01]  /*0c40*/  IMAD.IADD R11, R12, 0x1, -R11 ;  /* 0x000000010c0b7824 */ /* 0x000fe200078e0a0b */
[----:B------:R-:W-:-:S02]  /*0c50*/  LOP3.LUT R6, R7, 0x7ffffffc, RZ, 0xc0, !PT ;  /* 0x7ffffffc07067812 */ /* 0x000fc400078ec0ff */
[----:B------:R-:W-:Y:S02]  /*0c60*/  LEA.HI R10, R10, R9, RZ, 0x3 ;  /* 0x000000090a0a7211 */ /* 0x000fe400078f18ff */
[----:B------:R-:W-:Y:S01]  /*0c70*/  SHF.R.S32.HI R13, RZ, 0x7, R2 ;  /* 0x00000007ff0d7819 */ /* 0x000fe20000011402 */
[----:B------:R-:W-:Y:S01]  /*0c80*/  IMAD.IADD R6, R237, 0x1, -R6 ;  /* 0x00000001ed067824 */ /* 0x000fe200078e0a06 */
[----:B------:R-:W-:Y:S02]  /*0c90*/  LOP3.LUT R5, R5, 0xfffffc00, RZ, 0xc0, !PT ;  /* 0xfffffc0005057812 */ /* 0x000fe400078ec0ff */
[----:B------:R-:W-:Y:S01]  /*0ca0*/  LOP3.LUT R10, R10, 0xfffffff8, RZ, 0xc0, !PT ;  /* 0xfffffff80a0a7812 */ /* 0x000fe200078ec0ff */
[----:B------:R-:W-:Y:S01]  /*0cb0*/  IMAD.SHL.U32 R17, R6, 0x2, RZ ;  /* 0x0000000206117824 */ /* 0x000fe200078e00ff */
[----:B------:R-:W-:Y:S01]  /*0cc0*/  LEA.HI R8, R8, R237, RZ, 0x5 ;  /* 0x000000ed08087211 */ /* 0x000fe200078f28ff */
[----:B------:R-:W-:Y:S01]  /*0cd0*/  IMAD R4, R4, 0x40, R5 ;  /* 0x0000004004047824 */ /* 0x000fe200078e0205 */
[----:B------:R-:W-:Y:S01]  /*0ce0*/  LEA.HI R2, R2, R13, RZ, 0x1 ;  /* 0x0000000d02027211 */ /* 0x000fe200078f08ff */
[----:B------:R-:W-:Y:S01]  /*0cf0*/  IMAD.IADD R9, R9, 0x1, -R10 ;  /* 0x0000000109097824 */ /* 0x000fe200078e0a0a */
[----:B------:R-:W-:Y:S01]  /*0d00*/  LEA.HI R5, R11, R11, RZ, 0x1 ;  /* 0x0000000b0b057211 */ /* 0x000fe200078f08ff */
[----:B------:R-:W-:Y:S01]  /*0d10*/  VIADD R234, R17, 0x10 ;  /* 0x0000001011ea7836 */ /* 0x000fe20000000000 */
[----:B------:R-:W-:Y:S01]  /*0d20*/  SHF.R.S32.HI R8, RZ, 0x5, R8 ;  /* 0x00000005ff087819 */ /* 0x000fe20000011408 */
[----:B------:R-:W-:Y:S01]  /*0d30*/  IMAD R3, R3, 0x8, R4 ;  /* 0x0000000803037824 */ /* 0x000fe200078e0204 */
[----:B------:R-:W-:Y:S01]  /*0d40*/  LOP3.LUT R2, R2, 0x3fffffe, RZ, 0xc0, !PT ;  /* 0x03fffffe02027812 */ /* 0x000fe200078ec0ff */
[C---:B------:R-:W-:Y:S01]  /*0d50*/  VIADD R231, R17.reuse, 0x48 ;  /* 0x0000004811e77836 */ /* 0x040fe20000000000 */
[----:B------:R-:W-:Y:S01]  /*0d60*/  LEA.HI R0, R0, R12, RZ, 0x3 ;  /* 0x0000000c00007211 */ /* 0x000fe200078f18ff */
[----:B------:R-:W-:Y:S01]  /*0d70*/  VIADD R228, R17, 0x60 ;  /* 0x0000006011e47836 */ /* 0x000fe20000000000 */
[----:B------:R-:W-:Y:S01]  /*0d80*/  LOP3.LUT R4, R5, 0x1ffffffe, RZ, 0xc0, !PT ;  /* 0x1ffffffe05047812 */ /* 0x000fe200078ec0ff */
[----:B------:R-:W-:Y:S01]  /*0d90*/  IMAD R9, R8, 0x10, R9 ;  /* 0x0000001008097824 */ /* 0x000fe200078e0209 */
[----:B------:R-:W-:Y:S01]  /*0da0*/  LOP3.LUT R16, R0, 0xfffffff8, RZ, 0xc0, !PT ;  /* 0xfffffff800107812 */ /* 0x000fe200078ec0ff */
[----:B------:R-:W-:Y:S01]  /*0db0*/  IMAD.IADD R2, R13, 0x1, -R2 ;  /* 0x000000010d027824 */ /* 0x000fe200078e0a02 */
[----:B------:R-:W-:Y:S01]  /*0dc0*/  SHF.R.S32.HI R236, RZ, 0x3, R0 ;  /* 0x00000003ffec7819 */ /* 0x000fe20000011400 */
[C---:B------:R-:W-:Y:S01]  /*0dd0*/  VIADD R225, R17.reuse, 0x78 ;  /* 0x0000007811e17836 */ /* 0x040fe20000000000 */
[----:B------:R-:W-:Y:S01]  /*0de0*/  SHF.R.S32.HI R0, RZ, 0x1f, R234 ;  /* 0x0000001fff007819 */ /* 0x000fe200000114ea */
[C---:B------:R-:W-:Y:S01]  /*0df0*/  VIADD R222, R17.reuse, 0x90 ;  /* 0x0000009011de7836 */ /* 0x040fe20000000000 */
[----:B------:R0:W-:Y:S01]  /*0e00*/  STL [R1+0x3c], R3 ;  /* 0x00003c0301007387 */ /* 0x0001e20000100800 */
[----:B------:R-:W-:Y:S01]  /*0e10*/  VIADD R23, R17, 0xa8 ;  /* 0x000000a811177836 */ /* 0x000fe20000000000 */
[----:B------:R-:W-:Y:S01]  /*0e20*/  SHF.R.S32.HI R0, RZ, 0x1f, R231 ;  /* 0x0000001fff007819 */ /* 0x000fe200000114e7 */
[----:B------:R-:W-:Y:S01]  /*0e30*/  IMAD.IADD R4, R11, 0x1, -R4 ;  /* 0x000000010b047824 */ /* 0x000fe200078e0a04 */
[----:B------:R-:W-:Y:S01]  /*0e40*/  SHF.R.S32.HI R0, RZ, 0x1f, R228 ;  /* 0x0000001fff007819 */ /* 0x000fe200000114e4 */
[C---:B------:R-:W-:Y:S01]  /*0e50*/  VIADD R235, R17.reuse, 0x8 ;  /* 0x0000000811eb7836 */ /* 0x040fe20000000000 */
[----:B------:R-:W-:Y:S01]  /*0e60*/  SHF.R.S32.HI R0, RZ, 0x1f, R225 ;  /* 0x0000001fff007819 */ /* 0x000fe200000114e1 */
[C---:B------:R-:W-:Y:S01]  /*0e70*/  VIADD R233, R17.reuse, 0x18 ;  /* 0x0000001811e97836 */ /* 0x040fe20000000000 */
[----:B------:R-:W-:Y:S01]  /*0e80*/  SHF.R.S32.HI R0, RZ, 0x1f, R222 ;  /* 0x0000001fff007819 */ /* 0x000fe200000114de */
[C---:B------:R-:W-:Y:S01]  /*0e90*/  VIADD R232, R17.reuse, 0x40 ;  /* 0x0000004011e87836 */ /* 0x040fe20000000000 */
[----:B------:R-:W-:Y:S01]  /*0ea0*/  SHF.R.S32.HI R0, RZ, 0x1f, R23 ;  /* 0x0000001fff007819 */ /* 0x000fe20000011417 */
[----:B0-----:R-:W-:Y:S01]  /*0eb0*/  IMAD R3, R2, 0x40, R9 ;  /* 0x0000004002037824 */ /* 0x001fe200078e0209 */
[----:B------:R-:W-:Y:S01]  /*0ec0*/  SHF.R.S32.HI R2, RZ, 0x1f, R235 ;  /* 0x0000001fff027819 */ /* 0x000fe200000114eb */
[C---:B------:R-:W-:Y:S01]  /*0ed0*/  VIADD R230, R17.reuse, 0x50 ;  /* 0x0000005011e67836 */ /* 0x040fe20000000000 */
[----:B------:R-:W-:Y:S01]  /*0ee0*/  SHF.R.S32.HI R5, RZ, 0x1f, R233 ;  /* 0x0000001fff057819 */ /* 0x000fe200000114e9 */
[----:B------:R-:W-:Y:S01]  /*0ef0*/  IMAD R0, R4, 0x8, R3 ;  /* 0x0000000804007824 */ /* 0x000fe200078e0203 */
[----:B------:R0:W-:Y:S01]  /*0f00*/  STL [R1+0x34], R3 ;  /* 0x0000340301007387 */ /* 0x0001e20000100800 */
[C---:B------:R-:W-:Y:S01]  /*0f10*/  VIADD R229, R17.reuse, 0x58 ;  /* 0x0000005811e57836 */ /* 0x040fe20000000000 */
[----:B------:R-:W-:Y:S01]  /*0f20*/  SHF.R.S32.HI R2, RZ, 0x1f, R232 ;  /* 0x0000001fff027819 */ /* 0x000fe200000114e8 */
[C---:B------:R-:W-:Y:S01]  /*0f30*/  VIADD R227, R17.reuse, 0x68 ;  /* 0x0000006811e37836 */ /* 0x040fe20000000000 */
[----:B------:R0:W-:Y:S01]  /*0f40*/  STL [R1+0x38], R0 ;  /* 0x0000380001007387 */ /* 0x0001e20000100800 */
[C---:B------:R-:W-:Y:S01]  /*0f50*/  VIADD R226, R17.reuse, 0x70 ;  /* 0x0000007011e27836 */ /* 0x040fe20000000000 */
[----:B------:R-:W-:Y:S01]  /*0f60*/  SHF.R.S32.HI R5, RZ, 0x1f, R230 ;  /* 0x0000001fff057819 */ /* 0x000fe200000114e6 */
        /* <DEDUP_REMOVED lines=12> */
[----:B------:R-:W-:Y:S01]  /*1030*/  IMAD.IADD R16, R12, 0x1, -R16 ;  /* 0x000000010c107824 */ /* 0x000fe200078e0a10 */
[----:B------:R-:W-:Y:S01]  /*1040*/  SHF.R.S32.HI R2, RZ, 0x1f, R220 ;  /* 0x0000001fff027819 */ /* 0x000fe200000114dc */
[----:B------:R-:W-:Y:S01]  /*1050*/  VIADD R18, R17, 0x20 ;  /* 0x0000002011127836 */ /* 0x000fe20000000000 */
[----:B------:R-:W-:-:S02]  /*1060*/  SHF.R.S32.HI R5, RZ, 0x1f, R22 ;  /* 0x0000001fff057819 */ /* 0x000fc40000011416 */
[----:B0-----:R-:W-:-:S07]  /*1070*/  SHF.R.S32.HI R2, RZ, 0x1f, R19 ;  /* 0x0000001fff027819 */ /* 0x001fce0000011413 */
.L_x_185:
[----:B------:R-:W-:Y:S01]  /*1080*/  ULDC.64 UR8, c[0x0][0xc88] ;  /* 0x0003220000087ab9 */ /* 0x000fe20000000a00 */
[----:B------:R-:W-:Y:S01]  /*1090*/  ULDC.64 UR10, c[0x0][0xa20] ;  /* 0x00028800000a7ab9 */ /* 0x000fe20000000a00 */
[----:B------:R-:W-:Y:S02]  /*10a0*/  UIMAD.WIDE UR8, UR7, 0x4, UR8 ;  /* 0x00000004070878a5 */ /* 0x000fe4000f8e0208 */
[----:B------:R-:W-:Y:S01]  /*10b0*/  UISETP.NE.U32.AND UP1, UPT, UR10, URZ, UPT ;  /* 0x0000003f0a00728c */ /* 0x000fe2000bf25070 */
[----:B------:R-:W-:Y:S01]  /*10c0*/  ULDC UR4, c[0x0][0x424] ;  /* 0x0001090000047ab9 */ /* 0x000fe20000000800 */
[----:B------:R-:W-:Y:S02]  /*10d0*/  ULDC UR7, c[0x0][0x2f0] ;  /* 0x0000bc0000077ab9 */ /* 0x000fe40000000800 */
[----:B0-23--:R-:W-:Y:S02]  /*10e0*/  IMAD.U32 R2, RZ, RZ, UR8 ;  /* 0x00000008ff027e24 */ /* 0x00dfe4000f8e00ff */
[----:B------:R-:W-:Y:S01]  /*10f0*/  IMAD.U32 R3, RZ, RZ, UR9 ;  /* 0x00000009ff037e24 */ /* 0x000fe2000f8e00ff */
[----:B------:R-:W-:-:S04]  /*1100*/  ULDC.64 UR8, c[0x0][0xa28] ;  /* 0x00028a0000087ab9 */ /* 0x000fc80000000a00 */
[----:B------:R-:W2:Y:S01]  /*1110*/  LDG.E R2, desc[UR50][R2.64] ;  /* 0x0000003202027981 */ /* 0x000ea2000c1e1900 */
[----:B------:R-:W-:Y:S02]  /*1120*/  UISETP.NE.U32.AND UP0, UPT, UR8, URZ, UPT ;  /* 0x0000003f0800728c */ /* 0x000fe4000bf05070 */
[----:B------:R-:W-:Y:S02]  /*1130*/  UISETP.NE.AND.EX UP1, UPT, UR11, URZ, UPT, UP1 ;  /* 0x0000003f0b00728c */ /* 0x000fe4000bf25310 */
[----:B------:R-:W-:-:S04]  /*1140*/  UISETP.NE.AND.EX UP0, UPT, UR9, URZ, UPT, UP0 ;  /* 0x0000003f0900728c */ /* 0x000fc8000bf05300 */
[----:B------:R-:W-:Y:S02]  /*1150*/  PLOP3.LUT P1, PT, PT, PT, UP1, 0x80, 0x0 ;  /* 0x000000000000781c */ /* 0x000fe40003f2f018 */
[----:B------:R-:W-:Y:S02]  /*1160*/  PLOP3.LUT P0, PT, PT, PT, UP0, 0x80, 0x0 ;  /* 0x000000000000781c */ /* 0x000fe40003f0f008 */
[----:B--2---:R-:W-:-:S13]  /*1170*/  R2UR UR36, R2 ;  /* 0x00000000022472ca */ /* 0x004fda00000e0000 */
[----:B------:R-:W-:Y:S02]  /*1180*/  USHF.R.S32.HI UR37, URZ, 0x1f, UR36 ;  /* 0x0000001f3f257899 */ /* 0x000fe40008011424 */
[----:B------:R-:W-:-:S04]  /*1190*/  @UP0 ULEA UR8, UP2, UR36, UR8, 0x2 ;  /* 0x0000000824080291 */ /* 0x000fc8000f84103f */
[----:B------:R-:W-:Y:S02]  /*11a0*/  @UP0 ULEA.HI.X UR9, UR36, UR9, UR37, 0x2, UP2 ;  /* 0x0000000924090291 */ /* 0x000fe400090f1425 */
[----:B------:R-:W-:Y:S01]  /*11b0*/  @UP1 ULEA UR10, UP0, UR36, UR10, 0x2 ;  /* 0x0000000a240a1291 */ /* 0x000fe2000f80103f */
[----:B------:R-:W-:-:S03]  /*11c0*/  IMAD.U32 R2, RZ, RZ, UR8 ;  /* 0x00000008ff027e24 */ /* 0x000fc6000f8e00ff */
[----:B------:R-:W-:Y:S01]  /*11d0*/  @UP1 ULEA.HI.X UR11, UR36, UR11, UR37, 0x2, UP0 ;  /* 0x0000000b240b1291 */ /* 0x000fe200080f1425 */
[----:B------:R-:W-:Y:S01]  /*11e0*/  IMAD.U32 R3, RZ, RZ, UR9 ;  /* 0x00000009ff037e24 */ /* 0x000fe2000f8e00ff */
[----:B------:R-:W-:Y:S01]  /*11f0*/  ULDC.64 UR8, c[0x0][0x418] ;  /* 0x0001060000087ab9 */ /* 0x000fe20000000a00 */
[----:B------:R-:W-:-:S03]  /*1200*/  IMAD.U32 R4, RZ, RZ, UR10 ;  /* 0x0000000aff047e24 */ /* 0x000fc6000f8e00ff */
[----:B------:R-:W-:Y:S01]  /*1210*/  IMAD.U32 R5, RZ, RZ, UR11 ;  /* 0x0000000bff057e24 */ /* 0x000fe2000f8e00ff */
[----:B------:R-:W2:Y:S04]  /*1220*/  @P0 LDG.E R2, desc[UR50][R2.64] ;  /* 0x0000003202020981 */ /* 0x000ea8000c1e1900 */
[----:B------:R-:W3:Y:S01]  /*1230*/  @P1 LDG.E R4, desc[UR50][R4.64] ;  /* 0x0000003204041981 */ /* 0x000ee2000c1e1900 */
[----:B------:R-:W-:Y:S01]  /*1240*/  UISETP.NE.U32.AND UP0, UPT, UR8, URZ, UPT ;  /* 0x0000003f0800728c */ /* 0x000fe2000bf05070 */
[----:B------:R-:W-:Y:S01]  /*1250*/  UMOV UR42, UR6 ;  /* 0x00000006002a7c82 */ /* 0x000fe20008000000 */
[----:B------:R-:W-:Y:S02]  /*1260*/  UMOV UR53, URZ ;  /* 0x0000003f00357c82 */ /* 0x000fe40008000000 */
[----:B------:R-:W-:-:S02]  /*1270*/  UISETP.NE.AND.EX UP0, UPT, UR9, URZ, UPT, UP0 ;  /* 0x0000003f0900728c */ /* 0x000fc4000bf05300 */
[----:B------:R-:W-:Y:S02]  /*1280*/  ULOP3.LUT UR39, UR5, 0xffff, URZ, 0xc0, !UPT ;  /* 0x0000ffff05277892 */ /* 0x000fe4000f8ec03f */
[----:B------:R-:W-:Y:S02]  /*1290*/  USEL UR4, UR4, 0x1, UP0 ;  /* 0x0000000104047887 */ /* 0x000fe40008000000 */
[----:B------:R-:W-:Y:S02]  /*12a0*/  ULOP3.LUT UR6, UR5, 0xff0000, URZ, 0xc0, !UPT ;  /* 0x00ff000005067892 */ /* 0x000fe4000f8ec03f */
[----:B------:R-:W-:Y:S02]  /*12b0*/  UIMAD UR4, UR4, UR7, URZ ;  /* 0x00000007040472a4 */ /* 0x000fe4000f8e023f */
[----:B------:R-:W-:Y:S01]  /*12c0*/  ULOP3.LUT UR7, UR5, 0xff000000, URZ, 0xc0, !UPT ;  /* 0xff00000005077892 */ /* 0x000fe2000f8ec03f */
[----:B--2---:R-:W-:-:S04]  /*12d0*/  @P0 R2UR UR53, R2 ;  /* 0x00000000023502ca */ /* 0x004fc800000e0000 */
[----:B---3--:R-:W-:Y:S01]  /*12e0*/  @P1 R2UR UR4, R4 ;  /* 0x00000000040412ca */ /* 0x008fe200000e0000 */
[----:B-1--45:R-:W-:-:S14]  /*12f0*/  @P1 BRA `(.L_x_138) ;  /* 0x0000000000341947 */ /* 0x032fdc0003800000 */
[----:B------:R-:W-:Y:S02]  /*1300*/  ULDC.64 UR8, c[0x0][0xa08] ;  /* 0x0002820000087ab9 */ /* 0x000fe40000000a00 */
[----:B------:R-:W-:-:S04]  /*1310*/  ISETP.NE.U32.AND P0, PT, RZ, UR8, PT ;  /* 0x00000008ff007c0c */ /* 0x000fc8000bf05070 */
[----:B------:R-:W-:-:S13]  /*1320*/  ISETP.NE.AND.EX P0, PT, RZ, UR9, PT, P0 ;  /* 0x00000009ff007c0c */ /* 0x000fda000bf05300 */
[----:B------:R-:W-:Y:S05]  /*1330*/  @!P0 BRA `(.L_x_138) ;  /* 0x0000000000248947 */ /* 0x000fea0003800000 */
[----:B------:R-:W-:Y:S02]  /*1340*/  ULDC.64 UR4, c[0x0][0xa08] ;  /* 0x0002820000047ab9 */ /* 0x000fe40000000a00 */
[----:B------:R-:W-:-:S06]  /*1350*/  UIMAD.WIDE UR4, UR36, 0x4, UR4 ;  /* 0x00000004240478a5 */ /* 0x000fcc000f8e0204 */
[----:B------:R-:W-:Y:S02]  /*1360*/  IMAD.U32 R2, RZ, RZ, UR4 ;  /* 0x00000004ff027e24 */ /* 0x000fe4000f8e00ff */
[----:B------:R-:W-:-:S05]  /*1370*/  IMAD.U32 R3, RZ, RZ, UR5 ;  /* 0x00000005ff037e24 */ /* 0x000fca000f8e00ff */
[----:B------:R-:W2:Y:S04]  /*1380*/  LDG.E R4, desc[UR50][R2.64] ;  /* 0x0000003202047981 */ /* 0x000ea8000c1e1900 */
[----:B------:R-:W3:Y:S01]  /*1390*/  LDG.E R0, desc[UR50][R2.64+0x4] ;  /* 0x0000043202007981 */ /* 0x000ee2000c1e1900 */
[----:B--2---:R-:W-:Y:S02]  /*13a0*/  R2UR UR4, R4 ;  /* 0x00000000040472ca */ /* 0x004fe400000e0000 */
[----:B---3--:R-:W-:-:S13]  /*13b0*/  R2UR UR5, R0 ;  /* 0x00000000000572ca */ /* 0x008fda00000e0000 */
[----:B------:R-:W-:-:S12]  /*13c0*/  UIADD3 UR4, -UR4, UR5, URZ ;  /* 0x0000000504047290 */ /* 0x000fd8000fffe13f */
.L_x_138:
[----:B------:R-:W-:Y:S02]  /*13d0*/  UIADD3 UR53, -UR53, UR4, URZ ;  /* 0x0000000435357290 */ /* 0x000fe4000fffe13f */
[----:B------:R-:W-:Y:S02]  /*13e0*/  USHF.R.U32.HI UR7, URZ, 0x8, UR7 ;  /* 0x000000083f077899 */ /* 0x000fe40008011607 */
[----:B------:R-:W-:Y:S02]  /*13f0*/  UISETP.GE.AND UP0, UPT, UR53, 0x1, UPT ;  /* 0x000000013500788c */ /* 0x000fe4000bf06270 */
[----:B------:R-:W-:Y:S02]  /*1400*/  UIADD3 UR4, UR53, 0x9f, URZ ;  /* 0x0000009f35047890 */ /* 0x000fe4000fffe03f */
[----:B------:R-:W-:Y:S02]  /*1410*/  ULEA.HI UR7, UR6, UR7, URZ, 0x10 ;  /* 0x0000000706077291 */ /* 0x000fe4000f8f803f */
[----:B------:R-:W-:Y:S01]  /*1420*/  PLOP3.LUT P0, PT, PT, PT, UP0, 0x80, 0x0 ;  /* 0x000000000000781c */ /* 0x000fe20003f0f008 */
[----:B------:R-:W-:-:S02]  /*1430*/  UIMAD.WIDE UR4, UR4, 0x66666667, URZ ;  /* 0x66666667040478a5 */ /* 0x000fc4000f8e023f */
[----:B------:R-:W-:Y:S02]  /*1440*/  ULOP3.LUT UR40, UR7, 0xff, URZ, 0xc0, !UPT ;  /* 0x000000ff07287892 */ /* 0x000fe4000f8ec03f */
[----:B------:R-:W-:Y:S02]  /*1450*/  USHF.R.U32.HI UR6, URZ, 0x1f, UR5 ;  /* 0x0000001f3f067899 */ /* 0x000fe40008011605 */
[----:B------:R-:W-:Y:S01]  /*1460*/  USHF.R.U32.HI UR44, URZ, 0x10, UR7 ;  /* 0x000000103f2c7899 */ /* 0x000fe20008011607 */
[----:B------:R-:W-:Y:S01]  /*1470*/  UMOV UR4, URZ ;  /* 0x0000003f00047c82 */ /* 0x000fe20008000000 */
[----:B------:R-:W-:-:S04]  /*1480*/  ULEA.HI.SX32 UR9, UR5, UR6, 0x1a ;  /* 0x0000000605097291 */ /* 0x000fc8000f8fd23f */
[----:B------:R-:W-:Y:S08]  /*1490*/  @!P0 BRA `(.L_x_139) ;  /* 0x0000000000908947 */ /* 0x000ff00003800000 */
[----:B------:R-:W-:Y:S01]  /*14a0*/  UISETP.NE.AND UP0, UPT, UR44, URZ, UPT ;  /* 0x0000003f2c00728c */ /* 0x000fe2000bf05270 */
[----:B------:R-:W-:-:S03]  /*14b0*/  ULDC UR4, c[0x0][0x9f0] ;  /* 0x00027c0000047ab9 */ /* 0x000fc60000000800 */
[----:B------:R-:W-:-:S03]  /*14c0*/  USEL UR10, UR44, UR4, UP0 ;  /* 0x000000042c0a7287 */ /* 0x000fc60008000000 */
[----:B------:R-:W-:Y:S01]  /*14d0*/  UMOV UR4, URZ ;  /* 0x0000003f00047c82 */ /* 0x000fe20008000000 */
[----:B------:R-:W-:Y:S02]  /*14e0*/  UIADD3 UR6, UR9, -0x1, UR10 ;  /* 0xffffffff09067890 */ /* 0x000fe4000fffe00a */
[----:B------:R-:W-:-:S04]  /*14f0*/  IMAD.U32 R3, RZ, RZ, UR10 ;  /* 0x0000000aff037e24 */ /* 0x000fc8000f8e00ff */
[----:B------:R-:W-:Y:S01]  /*1500*/  IMAD.U32 R4, RZ, RZ, UR6 ;  /* 0x00000006ff047e24 */ /* 0x000fe2000f8e00ff */
[-C--:B------:R-:W-:Y:S01]  /*1510*/  IABS R0, R3.reuse ;  /* 0x0000000300007213 */ /* 0x080fe20000000000 */
[----:B------:R-:W-:Y:S01]  /*1520*/  ULOP3.LUT UR6, UR6, UR10, URZ, 0x3c, !UPT ;  /* 0x0000000a06067292 */ /* 0x000fe2000f8e3c3f */
[----:B------:R-:W-:Y:S02]  /*1530*/  IABS R5, R3 ;  /* 0x0000000300057213 */ /* 0x000fe40000000000 */
[----:B------:R-:W-:Y:S02]  /*1540*/  R2UR UR11, R0 ;  /* 0x00000000000b72ca */ /* 0x000fe400000e0000 */
[----:B------:R-:W-:-:S05]  /*1550*/  IABS R4, R4 ;  /* 0x0000000400047213 */ /* 0x000fca0000000000 */
[----:B------:R-:W-:-:S05]  /*1560*/  IMAD.MOV.U32 R3, RZ, RZ, R4 ;  /* 0x000000ffff037224 */ /* 0x000fca00078e0004 */
[----:B------:R-:W-:Y:S01]  /*1570*/  R2UR UR8, R3 ;  /* 0x00000000030872ca */ /* 0x000fe200000e0000 */
[----:B------:R-:W0:Y:S08]  /*1580*/  I2F.RP R0, UR11 ;  /* 0x0000000b00007d06 */ /* 0x000e300008209400 */
[----:B0-----:R-:W0:Y:S02]  /*1590*/  MUFU.RCP R0, R0 ;  /* 0x0000000000007308 */ /* 0x001e240000001000 */
[----:B0-----:R-:W-:-:S02]  /*15a0*/  VIADD R2, R0, 0xffffffe ;  /* 0x0ffffffe00027836 */ /* 0x001fc40000000000 */
[----:B------:R-:W-:-:S04]  /*15b0*/  IMAD.MOV R0, RZ, RZ, -R5 ;  /* 0x000000ffff007224 */ /* 0x000fc800078e0a05 */
[----:B------:R-:W0:Y:S02]  /*15c0*/  F2I.FTZ.U32.TRUNC.NTZ R2, R2 ;  /* 0x0000000200027305 */ /* 0x000e24000021f000 */
[----:B0-----:R-:W-:-:S13]  /*15d0*/  R2UR UR5, R2 ;  /* 0x00000000020572ca */ /* 0x001fda00000e0000 */
[----:B------:R-:W-:-:S04]  /*15e0*/  UIADD3 UR7, URZ, -UR5, URZ ;  /* 0x800000053f077290 */ /* 0x000fc8000fffe03f */
[----:B------:R-:W-:-:S04]  /*15f0*/  UIMAD UR7, UR7, UR11, URZ ;  /* 0x0000000b070772a4 */ /* 0x000fc8000f8e023f */
[----:B------:R-:W-:-:S03]  /*1600*/  UIMAD.WIDE.U32 UR4, UR5, UR7, UR4 ;  /* 0x00000007050472a5 */ /* 0x000fc6000f8e0004 */
[----:B------:R-:W-:Y:S01]  /*1610*/  R2UR UR7, R0 ;  /* 0x00000000000772ca */ /* 0x000fe200000e0000 */
[----:B------:R-:W-:-:S12]  /*1620*/  UIMAD.WIDE.U32 UR4, UR5, UR8, URZ ;  /* 0x00000008050472a5 */ /* 0x000fd8000f8e003f */
[----:B------:R-:W-:-:S04]  /*1630*/  UIMAD UR4, UR5, UR7, UR8 ;  /* 0x00000007050472a4 */ /* 0x000fc8000f8e0208 */
[----:B------:R-:W-:-:S11]  /*1640*/  UISETP.GT.U32.AND UP1, UPT, UR11, UR4, UPT ;  /* 0x000000040b00728c */ /* 0x000fd6000bf24070 */
[----:B------:R-:W-:Y:S02]  /*1650*/  @!UP1 UIADD3 UR4, UR4, -UR11, URZ ;  /* 0x8000000b04049290 */ /* 0x000fe4000fffe03f */
[----:B------:R-:W-:Y:S02]  /*1660*/  @!UP1 UIADD3 UR5, UR5, 0x1, URZ ;  /* 0x0000000105059890 */ /* 0x000fe4000fffe03f */
[----:B------:R-:W-:Y:S02]  /*1670*/  UISETP.GE.U32.AND UP0, UPT, UR4, UR11, UPT ;  /* 0x0000000b0400728c */ /* 0x000fe4000bf06070 */
[----:B------:R-:W-:-:S09]  /*1680*/  UISETP.GE.AND UP1, UPT, UR6, URZ, UPT ;  /* 0x0000003f0600728c */ /* 0x000fd2000bf26270 */
[----:B------:R-:W-:Y:S02]  /*1690*/  @UP0 UIADD3 UR5, UR5, 0x1, URZ ;  /* 0x0000000105050890 */ /* 0x000fe4000fffe03f */
[----:B------:R-:W-:-:S05]  /*16a0*/  UISETP.NE.AND UP0, UPT, UR10, URZ, UPT ;  /* 0x0000003f0a00728c */ /* 0x000fca000bf05270 */
[----:B------:R-:W-:Y:S02]  /*16b0*/  UMOV UR4, UR5 ;  /* 0x0000000500047c82 */ /* 0x000fe40008000000 */
[----:B------:R-:W-:-:S04]  /*16c0*/  @!UP1 UIADD3 UR4, -UR4, URZ, URZ ;  /* 0x0000003f04049290 */ /* 0x000fc8000fffe13f */
[----:B------:R-:W-:-:S12]  /*16d0*/  @!UP0 ULOP3.LUT UR4, URZ, UR10, URZ, 0x33, !UPT ;  /* 0x0000000a3f048292 */ /* 0x000fd8000f8e333f */
.L_x_139:
[----:B------:R-:W-:Y:S01]  /*16e0*/  UIMAD UR41, UR40, UR4, URZ ;  /* 0x00000004282972a4 */ /* 0x000fe2000f8e023f */
[----:B------:R-:W-:Y:S01]  /*16f0*/  IMAD.U32 R0, RZ, RZ, UR9 ;  /* 0x00000009ff007e24 */ /* 0x000fe2000f8e00ff */
[----:B------:R-:W-:Y:S01]  /*1700*/  PLOP3.LUT P0, PT, PT, PT, PT, 0x80, 0x0 ;  /* 0x000000000000781c */ /* 0x000fe20003f0f070 */
[----:B------:R-:W-:Y:S01]  /*1710*/  IMAD.U32 R3, RZ, RZ, UR4 ;  /* 0x00000004ff037e24 */ /* 0x000fe2000f8e00ff */
[----:B------:R-:W-:Y:S02]  /*1720*/  CS2R R28, SRZ ;  /* 0x00000000001c7805 */ /* 0x000fe4000001ff00 */
[----:B------:R-:W-:Y:S01]  /*1730*/  CS2R R126, SRZ ;  /* 0x00000000007e7805 */ /* 0x000fe2000001ff00 */
[----:B------:R-:W-:Y:S01]  /*1740*/  IMAD.MOV.U32 R55, RZ, RZ, RZ ;  /* 0x000000ffff377224 */ /* 0x000fe200078e00ff */
[----:B------:R-:W-:Y:S02]  /*1750*/  CS2R R124, SRZ ;  /* 0x00000000007c7805 */ /* 0x000fe4000001ff00 */
[----:B------:R-:W-:-:S02]  /*1760*/  VIADDMNMX R0, R3, UR41, R0, PT ;  /* 0x0000002903007c46 */ /* 0x000fc4000b800100 */
[----:B------:R-:W-:Y:S01]  /*1770*/  CS2R R2, SRZ ;  /* 0x0000000000027805 */ /* 0x000fe2000001ff00 */
[----:B------:R-:W-:Y:S01]  /*1780*/  IMAD.MOV.U32 R88, RZ, RZ, RZ ;  /* 0x000000ffff587224 */ /* 0x000fe200078e00ff */
[----:B------:R-:W-:Y:S02]  /*1790*/  CS2R R84, SRZ ;  /* 0x0000000000547805 */ /* 0x000fe4000001ff00 */
[----:B------:R-:W-:Y:S01]  /*17a0*/  R2UR UR49, R0 ;  /* 0x00000000003172ca */ /* 0x000fe200000e0000 */
        /* <DEDUP_REMOVED lines=12> */
[----:B------:R-:W-:Y:S01]  /*1870*/  UISETP.GT.AND UP0, UPT, UR49, UR41, UPT ;  /* 0x000000293100728c */ /* 0x000fe2000bf04270 */
[----:B------:R-:W-:Y:S01]  /*1880*/  IMAD.MOV.U32 R145, RZ, RZ, RZ ;  /* 0x000000ffff917224 */ /* 0x000fe200078e00ff */
[----:B------:R-:W-:Y:S01]  /*1890*/  CS2R R44, SRZ ;  /* 0x00000000002c7805 */ /* 0x000fe2000001ff00 */
[----:B------:R-:W-:Y:S01]  /*18a0*/  IMAD.MOV.U32 R149, RZ, RZ, RZ ;  /* 0x000000ffff957224 */ /* 0x000fe200078e00ff */
[----:B------:R-:W-:-:S02]  /*18b0*/  CS2R R92, SRZ ;  /* 0x00000000005c7805 */ /* 0x000fc4000001ff00 */
[----:B------:R-:W-:Y:S02]  /*18c0*/  CS2R R120, SRZ ;  /* 0x0000000000787805 */ /* 0x000fe4000001ff00 */
[----:B------:R-:W-:Y:S02]  /*18d0*/  PLOP3.LUT P1, PT, PT, PT, UP0, 0x80, 0x0 ;  /* 0x000000000000781c */ /* 0x000fe40003f2f008 */
[----:B------:R-:W-:Y:S02]  /*18e0*/  CS2R R100, SRZ ;  /* 0x0000000000647805 */ /* 0x000fe4000001ff00 */
[----:B------:R-:W-:Y:S01]  /*18f0*/  CS2R R42, SRZ ;  /* 0x00000000002a7805 */ /* 0x000fe2000001ff00 */
[----:B------:R-:W-:Y:S01]  /*1900*/  IMAD.MOV.U32 R32, RZ, RZ, RZ ;  /* 0x000000ffff207224 */ /* 0x000fe200078e00ff */
        /* <DEDUP_REMOVED lines=12> */
[----:B------:R-:W-:Y:S01]  /*19d0*/  CS2R R20, SRZ ;  /* 0x0000000000147805 */ /* 0x000fe2000001ff00 */
[----:B------:R-:W-:Y:S01]  /*19e0*/  IMAD.MOV.U32 R112, RZ, RZ, RZ ;  /* 0x000000ffff707224 */ /* 0x000fe200078e00ff */
        /* <DEDUP_REMOVED lines=17> */
[----:B------:R-:W-:-:S02]  /*1b00*/  IMAD.MOV.U32 R163, RZ, RZ, RZ ;  /* 0x000000ffffa37224 */ /* 0x000fc400078e00ff */
[----:B------:R-:W-:Y:S02]  /*1b10*/  IMAD.MOV.U32 R78, RZ, RZ, RZ ;  /* 0x000000ffff4e7224 */ /* 0x000fe400078e00ff */
[----:B------:R-:W-:Y:S02]  /*1b20*/  IMAD.MOV.U32 R109, RZ, RZ, RZ ;  /* 0x000000ffff6d7224 */ /* 0x000fe400078e00ff */
[----:B------:R-:W-:Y:S02]  /*1b30*/  IMAD.MOV.U32 R106, RZ, RZ, RZ ;  /* 0x000000ffff6a7224 */ /* 0x000fe400078e00ff */
[----:B------:R-:W-:Y:S02]  /*1b40*/  IMAD.MOV.U32 R96, RZ, RZ, RZ ;  /* 0x000000ffff607224 */ /* 0x000fe400078e00ff */
[----:B------:R-:W-:Y:S01]  /*1b50*/  IMAD.MOV.U32 R114, RZ, RZ, RZ ;  /* 0x000000ffff727224 */ /* 0x000fe200078e00ff */
[----:B------:R-:W-:Y:S06]  /*1b60*/  @!P1 BRA `(.L_x_140) ;  /* 0x0000008800f49947 */ /* 0x000fec0003800000 */
[----:B------:R-:W0:Y:S01]  /*1b70*/  S2R R4, SR_TID.X ;  /* 0x0000000000047919 */ /* 0x000e220000002100 */
[----:B------:R-:W1:Y:S01]  /*1b80*/  S2UR UR6, SR_CgaCtaId ;  /* 0x00000000000679c3 */ /* 0x000e620000008800 */
[----:B------:R-:W-:Y:S02]  /*1b90*/  UMOV UR5, 0x400 ;  /* 0x0000040000057882 */ /* 0x000fe40000000000 */
[----:B-1----:R-:W-:-:S04]  /*1ba0*/  ULEA UR5, UR6, UR5, 0x18 ;  /* 0x0000000506057291 */ /* 0x002fc8000f8ec03f */
[----:B------:R-:W-:Y:S01]  /*1bb0*/  UIADD3 UR5, UR5, 0x1e200, URZ ;  /* 0x0001e20005057890 */ /* 0x000fe2000fffe03f */
[----:B0-----:R-:W-:-:S03]  /*1bc0*/  VIADD R5, R4, 0xffffff80 ;  /* 0xffffff8004057836 */ /* 0x001fc60000000000 */
[----:B------:R-:W-:Y:S02]  /*1bd0*/  ULOP3.LUT UP0, URZ, UR5, 0x9f, URZ, 0xc0, !UPT ;  /* 0x0000009f053f7892 */ /* 0x000fe4000f80c03f */
[----:B------:R-:W-:-:S04]  /*1be0*/  SHF.R.S32.HI R4, RZ, 0x1f, R5 ;  /* 0x0000001fff047819 */ /* 0x000fc80000011405 */
[----:B------:R-:W-:Y:S02]  /*1bf0*/  PLOP3.LUT P0, PT, PT, PT, UP0, 0x80, 0x0 ;  /* 0x000000000000781c */ /* 0x000fe40003f0f008 */
[----:B------:R-:W-:-:S04]  /*1c00*/  LEA.HI R4, R4, R5, RZ, 0x7 ;  /* 0x0000000504047211 */ /* 0x000fc800078f38ff */
[----:B------:R-:W-:-:S05]  /*1c10*/  SHF.R.S32.HI R4, RZ, 0x7, R4 ;  /* 0x00000007ff047819 */ /* 0x000fca0000011404 */
[----:B------:R-:W0:Y:S02]  /*1c20*/  SHFL.IDX PT, R0, R4, RZ, 0x1f ;  /* 0x00001fff04007589 */ /* 0x000e2400000e0000 */
[----:B0-----:R-:W-:-:S13]  /*1c30*/  R2UR UR43, R0 ;  /* 0x00000000002b72ca */ /* 0x001fda00000e0000 */
        /* <DEDUP_REMOVED lines=23> */
.L_x_141:
[----:B------:R-:W-:Y:S01]  /*1db0*/  ULDC.64 UR6, c[0x0][0x998] ;  /* 0x0002660000067ab9 */ /* 0x000fe20000000a00 */
[----:B------:R-:W-:Y:S01]  /*1dc0*/  ULDC.64 UR4, c[0x0][0x990] ;  /* 0x0002640000047ab9 */ /* 0x000fe20000000a00 */
[----:B------:R-:W-:Y:S02]  /*1dd0*/  ISETP.NE.U32.AND P1, PT, RZ, UR6, PT ;  /* 0x00000006ff007c0c */ /* 0x000fe4000bf25070 */
[----:B------:R-:W-:Y:S02]  /*1de0*/  ISETP.NE.U32.AND P0, PT, RZ, UR4, PT ;  /* 0x00000004ff007c0c */ /* 0x000fe4000bf05070 */
[----:B------:R-:W-:Y:S02]  /*1df0*/  ISETP.NE.AND.EX P1, PT, RZ, UR7, PT, P1 ;  /* 0x00000007ff007c0c */ /* 0x000fe4000bf25310 */
[----:B------:R-:W-:-:S11]  /*1e00*/  ISETP.NE.AND.EX P0, PT, RZ, UR5, PT, P0 ;  /* 0x00000005ff007c0c */ /* 0x000fd6000bf05300 */
[----:B------:R-:W0:Y:S08]  /*1e10*/  @P1 LDC.64 R8, c[0x0][0x9b8] ;  /* 0x00026e00ff081b82 */ /* 0x000e300000000a00 */
[----:B------:R-:W1:Y:S08]  /*1e20*/  @P0 LDC.64 R6, c[0x0][0x9a8] ;  /* 0x00026a00ff060b82 */ /* 0x000e700000000a00 */
[----:B------:R-:W2:Y:S08]  /*1e30*/  @P0 LDC.64 R10, c[0x0][0x9b0] ;  /* 0x00026c00ff0a0b82 */ /* 0x000eb00000000a00 */
[----:B------:R-:W3:Y:S01]  /*1e40*/  @P1 LDC.64 R12, c[0x0][0x9c0] ;  /* 0x00027000ff0c1b82 */ /* 0x000ee20000000a00 */
[----:B0-----:R-:W-:-:S02]  /*1e50*/  @P1 IMAD R2, R8, UR37, RZ ;  /* 0x0000002508021c24 */ /* 0x001fc4000f8e02ff */
[----:B------:R-:W-:-:S04]  /*1e60*/  @P1 IMAD.WIDE.U32 R4, R8, UR36, RZ ;  /* 0x0000002408041c25 */ /* 0x000fc8000f8e00ff */
[----:B------:R-:W-:Y:S02]  /*1e70*/  @P1 IMAD R9, R9, UR36, R2 ;  /* 0x0000002409091c24 */ /* 0x000fe4000f8e0202 */
[C---:B-1----:R-:W-:Y:S02]  /*1e80*/  @P0 IMAD R0, R6.reuse, UR37, RZ ;  /* 0x0000002506000c24 */ /* 0x042fe4000f8e02ff */
[----:B------:R-:W-:-:S04]  /*1e90*/  @P0 IMAD.WIDE.U32 R2, R6, UR36, RZ ;  /* 0x0000002406020c25 */ /* 0x000fc8000f8e00ff */
[----:B------:R-:W-:Y:S02]  /*1ea0*/  @P0 IMAD R7, R7, UR36, R0 ;  /* 0x0000002407070c24 */ /* 0x000fe4000f8e0200 */
[----:B------:R-:W-:Y:S02]  /*1eb0*/  @P1 IMAD.IADD R5, R5, 0x1, R9 ;  /* 0x0000000105051824 */ /* 0x000fe400078e0209 */
[----:B------:R-:W-:Y:S02]  /*1ec0*/  @P0 IMAD.IADD R3, R3, 0x1, R7 ;  /* 0x0000000103030824 */ /* 0x000fe400078e0207 */
[----:B------:R-:W-:Y:S02]  /*1ed0*/  IMAD.MOV.U32 R0, RZ, RZ, 0x3f800000 ;  /* 0x3f800000ff007424 */ /* 0x000fe400078e00ff */
[----:B--2---:R-:W-:-:S04]  /*1ee0*/  @P0 IMAD.WIDE.U32 R2, R10, UR39, R2 ;  /* 0x000000270a020c25 */ /* 0x004fc8000f8e0002 */
[----:B---3--:R-:W-:Y:S01]  /*1ef0*/  @P1 IMAD.WIDE.U32 R6, R12, UR39, R4 ;  /* 0x000000270c061c25 */ /* 0x008fe2000f8e0004 */
[----:B------:R-:W-:-:S03]  /*1f00*/  @P0 LEA R4, P2, R2, UR4, 0x2 ;  /* 0x0000000402040c11 */ /* 0x000fc6000f8410ff */
[----:B------:R-:W-:Y:S01]  /*1f10*/  @P0 IMAD R5, R11, UR39, R3 ;  /* 0x000000270b050c24 */ /* 0x000fe2000f8e0203 */
[----:B------:R-:W-:Y:S01]  /*1f20*/  @P1 LEA R8, P3, R6, UR6, 0x2 ;  /* 0x0000000606081c11 */ /* 0x000fe2000f8610ff */
[----:B------:R-:W-:Y:S02]  /*1f30*/  @P1 IMAD R3, R13, UR39, R7 ;  /* 0x000000270d031c24 */ /* 0x000fe4000f8e0207 */
[----:B------:R-:W-:Y:S01]  /*1f40*/  IMAD.MOV.U32 R7, RZ, RZ, 0x3f800000 ;  /* 0x3f800000ff077424 */ /* 0x000fe200078e00ff */
[----:B------:R-:W-:Y:S02]  /*1f50*/  @P0 LEA.HI.X R5, R2, UR5, R5, 0x2, P2 ;  /* 0x0000000502050c11 */ /* 0x000fe400090f1405 */
[----:B------:R-:W-:-:S03]  /*1f60*/  @P1 LEA.HI.X R9, R6, UR7, R3, 0x2, P3 ;  /* 0x0000000706091c11 */ /* 0x000fc600098f1403 */
[----:B------:R0:W2:Y:S04]  /*1f70*/  @P0 LDG.E R7, desc[UR50][R4.64] ;  /* 0x0000003204070981 */ /* 0x0000a8000c1e1900 */
[----:B------:R-:W2:Y:S01]  /*1f80*/  @P1 LDG.E R0, desc[UR50][R8.64] ;  /* 0x0000003208001981 */ /* 0x000ea2000c1e1900 */
[----:B------:R-:W1:Y:S01]  /*1f90*/  S2UR UR5, SR_CgaCtaId ;  /* 0x00000000000579c3 */ /* 0x000e620000008800 */
[----:B------:R-:W-:Y:S01]  /*1fa0*/  ULEA.HI UR4, UR46, UR46, URZ, 0x1 ;  /* 0x0000002e2e047291 */ /* 0x000fe2000f8f083f */
[----:B------:R-:W-:-:S03]  /*1fb0*/  MOV R2, 0x400 ;  /* 0x0000040000027802 */ /* 0x000fc60000000f00 */
[----:B------:R-:W-:Y:S01]  /*1fc0*/  ULOP3.LUT UR4, UR4, 0xfffffffe, URZ, 0xc0, !UPT ;  /* 0xfffffffe04047892 */ /* 0x000fe2000f8ec03f */
[----:B0-----:R-:W-:-:S03]  /*1fd0*/  IMAD.U32 R4, RZ, RZ, UR47 ;  /* 0x0000002fff047e24 */ /* 0x001fc6000f8e00ff */
[----:B------:R-:W-:Y:S02]  /*1fe0*/  UIADD3 UR4, UR46, -UR4, URZ ;  /* 0x800000042e047290 */ /* 0x000fe4000fffe03f */
[----:B------:R-:W-:-:S04]  /*1ff0*/  ISETP.NE.AND P0, PT, R4, 0x3, PT ;  /* 0x000000030400780c */ /* 0x000fc80003f05270 */
[----:B------:R-:W-:Y:S01]  /*2000*/  IMAD.U32 R11, RZ, RZ, UR4 ;  /* 0x00000004ff0b7e24 */ /* 0x000fe2000f8e00ff */
[----:B------:R-:W-:-:S04]  /*2010*/  ULDC UR4, c[0x0][0x9d8] ;  /* 0x0002760000047ab9 */ /* 0x000fc80000000800 */
[----:B------:R-:W-:Y:S01]  /*2020*/  SHF.L.U32 R11, R11, 0x1f, RZ ;  /* 0x0000001f0b0b7819 */ /* 0x000fe200000006ff */
[----:B-1----:R-:W-:-:S05]  /*2030*/  IMAD.U32 R3, RZ, RZ, UR5 ;  /* 0x00000005ff037e24 */ /* 0x002fca000f8e00ff */
[----:B------:R-:W-:-:S04]  /*2040*/  LEA R2, R3, R2, 0x18 ;  /* 0x0000000203027211 */ /* 0x000fc800078ec0ff */
[----:B------:R-:W0:Y:S01]  /*2050*/  SYNCS.PHASECHK.TRANS64.TRYWAIT P1, [R2+URZ+0x33400], R11 ;  /* 0x0334000b020075a7 */ /* 0x000e22000802017f */
[----:B--2---:R-:W-:-:S04]  /*2060*/  FMUL.FTZ R0, R7, R0 ;  /* 0x0000000007007220 */ /* 0x004fc80000410000 */
[----:B------:R-:W-:Y:S01]  /*2070*/  FMUL.FTZ R0, R0, UR4 ;  /* 0x0000000400007c20 */ /* 0x000fe20008410000 */
[----:B0-----:R-:W-:Y:S06]  /*2080*/  @!P1 BRA `(.L_x_142) ;  /* 0x0000013400589947 */ /* 0x001fec0003800000 */
.L_x_282:
[----:B------:R-:W-:Y:S05]  /*2090*/  @!P0 BRA `(.L_x_143) ;  /* 0x0000000000048947 */ /* 0x000fea0003800000 */
[----:B------:R-:W-:Y:S01]  /*20a0*/  BPT.TRAP 0x1 ;  /* 0x000000040000795c */ /* 0x000fe20000300000 */
.L_x_143:
[----:B------:R-:W-:Y:S02]  /*20b0*/  IMAD.U32 R6, RZ, RZ, UR45 ;  /* 0x0000002dff067e24 */ /* 0x000fe4000f8e00ff */
[----:B------:R-:W-:-:S03]  /*20c0*/  IMAD.U32 R5, RZ, RZ, UR52 ;  /* 0x00000034ff057e24 */ /* 0x000fc6000f8e00ff */
[----:B------:R-:W-:Y:S01]  /*20d0*/  SHF.L.U32 R6, R6, 0x1f, RZ ;  /* 0x0000001f06067819 */ /* 0x000fe200000006ff */
[----:B------:R-:W-:-:S04]  /*20e0*/  IMAD R5, R5, 0x8, R2 ;  /* 0x0000000805057824 */ /* 0x000fc800078e0202 */
[----:B------:R1:W2:Y:S01]  /*20f0*/  SYNCS.PHASECHK.TRANS64.TRYWAIT P2, [R5+URZ+0x33430], R6 ;  /* 0x03343006050075a7 */ /* 0x0002a2000804017f */
[----:B------:R-:W-:Y:S05]  /*2100*/  @!P0 BRA `(.L_x_144) ;  /* 0x0000000000048947 */ /* 0x000fea0003800000 */
[----:B------:R-:W-:Y:S01]  /*2110*/  BPT.TRAP 0x1 ;  /* 0x000000040000795c */ /* 0x000fe20000300000 */
.L_x_144:
[----:B------:R-:W3:Y:S01]  /*2120*/  S2R R4, SR_TID.X ;  /* 0x0000000000047919 */ /* 0x000ee20000002100 */
[----:B------:R-:W-:Y:S01]  /*2130*/  IMAD.MOV.U32 R25, RZ, RZ, RZ ;  /* 0x000000ffff197224 */ /* 0x000fe200078e00ff */
[----:B---3--:R-:W-:Y:S01]  /*2140*/  LOP3.LUT P1, R4, R4, 0x7f, RZ, 0xc0, !PT ;  /* 0x0000007f04047812 */ /* 0x008fe2000782c0ff */
[----:B--2---:R-:W-:-:S12]  /*2150*/  @P2 BRA `(.L_x_145) ;  /* 0x0000000000082947 */ /* 0x004fd80003800000 */
[----:B------:R-:W2:Y:S02]  /*2160*/  SYNCS.PHASECHK.TRANS64.TRYWAIT P2, [R5+URZ+0x33430], R6 ;  /* 0x03343006050075a7 */ /* 0x000ea4000804017f */
[----:B--2---:R-:W-:Y:S05]  /*2170*/  @!P2 BRA `(.L_x_146) ;  /* 0x000001340030a947 */ /* 0x004fea0003800000 */
.L_x_145:
[----:B------:R-:W-:Y:S05]  /*2180*/  WARPSYNC.ALL ;  /* 0x0000000000007948 */ /* 0x000fea0003800000 */
[----:B------:R-:W-:Y:S01]  /*2190*/  R2UR UR4, R2 ;  /* 0x00000000020472ca */ /* 0x000fe200000e0000 */
[----:B------:R-:W-:Y:S01]  /*21a0*/  ULOP3.LUT UR28, UR54, 0x10000, URZ, 0xfc, !UPT ;  /* 0x00010000361c7892 */ /* 0x000fe2000f8efc3f */
[----:B------:R-:W-:Y:S01]  /*21b0*/  WARPGROUP.ARRIVE ;  /* 0x00000000000079c5 */ /* 0x000fe20000000000 */
[----:B------:R-:W-:Y:S01]  /*21c0*/  UMOV UR25, 0x80000020 ;  /* 0x8000002000197882 */ /* 0x000fe20000000000 */
[----:B------:R-:W-:Y:S01]  /*21d0*/  UMOV UR27, 0x80000020 ;  /* 0x80000020001b7882 */ /* 0x000fe20000000000 */
[----:B------:R-:W-:Y:S01]  /*21e0*/  UMOV UR5, UR25 ;  /* 0x0000001900057c82 */ /* 0x000fe20008000000 */
[----:B------:R-:W-:Y:S01]  /*21f0*/  UMOV UR7, 0x80000020 ;  /* 0x8000002000077882 */ /* 0x000fe20000000000 */
[----:B------:R-:W-:Y:S01]  /*2200*/  UMOV UR9, UR25 ;  /* 0x0000001900097c82 */ /* 0x000fe20008000000 */
[----:B------:R-:W-:Y:S01]  /*2210*/  UMOV UR24, UR28 ;  /* 0x0000001c00187c82 */ /* 0x000fe20008000000 */
[----:B------:R-:W-:Y:S01]  /*2220*/  UMOV UR11, 0x80000020 ;  /* 0x80000020000b7882 */ /* 0x000fe20000000000 */
[----:B------:R-:W-:Y:S01]  /*2230*/  UMOV UR8, UR24 ;  /* 0x0000001800087c82 */ /* 0x000fe20008000000 */
[----:B------:R-:W-:Y:S01]  /*2240*/  UIADD3 UR12, UR28, 0x2, URZ ;  /* 0x000000021c0c7890 */ /* 0x000fe2000fffe03f */
[----:B------:R-:W-:Y:S01]  /*2250*/  P2R R108, PR, RZ, 0x1 ;  /* 0x00000001ff6c7803 */ /* 0x000fe20000000000 */
[----:B------:R-:W-:Y:S01]  /*2260*/  UIADD3 UR4, UR4, 0x24200, URZ ;  /* 0x0002420004047890 */ /* 0x000fe2000fffe03f */
[--C-:B------:R-:W-:Y:S01]  /*2270*/  IMAD.MOV.U32 R109, RZ, RZ, R25.reuse ;  /* 0x000000ffff6d7224 */ /* 0x100fe200078e0019 */
[----:B------:R-:W-:Y:S01]  /*2280*/  UMOV UR15, 0x80000020 ;  /* 0x80000020000f7882 */ /* 0x000fe20000000000 */
[----:B------:R-:W-:Y:S01]  /*2290*/  UIADD3 UR16, UR28, 0x200, URZ ;  /* 0x000002001c107890 */ /* 0x000fe2000fffe03f */
[--C-:B------:R-:W-:Y:S01]  /*22a0*/  IMAD.MOV.U32 R111, RZ, RZ, R25.reuse ;  /* 0x000000ffff6f7224 */ /* 0x100fe200078e0019 */
[----:B------:R-:W-:Y:S01]  /*22b0*/  USHF.R.U32.HI UR4, URZ, 0x4, UR4 ;  /* 0x000000043f047899 */ /* 0x000fe20008011604 */
[--C-:B------:R-:W-:Y:S01]  /*22c0*/  IMAD.MOV.U32 R110, RZ, RZ, R25.reuse ;  /* 0x000000ffff6e7224 */ /* 0x100fe200078e0019 */
[----:B------:R-:W-:Y:S01]  /*22d0*/  UMOV UR19, 0x80000020 ;  /* 0x8000002000137882 */ /* 0x000fe20000000000 */
[----:B------:R-:W-:Y:S01]  /*22e0*/  UMOV UR23, 0x80000020 ;  /* 0x8000002000177882 */ /* 0x000fe20000000000 */
[----:B------:R-:W-:Y:S01]  /*22f0*/  ULOP3.LUT UR4, UR4, 0x3fff, URZ, 0xc0, !UPT ;  /* 0x00003fff04047892 */ /* 0x000fe2000f8ec03f */
[--C-:B------:R-:W-:Y:S01]  /*2300*/  IMAD.MOV.U32 R113, RZ, RZ, R25.reuse ;  /* 0x000000ffff717224 */ /* 0x100fe200078e0019 */
[----:B------:R-:W-:Y:S01]  /*2310*/  UMOV UR31, 0x80000020 ;  /* 0x80000020001f7882 */ /* 0x000fe20000000000 */
[--C-:B------:R-:W-:Y:S01]  /*2320*/  IMAD.MOV.U32 R112, RZ, RZ, R25.reuse ;  /* 0x000000ffff707224 */ /* 0x100fe200078e0019 */
[----:B------:R-:W-:Y:S01]  /*2330*/  ULOP3.LUT UR48, UR4, 0x10000, URZ, 0xfc, !UPT ;  /* 0x0001000004307892 */ /* 0x000fe2000f8efc3f */
[----:B------:R-:W-:-:S02]  /*2340*/  IMAD.MOV.U32 R115, RZ, RZ, R25 ;  /* 0x000000ffff737224 */ /* 0x000fc400078e0019 */
[----:B------:R-:W-:Y:S01]  /*2350*/  UMOV UR4, UR24 ;  /* 0x0000001800047c82 */ /* 0x000fe20008000000 */
[----:B------:R-:W-:Y:S01]  /*2360*/  UIMAD UR32, UR52, 0x780, UR48 ;  /* 0x00000780342078a4 */ /* 0x000fe2000f8e0230 */
[--C-:B------:R-:W-:Y:S02]  /*2370*/  IMAD.MOV.U32 R114, RZ, RZ, R25.reuse ;  /* 0x000000ffff727224 */ /* 0x100fe400078e0019 */
[--C-:B------:R-:W-:Y:S01]  /*2380*/  IMAD.MOV.U32 R117, RZ, RZ, R25.reuse ;  /* 0x000000ffff757224 */ /* 0x100fe200078e0019 */
[----:B------:R-:W-:Y:S01]  /*2390*/  UIADD3 UR6, UR32, 0x100, URZ ;  /* 0x0000010020067890 */ /* 0x000fe2000fffe03f */
[--C-:B------:R-:W-:Y:S01]  /*23a0*/  IMAD.MOV.U32 R116, RZ, RZ, R25.reuse ;  /* 0x000000ffff747224 */ /* 0x100fe200078e0019 */
[----:B------:R-:W-:Y:S01]  /*23b0*/  UIADD3 UR10, UR32, 0x180, URZ ;  /* 0x00000180200a7890 */ /* 0x000fe2000fffe03f */
[--C-:B------:R-:W-:Y:S01]  /*23c0*/  IMAD.MOV.U32 R119, RZ, RZ, R25.reuse ;  /* 0x000000ffff777224 */ /* 0x100fe200078e0019 */
[----:B------:R-:W-:Y:S01]  /*23d0*/  UMOV UR26, UR32 ;  /* 0x00000020001a7c82 */ /* 0x000fe20008000000 */
[----:B------:R-:W-:Y:S01]  /*23e0*/  UIADD3 UR14, UR32, 0x182, URZ ;  /* 0x00000182200e7890 */ /* 0x000fe2000fffe03f */
[----:B------:R-:W-:Y:S01]  /*23f0*/  QGMMA.64x32x32.F32.E4M3.E4M3 R92, gdesc[UR24], RZ, !UPT, gsb0 ;  /* 0x00600000185c79f3 */ /* 0x000fe2000c0008ff */
[----:B------:R-:W-:Y:S01]  /*2400*/  UIADD3 UR26, UR32, 0x80, URZ ;  /* 0x00000080201a7890 */ /* 0x000fe2000fffe03f */
[----:B------:R-:W-:Y:S01]  /*2410*/  IMAD.MOV.U32 R118, RZ, RZ, R25 ;  /* 0x000000ffff767224 */ /* 0x000fe200078e0019 */
[----:B------:R-:W-:Y:S01]  /*2420*/  UMOV UR27, 0x80000020 ;  /* 0x80000020001b7882 */ /* 0x000fe20000000000 */
[----:B------:R-:W-:-:S02]  /*2430*/  UIADD3 UR18, UR32, 0x400, URZ ;  /* 0x0000040020127890 */ /* 0x000fc4000fffe03f */
[----:B------:R-:W-:Y:S02]  /*2440*/  UIADD3 UR22, UR32, 0x402, URZ ;  /* 0x0000040220167890 */ /* 0x000fe4000fffe03f */
[----:B------:R-:W-:Y:S01]  /*2450*/  UIADD3 UR30, UR32, 0x680, URZ ;  /* 0x00000680201e7890 */ /* 0x000fe2000fffe03f */
[----:B------:R-:W-:Y:S02]  /*2460*/  WARPGROUP.DEPBAR.LE gsb0, 0x0 ;  /* 0x00008000000079c5 */ /* 0x000fe40000010000 */
[----:B------:R-:W-:-:S06]  /*2470*/  WARPGROUP.ARRIVE ;  /* 0x00000000000079c5 */ /* 0x000fcc0000000000 */
[----:B------:R-:W-:Y:S01]  /*2480*/  QGMMA.64x32x32.F32.E4M3.E4M3 R76, gdesc[UR24], RZ, !UPT, gsb0 ;  /* 0x00600000184c79f3 */ /* 0x000fe2000c0008ff */
[----:B------:R-:W-:Y:S01]  /*2490*/  UIADD3 UR26, UR32, 0x200, URZ ;  /* 0x00000200201a7890 */ /* 0x000fe2000fffe03f */
[----:B------:R-:W-:Y:S01]  /*24a0*/  UMOV UR27, 0x80000020 ;  /* 0x80000020001b7882 */ /* 0x000fe20000000000 */
[----:B------:R-:W-:Y:S02]  /*24b0*/  WARPGROUP.DEPBAR.LE gsb0, 0x0 ;  /* 0x00008000000079c5 */ /* 0x000fe40000010000 */
[----:B------:R-:W-:-:S06]  /*24c0*/  WARPGROUP.ARRIVE ;  /* 0x00000000000079c5 */ /* 0x000fcc0000000000 */
[----:B------:R-:W-:Y:S01]  /*24d0*/  QGMMA.64x32x32.F32.E4M3.E4M3 R60, gdesc[UR4], RZ, !UPT, gsb0 ;  /* 0x00600000043c79f3 */ /* 0x000fe2000c0008ff */
[----:B------:R-:W-:Y:S01]  /*24e0*/  UIADD3 UR6, UR32, 0x2, URZ ;  /* 0x0000000220067890 */ /* 0x000fe2000fffe03f */
[----:B------:R-:W-:Y:S01]  /*24f0*/  UMOV UR4, UR12 ;  /* 0x0000000c00047c82 */ /* 0x000fe20008000000 */
[----:B------:R-:W-:Y:S01]  /*2500*/  UMOV UR5, 0x80000020 ;  /* 0x8000002000057882 */ /* 0x000fe20000000000 */
[----:B------:R-:W-:Y:S01]  /*2510*/  UMOV UR7, 0x80000020 ;  /* 0x8000002000077882 */ /* 0x000fe20000000000 */
[----:B------:R-:W-:Y:S01]  /*2520*/  UMOV UR12, UR4 ;  /* 0x00000004000c7c82 */ /* 0x000fe20008000000 */
[----:B------:R-:W-:Y:S01]  /*2530*/  UMOV UR13, UR5 ;  /* 0x00000005000d7c82 */ /* 0x000fe20008000000 */
[----:B------:R-:W-:Y:S02]  /*2540*/  WARPGROUP.DEPBAR.LE gsb0, 0x0 ;  /* 0x00008000000079c5 */ /* 0x000fe40000010000 */
[----:B------:R-:W-:-:S06]  /*2550*/  WARPGROUP.ARRIVE ;  /* 0x00000000000079c5 */ /* 0x000fcc0000000000 */
[----:B------:R-:W-:Y:S01]  /*2560*/  QGMMA.64x32x32.F32.E4M3.E4M3 R44, gdesc[UR8], RZ, !UPT, gsb0 ;  /* 0x00600000082c79f3 */ /* 0x000fe2000c0008ff */
[----:B------:R-:W-:Y:S01]  /*2570*/  UIADD3 UR10, UR32, 0x102, URZ ;  /* 0x00000102200a7890 */ /* 0x000fe2000fffe03f */
[----:B------:R-:W-:Y:S01]  /*2580*/  UMOV UR8, UR4 ;  /* 0x0000000400087c82 */ /* 0x000fe20008000000 */
[----:B------:R-:W-:Y:S01]  /*2590*/  UMOV UR9, UR5 ;  /* 0x0000000500097c82 */ /* 0x000fe20008000000 */
[----:B------:R-:W-:Y:S01]  /*25a0*/  UMOV UR11, 0x80000020 ;  /* 0x80000020000b7882 */ /* 0x000fe20000000000 */
        /* <DEDUP_REMOVED lines=32> */
[----:B------:R-:W-:Y:S02]  /*27b0*/  UIADD3 UR6, UR28, 0x202, URZ ;  /* 0x000002021c067890 */ /* 0x000fe4000fffe03f */
        /* <DEDUP_REMOVED lines=47> */
[----:B------:R-:W-:Y:S01]  /*2ab0*/  UIADD3 UR6, UR28, 0x402, URZ ;  /* 0x000004021c067890 */ /* 0x000fe2000fffe03f */
[----:B------:R-:W-:Y:S02]  /*2ac0*/  UMOV UR29, UR17 ;  /* 0x00000011001d7c82 */ /* 0x000fe40008000000 */
        /* <DEDUP_REMOVED lines=28> */
[----:B------:R-:W-:Y:S01]  /*2c90*/  ULDC UR6, c[0x0][0x988] ;  /* 0x0002620000067ab9 */ /* 0x000fe20000000800 */
[----:B------:R-:W-:Y:S02]  /*2ca0*/  WARPGROUP.DEPBAR.LE gsb0, 0x0 ;  /* 0x00008000000079c5 */ /* 0x000fe40000010000 */
[----:B------:R-:W-:-:S06]  /*2cb0*/  WARPGROUP.ARRIVE ;  /* 0x00000000000079c5 */ /* 0x000fcc0000000000 */
[----:B------:R-:W-:Y:S03]  /*2cc0*/  QGMMA.64x32x32.F32.E4M3.E4M3 R44, gdesc[UR28], R44, gsb0 ;  /* 0x006000001c2c79f3 */ /* 0x000fe6000800082c */
        /* <DEDUP_REMOVED lines=12> */
[C---:B-12---:R-:W-:Y:S01]  /*2d90*/  FMUL.FTZ R6, R0.reuse, R94 ;  /* 0x0000005e00067220 */ /* 0x046fe20000410000 */
[C---:B------:R-:W-:Y:S01]  /*2da0*/  FMUL.FTZ R10, R0.reuse, R95 ;  /* 0x0000005f000a7220 */ /* 0x040fe20000410000 */
[C---:B0-----:R-:W-:Y:S01]  /*2db0*/  FMUL.FTZ R11, R0.reuse, R97 ;  /* 0x00000061000b7220 */ /* 0x041fe20000410000 */
[----:B------:R-:W-:Y:S01]  /*2dc0*/  QGMMA.64x32x32.F32.E4M3.E4M3 R76, gdesc[UR20], R76, gsb0 ;  /* 0x00600000144c79f3 */ /* 0x000fe2000800084c */
[----:B------:R-:W-:Y:S01]  /*2dd0*/  UIADD3 UR22, UR32, 0x602, URZ ;  /* 0x0000060220167890 */ /* 0x000fe2000fffe03f */
[C---:B------:R-:W-:Y:S01]  /*2de0*/  FMUL.FTZ R24, R0.reuse, R103 ;  /* 0x0000006700187220 */ /* 0x040fe20000410000 */
[----:B------:R-:W-:Y:S01]  /*2df0*/  UMOV UR23, 0x80000020 ;  /* 0x8000002000177882 */ /* 0x000fe20000000000 */
[----:B------:R-:W-:Y:S01]  /*2e00*/  MUFU.TANH R7, R7 ;  /* 0x0000000700077308 */ /* 0x000fe20000002400 */
[C---:B------:R-:W-:Y:S01]  /*2e10*/  FMUL.FTZ R9, R0.reuse, R96 ;  /* 0x0000006000097220 */ /* 0x040fe20000410000 */
[C---:B------:R-:W-:Y:S01]  /*2e20*/  FMUL.FTZ R12, R0.reuse, R98 ;  /* 0x00000062000c7220 */ /* 0x040fe20000410000 */
[C---:B------:R-:W-:Y:S01]  /*2e30*/  FMUL.FTZ R27, R0.reuse, R106 ;  /* 0x0000006a001b7220 */ /* 0x040fe20000410000 */
[C---:B------:R-:W-:Y:S01]  /*2e40*/  FMUL.FTZ R13, R0.reuse, R100 ;  /* 0x00000064000d7220 */ /* 0x040fe20000410000 */
[C---:B------:R-:W-:Y:S01]  /*2e50*/  FMUL.FTZ R26, R0.reuse, R105 ;  /* 0x00000069001a7220 */ /* 0x040fe20000410000 */
[C---:B------:R-:W-:Y:S01]  /*2e60*/  FMUL.FTZ R15, R0.reuse, R101 ;  /* 0x00000065000f7220 */ /* 0x040fe20000410000 */
[C---:B------:R-:W-:Y:S01]  /*2e70*/  FMUL.FTZ R21, R0.reuse, R104 ;  /* 0x0000006800157220 */ /* 0x040fe20000410000 */
[----:B------:R-:W0:Y:S01]  /*2e80*/  MUFU.TANH R6, R6 ;  /* 0x0000000600067308 */ /* 0x000e220000002400 */
[C---:B------:R-:W-:Y:S01]  /*2e90*/  FMUL.FTZ R14, R0.reuse, R99 ;  /* 0x00000063000e7220 */ /* 0x040fe20000410000 */
[C---:B------:R-:W-:Y:S01]  /*2ea0*/  FMUL.FTZ R20, R0.reuse, R102 ;  /* 0x0000006600147220 */ /* 0x040fe20000410000 */
[----:B------:R-:W-:Y:S01]  /*2eb0*/  FMUL.FTZ R92, R0, R107 ;  /* 0x0000006b005c7220 */ /* 0x000fe20000410000 */
[----:B------:R-:W-:-:S04]  /*2ec0*/  IMAD.MOV.U32 R107, RZ, RZ, R25 ;  /* 0x000000ffff6b7224 */ /* 0x000fc800078e0019 */
[----:B------:R-:W1:Y:S08]  /*2ed0*/  MUFU.TANH R8, R8 ;  /* 0x0000000800087308 */ /* 0x000e700000002400 */
[----:B------:R-:W2:Y:S08]  /*2ee0*/  MUFU.TANH R10, R10 ;  /* 0x0000000a000a7308 */ /* 0x000eb00000002400 */
[----:B------:R-:W3:Y:S08]  /*2ef0*/  MUFU.TANH R11, R11 ;  /* 0x0000000b000b7308 */ /* 0x000ef00000002400 */
[----:B------:R-:W4:Y:S08]  /*2f00*/  MUFU.TANH R24, R24 ;  /* 0x0000001800187308 */ /* 0x000f300000002400 */
[----:B------:R-:W5:Y:S01]  /*2f10*/  MUFU.TANH R9, R9 ;  /* 0x0000000900097308 */ /* 0x000f620000002400 */
[----:B------:R-:W-:-:S02]  /*2f20*/  WARPGROUP.DEPBAR.LE gsb0, 0x0 ;  /* 0x00008000000079c5 */ /* 0x000fc40000010000 */
        /* <DEDUP_REMOVED lines=8> */
[----:B------:R-:W5:Y:S01]  /*2fb0*/  MUFU.TANH R12, R12 ;  /* 0x0000000c000c7308 */ /* 0x000f620000002400 */
[----:B------:R-:W-:Y:S01]  /*2fc0*/  UMOV UR23, 0x80000020 ;  /* 0x8000002000177882 */ /* 0x000fe20000000000 */
[C---:B------:R-:W-:Y:S01]  /*2fd0*/  FMUL.FTZ R79, R0.reuse, R81 ;  /* 0x00000051004f7220 */ /* 0x040fe20000410000 */
[C---:B------:R-:W-:Y:S01]  /*2fe0*/  FMUL.FTZ R81, R0.reuse, R85 ;  /* 0x0000005500517220 */ /* 0x040fe20000410000 */
[C---:B------:R-:W-:Y:S01]  /*2ff0*/  FMUL.FTZ R85, R0.reuse, R89 ;  /* 0x0000005900557220 */ /* 0x040fe20000410000 */
[C---:B------:R-:W-:Y:S01]  /*3000*/  FMUL.FTZ R89, R0.reuse, R91 ;  /* 0x0000005b00597220 */ /* 0x040fe20000410000 */
[C---:B------:R-:W-:Y:S01]  /*3010*/  FMUL.FTZ R76, R0.reuse, R76 ;  /* 0x0000004c004c7220 */ /* 0x040fe20000410000 */
[C---:B------:R-:W-:Y:S01]  /*3020*/  FMUL.FTZ R77, R0.reuse, R77 ;  /* 0x0000004d004d7220 */ /* 0x040fe20000410000 */
[----:B------:R-:W5:Y:S01]  /*3030*/  MUFU.TANH R27, R27 ;  /* 0x0000001b001b7308 */ /* 0x000f620000002400 */
[C---:B------:R-:W-:Y:S01]  /*3040*/  FMUL.FTZ R83, R0.reuse, R83 ;  /* 0x0000005300537220 */ /* 0x040fe20000410000 */
[C---:B------:R-:W-:Y:S01]  /*3050*/  FMUL.FTZ R86, R0.reuse, R86 ;  /* 0x0000005600567220 */ /* 0x040fe20000410000 */
[C---:B------:R-:W-:Y:S01]  /*3060*/  FMUL.FTZ R82, R0.reuse, R82 ;  /* 0x0000005200527220 */ /* 0x040fe20000410000 */
[C---:B------:R-:W-:Y:S01]  /*3070*/  FMUL.FTZ R87, R0.reuse, R87 ;  /* 0x0000005700577220 */ /* 0x040fe20000410000 */
[----:B------:R-:W-:-:S03]  /*3080*/  FMUL.FTZ R90, R0, R90 ;  /* 0x0000005a005a7220 */ /* 0x000fc60000410000 */
[----:B------:R-:W5:Y:S08]  /*3090*/  MUFU.TANH R13, R13 ;  /* 0x0000000d000d7308 */ /* 0x000f700000002400 */
[----:B------:R-:W5:Y:S08]  /*30a0*/  MUFU.TANH R26, R26 ;  /* 0x0000001a001a7308 */ /* 0x000f700000002400 */
[----:B------:R-:W5:Y:S08]  /*30b0*/  MUFU.TANH R15, R15 ;  /* 0x0000000f000f7308 */ /* 0x000f700000002400 */
[----:B------:R-:W5:Y:S08]  /*30c0*/  MUFU.TANH R21, R21 ;  /* 0x0000001500157308 */ /* 0x000f700000002400 */
[----:B------:R-:W5:Y:S08]  /*30d0*/  MUFU.TANH R14, R14 ;  /* 0x0000000e000e7308 */ /* 0x000f700000002400 */
[----:B------:R-:W5:Y:S01]  /*30e0*/  MUFU.TANH R20, R20 ;  /* 0x0000001400147308 */ /* 0x000f620000002400 */
[----:B------:R-:W-:-:S02]  /*30f0*/  WARPGROUP.DEPBAR.LE gsb0, 0x0 ;  /* 0x00008000000079c5 */ /* 0x000fc40000010000 */
[----:B------:R-:W-:Y:S01]  /*3100*/  WARPGROUP.ARRIVE ;  /* 0x00000000000079c5 */ /* 0x000fe20000000000 */
[C---:B------:R-:W-:Y:S01]  /*3110*/  FMUL.FTZ R88, R0.reuse, R60 ;  /* 0x0000003c00587220 */ /* 0x040fe20000410000 */
[----:B------:R-:W-:Y:S02]  /*3120*/  IMAD.U32 R60, RZ, RZ, UR53 ;  /* 0x00000035ff3c7e24 */ /* 0x000fe4000f8e00ff */
[C---:B------:R-:W-:Y:S01]  /*3130*/  FMUL.FTZ R96, R0.reuse, R66 ;  /* 0x0000004200607220 */ /* 0x040fe20000410000 */
[C---:B------:R-:W-:Y:S01]  /*3140*/  FMUL.FTZ R66, R0.reuse, R72 ;  /* 0x0000004800427220 */ /* 0x040fe20000410000 */
[----:B------:R-:W-:Y:S01]  /*3150*/  FMUL.FTZ R72, R0, R75 ;  /* 0x0000004b00487220 */ /* 0x000fe20000410000 */
[----:B------:R-:W-:Y:S01]  /*3160*/  QGMMA.64x32x32.F32.E4M3.E4M3 R44, gdesc[UR20], R44, gsb0 ;  /* 0x00600000142c79f3 */ /* 0x000fe2000800082c */
[----:B------:R-:W-:Y:S01]  /*3170*/  IADD3 R60, R60, 0xa0, -R17 ;  /* 0x000000a03c3c7810 */ /* 0x000fe20007ffe811 */
[----:B------:R-:W-:Y:S02]  /*3180*/  IMAD.U32 R75, RZ, RZ, UR49 ;  /* 0x00000031ff4b7e24 */ /* 0x000fe4000f8e00ff */
[C---:B------:R-:W-:Y:S01]  /*3190*/  FMUL.FTZ R91, R0.reuse, R63 ;  /* 0x0000003f005b7220 */ /* 0x040fe20000410000 */
[----:B------:R-:W-:Y:S01]  /*31a0*/  UIADD3 UR22, UR32, 0x702, URZ ;  /* 0x0000070220167890 */ /* 0x000fe2000fffe03f */
[----:B------:R-:W-:Y:S01]  /*31b0*/  FMUL.FTZ R63, R0, R65 ;  /* 0x00000041003f7220 */ /* 0x000fe20000410000 */
[----:B------:R-:W-:-:S02]  /*31c0*/  IMAD R60, R75, -0xa0, R60 ;  /* 0xffffff604b3c7824 */ /* 0x000fc400078e023c */
[C---:B------:R-:W-:Y:S01]  /*31d0*/  FMUL.FTZ R97, R0.reuse, R62 ;  /* 0x0000003e00617220 */ /* 0x040fe20000410000 */
[C---:B------:R-:W-:Y:S01]  /*31e0*/  FMUL.FTZ R65, R0.reuse, R68 ;  /* 0x0000004400417220 */ /* 0x040fe20000410000 */
[C---:B------:R-:W-:Y:S01]  /*31f0*/  FMUL.FTZ R62, R0.reuse, R64 ;  /* 0x00000040003e7220 */ /* 0x040fe20000410000 */
[----:B------:R-:W-:Y:S01]  /*3200*/  FMUL.FTZ R64, R0, R69 ;  /* 0x0000004500407220 */ /* 0x000fe20000410000 */
[----:B------:R-:W-:Y:S01]  /*3210*/  ISETP.GT.AND P6, PT, R60, RZ, PT ;  /* 0x000000ff3c00720c */ /* 0x000fe20003fc4270 */
[----:B------:R-:W-:Y:S01]  /*3220*/  FMUL.FTZ R95, R0, R67 ;  /* 0x00000043005f7220 */ /* 0x000fe20000410000 */
[C---:B------:R-:W-:Y:S01]  /*3230*/  ISETP.GT.AND P5, PT, R60.reuse, 0x1, PT ;  /* 0x000000013c00780c */ /* 0x040fe20003fa4270 */
[----:B------:R-:W-:Y:S01]  /*3240*/  UMOV UR23, 0x80000020 ;  /* 0x8000002000177882 */ /* 0x000fe20000000000 */
[----:B------:R-:W-:Y:S01]  /*3250*/  ISETP.GT.AND P2, PT, R60, 0x9, PT ;  /* 0x000000093c00780c */ /* 0x000fe20003f44270 */
[----:B------:R-:W-:Y:S01]  /*3260*/  FMUL.FTZ R67, R0, R73 ;  /* 0x0000004900437220 */ /* 0x000fe20000410000 */
[----:B0-----:R-:W-:Y:S01]  /*3270*/  FSEL R6, R6, -INF , P6 ;  /* 0xff80000006067808 */ /* 0x001fe20003000000 */
[----:B------:R-:W0:Y:S01]  /*3280*/  MUFU.TANH R76, R76 ;  /* 0x0000004c004c7308 */ /* 0x000e220000002400 */
[----:B------:R-:W-:Y:S01]  /*3290*/  ISETP.GT.AND P4, PT, R60, 0x8, PT ;  /* 0x000000083c00780c */ /* 0x000fe20003f84270 */
[----:B------:R-:W-:Y:S01]  /*32a0*/  FMUL.FTZ R70, R0, R70 ;  /* 0x0000004600467220 */ /* 0x000fe20000410000 */
[----:B------:R-:W-:Y:S01]  /*32b0*/  ISETP.GT.AND P3, PT, R60, 0x10, PT ;  /* 0x000000103c00780c */ /* 0x000fe20003f64270 */
[C---:B------:R-:W-:Y:S01]  /*32c0*/  FMUL.FTZ R61, R0.reuse, R61 ;  /* 0x0000003d003d7220 */ /* 0x040fe20000410000 */
[C---:B------:R-:W-:Y:S01]  /*32d0*/  FMUL.FTZ R71, R0.reuse, R71 ;  /* 0x0000004700477220 */ /* 0x040fe20000410000 */
[----:B------:R-:W-:Y:S01]  /*32e0*/  FMUL.FTZ R74, R0, R74 ;  /* 0x0000004a004a7220 */ /* 0x000fe20000410000 */
[----:B------:R-:W-:Y:S01]  /*32f0*/  UIADD3 UR49, UR49, -0x2, URZ ;  /* 0xfffffffe31317890 */ /* 0x000fe2000fffe03f */
[----:B------:R-:W0:Y:S03]  /*3300*/  MUFU.TANH R77, R77 ;  /* 0x0000004d004d7308 */ /* 0x000e260000002400 */
[----:B------:R-:W-:-:S05]  /*3310*/  UISETP.GE.AND UP0, UPT, UR49, UR41, UPT ;  /* 0x000000293100728c */ /* 0x000fca000bf06270 */
[----:B------:R-:W0:Y:S08]  /*3320*/  MUFU.TANH R78, R78 ;  /* 0x0000004e004e7308 */ /* 0x000e300000002400 */
[----:B------:R-:W0:Y:S08]  /*3330*/  MUFU.TANH R92, R92 ;  /* 0x0000005c005c7308 */ /* 0x000e300000002400 */
[----:B------:R-:W0:Y:S08]  /*3340*/  MUFU.TANH R79, R79 ;  /* 0x0000004f004f7308 */ /* 0x000e300000002400 */
[----:B------:R-:W0:Y:S01]  /*3350*/  MUFU.TANH R93, R93 ;  /* 0x0000005d005d7308 */ /* 0x000e220000002400 */
[----:B------:R-:W-:-:S02]  /*3360*/  WARPGROUP.DEPBAR.LE gsb0, 0x0 ;  /* 0x00008000000079c5 */ /* 0x000fc40000010000 */
[C---:B------:R-:W-:Y:S01]  /*3370*/  FMUL.FTZ R68, R0.reuse, R44 ;  /* 0x0000002c00447220 */ /* 0x040fe20000410000 */
[----:B------:R-:W-:Y:S01]  /*3380*/  WARPGROUP.ARRIVE ;  /* 0x00000000000079c5 */ /* 0x000fe20000000000 */
[C---:B------:R-:W-:Y:S01]  /*3390*/  FMUL.FTZ R44, R0.reuse, R49 ;  /* 0x00000031002c7220 */ /* 0x040fe20000410000 */
[C---:B------:R-:W-:Y:S01]  /*33a0*/  FMUL.FTZ R69, R0.reuse, R45 ;  /* 0x0000002d00457220 */ /* 0x040fe20000410000 */
[----:B------:R-:W-:Y:S01]  /*33b0*/  FSEL R49, R7, -INF , P6 ;  /* 0xff80000007317808 */ /* 0x000fe20003000000 */
[----:B------:R-:W-:Y:S01]  /*33c0*/  FMUL.FTZ R45, R0, R50 ;  /* 0x00000032002d7220 */ /* 0x000fe20000410000 */
[----:B------:R-:W-:Y:S01]  /*33d0*/  ISETP.GT.AND P6, PT, R60, 0x11, PT ;  /* 0x000000113c00780c */ /* 0x000fe20003fc4270 */
[----:B------:R-:W-:Y:S01]  /*33e0*/  FMUL.FTZ R75, R0, R47 ;  /* 0x0000002f004b7220 */ /* 0x000fe20000410000 */
[----:B-1----:R-:W-:Y:S01]  /*33f0*/  FSEL R50, R8, -INF , P5 ;  /* 0xff80000008327808 */ /* 0x002fe20002800000 */
[C---:B------:R-:W-:Y:S01]  /*3400*/  FMUL.FTZ R47, R0.reuse, R52 ;  /* 0x00000034002f7220 */ /* 0x040fe20000410000 */
[----:B------:R-:W-:Y:S01]  /*3410*/  FMUL.FTZ R73, R0, R46 ;  /* 0x0000002e00497220 */ /* 0x000fe20000410000 */
[----:B--2---:R-:W-:Y:S01]  /*3420*/  FSEL R7, R10, -INF , P5 ;  /* 0xff8000000a077808 */ /* 0x004fe20002800000 */
[----:B------:R-:W-:Y:S01]  /*3430*/  QGMMA.64x32x32.F32.E4M3.E4M3 R28, gdesc[UR20], R28, gsb0 ;  /* 0x00600000141c79f3 */ /* 0x000fe2000800081c */
[----:B---3--:R-:W-:Y:S01]  /*3440*/  FSEL R52, R11, -INF , P2 ;  /* 0xff8000000b347808 */ /* 0x008fe20001000000 */
[----:B------:R-:W-:Y:S01]  /*3450*/  FMUL.FTZ R46, R0, R51 ;  /* 0x00000033002e7220 */ /* 0x000fe20000410000 */
[----:B------:R-:W-:Y:S01]  /*3460*/  ISETP.GT.AND P5, PT, R60, 0x18, PT ;  /* 0x000000183c00780c */ /* 0x000fe20003fa4270 */
[----:B------:R-:W-:Y:S01]  /*3470*/  FMUL.FTZ R101, R0, R54 ;  /* 0x0000003600657220 */ /* 0x000fe20000410000 */
[----:B----4-:R-:W-:Y:S01]  /*3480*/  FSEL R11, R24, -INF , P6 ;  /* 0xff800000180b7808 */ /* 0x010fe20003000000 */
[C---:B------:R-:W-:Y:S01]  /*3490*/  FMUL.FTZ R104, R0.reuse, R57 ;  /* 0x0000003900687220 */ /* 0x040fe20000410000 */
[----:B-----5:R-:W-:Y:S01]  /*34a0*/  FSEL R51, R9, -INF , P4 ;  /* 0xff80000009337808 */ /* 0x020fe20002000000 */
[C---:B------:R-:W-:Y:S01]  /*34b0*/  FMUL.FTZ R102, R0.reuse, R55 ;  /* 0x0000003700667220 */ /* 0x040fe20000410000 */
[----:B------:R-:W-:Y:S01]  /*34c0*/  FMNMX.FTZ R24, R49, R50, !PT ;  /* 0x0000003231187209 */ /* 0x000fe20007810000 */
[----:B------:R-:W-:Y:S01]  /*34d0*/  FMUL.FTZ R103, R0, R56 ;  /* 0x0000003800677220 */ /* 0x000fe20000410000 */
[----:B------:R-:W-:Y:S01]  /*34e0*/  FSEL R8, R12, -INF , P4 ;  /* 0xff8000000c087808 */ /* 0x000fe20002000000 */
[C---:B------:R-:W-:Y:S01]  /*34f0*/  FMUL.FTZ R106, R0.reuse, R59 ;  /* 0x0000003b006a7220 */ /* 0x040fe20000410000 */
[----:B------:R-:W-:Y:S01]  /*3500*/  FSEL R12, R27, -INF , P5 ;  /* 0xff8000001b0c7808 */ /* 0x000fe20002800000 */
[----:B------:R1:W-:Y:S01]  /*3510*/  MUFU.TANH R59, R44 ;  /* 0x0000002c003b7308 */ /* 0x0003e20000002400 */
[----:B------:R-:W-:Y:S01]  /*3520*/  FMNMX.FTZ R27, R51, R24, !PT ;  /* 0x00000018331b7209 */ /* 0x000fe20007810000 */
[----:B------:R-:W-:Y:S01]  /*3530*/  FMUL.FTZ R100, R0, R53 ;  /* 0x0000003500647220 */ /* 0x000fe20000410000 */
[----:B------:R-:W-:Y:S01]  /*3540*/  ISETP.GT.AND P4, PT, R60, 0x19, PT ;  /* 0x000000193c00780c */ /* 0x000fe20003f84270 */
[C---:B------:R-:W-:Y:S01]  /*3550*/  FMUL.FTZ R48, R0.reuse, R48 ;  /* 0x0000003000307220 */ /* 0x040fe20000410000 */
[----:B------:R-:W-:Y:S01]  /*3560*/  FSEL R54, R13, -INF , P3 ;  /* 0xff8000000d367808 */ /* 0x000fe20001800000 */
[----:B------:R-:W-:Y:S01]  /*3570*/  FMUL.FTZ R105, R0, R58 ;  /* 0x0000003a00697220 */ /* 0x000fe20000410000 */
[----:B------:R-:W-:Y:S01]  /*3580*/  FMNMX.FTZ R27, R52, R27, !PT ;  /* 0x0000001b341b7209 */ /* 0x000fe20007810000 */
[----:B------:R-:W2:Y:S01]  /*3590*/  MUFU.TANH R83, R83 ;  /* 0x0000005300537308 */ /* 0x000ea20000002400 */
[----:B------:R-:W-:-:S02]  /*35a0*/  FSEL R57, R26, -INF , P4 ;  /* 0xff8000001a397808 */ /* 0x000fc40002000000 */
[----:B------:R-:W-:Y:S02]  /*35b0*/  FSEL R55, R15, -INF , P6 ;  /* 0xff8000000f377808 */ /* 0x000fe40003000000 */
[----:B------:R-:W-:Y:S02]  /*35c0*/  FMNMX.FTZ R26, R54, R27, !PT ;  /* 0x0000001b361a7209 */ /* 0x000fe40007810000 */
[----:B------:R-:W-:Y:S01]  /*35d0*/  FSEL R56, R21, -INF , P5 ;  /* 0xff80000015387808 */ /* 0x000fe20002800000 */
[----:B------:R-:W3:Y:S01]  /*35e0*/  MUFU.TANH R80, R80 ;  /* 0x0000005000507308 */ /* 0x000ee20000002400 */
[----:B------:R-:W-:Y:S02]  /*35f0*/  FMNMX.FTZ R27, R55, R26, !PT ;  /* 0x0000001a371b7209 */ /* 0x000fe40007810000 */
[----:B------:R-:W-:Y:S02]  /*3600*/  FSEL R9, R14, -INF , P2 ;  /* 0xff8000000e097808 */ /* 0x000fe40001000000 */
[----:B------:R-:W-:-:S02]  /*3610*/  ISETP.GT.AND P2, PT, R60, 0x20, PT ;  /* 0x000000203c00780c */ /* 0x000fc40003f44270 */
[----:B-1----:R-:W-:Y:S01]  /*3620*/  FMNMX.FTZ R44, R56, R27, !PT ;  /* 0x0000001b382c7209 */ /* 0x002fe20007810000 */
[----:B------:R1:W-:Y:S01]  /*3630*/  MUFU.TANH R53, R45 ;  /* 0x0000002d00357308 */ /* 0x0003e20000002400 */
[----:B------:R-:W-:Y:S02]  /*3640*/  FSEL R10, R20, -INF , P3 ;  /* 0xff800000140a7808 */ /* 0x000fe40001800000 */
[----:B------:R-:W-:Y:S02]  /*3650*/  ISETP.GT.AND P3, PT, R60, 0x21, PT ;  /* 0x000000213c00780c */ /* 0x000fe40003f64270 */
[----:B0-----:R-:W-:Y:S02]  /*3660*/  FSEL R76, R76, -INF , P2 ;  /* 0xff8000004c4c7808 */ /* 0x001fe40001000000 */
[----:B------:R-:W-:Y:S01]  /*3670*/  ISETP.GT.AND P6, PT, R60, 0x28, PT ;  /* 0x000000283c00780c */ /* 0x000fe20003fc4270 */
[----:B------:R-:W0:Y:S01]  /*3680*/  MUFU.TANH R94, R94 ;  /* 0x0000005e005e7308 */ /* 0x000e220000002400 */
[----:B-1----:R-:W-:-:S02]  /*3690*/  FMNMX.FTZ R45, R57, R44, !PT ;  /* 0x0000002c392d7209 */ /* 0x002fc40007810000 */
[----:B------:R-:W-:Y:S02]  /*36a0*/  FSEL R77, R77, -INF , P3 ;  /* 0xff8000004d4d7808 */ /* 0x000fe40001800000 */
[----:B------:R-:W-:Y:S02]  /*36b0*/  ISETP.GT.AND P5, PT, R60, 0x29, PT ;  /* 0x000000293c00780c */ /* 0x000fe40003fa4270 */
[----:B------:R-:W-:Y:S01]  /*36c0*/  FSEL R78, R78, -INF , P6 ;  /* 0xff8000004e4e7808 */ /* 0x000fe20003000000 */
[----:B------:R-:W1:Y:S01]  /*36d0*/  MUFU.TANH R86, R86 ;  /* 0x0000005600567308 */ /* 0x000e620000002400 */
[----:B------:R-:W-:Y:S02]  /*36e0*/  FSEL R13, R92, -INF , P4 ;  /* 0xff8000005c0d7808 */ /* 0x000fe40002000000 */
[----:B------:R-:W-:Y:S02]  /*36f0*/  ISETP.GT.AND P4, PT, R60, 0x30, PT ;  /* 0x000000303c00780c */ /* 0x000fe40003f84270 */
[----:B------:R-:W-:Y:S01]  /*3700*/  FSEL R79, R79, -INF , P5 ;  /* 0xff8000004f4f7808 */ /* 0x000fe20002800000 */
[----:B------:R-:W-:-:S02]  /*3710*/  WARPGROUP.DEPBAR.LE gsb0, 0x0 ;  /* 0x00008000000079c5 */ /* 0x000fc40000010000 */
[----:B------:R-:W4:Y:S01]  /*3720*/  MUFU.TANH R81, R81 ;  /* 0x0000005100517308 */ /* 0x000f220000002400 */
[----:B------:R-:W-:Y:S01]  /*3730*/  FSEL R14, R93, -INF , P2 ;  /* 0xff8000005d0e7808 */ /* 0x000fe20001000000 */
[C---:B------:R-:W-:Y:S01]  /*3740*/  FMUL.FTZ R42, R0.reuse, R42 ;  /* 0x0000002a002a7220 */ /* 0x040fe20000410000 */
[----:B--2---:R-:W-:Y:S01]  /*3750*/  FSEL R21, R83, -INF , P5 ;  /* 0xff80000053157808 */ /* 0x004fe20002800000 */
[----:B------:R-:W-:Y:S01]  /*3760*/  FMUL.FTZ R43, R0, R43 ;  /* 0x0000002b002b7220 */ /* 0x000fe20000410000 */
[----:B------:R-:W-:Y:S02]  /*3770*/  ISETP.GT.AND P2, PT, R60, 0x31, PT ;  /* 0x000000313c00780c */ /* 0x000fe40003f44270 */
[----:B---3--:R-:W-:Y:S01]  /*3780*/  FSEL R80, R80, -INF , P4 ;  /* 0xff80000050507808 */ /* 0x008fe20002000000 */
[----:B------:R2:W-:Y:S01]  /*3790*/  MUFU.TANH R98, R46 ;  /* 0x0000002e00627308 */ /* 0x0005e20000002400 */
[----:B0-----:R-:W-:Y:S02]  /*37a0*/  FSEL R15, R94, -INF , P3 ;  /* 0xff8000005e0f7808 */ /* 0x001fe40001800000 */
[----:B-1----:R-:W-:-:S02]  /*37b0*/  FSEL R24, R86, -INF , P4 ;  /* 0xff80000056187808 */ /* 0x002fc40002000000 */
[C---:B------:R-:W-:Y:S02]  /*37c0*/  ISETP.GT.AND P3, PT, R60.reuse, 0x38, PT ;  /* 0x000000383c00780c */ /* 0x040fe40003f64270 */
[----:B------:R-:W-:Y:S01]  /*37d0*/  ISETP.GT.AND P5, PT, R60, 0x40, PT ;  /* 0x000000403c00780c */ /* 0x000fe20003fa4270 */
[----:B------:R-:W0:Y:S01]  /*37e0*/  MUFU.TANH R82, R82 ;  /* 0x0000005200527308 */ /* 0x000e220000002400 */
[----:B--2---:R-:W-:Y:S02]  /*37f0*/  FMNMX.FTZ R46, R76, R45, !PT ;  /* 0x0000002d4c2e7209 */ /* 0x004fe40007810000 */
[----:B----4-:R-:W-:Y:S02]  /*3800*/  FSEL R81, R81, -INF , P2 ;  /* 0xff80000051517808 */ /* 0x010fe40001000000 */
[----:B------:R-:W-:-:S03]  /*3810*/  ISETP.GT.AND P4, PT, R60, 0x41, PT ;  /* 0x000000413c00780c */ /* 0x000fc60003f84270 */
[----:B------:R-:W1:Y:S08]  /*3820*/  MUFU.TANH R87, R87 ;  /* 0x0000005700577308 */ /* 0x000e700000002400 */
[----:B------:R-:W2:Y:S01]  /*3830*/  MUFU.TANH R84, R84 ;  /* 0x0000005400547308 */ /* 0x000ea20000002400 */
[----:B0-----:R-:W-:Y:S02]  /*3840*/  FSEL R20, R82, -INF , P6 ;  /* 0xff80000052147808 */ /* 0x001fe40003000000 */
[----:B------:R-:W-:-:S05]  /*3850*/  ISETP.GT.AND P6, PT, R60, 0x39, PT ;  /* 0x000000393c00780c */ /* 0x000fca0003fc4270 */
[----:B------:R0:W-:Y:S01]  /*3860*/  MUFU.TANH R99, R47 ;  /* 0x0000002f00637308 */ /* 0x0001e20000002400 */
[----:B-1----:R-:W-:Y:S02]  /*3870*/  FSEL R26, R87, -INF , P2 ;  /* 0xff800000571a7808 */ /* 0x002fe40001000000 */
[----:B------:R-:W-:-:S05]  /*3880*/  ISETP.GT.AND P2, PT, R60, 0x48, PT ;  /* 0x000000483c00780c */ /* 0x000fca0003f44270 */
[----:B------:R-:W1:Y:S01]  /*3890*/  MUFU.TANH R85, R85 ;  /* 0x0000005500557308 */ /* 0x000e620000002400 */
[----:B0-----:R-:W-:Y:S02]  /*38a0*/  FMNMX.FTZ R47, R77, R46, !PT ;  /* 0x0000002e4d2f7209 */ /* 0x001fe40007810000 */
[----:B--2---:R-:W-:-:S05]  /*38b0*/  FSEL R84, R84, -INF , P3 ;  /* 0xff80000054547808 */ /* 0x004fca0001800000 */
[----:B------:R0:W-:Y:S08]  /*38c0*/  MUFU.TANH R58, R48 ;  /* 0x00000030003a7308 */ /* 0x0001f00000002400 */
[----:B------:R-:W2:Y:S01]  /*38d0*/  MUFU.TANH R89, R89 ;  /* 0x0000005900597308 */ /* 0x000ea20000002400 */
[----:B0-----:R-:W-:Y:S02]  /*38e0*/  FMNMX.FTZ R48, R78, R47, !PT ;  /* 0x0000002f4e307209 */ /* 0x001fe40007810000 */
[----:B-1----:R-:W-:-:S02]  /*38f0*/  FSEL R85, R85, -INF , P6 ;  /* 0xff80000055557808 */ /* 0x002fc40003000000 */
[----:B------:R-:W-:Y:S01]  /*3900*/  FMNMX.FTZ R83, R79, R48, !PT ;  /* 0x000000304f537209 */ /* 0x000fe20007810000 */
[----:B------:R-:W-:Y:S02]  /*3910*/  FMUL.FTZ R48, R0, R28 ;  /* 0x0000001c00307220 */ /* 0x000fe40000410000 */
[----:B------:R-:W0:Y:S01]  /*3920*/  MUFU.TANH R88, R88 ;  /* 0x0000005800587308 */ /* 0x000e220000002400 */
[----:B------:R-:W-:-:S04]  /*3930*/  FMNMX.FTZ R86, R80, R83, !PT ;  /* 0x0000005350567209 */ /* 0x000fc80007810000 */
[----:B------:R-:W-:-:S03]  /*3940*/  FMNMX.FTZ R87, R81, R86, !PT ;  /* 0x0000005651577209 */ /* 0x000fc60007810000 */
[----:B------:R-:W1:Y:S01]  /*3950*/  MUFU.TANH R97, R97 ;  /* 0x0000006100617308 */ /* 0x000e620000002400 */
[----:B------:R-:W-:Y:S01]  /*3960*/  FMNMX.FTZ R86, R84, R87, !PT ;  /* 0x0000005754567209 */ /* 0x000fe20007810000 */
[----:B------:R-:W-:Y:S01]  /*3970*/  FMUL.FTZ R87, R0, R30 ;  /* 0x0000001e00577220 */ /* 0x000fe20000410000 */
[----:B--2---:R-:W-:Y:S02]  /*3980*/  FSEL R44, R89, -INF , P6 ;  /* 0xff800000592c7808 */ /* 0x004fe40003000000 */
[----:B------:R-:W-:Y:S02]  /*3990*/  ISETP.GT.AND P6, PT, R60, 0x50, PT ;  /* 0x000000503c00780c */ /* 0x000fe40003fc4270 */
[----:B------:R-:W-:Y:S01]  /*39a0*/  FMNMX.FTZ R89, R85, R86, !PT ;  /* 0x0000005655597209 */ /* 0x000fe20007810000 */
[----:B------:R-:W2:Y:S01]  /*39b0*/  MUFU.TANH R70, R70 ;  /* 0x0000004600467308 */ /* 0x000ea20000002400 */
[----:B0-----:R-:W-:Y:S01]  /*39c0*/  FSEL R88, R88, -INF , P5 ;  /* 0xff80000058587808 */ /* 0x001fe20002800000 */
[----:B------:R-:W-:-:S06]  /*39d0*/  FMUL.FTZ R86, R0, R29 ;  /* 0x0000001d00567220 */ /* 0x000fcc0000410000 */
[----:B------:R-:W0:Y:S01]  /*39e0*/  MUFU.TANH R61, R61 ;  /* 0x0000003d003d7308 */ /* 0x000e220000002400 */
[----:B-1----:R-:W-:Y:S02]  /*39f0*/  FSEL R45, R97, -INF , P5 ;  /* 0xff800000612d7808 */ /* 0x002fe40002800000 */
[----:B------:R-:W-:-:S05]  /*3a00*/  ISETP.GT.AND P5, PT, R60, 0x51, PT ;  /* 0x000000513c00780c */ /* 0x000fca0003fa4270 */
[----:B------:R-:W1:Y:S01]  /*3a10*/  MUFU.TANH R91, R91 ;  /* 0x0000005b005b7308 */ /* 0x000e620000002400 */
[----:B--2---:R-:W-:Y:S02]  /*3a20*/  FSEL R30, R70, -INF , P6 ;  /* 0xff800000461e7808 */ /* 0x004fe40003000000 */
[----:B------:R-:W-:-:S05]  /*3a30*/  FMNMX.FTZ R70, R88, R89, !PT ;  /* 0x0000005958467209 */ /* 0x000fca0007810000 */
[----:B------:R-:W2:Y:S01]  /*3a40*/  MUFU.TANH R90, R90 ;  /* 0x0000005a005a7308 */ /* 0x000ea20000002400 */
[----:B0-----:R-:W-:-:S07]  /*3a50*/  FSEL R61, R61, -INF , P4 ;  /* 0xff8000003d3d7808 */ /* 0x001fce0002000000 */
[----:B------:R-:W0:Y:S01]  /*3a60*/  MUFU.TANH R71, R71 ;  /* 0x0000004700477308 */ /* 0x000e220000002400 */
[----:B-1----:R-:W-:Y:S02]  /*3a70*/  FSEL R46, R91, -INF , P4 ;  /* 0xff8000005b2e7808 */ /* 0x002fe40002000000 */
[----:B------:R-:W-:-:S05]  /*3a80*/  ISETP.GT.AND P4, PT, R60, 0x58, PT ;  /* 0x000000583c00780c */ /* 0x000fca0003f84270 */
[----:B------:R-:W1:Y:S01]  /*3a90*/  MUFU.TANH R62, R62 ;  /* 0x0000003e003e7308 */ /* 0x000e620000002400 */
[----:B--2---:R-:W-:Y:S02]  /*3aa0*/  FSEL R27, R90, -INF , P3 ;  /* 0xff8000005a1b7808 */ /* 0x004fe40001800000 */
[----:B------:R-:W-:-:S05]  /*3ab0*/  ISETP.GT.AND P3, PT, R60, 0x49, PT ;  /* 0x000000493c00780c */ /* 0x000fca0003f64270 */
[----:B------:R-:W-:Y:S01]  /*3ac0*/  MUFU.TANH R74, R74 ;  /* 0x0000004a004a7308 */ /* 0x000fe20000002400 */
[----:B0-----:R-:W-:Y:S02]  /*3ad0*/  FSEL R29, R71, -INF , P5 ;  /* 0xff800000471d7808 */ /* 0x001fe40002800000 */
[----:B------:R-:W-:-:S05]  /*3ae0*/  FMNMX.FTZ R71, R61, R70, !PT ;  /* 0x000000463d477209 */ /* 0x000fca0007810000 */
[----:B------:R-:W0:Y:S01]  /*3af0*/  MUFU.TANH R63, R63 ;  /* 0x0000003f003f7308 */ /* 0x000e220000002400 */
[----:B-1----:R-:W-:-:S07]  /*3b00*/  FSEL R62, R62, -INF , P2 ;  /* 0xff8000003e3e7808 */ /* 0x002fce0001000000 */
[----:B------:R-:W1:Y:S08]  /*3b10*/  MUFU.TANH R65, R65 ;  /* 0x0000004100417308 */ /* 0x000e700000002400 */
[----:B------:R-:W2:Y:S01]  /*3b20*/  MUFU.TANH R64, R64 ;  /* 0x0000004000407308 */ /* 0x000ea20000002400 */
[----:B0-----:R-:W-:-:S07]  /*3b30*/  FSEL R63, R63, -INF , P3 ;  /* 0xff8000003f3f7808 */ /* 0x001fce0001800000 */
[----:B------:R-:W0:Y:S01]  /*3b40*/  MUFU.TANH R96, R96 ;  /* 0x0000006000607308 */ /* 0x000e220000002400 */
[----:B-1----:R-:W-:Y:S02]  /*3b50*/  FSEL R65, R65, -INF , P6 ;  /* 0xff80000041417808 */ /* 0x002fe40003000000 */
[----:B------:R-:W-:-:S05]  /*3b60*/  ISETP.GT.AND P6, PT, R60, 0x61, PT ;  /* 0x000000613c00780c */ /* 0x000fca0003fc4270 */
[----:B------:R-:W1:Y:S01]  /*3b70*/  MUFU.TANH R95, R95 ;  /* 0x0000005f005f7308 */ /* 0x000e620000002400 */
[----:B--2---:R-:W-:Y:S02]  /*3b80*/  FSEL R64, R64, -INF , P5 ;  /* 0xff80000040407808 */ /* 0x004fe40002800000 */
[----:B------:R-:W-:-:S04]  /*3b90*/  ISETP.GT.AND P5, PT, R60, 0x68, PT ;  /* 0x000000683c00780c */ /* 0x000fc80003fa4270 */
[----:B------:R-:W-:Y:S01]  /*3ba0*/  FSEL R53, R53, -INF , P5 ;  /* 0xff80000035357808 */ /* 0x000fe20002800000 */
[----:B------:R-:W2:Y:S01]  /*3bb0*/  MUFU.TANH R66, R66 ;  /* 0x0000004200427308 */ /* 0x000ea20000002400 */
[----:B0-----:R-:W-:Y:S02]  /*3bc0*/  FSEL R47, R96, -INF , P2 ;  /* 0xff800000602f7808 */ /* 0x001fe40001000000 */
[----:B------:R-:W-:-:S05]  /*3bd0*/  ISETP.GT.AND P2, PT, R60, 0x59, PT ;  /* 0x000000593c00780c */ /* 0x000fca0003f44270 */
[----:B------:R-:W0:Y:S01]  /*3be0*/  MUFU.TANH R72, R72 ;  /* 0x0000004800487308 */ /* 0x000e220000002400 */
[----:B-1----:R-:W-:Y:S02]  /*3bf0*/  FSEL R28, R95, -INF , P3 ;  /* 0xff8000005f1c7808 */ /* 0x002fe40001800000 */
[----:B------:R-:W-:-:S05]  /*3c00*/  ISETP.GT.AND P3, PT, R60, 0x60, PT ;  /* 0x000000603c00780c */ /* 0x000fca0003f64270 */
[----:B------:R1:W-:Y:S01]  /*3c10*/  MUFU.TANH R83, R48 ;  /* 0x0000003000537308 */ /* 0x0003e20000002400 */
[----:B--2---:R-:W-:Y:S01]  /*3c20*/  FSEL R70, R66, -INF , P4 ;  /* 0xff80000042467808 */ /* 0x004fe20002000000 */
[----:B------:R-:W-:-:S06]  /*3c30*/  FMUL.FTZ R66, R0, R31 ;  /* 0x0000001f00427220 */ /* 0x000fcc0000410000 */
[----:B------:R-:W2:Y:S01]  /*3c40*/  MUFU.TANH R67, R67 ;  /* 0x0000004300437308 */ /* 0x000ea20000002400 */
[----:B-1----:R-:W-:Y:S02]  /*3c50*/  FSEL R48, R74, -INF , P4 ;  /* 0xff8000004a307808 */ /* 0x002fe40002000000 */
[----:B------:R-:W-:Y:S02]  /*3c60*/  FMNMX.FTZ R74, R62, R71, !PT ;  /* 0x000000473e4a7209 */ /* 0x000fe40007810000 */
[----:B0-----:R-:W-:Y:S01]  /*3c70*/  FSEL R31, R72, -INF , P2 ;  /* 0xff800000481f7808 */ /* 0x001fe20001000000 */
[----:B------:R-:W-:Y:S01]  /*3c80*/  FMUL.FTZ R72, R0, R32 ;  /* 0x0000002000487220 */ /* 0x000fe20000410000 */
[----:B------:R-:W-:Y:S01]  /*3c90*/  FMNMX.FTZ R74, R63, R74, !PT ;  /* 0x0000004a3f4a7209 */ /* 0x000fe20007810000 */
[----:B------:R-:W0:Y:S01]  /*3ca0*/  MUFU.TANH R73, R73 ;  /* 0x0000004900497308 */ /* 0x000e220000002400 */
[----:B------:R-:W-:Y:S02]  /*3cb0*/  ISETP.GT.AND P4, PT, R60, 0x69, PT ;  /* 0x000000693c00780c */ /* 0x000fe40003f84270 */
[----:B------:R-:W-:-:S04]  /*3cc0*/  FMNMX.FTZ R71, R65, R74, !PT ;  /* 0x0000004a41477209 */ /* 0x000fc80007810000 */
[----:B------:R-:W-:Y:S01]  /*3cd0*/  FMNMX.FTZ R71, R64, R71, !PT ;  /* 0x0000004740477209 */ /* 0x000fe20007810000 */
[----:B------:R-:W1:Y:S01]  /*3ce0*/  MUFU.TANH R75, R75 ;  /* 0x0000004b004b7308 */ /* 0x000e620000002400 */
[----:B--2---:R-:W-:Y:S02]  /*3cf0*/  FSEL R67, R67, -INF , P2 ;  /* 0xff80000043437808 */ /* 0x004fe40001000000 */
[----:B------:R-:W-:Y:S02]  /*3d00*/  FMNMX.FTZ R74, R70, R71, !PT ;  /* 0x00000047464a7209 */ /* 0x000fe40007810000 */
[----:B------:R-:W-:Y:S02]  /*3d10*/  FSEL R71, R58, -INF , P5 ;  /* 0xff8000003a477808 */ /* 0x000fe40002800000 */
[----:B------:R-:W-:Y:S01]  /*3d20*/  ISETP.GT.AND P2, PT, R60, 0x70, PT ;  /* 0x000000703c00780c */ /* 0x000fe20003f44270 */
[----:B------:R-:W2:Y:S01]  /*3d30*/  MUFU.TANH R68, R68 ;  /* 0x0000004400447308 */ /* 0x000ea20000002400 */
[----:B0-----:R-:W-:Y:S01]  /*3d40*/  FSEL R32, R73, -INF , P3 ;  /* 0xff80000049207808 */ /* 0x001fe20001800000 */
[----:B------:R-:W-:Y:S01]  /*3d50*/  FMUL.FTZ R73, R0, R34 ;  /* 0x0000002200497220 */ /* 0x000fe20000410000 */
[----:B------:R-:W-:-:S05]  /*3d60*/  ISETP.GT.AND P5, PT, R60, 0x79, PT ;  /* 0x000000793c00780c */ /* 0x000fca0003fa4270 */
[----:B------:R-:W0:Y:S01]  /*3d70*/  MUFU.TANH R69, R69 ;  /* 0x0000004500457308 */ /* 0x000e220000002400 */
[----:B-1----:R-:W-:Y:S02]  /*3d80*/  FSEL R34, R75, -INF , P6 ;  /* 0xff8000004b227808 */ /* 0x002fe40003000000 */
[----:B------:R-:W-:-:S05]  /*3d90*/  FMNMX.FTZ R75, R67, R74, !PT ;  /* 0x0000004a434b7209 */ /* 0x000fca0007810000 */
[----:B------:R-:W1:Y:S01]  /*3da0*/  MUFU.TANH R100, R100 ;  /* 0x0000006400647308 */ /* 0x000e620000002400 */
[----:B--2---:R-:W-:Y:S02]  /*3db0*/  FSEL R68, R68, -INF , P3 ;  /* 0xff80000044447808 */ /* 0x004fe40001800000 */
[----:B------:R-:W-:Y:S02]  /*3dc0*/  ISETP.GT.AND P3, PT, R60, 0x71, PT ;  /* 0x000000713c00780c */ /* 0x000fe40003f64270 */
[----:B------:R-:W-:Y:S01]  /*3dd0*/  FMNMX.FTZ R58, R68, R75, !PT ;  /* 0x0000004b443a7209 */ /* 0x000fe20007810000 */
[----:B------:R-:W-:Y:S01]  /*3de0*/  FMUL.FTZ R75, R0, R33 ;  /* 0x00000021004b7220 */ /* 0x000fe20000410000 */
[----:B------:R-:W-:Y:S01]  /*3df0*/  FSEL R33, R98, -INF , P4 ;  /* 0xff80000062217808 */ /* 0x000fe20002000000 */
[----:B------:R-:W-:Y:S01]  /*3e00*/  MUFU.TANH R103, R103 ;  /* 0x0000006700677308 */ /* 0x000fe20000002400 */
[----:B0-----:R-:W-:Y:S02]  /*3e10*/  FSEL R69, R69, -INF , P6 ;  /* 0xff80000045457808 */ /* 0x001fe40003000000 */
[----:B------:R-:W-:-:S02]  /*3e20*/  ISETP.GT.AND P6, PT, R60, 0x78, PT ;  /* 0x000000783c00780c */ /* 0x000fc40003fc4270 */
[----:B------:R-:W-:-:S03]  /*3e30*/  FMNMX.FTZ R58, R69, R58, !PT ;  /* 0x0000003a453a7209 */ /* 0x000fc60007810000 */
[----:B------:R-:W-:Y:S01]  /*3e40*/  MUFU.TANH R90, R87 ;  /* 0x00000057005a7308 */ /* 0x000fe20000002400 */
[----:B------:R-:W-:Y:S02]  /*3e50*/  FMNMX.FTZ R91, R71, R58, !PT ;  /* 0x0000003a475b7209 */ /* 0x000fe40007810000 */
[----:B-1----:R-:W-:Y:S01]  /*3e60*/  FSEL R74, R100, -INF , P3 ;  /* 0xff800000644a7808 */ /* 0x002fe20001800000 */
[----:B------:R-:W-:-:S04]  /*3e70*/  IMAD.MOV.U32 R100, RZ, RZ, R25 ;  /* 0x000000ffff647224 */ /* 0x000fc800078e0019 */
[----:B------:R0:W1:Y:S08]  /*3e80*/  MUFU.TANH R82, R104 ;  /* 0x0000006800527308 */ /* 0x0000700000002400 */
[----:B------:R2:W-:Y:S01]  /*3e90*/  MUFU.TANH R87, R72 ;  /* 0x0000004800577308 */ /* 0x0005e20000002400 */
[----:B0-----:R-:W-:-:S07]  /*3ea0*/  IMAD.MOV.U32 R104, RZ, RZ, R25 ;  /* 0x000000ffff687224 */ /* 0x001fce00078e0019 */
[----:B------:R-:W0:Y:S01]  /*3eb0*/  MUFU.TANH R102, R102 ;  /* 0x0000006600667308 */ /* 0x000e220000002400 */
[----:B--2---:R-:W-:Y:S01]  /*3ec0*/  FSEL R72, R59, -INF , P4 ;  /* 0xff8000003b487808 */ /* 0x004fe20002000000 */
[----:B------:R-:W-:Y:S01]  /*3ed0*/  FMUL.FTZ R59, R0, R36 ;  /* 0x00000024003b7220 */ /* 0x000fe20000410000 */
[----:B------:R-:W-:Y:S02]  /*3ee0*/  ISETP.GT.AND P4, PT, R60, 0x80, PT ;  /* 0x000000803c00780c */ /* 0x000fe40003f84270 */
[----:B------:R-:W-:Y:S01]  /*3ef0*/  FMNMX.FTZ R94, R72, R91, !PT ;  /* 0x0000005b485e7209 */ /* 0x000fe20007810000 */
[----:B------:R-:W-:Y:S01]  /*3f00*/  FMUL.FTZ R91, R0, R37 ;  /* 0x00000025005b7220 */ /* 0x000fe20000410000 */
[----:B-1----:R-:W-:Y:S01]  /*3f10*/  FSEL R82, R82, -INF , P5 ;  /* 0xff80000052527808 */ /* 0x002fe20002800000 */
[----:B------:R1:W-:Y:S01]  /*3f20*/  MUFU.TANH R92, R73 ;  /* 0x00000049005c7308 */ /* 0x0003e20000002400 */
[----:B------:R-:W-:-:S07]  /*3f30*/  FSEL R83, R83, -INF , P4 ;  /* 0xff80000053537808 */ /* 0x000fce0002000000 */
[----:B------:R-:W2:Y:S01]  /*3f40*/  MUFU.TANH R101, R101 ;  /* 0x0000006500657308 */ /* 0x000ea20000002400 */
[----:B-1----:R-:W-:Y:S02]  /*3f50*/  FSEL R73, R99, -INF , P2 ;  /* 0xff80000063497808 */ /* 0x002fe40001000000 */
[----:B0-----:R-:W-:Y:S01]  /*3f60*/  FSEL R58, R102, -INF , P3 ;  /* 0xff800000663a7808 */ /* 0x001fe20001800000 */
[----:B------:R-:W-:Y:S01]  /*3f70*/  IMAD.MOV.U32 R102, RZ, RZ, R25 ;  /* 0x000000ffff667224 */ /* 0x000fe200078e0019 */
[----:B------:R-:W-:Y:S02]  /*3f80*/  FMNMX.FTZ R93, R73, R94, !PT ;  /* 0x0000005e495d7209 */ /* 0x000fe40007810000 */
[----:B------:R-:W-:Y:S01]  /*3f90*/  ISETP.GT.AND P3, PT, R60, 0x81, PT ;  /* 0x000000813c00780c */ /* 0x000fe20003f64270 */
[----:B------:R-:W0:Y:S01]  /*3fa0*/  MUFU.TANH R86, R86 ;  /* 0x0000005600567308 */ /* 0x000e220000002400 */
[----:B------:R-:W-:Y:S01]  /*3fb0*/  FMNMX.FTZ R94, R74, R93, !PT ;  /* 0x0000005d4a5e7209 */ /* 0x000fe20007810000 */
[----:B------:R-:W-:-:S06]  /*3fc0*/  FMUL.FTZ R93, R0, R40 ;  /* 0x00000028005d7220 */ /* 0x000fcc0000410000 */
[----:B------:R-:W1:Y:S01]  /*3fd0*/  MUFU.TANH R105, R105 ;  /* 0x0000006900697308 */ /* 0x000e620000002400 */
[----:B--2---:R-:W-:Y:S01]  /*3fe0*/  FSEL R36, R101, -INF , P2 ;  /* 0xff80000065247808 */ /* 0x004fe20001000000 */
[----:B------:R-:W-:Y:S01]  /*3ff0*/  IMAD.MOV.U32 R101, RZ, RZ, R25 ;  /* 0x000000ffff657224 */ /* 0x000fe200078e0019 */
[----:B------:R-:W-:-:S04]  /*4000*/  ISETP.GT.AND P2, PT, R60, 0x88, PT ;  /* 0x000000883c00780c */ /* 0x000fc80003f44270 */
[----:B------:R-:W-:Y:S01]  /*4010*/  FSEL R87, R87, -INF , P2 ;  /* 0xff80000057577808 */ /* 0x000fe20001000000 */
[----:B------:R2:W3:Y:S01]  /*4020*/  MUFU.TANH R89, R75 ;  /* 0x0000004b00597308 */ /* 0x0004e20000002400 */
[----:B0-----:R-:W-:-:S07]  /*4030*/  FSEL R86, R86, -INF , P3 ;  /* 0xff80000056567808 */ /* 0x001fce0001800000 */
[----:B------:R-:W0:Y:S01]  /*4040*/  MUFU.TANH R106, R106 ;  /* 0x0000006a006a7308 */ /* 0x000e220000002400 */
[----:B--2---:R-:W-:Y:S01]  /*4050*/  FSEL R75, R103, -INF , P6 ;  /* 0xff800000674b7808 */ /* 0x004fe20003000000 */
[--C-:B------:R-:W-:Y:S01]  /*4060*/  IMAD.MOV.U32 R103, RZ, RZ, R25.reuse ;  /* 0x000000ffff677224 */ /* 0x100fe200078e0019 */
[----:B-1----:R-:W-:Y:S01]  /*4070*/  FSEL R37, R105, -INF , P6 ;  /* 0xff80000069257808 */ /* 0x002fe20003000000 */
[----:B------:R-:W-:Y:S01]  /*4080*/  IMAD.MOV.U32 R105, RZ, RZ, R25 ;  /* 0x000000ffff697224 */ /* 0x000fe200078e0019 */
[----:B------:R-:W-:Y:S01]  /*4090*/  FMNMX.FTZ R95, R75, R94, !PT ;  /* 0x0000005e4b5f7209 */ /* 0x000fe20007810000 */
[----:B------:R-:W-:Y:S01]  /*40a0*/  FMUL.FTZ R94, R0, R41 ;  /* 0x00000029005e7220 */ /* 0x000fe20000410000 */
[----:B------:R-:W-:Y:S01]  /*40b0*/  ISETP.GT.AND P6, PT, R60, 0x89, PT ;  /* 0x000000893c00780c */ /* 0x000fe20003fc4270 */
[----:B------:R-:W1:Y:S01]  /*40c0*/  MUFU.TANH R59, R59 ;  /* 0x0000003b003b7308 */ /* 0x000e620000002400 */
[----:B------:R-:W-:Y:S02]  /*40d0*/  FMNMX.FTZ R40, R82, R95, !PT ;  /* 0x0000005f52287209 */ /* 0x000fe40007810000 */
[----:B---3--:R-:W-:-:S02]  /*40e0*/  FSEL R89, R89, -INF , P6 ;  /* 0xff80000059597808 */ /* 0x008fc40003000000 */
[----:B------:R-:W-:Y:S02]  /*40f0*/  FMNMX.FTZ R95, R83, R40, !PT ;  /* 0x00000028535f7209 */ /* 0x000fe40007810000 */
[----:B------:R-:W-:Y:S01]  /*4100*/  FSEL R41, R90, -INF , P4 ;  /* 0xff8000005a297808 */ /* 0x000fe20002000000 */
[----:B------:R-:W2:Y:S01]  /*4110*/  MUFU.TANH R66, R66 ;  /* 0x0000004200427308 */ /* 0x000ea20000002400 */
[----:B------:R-:W-:Y:S02]  /*4120*/  FMNMX.FTZ R96, R86, R95, !PT ;  /* 0x0000005f56607209 */ /* 0x000fe40007810000 */
[----:B0-----:R-:W-:Y:S01]  /*4130*/  FSEL R40, R106, -INF , P5 ;  /* 0xff8000006a287808 */ /* 0x001fe20002800000 */
[----:B------:R-:W-:Y:S01]  /*4140*/  IMAD.MOV.U32 R106, RZ, RZ, R25 ;  /* 0x000000ffff6a7224 */ /* 0x000fe200078e0019 */
[C---:B------:R-:W-:Y:S02]  /*4150*/  ISETP.GT.AND P5, PT, R60.reuse, 0x90, PT ;  /* 0x000000903c00780c */ /* 0x040fe40003fa4270 */
[----:B------:R-:W-:Y:S01]  /*4160*/  FMNMX.FTZ R96, R87, R96, !PT ;  /* 0x0000006057607209 */ /* 0x000fe20007810000 */
[----:B------:R-:W0:Y:S01]  /*4170*/  MUFU.TANH R91, R91 ;  /* 0x0000005b005b7308 */ /* 0x000e220000002400 */
[----:B------:R-:W-:-:S02]  /*4180*/  ISETP.GT.AND P4, PT, R60, 0x91, PT ;  /* 0x000000913c00780c */ /* 0x000fc40003f84270 */
[----:B-1----:R-:W-:Y:S02]  /*4190*/  FSEL R90, R59, -INF , P5 ;  /* 0xff8000003b5a7808 */ /* 0x002fe40002800000 */
[----:B------:R-:W-:-:S03]  /*41a0*/  FMNMX.FTZ R95, R89, R96, !PT ;  /* 0x00000060595f7209 */ /* 0x000fc60007810000 */
[----:B------:R-:W1:Y:S01]  /*41b0*/  MUFU.TANH R93, R93 ;  /* 0x0000005d005d7308 */ /* 0x000e620000002400 */
[----:B--2---:R-:W-:Y:S02]  /*41c0*/  FSEL R59, R66, -INF , P3 ;  /* 0xff800000423b7808 */ /* 0x004fe40001800000 */
[----:B------:R-:W-:Y:S02]  /*41d0*/  ISETP.GT.AND P3, PT, R60, 0x98, PT ;  /* 0x000000983c00780c */ /* 0x000fe40003f64270 */
[----:B------:R-:W-:Y:S02]  /*41e0*/  FMNMX.FTZ R96, R90, R95, !PT ;  /* 0x0000005f5a607209 */ /* 0x000fe40007810000 */
[----:B------:R-:W-:Y:S01]  /*41f0*/  FSEL R66, R92, -INF , P2 ;  /* 0xff8000005c427808 */ /* 0x000fe20001000000 */
[----:B------:R-:W2:Y:S01]  /*4200*/  MUFU.TANH R94, R94 ;  /* 0x0000005e005e7308 */ /* 0x000ea20000002400 */
[----:B0-----:R-:W-:Y:S02]  /*4210*/  FSEL R91, R91, -INF , P4 ;  /* 0xff8000005b5b7808 */ /* 0x001fe40002000000 */
[----:B------:R-:W-:-:S05]  /*4220*/  ISETP.GT.AND P2, PT, R60, 0x99, PT ;  /* 0x000000993c00780c */ /* 0x000fca0003f44270 */
[----:B------:R0:W-:Y:S01]  /*4230*/  MUFU.TANH R97, R42 ;  /* 0x0000002a00617308 */ /* 0x0001e20000002400 */
[----:B-1----:R-:W-:Y:S02]  /*4240*/  FSEL R60, R93, -INF , P3 ;  /* 0xff8000005d3c7808 */ /* 0x002fe40001800000 */
[----:B------:R-:W-:-:S04]  /*4250*/  FMNMX.FTZ R93, R91, R96, !PT ;  /* 0x000000605b5d7209 */ /* 0x000fc80007810000 */
[----:B------:R-:W-:Y:S01]  /*4260*/  FMNMX.FTZ R93, R60, R93, !PT ;  /* 0x0000005d3c5d7209 */ /* 0x000fe20007810000 */
[----:B------:R1:W-:Y:S01]  /*4270*/  MUFU.TANH R98, R43 ;  /* 0x0000002b00627308 */ /* 0x0003e20000002400 */
[----:B--2---:R-:W-:-:S04]  /*4280*/  FSEL R92, R94, -INF , P2 ;  /* 0xff8000005e5c7808 */ /* 0x004fc80001000000 */
[----:B------:R-:W-:-:S05]  /*4290*/  FMNMX.FTZ R95, R92, R93, !PT ;  /* 0x0000005d5c5f7209 */ /* 0x000fca0007810000 */
[----:B------:R-:W2:Y:S02]  /*42a0*/  SHFL.BFLY PT, R94, R95, 0x2, 0x1f ;  /* 0x0c401f005f5e7f89 */ /* 0x000ea400000e0000 */
[----:B--2---:R-:W-:Y:S01]  /*42b0*/  FMNMX.FTZ R96, R95, R94, !PT ;  /* 0x0000005e5f607209 */ /* 0x004fe20007810000 */
[C---:B------:R-:W-:Y:S01]  /*42c0*/  FMUL.FTZ R94, R0.reuse, R35 ;  /* 0x00000023005e7220 */ /* 0x040fe20000410000 */
[----:B------:R-:W-:-:S03]  /*42d0*/  FMUL.FTZ R95, R0, R38 ;  /* 0x00000026005f7220 */ /* 0x000fc60000410000 */
[----:B------:R-:W2:Y:S02]  /*42e0*/  SHFL.BFLY PT, R93, R96, 0x1, 0x1f ;  /* 0x0c201f00605d7f89 */ /* 0x000ea400000e0000 */
[----:B------:R-:W-:Y:S08]  /*42f0*/  MUFU.TANH R94, R94 ;  /* 0x0000005e005e7308 */ /* 0x000ff00000002400 */
[----:B------:R-:W-:Y:S01]  /*4300*/  MUFU.TANH R95, R95 ;  /* 0x0000005f005f7308 */ /* 0x000fe20000002400 */
[----:B--2---:R-:W-:Y:S01]  /*4310*/  FMNMX.FTZ R120, R96, R93, !PT ;  /* 0x0000005d60787209 */ /* 0x004fe20007810000 */
[----:B------:R-:W-:-:S02]  /*4320*/  IMAD.U32 R93, RZ, RZ, UR6 ;  /* 0x00000006ff5d7e24 */ /* 0x000fc4000f8e00ff */
[----:B------:R-:W-:Y:S01]  /*4330*/  FMUL.FTZ R96, R0, R39 ;  /* 0x0000002700607220 */ /* 0x000fe20000410000 */
[C---:B------:R-:W-:Y:S01]  /*4340*/  FSETP.NEU.FTZ.AND P0, PT, R120.reuse, -INF , PT ;  /* 0xff8000007800780b */ /* 0x040fe20003f1d000 */
[----:B------:R-:W-:-:S04]  /*4350*/  FFMA.FTZ R93, R120, R93, -8 ;  /* 0xc1000000785d7423 */ /* 0x000fc8000001005d */
[----:B------:R-:W-:Y:S01]  /*4360*/  MUFU.TANH R96, R96 ;  /* 0x0000006000607308 */ /* 0x000fe20000002400 */
[----:B------:R-:W-:Y:S02]  /*4370*/  FSEL R93, R93, RZ, P0 ;  /* 0x000000ff5d5d7208 */ /* 0x000fe40000000000 */
[----:B------:R-:W-:Y:S01]  /*4380*/  ISETP.NE.AND P0, PT, R108, RZ, PT ;  /* 0x000000ff6c00720c */ /* 0x000fe20003f05270 */
[----:B------:R-:W-:Y:S02]  /*4390*/  IMAD.MOV.U32 R108, RZ, RZ, R25 ;  /* 0x000000ffff6c7224 */ /* 0x000fe400078e0019 */
[--C-:B------:R-:W-:Y:S01]  /*43a0*/  FFMA.FTZ R39, R51, UR6, -R93.reuse ;  /* 0x0000000633277c23 */ /* 0x100fe2000801085d */
[----:B------:R-:W-:Y:S01]  /*43b0*/  FMNMX.FTZ R51, R6, R7, !PT ;  /* 0x0000000706337209 */ /* 0x000fe20007810000 */
[--C-:B0-----:R-:W-:Y:S01]  /*43c0*/  FFMA.FTZ R42, R54, UR6, -R93.reuse ;  /* 0x00000006362a7c23 */ /* 0x101fe2000801085d */
[----:B-1----:R-:W-:-:S01]  /*43d0*/  FFMA.FTZ R43, R55, UR6, -R93 ;  /* 0x00000006372b7c23 */ /* 0x002fc2000801085d */
[--C-:B------:R-:W-:Y:S01]  /*43e0*/  FFMA.FTZ R35, R49, UR6, -R93.reuse ;  /* 0x0000000631237c23 */ /* 0x100fe2000801085d */
[----:B------:R-:W-:Y:S01]  /*43f0*/  FMNMX.FTZ R54, R8, R51, !PT ;  /* 0x0000003308367209 */ /* 0x000fe20007810000 */
[--C-:B------:R-:W-:Y:S01]  /*4400*/  FFMA.FTZ R49, R56, UR6, -R93.reuse ;  /* 0x0000000638317c23 */ /* 0x100fe2000801085d */
[----:B------:R-:W-:-:S01]  /*4410*/  FFMA.FTZ R38, R50, UR6, -R93 ;  /* 0x0000000632267c23 */ /* 0x000fc2000801085d */
[--C-:B------:R-:W-:Y:S01]  /*4420*/  FFMA.FTZ R50, R52, UR6, -R93.reuse ;  /* 0x0000000634327c23 */ /* 0x100fe2000801085d */
[----:B------:R-:W-:Y:S01]  /*4430*/  FMNMX.FTZ R51, R9, R54, !PT ;  /* 0x0000003609337209 */ /* 0x000fe20007810000 */
[--C-:B------:R-:W-:Y:S01]  /*4440*/  FFMA.FTZ R52, R57, UR6, -R93.reuse ;  /* 0x0000000639347c23 */ /* 0x100fe2000801085d */
[----:B------:R-:W-:-:S01]  /*4450*/  FFMA.FTZ R76, R76, UR6, -R93 ;  /* 0x000000064c4c7c23 */ /* 0x000fc2000801085d */
[--C-:B------:R-:W-:Y:S01]  /*4460*/  FFMA.FTZ R78, R78, UR6, -R93.reuse ;  /* 0x000000064e4e7c23 */ /* 0x100fe2000801085d */
[----:B------:R-:W-:Y:S01]  /*4470*/  FMNMX.FTZ R54, R10, R51, !PT ;  /* 0x000000330a367209 */ /* 0x000fe20007810000 */
[--C-:B------:R-:W-:Y:S01]  /*4480*/  FFMA.FTZ R80, R80, UR6, -R93.reuse ;  /* 0x0000000650507c23 */ /* 0x100fe2000801085d */
[----:B------:R0:W-:Y:S01]  /*4490*/  MUFU.EX2 R51, R76 ;  /* 0x0000004c00337308 */ /* 0x0001e20000000800 */
[----:B------:R-:W-:-:S01]  /*44a0*/  FFMA.FTZ R85, R85, UR6, -R93 ;  /* 0x0000000655557c23 */ /* 0x000fc2000801085d */
[----:B------:R-:W-:Y:S01]  /*44b0*/  FMNMX.FTZ R55, R11, R54, !PT ;  /* 0x000000360b377209 */ /* 0x000fe20007810000 */
[----:B------:R-:W-:-:S01]  /*44c0*/  FFMA.FTZ R54, R77, UR6, -R93 ;  /* 0x000000064d367c23 */ /* 0x000fc2000801085d */
[--C-:B------:R-:W-:Y:S01]  /*44d0*/  FFMA.FTZ R81, R81, UR6, -R93.reuse ;  /* 0x0000000651517c23 */ /* 0x100fe2000801085d */
        /* <DEDUP_REMOVED lines=10> */
[----:B------:R-:W-:Y:S03]  /*4580*/  MUFU.EX2 R35, R35 ;  /* 0x0000002300237308 */ /* 0x000fe60000000800 */
[----:B------:R-:W-:Y:S01]  /*4590*/  FMNMX.FTZ R57, R15, R56, !PT ;  /* 0x000000380f397209 */ /* 0x000fe20007810000 */
[----:B------:R-:W-:-:S03]  /*45a0*/  FFMA.FTZ R56, R79, UR6, -R93 ;  /* 0x000000064f387c23 */ /* 0x000fc6000801085d */
[----:B0-----:R-:W-:Y:S01]  /*45b0*/  FMNMX.FTZ R76, R20, R57, !PT ;  /* 0x00000039144c7209 */ /* 0x001fe20007810000 */
[----:B------:R0:W-:Y:S03]  /*45c0*/  MUFU.EX2 R55, R78 ;  /* 0x0000004e00377308 */ /* 0x0001e60000000800 */
[----:B------:R-:W-:-:S04]  /*45d0*/  FMNMX.FTZ R57, R21, R76, !PT ;  /* 0x0000004c15397209 */ /* 0x000fc80007810000 */
[----:B------:R-:W-:Y:S01]  /*45e0*/  FMNMX.FTZ R77, R24, R57, !PT ;  /* 0x00000039184d7209 */ /* 0x000fe20007810000 */
[----:B------:R-:W-:Y:S03]  /*45f0*/  MUFU.EX2 R38, R38 ;  /* 0x0000002600267308 */ /* 0x000fe60000000800 */
[----:B------:R-:W-:-:S04]  /*4600*/  FMNMX.FTZ R76, R26, R77, !PT ;  /* 0x0000004d1a4c7209 */ /* 0x000fc80007810000 */
[----:B------:R-:W-:Y:S01]  /*4610*/  FMNMX.FTZ R77, R27, R76, !PT ;  /* 0x0000004c1b4d7209 */ /* 0x000fe20007810000 */
[----:B------:R-:W-:Y:S03]  /*4620*/  MUFU.EX2 R57, R80 ;  /* 0x0000005000397308 */ /* 0x000fe60000000800 */
[----:B0-----:R-:W-:Y:S01]  /*4630*/  FMNMX.FTZ R78, R44, R77, !PT ;  /* 0x0000004d2c4e7209 */ /* 0x001fe20007810000 */
[----:B------:R-:W-:-:S03]  /*4640*/  FFMA.FTZ R77, R84, UR6, -R93 ;  /* 0x00000006544d7c23 */ /* 0x000fc6000801085d */
[----:B------:R-:W-:Y:S01]  /*4650*/  FMNMX.FTZ R79, R45, R78, !PT ;  /* 0x0000004e2d4f7209 */ /* 0x000fe20007810000 */
[----:B------:R0:W-:Y:S03]  /*4660*/  MUFU.EX2 R80, R85 ;  /* 0x0000005500507308 */ /* 0x0001e60000000800 */
[----:B------:R-:W-:-:S04]  /*4670*/  FMNMX.FTZ R78, R46, R79, !PT ;  /* 0x0000004f2e4e7209 */ /* 0x000fc80007810000 */
[----:B------:R-:W-:Y:S01]  /*4680*/  FMNMX.FTZ R79, R47, R78, !PT ;  /* 0x0000004e2f4f7209 */ /* 0x000fe20007810000 */
[----:B------:R-:W-:Y:S01]  /*4690*/  MUFU.EX2 R76, R81 ;  /* 0x00000051004c7308 */ /* 0x000fe20000000800 */
[----:B0-----:R-:W-:-:S01]  /*46a0*/  FFMA.FTZ R85, R65, UR6, -R93 ;  /* 0x0000000641557c23 */ /* 0x001fc2000801085d */
[----:B------:R-:W-:Y:S01]  /*46b0*/  FFMA.FTZ R78, R88, UR6, -R93 ;  /* 0x00000006584e7c23 */ /* 0x000fe2000801085d */
[----:B------:R-:W-:-:S04]  /*46c0*/  FMNMX.FTZ R79, R28, R79, !PT ;  /* 0x0000004f1c4f7209 */ /* 0x000fc80007810000 */
[----:B------:R-:W-:Y:S01]  /*46d0*/  FMNMX.FTZ R84, R30, R79, !PT ;  /* 0x0000004f1e547209 */ /* 0x000fe20007810000 */
[----:B------:R-:W-:Y:S03]  /*46e0*/  MUFU.EX2 R39, R39 ;  /* 0x0000002700277308 */ /* 0x000fe60000000800 */
[----:B------:R-:W-:-:S04]  /*46f0*/  FMNMX.FTZ R79, R29, R84, !PT ;  /* 0x000000541d4f7209 */ /* 0x000fc80007810000 */
[----:B------:R-:W-:Y:S01]  /*4700*/  FMNMX.FTZ R84, R48, R79, !PT ;  /* 0x0000004f30547209 */ /* 0x000fe20007810000 */
[----:B------:R-:W0:Y:S03]  /*4710*/  MUFU.EX2 R50, R50 ;  /* 0x0000003200327308 */ /* 0x000e260000000800 */
[----:B------:R-:W-:-:S04]  /*4720*/  FMNMX.FTZ R79, R31, R84, !PT ;  /* 0x000000541f4f7209 */ /* 0x000fc80007810000 */
[----:B------:R-:W-:Y:S01]  /*4730*/  FMNMX.FTZ R79, R32, R79, !PT ;  /* 0x0000004f204f7209 */ /* 0x000fe20007810000 */
[----:B------:R-:W-:Y:S03]  /*4740*/  MUFU.EX2 R42, R42 ;  /* 0x0000002a002a7308 */ /* 0x000fe60000000800 */
[----:B------:R-:W-:Y:S01]  /*4750*/  FMNMX.FTZ R84, R34, R79, !PT ;  /* 0x0000004f22547209 */ /* 0x000fe20007810000 */
[----:B------:R-:W-:-:S03]  /*4760*/  FFMA.FTZ R79, R63, UR6, -R93 ;  /* 0x000000063f4f7c23 */ /* 0x000fc6000801085d */
[----:B------:R-:W-:Y:S01]  /*4770*/  FMNMX.FTZ R84, R53, R84, !PT ;  /* 0x0000005435547209 */ /* 0x000fe20007810000 */
[----:B------:R-:W-:Y:S01]  /*4780*/  MUFU.EX2 R43, R43 ;  /* 0x0000002b002b7308 */ /* 0x000fe20000000800 */
[----:B0-----:R-:W-:Y:S02]  /*4790*/  F2FP.SATFINITE.E4M3.F32.PACK_AB_MERGE_C R200, R50, R39, RZ ;  /* 0x0000002732c8723e */ /* 0x001fe400048070ff */
[----:B------:R-:W-:Y:S02]  /*47a0*/  FMNMX.FTZ R63, R33, R84, !PT ;  /* 0x00000054213f7209 */ /* 0x000fe40007810000 */
[----:B------:R-:W-:Y:S02]  /*47b0*/  F2FP.SATFINITE.E4M3.F32.PACK_AB_MERGE_C R200, R38, R35, R200 ;  /* 0x0000002326c8723e */ /* 0x000fe400048070c8 */
[----:B------:R-:W-:Y:S01]  /*47c0*/  FMNMX.FTZ R65, R36, R63, !PT ;  /* 0x0000003f24417209 */ /* 0x000fe20007810000 */
[----:B------:R-:W-:Y:S03]  /*47d0*/  MUFU.EX2 R49, R49 ;  /* 0x0000003100317308 */ /* 0x000fe60000000800 */
[----:B------:R-:W-:-:S04]  /*47e0*/  FMNMX.FTZ R84, R58, R65, !PT ;  /* 0x000000413a547209 */ /* 0x000fc80007810000 */
[----:B------:R-:W-:Y:S01]  /*47f0*/  FMNMX.FTZ R65, R37, R84, !PT ;  /* 0x0000005425417209 */ /* 0x000fe20007810000 */
[----:B------:R0:W-:Y:S03]  /*4800*/  MUFU.EX2 R63, R85 ;  /* 0x00000055003f7308 */ /* 0x0001e60000000800 */
[----:B------:R-:W-:Y:S01]  /*4810*/  FMNMX.FTZ R84, R40, R65, !PT ;  /* 0x0000004128547209 */ /* 0x000fe20007810000 */
[----:B------:R-:W-:Y:S01]  /*4820*/  FFMA.FTZ R65, R70, UR6, -R93 ;  /* 0x0000000646417c23 */ /* 0x000fe2000801085d */
[----:B------:R-:W-:Y:S02]  /*4830*/  FSEL R70, R94, -INF , P6 ;  /* 0xff8000005e467808 */ /* 0x000fe40003000000 */
[----:B------:R-:W-:Y:S01]  /*4840*/  FMNMX.FTZ R84, R41, R84, !PT ;  /* 0x0000005429547209 */ /* 0x000fe20007810000 */
[----:B------:R-:W1:Y:S01]  /*4850*/  MUFU.EX2 R52, R52 ;  /* 0x0000003400347308 */ /* 0x000e620000000800 */
[----:B0-----:R-:W-:-:S02]  /*4860*/  FSEL R85, R97, -INF , P3 ;  /* 0xff80000061557808 */ /* 0x001fc40001800000 */
[----:B------:R-:W-:Y:S01]  /*4870*/  FMNMX.FTZ R81, R59, R84, !PT ;  /* 0x000000543b517209 */ /* 0x000fe20007810000 */
[----:B------:R-:W-:-:S01]  /*4880*/  FFMA.FTZ R84, R67, UR6, -R93 ;  /* 0x0000000643547c23 */ /* 0x000fc2000801085d */
[----:B------:R-:W-:Y:S02]  /*4890*/  FSEL R67, R95, -INF , P5 ;  /* 0xff8000005f437808 */ /* 0x000fe40002800000 */
[----:B------:R-:W-:Y:S01]  /*48a0*/  FMNMX.FTZ R81, R66, R81, !PT ;  /* 0x0000005142517209 */ /* 0x000fe20007810000 */
[----:B------:R-:W-:Y:S03]  /*48b0*/  MUFU.EX2 R54, R54 ;  /* 0x0000003600367308 */ /* 0x000fe60000000800 */
[----:B------:R-:W-:Y:S02]  /*48c0*/  FMNMX.FTZ R88, R70, R81, !PT ;  /* 0x0000005146587209 */ /* 0x000fe40007810000 */
[----:B------:R-:W-:-:S02]  /*48d0*/  FSEL R81, R96, -INF , P4 ;  /* 0xff80000060517808 */ /* 0x000fc40002000000 */
[----:B------:R-:W-:Y:S01]  /*48e0*/  FMNMX.FTZ R88, R67, R88, !PT ;  /* 0x0000005843587209 */ /* 0x000fe20007810000 */
[----:B------:R-:W0:Y:S01]  /*48f0*/  MUFU.EX2 R56, R56 ;  /* 0x0000003800387308 */ /* 0x000e220000000800 */
[----:B-1----:R-:W-:Y:S02]  /*4900*/  F2FP.SATFINITE.E4M3.F32.PACK_AB_MERGE_C R202, R52, R49, RZ ;  /* 0x0000003134ca723e */ /* 0x002fe400048070ff */
[----:B------:R-:W-:Y:S02]  /*4910*/  FMNMX.FTZ R94, R81, R88, !PT ;  /* 0x00000058515e7209 */ /* 0x000fe40007810000 */
[----:B------:R-:W-:Y:S02]  /*4920*/  FSEL R88, R98, -INF , P2 ;  /* 0xff80000062587808 */ /* 0x000fe40001000000 */
        /* <DEDUP_REMOVED lines=8> */
[--C-:B------:R-:W-:Y:S01]  /*49b0*/  FFMA.FTZ R83, R86, UR6, -R93.reuse ;  /* 0x0000000656537c23 */ /* 0x100fe2000801085d */
[----:B------:R-:W1:Y:S01]  /*49c0*/  SHFL.BFLY PT, R96, R95, 0x2, 0x1f ;  /* 0x0c401f005f607f89 */ /* 0x000e6200000e0000 */
[----:B------:R-:W-:-:S01]  /*49d0*/  FFMA.FTZ R86, R87, UR6, -R93 ;  /* 0x0000000657567c23 */ /* 0x000fc2000801085d */
[--C-:B------:R-:W-:Y:S01]  /*49e0*/  FFMA.FTZ R87, R89, UR6, -R93.reuse ;  /* 0x0000000659577c23 */ /* 0x100fe2000801085d */
[----:B------:R-:W-:-:S01]  /*49f0*/  FFMA.FTZ R89, R90, UR6, -R93 ;  /* 0x000000065a597c23 */ /* 0x000fc2000801085d */
[--C-:B------:R-:W-:Y:S01]  /*4a00*/  FFMA.FTZ R90, R91, UR6, -R93.reuse ;  /* 0x000000065b5a7c23 */ /* 0x100fe2000801085d */
[----:B------:R-:W-:-:S01]  /*4a10*/  FFMA.FTZ R91, R92, UR6, -R93 ;  /* 0x000000065c5b7c23 */ /* 0x000fc2000801085d */
[----:B------:R-:W2:Y:S01]  /*4a20*/  MUFU.EX2 R77, R77 ;  /* 0x0000004d004d7308 */ /* 0x000ea20000000800 */
[----:B0-----:R-:W-:-:S02]  /*4a30*/  F2FP.SATFINITE.E4M3.F32.PACK_AB_MERGE_C R204, R56, R55, RZ ;  /* 0x0000003738cc723e */ /* 0x001fc400048070ff */
[----:B------:R-:W-:Y:S02]  /*4a40*/  F2FP.SATFINITE.E4M3.F32.PACK_AB_MERGE_C R202, R43, R42, R202 ;  /* 0x0000002a2bca723e */ /* 0x000fe400048070ca */
[----:B------:R-:W-:-:S03]  /*4a50*/  F2FP.SATFINITE.E4M3.F32.PACK_AB_MERGE_C R204, R54, R51, R204 ;  /* 0x0000003336cc723e */ /* 0x000fc600048070cc */
[----:B------:R-:W-:Y:S08]  /*4a60*/  MUFU.EX2 R78, R78 ;  /* 0x0000004e004e7308 */ /* 0x000ff00000000800 */
[----:B------:R-:W-:Y:S01]  /*4a70*/  MUFU.EX2 R61, R61 ;  /* 0x0000003d003d7308 */ /* 0x000fe20000000800 */
[----:B--2---:R-:W-:Y:S02]  /*4a80*/  F2FP.SATFINITE.E4M3.F32.PACK_AB_MERGE_C R206, R80, R77, RZ ;  /* 0x0000004d50ce723e */ /* 0x004fe400048070ff */
[----:B-1----:R-:W-:-:S02]  /*4a90*/  FMNMX.FTZ R96, R95, R96, !PT ;  /* 0x000000605f607209 */ /* 0x002fc40007810000 */
[----:B------:R-:W-:-:S03]  /*4aa0*/  F2FP.SATFINITE.E4M3.F32.PACK_AB_MERGE_C R206, R76, R57, R206 ;  /* 0x000000394cce723e */ /* 0x000fc600048070ce */
[----:B------:R-:W0:Y:S01]  /*4ab0*/  SHFL.BFLY PT, R121, R96, 0x1, 0x1f ;  /* 0x0c201f0060797f89 */ /* 0x000e2200000e0000 */
[----:B------:R-:W-:Y:S08]  /*4ac0*/  MUFU.EX2 R62, R62 ;  /* 0x0000003e003e7308 */ /* 0x000ff00000000800 */
[----:B------:R-:W1:Y:S08]  /*4ad0*/  MUFU.EX2 R79, R79 ;  /* 0x0000004f004f7308 */ /* 0x000e700000000800 */
[----:B------:R-:W-:Y:S01]  /*4ae0*/  MUFU.EX2 R64, R64 ;  /* 0x0000004000407308 */ /* 0x000fe20000000800 */
[----:B0-----:R-:W-:Y:S01]  /*4af0*/  FMNMX.FTZ R121, R96, R121, !PT ;  /* 0x0000007960797209 */ /* 0x001fe20007810000 */
[----:B------:R-:W-:-:S06]  /*4b00*/  IMAD.U32 R96, RZ, RZ, UR6 ;  /* 0x00000006ff607e24 */ /* 0x000fcc000f8e00ff */
[----:B------:R-:W-:Y:S01]  /*4b10*/  MUFU.EX2 R65, R65 ;  /* 0x0000004100417308 */ /* 0x000fe20000000800 */
[----:B-1----:R-:W-:Y:S01]  /*4b20*/  F2FP.SATFINITE.E4M3.F32.PACK_AB_MERGE_C R208, R79, R62, RZ ;  /* 0x0000003e4fd0723e */ /* 0x002fe200048070ff */
[C---:B------:R-:W-:Y:S01]  /*4b30*/  FFMA.FTZ R95, R121.reuse, R96, -8 ;  /* 0xc1000000795f7423 */ /* 0x040fe20000010060 */
[----:B------:R-:W-:Y:S02]  /*4b40*/  FSETP.NEU.FTZ.AND P2, PT, R121, -INF , PT ;  /* 0xff8000007900780b */ /* 0x000fe40003f5d000 */
[----:B------:R-:W-:Y:S02]  /*4b50*/  F2FP.SATFINITE.E4M3.F32.PACK_AB_MERGE_C R208, R61, R78, R208 ;  /* 0x0000004e3dd0723e */ /* 0x000fe400048070d0 */
[----:B------:R-:W-:Y:S01]  /*4b60*/  FSEL R93, R95, RZ, P2 ;  /* 0x000000ff5f5d7208 */ /* 0x000fe20001000000 */
[----:B------:R-:W-:Y:S04]  /*4b70*/  MUFU.EX2 R84, R84 ;  /* 0x0000005400547308 */ /* 0x000fe80000000800 */
[----:B------:R-:W-:-:S01]  /*4b80*/  FFMA.FTZ R6, R6, UR6, -R93 ;  /* 0x0000000606067c23 */ /* 0x000fc2000801085d */
[--C-:B------:R-:W-:Y:S01]  /*4b90*/  FFMA.FTZ R7, R7, UR6, -R93.reuse ;  /* 0x0000000607077c23 */ /* 0x100fe2000801085d */
[----:B------:R-:W-:-:S01]  /*4ba0*/  FFMA.FTZ R92, R8, UR6, -R93 ;  /* 0x00000006085c7c23 */ /* 0x000fc2000801085d */
[--C-:B------:R-:W-:Y:S01]  /*4bb0*/  FFMA.FTZ R95, R9, UR6, -R93.reuse ;  /* 0x00000006095f7c23 */ /* 0x100fe2000801085d */
[----:B------:R-:W-:-:S01]  /*4bc0*/  FFMA.FTZ R8, R10, UR6, -R93 ;  /* 0x000000060a087c23 */ /* 0x000fc2000801085d */
[--C-:B------:R-:W-:Y:S01]  /*4bd0*/  FFMA.FTZ R9, R11, UR6, -R93.reuse ;  /* 0x000000060b097c23 */ /* 0x100fe2000801085d */
[----:B------:R-:W-:Y:S01]  /*4be0*/  MUFU.EX2 R6, R6 ;  /* 0x0000000600067308 */ /* 0x000fe20000000800 */
[----:B------:R-:W-:-:S01]  /*4bf0*/  FFMA.FTZ R21, R21, UR6, -R93 ;  /* 0x0000000615157c23 */ /* 0x000fc2000801085d */
[--C-:B------:R-:W-:Y:S01]  /*4c00*/  FFMA.FTZ R96, R12, UR6, -R93.reuse ;  /* 0x000000060c607c23 */ /* 0x100fe2000801085d */
[----:B------:R-:W-:-:S01]  /*4c10*/  FFMA.FTZ R12, R24, UR6, -R93 ;  /* 0x00000006180c7c23 */ /* 0x000fc2000801085d */
[----:B------:R-:W-:Y:S01]  /*4c20*/  FADD.FTZ R24, R35, R38 ;  /* 0x0000002623187221 */ /* 0x000fe20000010000 */
[----:B------:R-:W-:-:S01]  /*4c30*/  FFMA.FTZ R97, R13, UR6, -R93 ;  /* 0x000000060d617c23 */ /* 0x000fc2000801085d */
[--C-:B------:R-:W-:Y:S01]  /*4c40*/  FFMA.FTZ R10, R14, UR6, -R93.reuse ;  /* 0x000000060e0a7c23 */ /* 0x100fe2000801085d */
[----:B------:R-:W-:-:S01]  /*4c50*/  FFMA.FTZ R14, R45, UR6, -R93 ;  /* 0x000000062d0e7c23 */ /* 0x000fc2000801085d */
[----:B------:R-:W-:Y:S01]  /*4c60*/  MUFU.EX2 R7, R7 ;  /* 0x0000000700077308 */ /* 0x000fe20000000800 */
[----:B------:R-:W-:-:S01]  /*4c70*/  FFMA.FTZ R13, R26, UR6, -R93 ;  /* 0x000000061a0d7c23 */ /* 0x000fc2000801085d */
[----:B------:R-:W-:Y:S01]  /*4c80*/  FADD.FTZ R45, R39, R24 ;  /* 0x00000018272d7221 */ /* 0x000fe20000010000 */
[----:B------:R-:W-:-:S01]  /*4c90*/  FFMA.FTZ R11, R15, UR6, -R93 ;  /* 0x000000060f0b7c23 */ /* 0x000fc2000801085d */
[--C-:B------:R-:W-:Y:S01]  /*4ca0*/  FFMA.FTZ R98, R20, UR6, -R93.reuse ;  /* 0x0000000614627c23 */ /* 0x100fe2000801085d */
[----:B------:R-:W-:-:S01]  /*4cb0*/  FFMA.FTZ R20, R30, UR6, -R93 ;  /* 0x000000061e147c23 */ /* 0x000fc2000801085d */
[----:B------:R-:W-:Y:S01]  /*4cc0*/  FADD.FTZ R45, R50, R45 ;  /* 0x0000002d322d7221 */ /* 0x000fe20000010000 */
[----:B------:R-:W-:-:S01]  /*4cd0*/  FFMA.FTZ R32, R32, UR6, -R93 ;  /* 0x0000000620207c23 */ /* 0x000fc2000801085d */
[----:B------:R-:W-:Y:S01]  /*4ce0*/  MUFU.EX2 R92, R92 ;  /* 0x0000005c005c7308 */ /* 0x000fe20000000800 */
[----:B------:R-:W-:-:S02]  /*4cf0*/  @!P1 VIADD R24, R5, 0x33440 ;  /* 0x0003344005189836 */ /* 0x000fc40000000000 */
[--C-:B------:R-:W-:Y:S01]  /*4d00*/  FFMA.FTZ R27, R27, UR6, -R93.reuse ;  /* 0x000000061b1b7c23 */ /* 0x100fe2000801085d */
[----:B------:R-:W-:-:S01]  /*4d10*/  FFMA.FTZ R44, R44, UR6, -R93 ;  /* 0x000000062c2c7c23 */ /* 0x000fc2000801085d */
[--C-:B------:R-:W-:Y:S01]  /*4d20*/  FFMA.FTZ R34, R34, UR6, -R93.reuse ;  /* 0x0000000622227c23 */ /* 0x100fe2000801085d */
[----:B------:R-:W-:-:S01]  /*4d30*/  FFMA.FTZ R15, R46, UR6, -R93 ;  /* 0x000000062e0f7c23 */ /* 0x000fc2000801085d */
[----:B------:R-:W-:Y:S01]  /*4d40*/  @!P1 PRMT R24, RZ, 0x654, R24 ;  /* 0x00000654ff189816 */ /* 0x000fe20000000018 */
[----:B------:R-:W-:-:S01]  /*4d50*/  FFMA.FTZ R47, R47, UR6, -R93 ;  /* 0x000000062f2f7c23 */ /* 0x000fc2000801085d */
[----:B------:R-:W0:Y:S01]  /*4d60*/  MUFU.EX2 R95, R95 ;  /* 0x0000005f005f7308 */ /* 0x000e220000000800 */
[----:B------:R-:W-:-:S01]  /*4d70*/  FFMA.FTZ R33, R33, UR6, -R93 ;  /* 0x0000000621217c23 */ /* 0x000fc2000801085d */
[----:B------:R1:W-:Y:S01]  /*4d80*/  @!P1 SYNCS.ARRIVE.TRANS64.RED.A1T0 RZ, [R24+URZ], RZ ;  /* 0x000000ff18ff99a7 */ /* 0x0003e2000810043f */
[----:B------:R-:W-:-:S01]  /*4d90*/  FFMA.FTZ R28, R28, UR6, -R93 ;  /* 0x000000061c1c7c23 */ /* 0x000fc2000801085d */
[--C-:B------:R-:W-:Y:S01]  /*4da0*/  FFMA.FTZ R48, R48, UR6, -R93.reuse ;  /* 0x0000000630307c23 */ /* 0x100fe2000801085d */
[----:B------:R-:W-:-:S01]  /*4db0*/  FFMA.FTZ R31, R31, UR6, -R93 ;  /* 0x000000061f1f7c23 */ /* 0x000fc2000801085d */
[--C-:B------:R-:W-:Y:S01]  /*4dc0*/  FFMA.FTZ R53, R53, UR6, -R93.reuse ;  /* 0x0000000635357c23 */ /* 0x100fe2000801085d */
[----:B------:R-:W-:-:S01]  /*4dd0*/  FFMA.FTZ R58, R58, UR6, -R93 ;  /* 0x000000063a3a7c23 */ /* 0x000fc2000801085d */
[----:B------:R-:W2:Y:S01]  /*4de0*/  MUFU.EX2 R8, R8 ;  /* 0x0000000800087308 */ /* 0x000ea20000000800 */
[----:B------:R-:W-:-:S01]  /*4df0*/  FFMA.FTZ R37, R37, UR6, -R93 ;  /* 0x0000000625257c23 */ /* 0x000fc2000801085d */
[--C-:B------:R-:W-:Y:S01]  /*4e00*/  FFMA.FTZ R40, R40, UR6, -R93.reuse ;  /* 0x0000000628287c23 */ /* 0x100fe2000801085d */
[----:B------:R-:W-:-:S01]  /*4e10*/  FFMA.FTZ R41, R41, UR6, -R93 ;  /* 0x0000000629297c23 */ /* 0x000fc2000801085d */
[--C-:B------:R-:W-:Y:S01]  /*4e20*/  FFMA.FTZ R59, R59, UR6, -R93.reuse ;  /* 0x000000063b3b7c23 */ /* 0x100fe2000801085d */
[----:B------:R-:W-:-:S01]  /*4e30*/  FFMA.FTZ R66, R66, UR6, -R93 ;  /* 0x0000000642427c23 */ /* 0x000fc2000801085d */
[--C-:B------:R-:W-:Y:S01]  /*4e40*/  FFMA.FTZ R70, R70, UR6, -R93.reuse ;  /* 0x0000000646467c23 */ /* 0x100fe2000801085d */
[----:B------:R-:W-:-:S01]  /*4e50*/  FFMA.FTZ R67, R67, UR6, -R93 ;  /* 0x0000000643437c23 */ /* 0x000fc2000801085d */
[----:B------:R3:W-:Y:S01]  /*4e60*/  MUFU.EX2 R99, R21 ;  /* 0x0000001500637308 */ /* 0x0007e20000000800 */
[----:B0-----:R-:W-:Y:S01]  /*4e70*/  F2FP.SATFINITE.E4M3.F32.PACK_AB_MERGE_C R201, R95, R92, RZ ;  /* 0x0000005c5fc9723e */ /* 0x001fe200048070ff */
[--C-:B------:R-:W-:Y:S01]  /*4e80*/  FFMA.FTZ R81, R81, UR6, -R93.reuse ;  /* 0x0000000651517c23 */ /* 0x100fe2000801085d */
[----:B------:R-:W-:-:S01]  /*4e90*/  FFMA.FTZ R85, R85, UR6, -R93 ;  /* 0x0000000655557c23 */ /* 0x000fc2000801085d */
[----:B------:R-:W-:Y:S01]  /*4ea0*/  FFMA.FTZ R88, R88, UR6, -R93 ;  /* 0x0000000658587c23 */ /* 0x000fe2000801085d */
[----:B------:R-:W-:Y:S01]  /*4eb0*/  F2FP.SATFINITE.E4M3.F32.PACK_AB_MERGE_C R201, R7, R6, R201 ;  /* 0x0000000607c9723e */ /* 0x000fe200048070c9 */
[----:B------:R-:W-:Y:S01]  /*4ec0*/  IMAD.MOV.U32 R35, RZ, RZ, R25 ;  /* 0x000000ffff237224 */ /* 0x000fe200078e0019 */
[----:B------:R-:W-:Y:S01]  /*4ed0*/  PLOP3.LUT P1, PT, PT, PT, UP0, 0x80, 0x0 ;  /* 0x000000000000781c */ /* 0x000fe20003f2f008 */
[----:B------:R-:W0:Y:S01]  /*4ee0*/  MUFU.EX2 R9, R9 ;  /* 0x0000000900097308 */ /* 0x000e220000000800 */
[----:B---3--:R-:W-:-:S01]  /*4ef0*/  FFMA.FTZ R21, R29, UR6, -R93 ;  /* 0x000000061d157c23 */ /* 0x008fc2000801085d */
[----:B------:R-:W-:Y:S01]  /*4f00*/  FADD.FTZ R29, R6, R7 ;  /* 0x00000007061d7221 */ /* 0x000fe20000010000 */
[----:B------:R-:W-:Y:S01]  /*4f10*/  F2FP.SATFINITE.E4M3.F32.PACK_AB_MERGE_C R210, R84, R65, RZ ;  /* 0x0000004154d2723e */ /* 0x000fe200048070ff */
[----:B------:R-:W-:-:S02]  /*4f20*/  IMAD.MOV.U32 R38, RZ, RZ, R25 ;  /* 0x000000ffff267224 */ /* 0x000fc400078e0019 */
[----:B------:R-:W-:-:S01]  /*4f30*/  FADD.FTZ R26, R92, R29 ;  /* 0x0000001d5c1a7221 */ /* 0x000fc20000010000 */
[----:B------:R-:W-:Y:S01]  /*4f40*/  F2FP.SATFINITE.E4M3.F32.PACK_AB_MERGE_C R210, R64, R63, R210 ;  /* 0x0000003f40d2723e */ /* 0x000fe200048070d2 */
[----:B------:R-:W3:Y:S01]  /*4f50*/  MUFU.EX2 R96, R96 ;  /* 0x0000006000607308 */ /* 0x000ee20000000800 */
[----:B------:R-:W-:Y:S02]  /*4f60*/  IMAD.MOV.U32 R46, RZ, RZ, R25 ;  /* 0x000000ffff2e7224 */ /* 0x000fe400078e0019 */
[----:B------:R-:W-:Y:S01]  /*4f70*/  FADD.FTZ R29, R95, R26 ;  /* 0x0000001a5f1d7221 */ /* 0x000fe20000010000 */
[----:B------:R-:W-:-:S01]  /*4f80*/  FADD.FTZ R26, R42, R45 ;  /* 0x0000002d2a1a7221 */ /* 0x000fc20000010000 */
[----:B------:R-:W-:Y:S02]  /*4f90*/  IMAD.MOV.U32 R42, RZ, RZ, R25 ;  /* 0x000000ffff2a7224 */ /* 0x000fe400078e0019 */
[----:B--2---:R-:W-:-:S01]  /*4fa0*/  FADD.FTZ R30, R8, R29 ;  /* 0x0000001d081e7221 */ /* 0x004fc20000010000 */
[----:B------:R-:W-:Y:S01]  /*4fb0*/  FADD.FTZ R26, R43, R26 ;  /* 0x0000001a2b1a7221 */ /* 0x000fe20000010000 */
[----:B------:R-:W2:Y:S01]  /*4fc0*/  MUFU.EX2 R97, R97 ;  /* 0x0000006100617308 */ /* 0x000ea20000000800 */
[----:B------:R-:W-:-:S02]  /*4fd0*/  IMAD.MOV.U32 R43, RZ, RZ, R25 ;  /* 0x000000ffff2b7224 */ /* 0x000fc400078e0019 */
[----:B0-----:R-:W-:Y:S01]  /*4fe0*/  FADD.FTZ R29, R9, R30 ;  /* 0x0000001e091d7221 */ /* 0x001fe20000010000 */
[----:B------:R-:W-:-:S01]  /*4ff0*/  FADD.FTZ R45, R49, R26 ;  /* 0x0000001a312d7221 */ /* 0x000fc20000010000 */
[----:B------:R-:W-:Y:S01]  /*5000*/  FFMA.FTZ R26, R36, UR6, -R93 ;  /* 0x00000006241a7c23 */ /* 0x000fe2000801085d */
[--C-:B------:R-:W-:Y:S02]  /*5010*/  IMAD.MOV.U32 R36, RZ, RZ, R25.reuse ;  /* 0x000000ffff247224 */ /* 0x100fe400078e0019 */
[----:B------:R-:W-:Y:S01]  /*5020*/  IMAD.MOV.U32 R49, RZ, RZ, R25 ;  /* 0x000000ffff317224 */ /* 0x000fe200078e0019 */
[----:B------:R-:W0:Y:S01]  /*5030*/  MUFU.EX2 R10, R10 ;  /* 0x0000000a000a7308 */ /* 0x000e220000000800 */
[----:B---3--:R-:W-:-:S01]  /*5040*/  FADD.FTZ R30, R96, R29 ;  /* 0x0000001d601e7221 */ /* 0x008fc20000010000 */
[--C-:B------:R-:W-:Y:S02]  /*5050*/  IMAD.MOV.U32 R50, RZ, RZ, R25.reuse ;  /* 0x000000ffff327224 */ /* 0x100fe400078e0019 */
[----:B------:R-:W-:-:S02]  /*5060*/  IMAD.MOV.U32 R93, RZ, RZ, R25 ;  /* 0x000000ffff5d7224 */ /* 0x000fc400078e0019 */
[----:B------:R-:W-:Y:S02]  /*5070*/  IMAD.MOV.U32 R92, RZ, RZ, R25 ;  /* 0x000000ffff5c7224 */ /* 0x000fe400078e0019 */
[----:B------:R-:W3:Y:S01]  /*5080*/  MUFU.EX2 R11, R11 ;  /* 0x0000000b000b7308 */ /* 0x000ee20000000800 */
[----:B--2---:R-:W-:-:S01]  /*5090*/  FADD.FTZ R29, R97, R30 ;  /* 0x0000001e611d7221 */ /* 0x004fc20000010000 */
[----:B------:R-:W-:Y:S01]  /*50a0*/  F2FP.SATFINITE.E4M3.F32.PACK_AB_MERGE_C R203, R97, R96, RZ ;  /* 0x0000006061cb723e */ /* 0x000fe200048070ff */
[--C-:B------:R-:W-:Y:S02]  /*50b0*/  IMAD.MOV.U32 R95, RZ, RZ, R25.reuse ;  /* 0x000000ffff5f7224 */ /* 0x100fe400078e0019 */
[----:B------:R-:W-:Y:S01]  /*50c0*/  IMAD.MOV.U32 R97, RZ, RZ, R25 ;  /* 0x000000ffff617224 */ /* 0x000fe200078e0019 */
[----:B------:R-:W-:Y:S01]  /*50d0*/  F2FP.SATFINITE.E4M3.F32.PACK_AB_MERGE_C R203, R9, R8, R203 ;  /* 0x0000000809cb723e */ /* 0x000fe200048070cb */
[----:B------:R-:W-:Y:S01]  /*50e0*/  IMAD.MOV.U32 R96, RZ, RZ, R25 ;  /* 0x000000ffff607224 */ /* 0x000fe200078e0019 */
[----:B------:R-:W2:Y:S01]  /*50f0*/  MUFU.EX2 R98, R98 ;  /* 0x0000006200627308 */ /* 0x000ea20000000800 */
[----:B0-----:R-:W-:-:S07]  /*5100*/  FADD.FTZ R30, R10, R29 ;  /* 0x0000001d0a1e7221 */ /* 0x001fce0000010000 */
[----:B------:R0:W-:Y:S01]  /*5110*/  MUFU.EX2 R5, R32 ;  /* 0x0000002000057308 */ /* 0x0001e20000000800 */
[----:B---3--:R-:W-:-:S07]  /*5120*/  FADD.FTZ R29, R11, R30 ;  /* 0x0000001e0b1d7221 */ /* 0x008fce0000010000 */
[----:B------:R-:W3:Y:S01]  /*5130*/  MUFU.EX2 R12, R12 ;  /* 0x0000000c000c7308 */ /* 0x000ee20000000800 */
[----:B0-----:R-:W-:-:S01]  /*5140*/  FADD.FTZ R32, R52, R45 ;  /* 0x0000002d34207221 */ /* 0x001fc20000010000 */
[----:B------:R-:W-:-:S03]  /*5150*/  IMAD.MOV.U32 R52, RZ, RZ, R25 ;  /* 0x000000ffff347224 */ /* 0x000fc600078e0019 */
[----:B------:R-:W-:Y:S01]  /*5160*/  FADD.FTZ R45, R51, R32 ;  /* 0x00000020332d7221 */ /* 0x000fe20000010000 */
[----:B------:R-:W-:Y:S02]  /*5170*/  IMAD.MOV.U32 R51, RZ, RZ, R25 ;  /* 0x000000ffff337224 */ /* 0x000fe400078e0019 */
[----:B------:R-:W0:Y:S01]  /*5180*/  MUFU.EX2 R13, R13 ;  /* 0x0000000d000d7308 */ /* 0x000e220000000800 */
[----:B------:R-:W-:-:S01]  /*5190*/  FADD.FTZ R32, R54, R45 ;  /* 0x0000002d36207221 */ /* 0x000fc20000010000 */
[----:B------:R-:W-:-:S03]  /*51a0*/  IMAD.MOV.U32 R54, RZ, RZ, R25 ;  /* 0x000000ffff367224 */ /* 0x000fc600078e0019 */
[----:B------:R-:W-:Y:S01]  /*51b0*/  FADD.FTZ R45, R55, R32 ;  /* 0x00000020372d7221 */ /* 0x000fe20000010000 */
[----:B--2---:R-:W-:-:S01]  /*51c0*/  FADD.FTZ R32, R98, R29 ;  /* 0x0000001d62207221 */ /* 0x004fc20000010000 */
[C---:B------:R-:W-:Y:S01]  /*51d0*/  F2FP.SATFINITE.E4M3.F32.PACK_AB_MERGE_C R98, R99.reuse, R98, RZ ;  /* 0x000000626362723e */ /* 0x040fe200048070ff */
[----:B------:R-:W2:Y:S01]  /*51e0*/  MUFU.EX2 R27, R27 ;  /* 0x0000001b001b7308 */ /* 0x000ea20000000800 */
[--C-:B------:R-:W-:Y:S02]  /*51f0*/  IMAD.MOV.U32 R55, RZ, RZ, R25.reuse ;  /* 0x000000ffff377224 */ /* 0x100fe400078e0019 */
[----:B------:R-:W-:Y:S01]  /*5200*/  FADD.FTZ R29, R99, R32 ;  /* 0x00000020631d7221 */ /* 0x000fe20000010000 */
[----:B------:R-:W-:Y:S01]  /*5210*/  F2FP.SATFINITE.E4M3.F32.PACK_AB_MERGE_C R205, R11, R10, R98 ;  /* 0x0000000a0bcd723e */ /* 0x000fe20004807062 */
[----:B------:R-:W-:Y:S02]  /*5220*/  IMAD.MOV.U32 R99, RZ, RZ, R25 ;  /* 0x000000ffff637224 */ /* 0x000fe400078e0019 */
[----:B---3--:R-:W-:-:S01]  /*5230*/  FADD.FTZ R32, R12, R29 ;  /* 0x0000001d0c207221 */ /* 0x008fc20000010000 */
[----:B------:R-:W-:Y:S01]  /*5240*/  IMAD.MOV.U32 R98, RZ, RZ, R25 ;  /* 0x000000ffff627224 */ /* 0x000fe200078e0019 */
[----:B-1----:R1:W-:Y:S02]  /*5250*/  MUFU.EX2 R24, R34 ;  /* 0x0000002200187308 */ /* 0x0023e40000000800 */
[----:B0-----:R-:W-:-:S06]  /*5260*/  FADD.FTZ R32, R13, R32 ;  /* 0x000000200d207221 */ /* 0x001fcc0000010000 */
[----:B------:R-:W0:Y:S01]  /*5270*/  MUFU.EX2 R44, R44 ;  /* 0x0000002c002c7308 */ /* 0x000e220000000800 */
[----:B-1----:R-:W-:-:S01]  /*5280*/  FADD.FTZ R34, R56, R45 ;  /* 0x0000002d38227221 */ /* 0x002fc20000010000 */
[----:B------:R-:W-:-:S03]  /*5290*/  IMAD.MOV.U32 R56, RZ, RZ, R25 ;  /* 0x000000ffff387224 */ /* 0x000fc600078e0019 */
[----:B------:R-:W-:Y:S01]  /*52a0*/  FADD.FTZ R45, R57, R34 ;  /* 0x00000022392d7221 */ /* 0x000fe20000010000 */
[----:B------:R-:W-:Y:S02]  /*52b0*/  IMAD.MOV.U32 R57, RZ, RZ, R25 ;  /* 0x000000ffff397224 */ /* 0x000fe400078e0019 */
[----:B------:R-:W1:Y:S01]  /*52c0*/  MUFU.EX2 R14, R14 ;  /* 0x0000000e000e7308 */ /* 0x000e620000000800 */
[----:B------:R-:W-:-:S01]  /*52d0*/  FADD.FTZ R34, R76, R45 ;  /* 0x0000002d4c227221 */ /* 0x000fc20000010000 */
[----:B--2---:R-:W-:Y:S01]  /*52e0*/  FADD.FTZ R45, R27, R32 ;  /* 0x000000201b2d7221 */ /* 0x004fe20000010000 */
[----:B------:R-:W-:-:S05]  /*52f0*/  IMAD.MOV.U32 R76, RZ, RZ, R25 ;  /* 0x000000ffff4c7224 */ /* 0x000fca00078e0019 */
[----:B------:R-:W2:Y:S01]  /*5300*/  MUFU.EX2 R15, R15 ;  /* 0x0000000f000f7308 */ /* 0x000ea20000000800 */
[----:B0-----:R-:W-:-:S01]  /*5310*/  FADD.FTZ R45, R44, R45 ;  /* 0x0000002d2c2d7221 */ /* 0x001fc20000010000 */
[----:B------:R-:W-:-:S04]  /*5320*/  F2FP.SATFINITE.E4M3.F32.PACK_AB_MERGE_C R44, R44, R27, RZ ;  /* 0x0000001b2c2c723e */ /* 0x000fc800048070ff */
[----:B------:R-:W-:Y:S01]  /*5330*/  F2FP.SATFINITE.E4M3.F32.PACK_AB_MERGE_C R207, R13, R12, R44 ;  /* 0x0000000c0dcf723e */ /* 0x000fe2000480702c */
[----:B------:R-:W-:Y:S01]  /*5340*/  IMAD.MOV.U32 R44, RZ, RZ, R25 ;  /* 0x000000ffff2c7224 */ /* 0x000fe200078e0019 */
[----:B------:R0:W-:Y:S08]  /*5350*/  MUFU.EX2 R30, R33 ;  /* 0x00000021001e7308 */ /* 0x0001f00000000800 */
[----:B------:R-:W3:Y:S01]  /*5360*/  MUFU.EX2 R47, R47 ;  /* 0x0000002f002f7308 */ /* 0x000ee20000000800 */
[----:B0-----:R-:W-:-:S01]  /*5370*/  FADD.FTZ R33, R77, R34 ;  /* 0x000000224d217221 */ /* 0x001fc20000010000 */
[----:B-1----:R-:W-:Y:S01]  /*5380*/  FADD.FTZ R34, R14, R45 ;  /* 0x0000002d0e227221 */ /* 0x002fe20000010000 */
[----:B------:R-:W-:-:S02]  /*5390*/  IMAD.MOV.U32 R45, RZ, RZ, R25 ;  /* 0x000000ffff2d7224 */ /* 0x000fc400078e0019 */
[----:B------:R-:W-:Y:S01]  /*53a0*/  FADD.FTZ R33, R80, R33 ;  /* 0x0000002150217221 */ /* 0x000fe20000010000 */
[----:B--2---:R-:W-:-:S01]  /*53b0*/  FADD.FTZ R34, R15, R34 ;  /* 0x000000220f227221 */ /* 0x004fc20000010000 */
[----:B------:R-:W-:Y:S01]  /*53c0*/  IMAD.MOV.U32 R77, RZ, RZ, R25 ;  /* 0x000000ffff4d7224 */ /* 0x000fe200078e0019 */
[----:B------:R-:W0:Y:S01]  /*53d0*/  MUFU.EX2 R28, R28 ;  /* 0x0000001c001c7308 */ /* 0x000e220000000800 */
[----:B------:R-:W-:-:S01]  /*53e0*/  FADD.FTZ R32, R78, R33 ;  /* 0x000000214e207221 */ /* 0x000fc20000010000 */
[--C-:B------:R-:W-:Y:S02]  /*53f0*/  IMAD.MOV.U32 R78, RZ, RZ, R25.reuse ;  /* 0x000000ffff4e7224 */ /* 0x100fe400078e0019 */
[--C-:B------:R-:W-:Y:S02]  /*5400*/  IMAD.MOV.U32 R80, RZ, RZ, R25.reuse ;  /* 0x000000ffff507224 */ /* 0x100fe400078e0019 */
[----:B------:R-:W-:Y:S01]  /*5410*/  FADD.FTZ R33, R61, R32 ;  /* 0x000000203d217221 */ /* 0x000fe20000010000 */
[----:B------:R-:W-:Y:S01]  /*5420*/  IMAD.MOV.U32 R61, RZ, RZ, R25 ;  /* 0x000000ffff3d7224 */ /* 0x000fe200078e0019 */
[----:B------:R-:W1:Y:S02]  /*5430*/  MUFU.EX2 R20, R20 ;  /* 0x0000001400147308 */ /* 0x000e640000000800 */
[----:B------:R-:W-:-:S01]  /*5440*/  FADD.FTZ R32, R62, R33 ;  /* 0x000000213e207221 */ /* 0x000fc20000010000 */
[----:B---3--:R-:W-:Y:S01]  /*5450*/  FADD.FTZ R33, R47, R34 ;  /* 0x000000222f217221 */ /* 0x008fe20000010000 */
[----:B------:R-:W-:-:S02]  /*5460*/  IMAD.MOV.U32 R62, RZ, RZ, R25 ;  /* 0x000000ffff3e7224 */ /* 0x000fc400078e0019 */
[----:B------:R-:W-:Y:S01]  /*5470*/  FADD.FTZ R32, R79, R32 ;  /* 0x000000204f207221 */ /* 0x000fe20000010000 */
[----:B------:R-:W-:Y:S01]  /*5480*/  IMAD.MOV.U32 R79, RZ, RZ, R25 ;  /* 0x000000ffff4f7224 */ /* 0x000fe200078e0019 */
[----:B------:R-:W2:Y:S01]  /*5490*/  MUFU.EX2 R21, R21 ;  /* 0x0000001500157308 */ /* 0x000ea20000000800 */
[----:B0-----:R-:W-:-:S01]  /*54a0*/  FADD.FTZ R33, R28, R33 ;  /* 0x000000211c217221 */ /* 0x001fc20000010000 */
[----:B------:R-:W-:Y:S01]  /*54b0*/  FADD.FTZ R39, R63, R32 ;  /* 0x000000203f277221 */ /* 0x000fe20000010000 */
[----:B------:R-:W-:Y:S01]  /*54c0*/  F2FP.SATFINITE.E4M3.F32.PACK_AB_MERGE_C R47, R28, R47, RZ ;  /* 0x0000002f1c2f723e */ /* 0x000fe200048070ff */
[----:B------:R-:W-:Y:S02]  /*54d0*/  IMAD.MOV.U32 R63, RZ, RZ, R25 ;  /* 0x000000ffff3f7224 */ /* 0x000fe400078e0019 */
[----:B------:R-:W-:-:S01]  /*54e0*/  FADD.FTZ R34, R64, R39 ;  /* 0x0000002740227221 */ /* 0x000fc20000010000 */
[----:B------:R-:W-:Y:S01]  /*54f0*/  F2FP.SATFINITE.E4M3.F32.PACK_AB_MERGE_C R209, R15, R14, R47 ;  /* 0x0000000e0fd1723e */ /* 0x000fe2000480702f */
[----:B------:R-:W0:Y:S01]  /*5500*/  MUFU.EX2 R48, R48 ;  /* 0x0000003000307308 */ /* 0x000e220000000800 */
[----:B-1----:R-:W-:-:S01]  /*5510*/  FADD.FTZ R32, R20, R33 ;  /* 0x0000002114207221 */ /* 0x002fc20000010000 */
[----:B------:R-:W-:Y:S01]  /*5520*/  FADD.FTZ R33, R65, R34 ;  /* 0x0000002241217221 */ /* 0x000fe20000010000 */
[----:B------:R-:W-:-:S02]  /*5530*/  IMAD.MOV.U32 R39, RZ, RZ, R25 ;  /* 0x000000ffff277224 */ /* 0x000fc400078e0019 */
[----:B------:R-:W-:Y:S02]  /*5540*/  IMAD.MOV.U32 R47, RZ, RZ, R25 ;  /* 0x000000ffff2f7224 */ /* 0x000fe400078e0019 */
[----:B------:R-:W-:-:S01]  /*5550*/  FADD.FTZ R33, R84, R33 ;  /* 0x0000002154217221 */ /* 0x000fc20000010000 */
[----:B------:R-:W-:Y:S01]  /*5560*/  IMAD.MOV.U32 R65, RZ, RZ, R25 ;  /* 0x000000ffff417224 */ /* 0x000fe200078e0019 */
[----:B------:R-:W1:Y:S01]  /*5570*/  MUFU.EX2 R31, R31 ;  /* 0x0000001f001f7308 */ /* 0x000e620000000800 */
[----:B--2---:R-:W-:-:S01]  /*5580*/  FADD.FTZ R27, R21, R32 ;  /* 0x00000020151b7221 */ /* 0x004fc20000010000 */
[--C-:B------:R-:W-:Y:S02]  /*5590*/  IMAD.MOV.U32 R64, RZ, RZ, R25.reuse ;  /* 0x000000ffff407224 */ /* 0x100fe400078e0019 */
[----:B------:R-:W-:-:S04]  /*55a0*/  IMAD.MOV.U32 R84, RZ, RZ, R25 ;  /* 0x000000ffff547224 */ /* 0x000fc800078e0019 */
[----:B------:R-:W2:Y:S01]  /*55b0*/  MUFU.EX2 R68, R68 ;  /* 0x0000004400447308 */ /* 0x000ea20000000800 */
[----:B0-----:R-:W-:-:S07]  /*55c0*/  FADD.FTZ R32, R48, R27 ;  /* 0x0000001b30207221 */ /* 0x001fce0000010000 */
[----:B------:R-:W0:Y:S01]  /*55d0*/  MUFU.EX2 R69, R69 ;  /* 0x0000004500457308 */ /* 0x000e220000000800 */
[----:B-1----:R-:W-:-:S01]  /*55e0*/  FADD.FTZ R32, R31, R32 ;  /* 0x000000201f207221 */ /* 0x002fc20000010000 */
[----:B------:R-:W-:-:S03]  /*55f0*/  F2FP.SATFINITE.E4M3.F32.PACK_AB_MERGE_C R48, R31, R48, RZ ;  /* 0x000000301f30723e */ /* 0x000fc600048070ff */
[----:B------:R-:W-:Y:S01]  /*5600*/  FADD.FTZ R27, R5, R32 ;  /* 0x00000020051b7221 */ /* 0x000fe20000010000 */
[----:B------:R-:W-:Y:S01]  /*5610*/  F2FP.SATFINITE.E4M3.F32.PACK_AB_MERGE_C R211, R21, R20, R48 ;  /* 0x0000001415d3723e */ /* 0x000fe20004807030 */
[----:B------:R-:W-:Y:S01]  /*5620*/  IMAD.MOV.U32 R48, RZ, RZ, R25 ;  /* 0x000000ffff307224 */ /* 0x000fe200078e0019 */
[----:B------:R-:W1:Y:S01]  /*5630*/  MUFU.EX2 R71, R71 ;  /* 0x0000004700477308 */ /* 0x000e620000000800 */
[----:B--2---:R-:W-:-:S01]  /*5640*/  FADD.FTZ R34, R68, R33 ;  /* 0x0000002144227221 */ /* 0x004fc20000010000 */
[----:B------:R-:W-:-:S06]  /*5650*/  FADD.FTZ R32, R24, R27 ;  /* 0x0000001b18207221 */ /* 0x000fcc0000010000 */
[----:B------:R-:W2:Y:S01]  /*5660*/  MUFU.EX2 R53, R53 ;  /* 0x0000003500357308 */ /* 0x000ea20000000800 */
[----:B0-----:R-:W-:-:S07]  /*5670*/  FADD.FTZ R34, R69, R34 ;  /* 0x0000002245227221 */ /* 0x001fce0000010000 */
[----:B------:R-:W0:Y:S01]  /*5680*/  MUFU.EX2 R94, R94 ;  /* 0x0000005e005e7308 */ /* 0x000e220000000800 */
[----:B-1----:R-:W-:-:S01]  /*5690*/  FADD.FTZ R31, R71, R34 ;  /* 0x00000022471f7221 */ /* 0x002fc20000010000 */
[----:B------:R-:W-:-:S06]  /*56a0*/  IMAD.MOV.U32 R34, RZ, RZ, R25 ;  /* 0x000000ffff227224 */ /* 0x000fcc00078e0019 */
[----:B------:R-:W1:Y:S01]  /*56b0*/  MUFU.EX2 R72, R72 ;  /* 0x0000004800487308 */ /* 0x000e620000000800 */
[----:B--2---:R-:W-:-:S01]  /*56c0*/  FADD.FTZ R33, R53, R32 ;  /* 0x0000002035217221 */ /* 0x004fc20000010000 */
[----:B------:R-:W-:-:S03]  /*56d0*/  F2FP.SATFINITE.E4M3.F32.PACK_AB_MERGE_C R53, R30, R53, RZ ;  /* 0x000000351e35723e */ /* 0x000fc600048070ff */
[----:B------:R-:W-:Y:S01]  /*56e0*/  FADD.FTZ R33, R30, R33 ;  /* 0x000000211e217221 */ /* 0x000fe20000010000 */
[----:B------:R-:W-:Y:S01]  /*56f0*/  F2FP.SATFINITE.E4M3.F32.PACK_AB_MERGE_C R213, R24, R5, R53 ;  /* 0x0000000518d5723e */ /* 0x000fe20004807035 */
[----:B------:R-:W-:Y:S01]  /*5700*/  IMAD.MOV.U32 R24, RZ, RZ, R25 ;  /* 0x000000ffff187224 */ /* 0x000fe200078e0019 */
[----:B------:R-:W2:Y:S01]  /*5710*/  MUFU.EX2 R26, R26 ;  /* 0x0000001a001a7308 */ /* 0x000ea20000000800 */
[----:B0-----:R-:W-:-:S01]  /*5720*/  FADD.FTZ R31, R94, R31 ;  /* 0x0000001f5e1f7221 */ /* 0x001fc20000010000 */
[----:B------:R-:W-:Y:S01]  /*5730*/  F2FP.SATFINITE.E4M3.F32.PACK_AB_MERGE_C R212, R94, R71, RZ ;  /* 0x000000475ed4723e */ /* 0x000fe200048070ff */
[--C-:B------:R-:W-:Y:S02]  /*5740*/  IMAD.MOV.U32 R53, RZ, RZ, R25.reuse ;  /* 0x000000ffff357224 */ /* 0x100fe400078e0019 */
[--C-:B------:R-:W-:Y:S01]  /*5750*/  IMAD.MOV.U32 R71, RZ, RZ, R25.reuse ;  /* 0x000000ffff477224 */ /* 0x100fe200078e0019 */
[----:B------:R-:W-:Y:S01]  /*5760*/  F2FP.SATFINITE.E4M3.F32.PACK_AB_MERGE_C R212, R69, R68, R212 ;  /* 0x0000004445d4723e */ /* 0x000fe200048070d4 */
[----:B------:R-:W-:Y:S01]  /*5770*/  IMAD.MOV.U32 R69, RZ, RZ, R25 ;  /* 0x000000ffff457224 */ /* 0x000fe200078e0019 */
[----:B------:R-:W0:Y:S01]  /*5780*/  MUFU.EX2 R73, R73 ;  /* 0x0000004900497308 */ /* 0x000e220000000800 */
[----:B-1----:R-:W-:-:S01]  /*5790*/  FADD.FTZ R30, R72, R31 ;  /* 0x0000001f481e7221 */ /* 0x002fc20000010000 */
[----:B------:R-:W-:-:S02]  /*57a0*/  IMAD.MOV.U32 R68, RZ, RZ, R25 ;  /* 0x000000ffff447224 */ /* 0x000fc400078e0019 */
[----:B------:R-:W-:-:S04]  /*57b0*/  IMAD.MOV.U32 R94, RZ, RZ, R25 ;  /* 0x000000ffff5e7224 */ /* 0x000fc800078e0019 */
[----:B------:R1:W3:Y:S01]  /*57c0*/  MUFU.EX2 R29, R58 ;  /* 0x0000003a001d7308 */ /* 0x0002e20000000800 */
[----:B--2---:R-:W-:-:S01]  /*57d0*/  FADD.FTZ R32, R26, R33 ;  /* 0x000000211a207221 */ /* 0x004fc20000010000 */
[----:B------:R-:W-:-:S06]  /*57e0*/  IMAD.MOV.U32 R33, RZ, RZ, R25 ;  /* 0x000000ffff217224 */ /* 0x000fcc00078e0019 */
[----:B------:R-:W-:Y:S01]  /*57f0*/  MUFU.EX2 R74, R74 ;  /* 0x0000004a004a7308 */ /* 0x000fe20000000800 */
[----:B0-----:R-:W-:-:S01]  /*5800*/  FADD.FTZ R31, R73, R30 ;  /* 0x0000001e491f7221 */ /* 0x001fc20000010000 */
[----:B-1----:R-:W-:-:S06]  /*5810*/  IMAD.MOV.U32 R58, RZ, RZ, R25 ;  /* 0x000000ffff3a7224 */ /* 0x002fcc00078e0019 */
[----:B------:R-:W0:Y:S01]  /*5820*/  MUFU.EX2 R75, R75 ;  /* 0x0000004b004b7308 */ /* 0x000e220000000800 */
[----:B---3--:R-:W-:-:S07]  /*5830*/  FADD.FTZ R32, R29, R32 ;  /* 0x000000201d207221 */ /* 0x008fce0000010000 */
[----:B------:R-:W1:Y:S08]  /*5840*/  MUFU.EX2 R37, R37 ;  /* 0x0000002500257308 */ /* 0x000e700000000800 */
[----:B------:R-:W2:Y:S01]  /*5850*/  MUFU.EX2 R40, R40 ;  /* 0x0000002800287308 */ /* 0x000ea20000000800 */
[----:B0-----:R-:W-:Y:S01]  /*5860*/  F2FP.SATFINITE.E4M3.F32.PACK_AB_MERGE_C R214, R75, R74, RZ ;  /* 0x0000004a4bd6723e */ /* 0x001fe200048070ff */
[----:B------:R-:W-:-:S03]  /*5870*/  FADD.FTZ R74, R74, R31 ;  /* 0x0000001f4a4a7221 */ /* 0x000fc60000010000 */
[----:B------:R-:W-:Y:S01]  /*5880*/  F2FP.SATFINITE.E4M3.F32.PACK_AB_MERGE_C R214, R73, R72, R214 ;  /* 0x0000004849d6723e */ /* 0x000fe200048070d6 */
[----:B------:R-:W-:-:S01]  /*5890*/  FADD.FTZ R75, R75, R74 ;  /* 0x0000004a4b4b7221 */ /* 0x000fc20000010000 */
[----:B------:R-:W-:Y:S01]  /*58a0*/  IMAD.MOV.U32 R73, RZ, RZ, R25 ;  /* 0x000000ffff497224 */ /* 0x000fe200078e0019 */
[----:B------:R-:W-:Y:S01]  /*58b0*/  MUFU.EX2 R86, R86 ;  /* 0x0000005600567308 */ /* 0x000fe20000000800 */
[----:B-1----:R-:W-:-:S01]  /*58c0*/  FADD.FTZ R31, R37, R32 ;  /* 0x00000020251f7221 */ /* 0x002fc20000010000 */
[--C-:B------:R-:W-:Y:S02]  /*58d0*/  IMAD.MOV.U32 R32, RZ, RZ, R25.reuse ;  /* 0x000000ffff207224 */ /* 0x100fe400078e0019 */
[--C-:B------:R-:W-:Y:S02]  /*58e0*/  IMAD.MOV.U32 R72, RZ, RZ, R25.reuse ;  /* 0x000000ffff487224 */ /* 0x100fe400078e0019 */
[----:B------:R-:W-:Y:S02]  /*58f0*/  IMAD.MOV.U32 R74, RZ, RZ, R25 ;  /* 0x000000ffff4a7224 */ /* 0x000fe400078e0019 */
[----:B------:R-:W0:Y:S01]  /*5900*/  MUFU.EX2 R87, R87 ;  /* 0x0000005700577308 */ /* 0x000e220000000800 */
[C---:B--2---:R-:W-:Y:S01]  /*5910*/  F2FP.SATFINITE.E4M3.F32.PACK_AB_MERGE_C R37, R40.reuse, R37, RZ ;  /* 0x000000252825723e */ /* 0x044fe200048070ff */
        /* <DEDUP_REMOVED lines=9> */
[----:B-1----:R-:W-:-:S01]  /*59b0*/  FADD.FTZ R6, R82, R75 ;  /* 0x0000004b52067221 */ /* 0x002fc20000010000 */
[----:B------:R-:W-:-:S06]  /*59c0*/  IMAD.MOV.U32 R75, RZ, RZ, R25 ;  /* 0x000000ffff4b7224 */ /* 0x000fcc00078e0019 */
[----:B------:R1:W3:Y:S01]  /*59d0*/  MUFU.EX2 R28, R59 ;  /* 0x0000003b001c7308 */ /* 0x0002e20000000800 */
[----:B--2---:R-:W-:-:S01]  /*59e0*/  FADD.FTZ R7, R41, R40 ;  /* 0x0000002829077221 */ /* 0x004fc20000010000 */
[----:B------:R-:W-:-:S06]  /*59f0*/  IMAD.MOV.U32 R40, RZ, RZ, R25 ;  /* 0x000000ffff287224 */ /* 0x000fcc00078e0019 */
[----:B------:R-:W2:Y:S01]  /*5a00*/  MUFU.EX2 R66, R66 ;  /* 0x0000004200427308 */ /* 0x000ea20000000800 */
[C---:B0-----:R-:W-:Y:S01]  /*5a10*/  F2FP.SATFINITE.E4M3.F32.PACK_AB_MERGE_C R216, R83.reuse, R82, R31 ;  /* 0x0000005253d8723e */ /* 0x041fe2000480701f */
[----:B------:R-:W-:Y:S01]  /*5a20*/  FADD.FTZ R83, R83, R6 ;  /* 0x0000000653537221 */ /* 0x000fe20000010000 */
[--C-:B------:R-:W-:Y:S02]  /*5a30*/  IMAD.MOV.U32 R31, RZ, RZ, R25.reuse ;  /* 0x000000ffff1f7224 */ /* 0x100fe400078e0019 */
[----:B-1----:R-:W-:Y:S02]  /*5a40*/  IMAD.MOV.U32 R59, RZ, RZ, R25 ;  /* 0x000000ffff3b7224 */ /* 0x002fe400078e0019 */
[----:B------:R-:W-:-:S01]  /*5a50*/  FADD.FTZ R86, R86, R83 ;  /* 0x0000005356567221 */ /* 0x000fc20000010000 */
[----:B------:R-:W-:Y:S01]  /*5a60*/  IMAD.MOV.U32 R83, RZ, RZ, R25 ;  /* 0x000000ffff537224 */ /* 0x000fe200078e0019 */
[----:B------:R0:W1:Y:S01]  /*5a70*/  MUFU.EX2 R27, R70 ;  /* 0x00000046001b7308 */ /* 0x0000620000000800 */
[----:B---3--:R-:W-:-:S01]  /*5a80*/  FADD.FTZ R7, R28, R7 ;  /* 0x000000071c077221 */ /* 0x008fc20000010000 */
[----:B------:R-:W-:Y:S01]  /*5a90*/  FADD.FTZ R86, R87, R86 ;  /* 0x0000005657567221 */ /* 0x000fe20000010000 */
[----:B------:R-:W-:-:S02]  /*5aa0*/  IMAD.MOV.U32 R82, RZ, RZ, R25 ;  /* 0x000000ffff527224 */ /* 0x000fc400078e0019 */
[----:B------:R-:W-:-:S03]  /*5ab0*/  IMAD.MOV.U32 R87, RZ, RZ, R25 ;  /* 0x000000ffff577224 */ /* 0x000fc600078e0019 */
[----:B------:R-:W3:Y:S01]  /*5ac0*/  MUFU.EX2 R89, R89 ;  /* 0x0000005900597308 */ /* 0x000ee20000000800 */
[----:B--2---:R-:W-:-:S01]  /*5ad0*/  FADD.FTZ R6, R66, R7 ;  /* 0x0000000742067221 */ /* 0x004fc20000010000 */
[----:B0-----:R-:W-:-:S06]  /*5ae0*/  IMAD.MOV.U32 R70, RZ, RZ, R25 ;  /* 0x000000ffff467224 */ /* 0x001fcc00078e0019 */
[----:B------:R-:W0:Y:S01]  /*5af0*/  MUFU.EX2 R67, R67 ;  /* 0x0000004300437308 */ /* 0x000e220000000800 */
[----:B-1----:R-:W-:-:S01]  /*5b00*/  FADD.FTZ R6, R27, R6 ;  /* 0x000000061b067221 */ /* 0x002fc20000010000 */
[----:B------:R-:W-:Y:S01]  /*5b10*/  F2FP.SATFINITE.E4M3.F32.PACK_AB_MERGE_C R66, R27, R66, RZ ;  /* 0x000000421b42723e */ /* 0x000fe200048070ff */
[----:B------:R-:W-:-:S03]  /*5b20*/  IMAD.MOV.U32 R27, RZ, RZ, R25 ;  /* 0x000000ffff1b7224 */ /* 0x000fc600078e0019 */
[----:B------:R-:W-:Y:S01]  /*5b30*/  F2FP.SATFINITE.E4M3.F32.PACK_AB_MERGE_C R217, R28, R41, R66 ;  /* 0x000000291cd9723e */ /* 0x000fe20004807042 */
[----:B------:R-:W-:Y:S01]  /*5b40*/  IMAD.MOV.U32 R28, RZ, RZ, R25 ;  /* 0x000000ffff1c7224 */ /* 0x000fe200078e0019 */
[----:B------:R-:W1:Y:S01]  /*5b50*/  MUFU.EX2 R90, R90 ;  /* 0x0000005a005a7308 */ /* 0x000e620000000800 */
[----:B---3--:R-:W-:-:S01]  /*5b60*/  FADD.FTZ R7, R89, R86 ;  /* 0x0000005659077221 */ /* 0x008fc20000010000 */
[--C-:B------:R-:W-:Y:S02]  /*5b70*/  IMAD.MOV.U32 R41, RZ, RZ, R25.reuse ;  /* 0x000000ffff297224 */ /* 0x100fe400078e0019 */
[--C-:B------:R-:W-:Y:S02]  /*5b80*/  IMAD.MOV.U32 R66, RZ, RZ, R25.reuse ;  /* 0x000000ffff427224 */ /* 0x100fe400078e0019 */
[----:B------:R-:W-:Y:S02]  /*5b90*/  IMAD.MOV.U32 R86, RZ, RZ, R25 ;  /* 0x000000ffff567224 */ /* 0x000fe400078e0019 */
[----:B------:R2:W3:Y:S01]  /*5ba0*/  MUFU.EX2 R30, R81 ;  /* 0x00000051001e7308 */ /* 0x0004e20000000800 */
[----:B0-----:R-:W-:-:S07]  /*5bb0*/  FADD.FTZ R9, R67, R6 ;  /* 0x0000000643097221 */ /* 0x001fce0000010000 */
[----:B------:R-:W-:Y:S01]  /*5bc0*/  MUFU.EX2 R60, R60 ;  /* 0x0000003c003c7308 */ /* 0x000fe20000000800 */
[----:B-1----:R-:W-:-:S01]  /*5bd0*/  FADD.FTZ R7, R90, R7 ;  /* 0x000000075a077221 */ /* 0x002fc20000010000 */
[----:B--2---:R-:W-:-:S06]  /*5be0*/  IMAD.MOV.U32 R81, RZ, RZ, R25 ;  /* 0x000000ffff517224 */ /* 0x004fcc00078e0019 */
[----:B------:R-:W0:Y:S01]  /*5bf0*/  MUFU.EX2 R91, R91 ;  /* 0x0000005b005b7308 */ /* 0x000e220000000800 */
[----:B---3--:R-:W-:-:S07]  /*5c00*/  FADD.FTZ R6, R30, R9 ;  /* 0x000000091e067221 */ /* 0x008fce0000010000 */
[----:B------:R-:W-:Y:S08]  /*5c10*/  MUFU.EX2 R85, R85 ;  /* 0x0000005500557308 */ /* 0x000ff00000000800 */
[----:B------:R-:W1:Y:S01]  /*5c20*/  MUFU.EX2 R88, R88 ;  /* 0x0000005800587308 */ /* 0x000e620000000800 */
[----:B0-----:R-:W-:Y:S01]  /*5c30*/  F2FP.SATFINITE.E4M3.F32.PACK_AB_MERGE_C R8, R91, R60, RZ ;  /* 0x0000003c5b08723e */ /* 0x001fe200048070ff */
[----:B------:R-:W-:-:S03]  /*5c40*/  FADD.FTZ R60, R60, R7 ;  /* 0x000000073c3c7221 */ /* 0x000fc60000010000 */
[----:B------:R-:W-:Y:S01]  /*5c50*/  F2FP.SATFINITE.E4M3.F32.PACK_AB_MERGE_C R218, R90, R89, R8 ;  /* 0x000000595ada723e */ /* 0x000fe20004807008 */
[--C-:B------:R-:W-:Y:S02]  /*5c60*/  IMAD.MOV.U32 R89, RZ, RZ, R25.reuse ;  /* 0x000000ffff597224 */ /* 0x100fe400078e0019 */
[----:B------:R-:W-:Y:S01]  /*5c70*/  IMAD.MOV.U32 R90, RZ, RZ, R25 ;  /* 0x000000ffff5a7224 */ /* 0x000fe200078e0019 */
[----:B-1----:R-:W-:Y:S01]  /*5c80*/  F2FP.SATFINITE.E4M3.F32.PACK_AB_MERGE_C R5, R88, R85, RZ ;  /* 0x000000555805723e */ /* 0x002fe200048070ff */
[----:B------:R-:W-:-:S03]  /*5c90*/  FADD.FTZ R85, R85, R6 ;  /* 0x0000000655557221 */ /* 0x000fc60000010000 */
[----:B------:R-:W-:Y:S01]  /*5ca0*/  F2FP.SATFINITE.E4M3.F32.PACK_AB_MERGE_C R219, R30, R67, R5 ;  /* 0x000000431edb723e */ /* 0x000fe20004807005 */
[----:B------:R-:W-:-:S01]  /*5cb0*/  FADD.FTZ R5, R91, R60 ;  /* 0x0000003c5b057221 */ /* 0x000fc20000010000 */
[----:B------:R-:W-:Y:S01]  /*5cc0*/  FADD.FTZ R6, R88, R85 ;  /* 0x0000005558067221 */ /* 0x000fe20000010000 */
[--C-:B------:R-:W-:Y:S02]  /*5cd0*/  IMAD.MOV.U32 R30, RZ, RZ, R25.reuse ;  /* 0x000000ffff1e7224 */ /* 0x100fe400078e0019 */
[--C-:B------:R-:W-:Y:S02]  /*5ce0*/  IMAD.MOV.U32 R60, RZ, RZ, R25.reuse ;  /* 0x000000ffff3c7224 */ /* 0x100fe400078e0019 */
[--C-:B------:R-:W-:Y:S02]  /*5cf0*/  IMAD.MOV.U32 R67, RZ, RZ, R25.reuse ;  /* 0x000000ffff437224 */ /* 0x100fe400078e0019 */
[--C-:B------:R-:W-:Y:S02]  /*5d00*/  IMAD.MOV.U32 R85, RZ, RZ, R25.reuse ;  /* 0x000000ffff557224 */ /* 0x100fe400078e0019 */
[----:B------:R-:W-:-:S02]  /*5d10*/  IMAD.MOV.U32 R88, RZ, RZ, R25 ;  /* 0x000000ffff587224 */ /* 0x000fc400078e0019 */
[----:B------:R-:W-:Y:S01]  /*5d20*/  IMAD.MOV.U32 R91, RZ, RZ, R25 ;  /* 0x000000ffff5b7224 */ /* 0x000fe200078e0019 */
[----:B------:R-:W-:Y:S06]  /*5d30*/  @!P1 BRA `(.L_x_147) ;  /* 0x0000003c003c9947 */ /* 0x000fec0003800000 */
[----:B------:R-:W-:Y:S01]  /*5d40*/  IMAD.MOV.U32 R7, RZ, RZ, R121 ;  /* 0x000000ffff077224 */ /* 0x000fe200078e0079 */
[----:B------:R-:W-:Y:S01]  /*5d50*/  CS2R R118, SRZ ;  /* 0x0000000000767805 */ /* 0x000fe2000001ff00 */
[----:B------:R-:W-:Y:S01]  /*5d60*/  IMAD.MOV.U32 R8, RZ, RZ, R120 ;  /* 0x000000ffff087224 */ /* 0x000fe200078e0078 */
        /* <DEDUP_REMOVED lines=47> */
[----:B------:R-:W-:Y:S01]  /*6060*/  UMOV UR54, UR52 ;  /* 0x0000003400367c82 */ /* 0x000fe20008000000 */
[----:B------:R-:W-:Y:S01]  /*6070*/  UMOV UR55, UR45 ;  /* 0x0000002d00377c82 */ /* 0x000fe20008000000 */
[----:B------:R-:W-:-:S05]  /*6080*/  ULDC UR52, c[0x0][0x988] ;  /* 0x0002620000347ab9 */ /* 0x000fca0000000800 */
.L_x_157:
[----:B------:R-:W-:Y:S01]  /*6090*/  ISETP.NE.AND P2, PT, RZ, UR43, PT ;  /* 0x0000002bff007c0c */ /* 0x000fe2000bf45270 */
[----:B------:R-:W-:-:S04]  /*60a0*/  UISETP.NE.AND UP0, UPT, UR54, 0x1, UPT ;  /* 0x000000013600788c */ /* 0x000fc8000bf05270 */
[----:B------:R-:W-:-:S04]  /*60b0*/  USEL UR45, URZ, 0x1, UP0 ;  /* 0x000000013f2d7887 */ /* 0x000fc80008000000 */
[----:B------:R-:W-:-:S04]  /*60c0*/  ULOP3.LUT UR45, UR55, UR45, URZ, 0x3c, !UPT ;  /* 0x0000002d372d7292 */ /* 0x000fc8000f8e3c3f */
[----:B------:R-:W-:Y:S08]  /*60d0*/  @P2 BRA `(.L_x_148) ;  /* 0x0000000000442947 */ /* 0x000ff00003800000 */
[----:B------:R-:W-:Y:S05]  /*60e0*/  @!P0 BRA `(.L_x_149) ;  /* 0x0000000000048947 */ /* 0x000fea0003800000 */
[----:B------:R-:W-:Y:S01]  /*60f0*/  BPT.TRAP 0x1 ;  /* 0x000000040000795c */ /* 0x000fe20000300000 */
.L_x_149:
[----:B------:R-:W0:Y:S01]  /*6100*/  S2UR UR10, SR_CgaCtaId ;  /* 0x00000000000a79c3 */ /* 0x000e220000008800 */
[----:B------:R-:W-:Y:S01]  /*6110*/  UIADD3 UR6, UR54, 0x1, URZ ;  /* 0x0000000136067890 */ /* 0x000fe2000fffe03f */
[----:B------:R-:W-:Y:S01]  /*6120*/  IMAD.U32 R2, RZ, RZ, UR45 ;  /* 0x0000002dff027e24 */ /* 0x000fe2000f8e00ff */
[----:B------:R-:W-:Y:S02]  /*6130*/  UMOV UR7, 0x400 ;  /* 0x0000040000077882 */ /* 0x000fe40000000000 */
[----:B------:R-:W-:Y:S02]  /*6140*/  UISETP.NE.AND UP0, UPT, UR6, 0x2, UPT ;  /* 0x000000020600788c */ /* 0x000fe4000bf05270 */
[----:B------:R-:W-:Y:S02]  /*6150*/  SHF.L.U32 R2, R2, 0x1f, RZ ;  /* 0x0000001f02027819 */ /* 0x000fe400000006ff */
[----:B------:R-:W-:Y:S02]  /*6160*/  USEL UR6, UR6, URZ, UP0 ;  /* 0x0000003f06067287 */ /* 0x000fe40008000000 */
[----:B0-----:R-:W-:-:S04]  /*6170*/  ULEA UR7, UR10, UR7, 0x18 ;  /* 0x000000070a077291 */ /* 0x001fc8000f8ec03f */
[----:B------:R-:W-:-:S09]  /*6180*/  ULEA UR6, UR6, UR7, 0x3 ;  /* 0x0000000706067291 */ /* 0x000fd2000f8e183f */
[----:B------:R0:W1:Y:S01]  /*6190*/  SYNCS.PHASECHK.TRANS64.TRYWAIT P1, [UR6+0x33430], R2 ;  /* 0x03343002ff0075a7 */ /* 0x0000620008020146 */
[----:B------:R-:W-:Y:S05]  /*61a0*/  @!P0 BRA `(.L_x_150) ;  /* 0x0000000000048947 */ /* 0x000fea0003800000 */
[----:B------:R-:W-:Y:S01]  /*61b0*/  BPT.TRAP 0x1 ;  /* 0x000000040000795c */ /* 0x000fe20000300000 */
.L_x_150:
[----:B-1----:R-:W-:Y:S05]  /*61c0*/  @P1 BRA `(.L_x_148) ;  /* 0x0000000000081947 */ /* 0x002fea0003800000 */
[----:B------:R-:W1:Y:S02]  /*61d0*/  SYNCS.PHASECHK.TRANS64.TRYWAIT P1, [UR6+0x33430], R2 ;  /* 0x03343002ff0075a7 */ /* 0x000e640008020146 */
[----:B-1----:R-:W-:Y:S05]  /*61e0*/  @!P1 BRA `(.L_x_151) ;  /* 0x000000f400289947 */ /* 0x002fea0003800000 */
.L_x_148:
[----:B-1----:R-:W1:Y:S01]  /*61f0*/  S2R R3, SR_TID.X ;  /* 0x0000000000037919 */ /* 0x002e620000002100 */
[----:B------:R-:W-:Y:S01]  /*6200*/  UIADD3 UR53, UR54, 0x1, URZ ;  /* 0x0000000136357890 */ /* 0x000fe2000fffe03f */
[----:B------:R-:W-:Y:S01]  /*6210*/  UMOV UR27, 0x80000020 ;  /* 0x80000020001b7882 */ /* 0x000fe20000000000 */
[----:B------:R-:W-:Y:S02]  /*6220*/  UMOV UR28, UR24 ;  /* 0x00000018001c7c82 */ /* 0x000fe40008000000 */
[----:B------:R-:W-:Y:S01]  /*6230*/  UISETP.NE.AND UP0, UPT, UR53, 0x2, UPT ;  /* 0x000000023500788c */ /* 0x000fe2000bf05270 */
[----:B------:R-:W-:Y:S01]  /*6240*/  UMOV UR29, UR25 ;  /* 0x00000019001d7c82 */ /* 0x000fe20008000000 */
[----:B------:R-:W-:Y:S02]  /*6250*/  UMOV UR31, 0x80000020 ;  /* 0x80000020001f7882 */ /* 0x000fe40000000000 */
[----:B------:R-:W-:Y:S01]  /*6260*/  USEL UR53, UR53, URZ, UP0 ;  /* 0x0000003f35357287 */ /* 0x000fe20008000000 */
[----:B------:R-:W-:Y:S01]  /*6270*/  UMOV UR32, UR24 ;  /* 0x0000001800207c82 */ /* 0x000fe20008000000 */
[----:B------:R-:W-:-:S02]  /*6280*/  UMOV UR33, UR25 ;  /* 0x0000001900217c82 */ /* 0x000fc40008000000 */
[----:B------:R-:W-:Y:S01]  /*6290*/  UIMAD UR56, UR53, 0x780, UR48 ;  /* 0x00000780353878a4 */ /* 0x000fe2000f8e0230 */
[----:B------:R-:W-:Y:S01]  /*62a0*/  UMOV UR35, 0x80000020 ;  /* 0x8000002000237882 */ /* 0x000fe20000000000 */
[----:B------:R-:W-:Y:S02]  /*62b0*/  UMOV UR7, 0x80000020 ;  /* 0x8000002000077882 */ /* 0x000fe40000000000 */
[----:B------:R-:W-:Y:S02]  /*62c0*/  UIADD3 UR30, UR56, 0x80, URZ ;  /* 0x00000080381e7890 */ /* 0x000fe4000fffe03f */
[----:B------:R-:W-:Y:S02]  /*62d0*/  UIADD3 UR34, UR56, 0x100, URZ ;  /* 0x0000010038227890 */ /* 0x000fe4000fffe03f */
[----:B------:R-:W-:Y:S01]  /*62e0*/  UMOV UR26, UR56 ;  /* 0x00000038001a7c82 */ /* 0x000fe20008000000 */
[----:B------:R-:W-:Y:S02]  /*62f0*/  UIADD3 UR6, UR56, 0x2, URZ ;  /* 0x0000000238067890 */ /* 0x000fe4000fffe03f */
[----:B------:R-:W-:Y:S01]  /*6300*/  UIADD3 UR10, UR56, 0x202, URZ ;  /* 0x00000202380a7890 */ /* 0x000fe2000fffe03f */
[----:B------:R-:W-:Y:S01]  /*6310*/  UMOV UR11, 0x80000020 ;  /* 0x80000020000b7882 */ /* 0x000fe20000000000 */
[----:B------:R-:W-:Y:S01]  /*6320*/  UIADD3 UR14, UR56, 0x282, URZ ;  /* 0x00000282380e7890 */ /* 0x000fe2000fffe03f */
[----:B------:R-:W-:Y:S01]  /*6330*/  UMOV UR15, 0x80000020 ;  /* 0x80000020000f7882 */ /* 0x000fe20000000000 */
[----:B------:R-:W-:Y:S01]  /*6340*/  UIADD3 UR18, UR56, 0x500, URZ ;  /* 0x0000050038127890 */ /* 0x000fe2000fffe03f */
[----:B-1----:R-:W-:Y:S01]  /*6350*/  SHF.R.U32.HI R3, RZ, 0x7, R3 ;  /* 0x00000007ff037819 */ /* 0x002fe20000011603 */
[----:B------:R-:W-:Y:S01]  /*6360*/  UMOV UR19, 0x80000020 ;  /* 0x8000002000137882 */ /* 0x000fe20000000000 */
[----:B------:R-:W-:Y:S01]  /*6370*/  UIADD3 UR22, UR56, 0x502, URZ ;  /* 0x0000050238167890 */ /* 0x000fe2000fffe03f */
[----:B------:R-:W-:-:S02]  /*6380*/  UMOV UR23, 0x80000020 ;  /* 0x8000002000177882 */ /* 0x000fc40000000000 */
[----:B0-----:R-:W-:-:S05]  /*6390*/  VIADD R2, R3, 0x8 ;  /* 0x0000000803027836 */ /* 0x001fca0000000000 */
[----:B------:R0:W-:Y:S06]  /*63a0*/  BAR.SYNC.DEFER_BLOCKING R2, 0x100 ;  /* 0x000400020000751d */ /* 0x0001ec0000010000 */
        /* <DEDUP_REMOVED lines=145> */
[----:B------:R-:W-:Y:S01]  /*6cc0*/  UIADD3 UR56, UR56, 0x702, URZ ;  /* 0x0000070238387890 */ /* 0x000fe2000fffe03f */
        /* <DEDUP_REMOVED lines=18> */
.L_x_153:
[----:B------:R-:W0:Y:S01]  /*6df0*/  S2UR UR7, SR_CgaCtaId ;  /* 0x00000000000779c3 */ /* 0x000e220000008800 */
[----:B------:R-:W-:Y:S01]  /*6e00*/  UMOV UR6, 0x400 ;  /* 0x0000040000067882 */ /* 0x000fe20000000000 */
[----:B------:R-:W-:-:S05]  /*6e10*/  IMAD.U32 R2, RZ, RZ, UR55 ;  /* 0x00000037ff027e24 */ /* 0x000fca000f8e00ff */
[----:B------:R-:W-:Y:S01]  /*6e20*/  SHF.L.U32 R2, R2, 0x1f, RZ ;  /* 0x0000001f02027819 */ /* 0x000fe200000006ff */
[----:B0-----:R-:W-:-:S04]  /*6e30*/  ULEA UR6, UR7, UR6, 0x18 ;  /* 0x0000000607067291 */ /* 0x001fc8000f8ec03f */
[----:B------:R-:W-:-:S09]  /*6e40*/  ULEA UR6, UR54, UR6, 0x3 ;  /* 0x0000000636067291 */ /* 0x000fd2000f8e183f */
[----:B------:R0:W1:Y:S01]  /*6e50*/  SYNCS.PHASECHK.TRANS64.TRYWAIT P1, [UR6+0x33450], R2 ;  /* 0x03345002ff0075a7 */ /* 0x0000620008020146 */
[----:B------:R-:W-:Y:S05]  /*6e60*/  @!P0 BRA `(.L_x_154) ;  /* 0x0000000000048947 */ /* 0x000fea0003800000 */
[----:B------:R-:W-:Y:S01]  /*6e70*/  BPT.TRAP 0x1 ;  /* 0x000000040000795c */ /* 0x000fe20000300000 */
.L_x_154:
[----:B-1----:R-:W-:Y:S05]  /*6e80*/  @P1 BRA `(.L_x_152) ;  /* 0x0000000000081947 */ /* 0x002fea0003800000 */
[----:B------:R-:W1:Y:S02]  /*6e90*/  SYNCS.PHASECHK.TRANS64.TRYWAIT P1, [UR6+0x33450], R2 ;  /* 0x03345002ff0075a7 */ /* 0x000e640008020146 */
[----:B-1----:R-:W-:Y:S05]  /*6ea0*/  @!P1 BRA `(.L_x_155) ;  /* 0x000000e800109947 */ /* 0x002fea0003800000 */
.L_x_152:
[----:B------:R-:W2:Y:S01]  /*6eb0*/  S2UR UR6, SR_CgaCtaId ;  /* 0x00000000000679c3 */ /* 0x000ea20000008800 */
[----:B01----:R-:W-:Y:S01]  /*6ec0*/  MOV R2, 0x400 ;  /* 0x0000040000027802 */ /* 0x003fe20000000f00 */
[----:B------:R-:W-:Y:S01]  /*6ed0*/  WARPGROUP.ARRIVE ;  /* 0x00000000000079c5 */ /* 0x000fe20000000000 */
[----:B------:R-:W-:Y:S01]  /*6ee0*/  UMOV UR7, 0xc0000010 ;  /* 0xc000001000077882 */ /* 0x000fe20000000000 */
        /* <DEDUP_REMOVED lines=9> */
[C---:B------:R-:W-:Y:S01]  /*6f80*/  FMUL.FTZ R21, R0.reuse, R192 ;  /* 0x000000c000157220 */ /* 0x040fe20000410000 */
[C---:B------:R-:W-:Y:S01]  /*6f90*/  FMUL.FTZ R185, R0.reuse, R194 ;  /* 0x000000c200b97220 */ /* 0x040fe20000410000 */
[C---:B------:R-:W-:Y:S01]  /*6fa0*/  FMUL.FTZ R184, R0.reuse, R193 ;  /* 0x000000c100b87220 */ /* 0x040fe20000410000 */
[C---:B------:R-:W-:Y:S01]  /*6fb0*/  FMUL.FTZ R186, R0.reuse, R195 ;  /* 0x000000c300ba7220 */ /* 0x040fe20000410000 */
[C---:B------:R-:W-:Y:S01]  /*6fc0*/  FMUL.FTZ R187, R0.reuse, R196 ;  /* 0x000000c400bb7220 */ /* 0x040fe20000410000 */
[----:B------:R-:W1:Y:S01]  /*6fd0*/  MUFU.TANH R11, R11 ;  /* 0x0000000b000b7308 */ /* 0x000e620000002400 */
[C---:B------:R-:W-:Y:S01]  /*6fe0*/  FMUL.FTZ R189, R0.reuse, R198 ;  /* 0x000000c600bd7220 */ /* 0x040fe20000410000 */
[C---:B------:R-:W-:Y:S01]  /*6ff0*/  FMUL.FTZ R188, R0.reuse, R197 ;  /* 0x000000c500bc7220 */ /* 0x040fe20000410000 */
[C---:B------:R-:W-:Y:S01]  /*7000*/  FMUL.FTZ R190, R0.reuse, R199 ;  /* 0x000000c700be7220 */ /* 0x040fe20000410000 */
[C---:B------:R-:W-:Y:S01]  /*7010*/  FMUL.FTZ R168, R0.reuse, R168 ;  /* 0x000000a800a87220 */ /* 0x040fe20000410000 */
[----:B------:R-:W-:Y:S01]  /*7020*/  FMUL.FTZ R170, R0, R170 ;  /* 0x000000aa00aa7220 */ /* 0x000fe20000410000 */
[----:B--2---:R-:W-:-:S02]  /*7030*/  IMAD.U32 R3, RZ, RZ, UR6 ;  /* 0x00000006ff037e24 */ /* 0x004fc4000f8e00ff */
[C---:B------:R-:W-:Y:S01]  /*7040*/  FMUL.FTZ R169, R0.reuse, R169 ;  /* 0x000000a900a97220 */ /* 0x040fe20000410000 */
[----:B------:R-:W2:Y:S01]  /*7050*/  MUFU.TANH R10, R10 ;  /* 0x0000000a000a7308 */ /* 0x000ea20000002400 */
[----:B0-----:R-:W-:Y:S01]  /*7060*/  FMNMX.FTZ R192, R9, R8, !PT ;  /* 0x0000000809c07209 */ /* 0x001fe20007810000 */
[C---:B------:R-:W-:Y:S01]  /*7070*/  FMUL.FTZ R171, R0.reuse, R171 ;  /* 0x000000ab00ab7220 */ /* 0x040fe20000410000 */
[----:B------:R-:W-:Y:S01]  /*7080*/  LEA R2, R3, R2, 0x18 ;  /* 0x0000000203027211 */ /* 0x000fe200078ec0ff */
[C---:B------:R-:W-:Y:S01]  /*7090*/  FMUL.FTZ R191, R0.reuse, R120 ;  /* 0x0000007800bf7220 */ /* 0x040fe20000410000 */
[C---:B------:R-:W-:Y:S01]  /*70a0*/  FMUL.FTZ R172, R0.reuse, R172 ;  /* 0x000000ac00ac7220 */ /* 0x040fe20000410000 */
[----:B------:R-:W-:Y:S01]  /*70b0*/  FMUL.FTZ R174, R0, R174 ;  /* 0x000000ae00ae7220 */ /* 0x000fe20000410000 */
[----:B------:R-:W-:Y:S01]  /*70c0*/  R2UR UR6, R2 ;  /* 0x00000000020672ca */ /* 0x000fe200000e0000 */
[----:B------:R-:W0:Y:S01]  /*70d0*/  MUFU.TANH R12, R12 ;  /* 0x0000000c000c7308 */ /* 0x000e220000002400 */
[----:B-1----:R-:W-:Y:S01]  /*70e0*/  FMNMX.FTZ R193, R11, R7, !PT ;  /* 0x000000070bc17209 */ /* 0x002fe20007810000 */
        /* <DEDUP_REMOVED lines=10> */
[----:B------:R-:W-:Y:S01]  /*7190*/  UIADD3 UR6, UR6, 0x200, URZ ;  /* 0x0000020006067890 */ /* 0x000fe2000fffe03f */
[C---:B------:R-:W-:Y:S01]  /*71a0*/  FMUL.FTZ R181, R0.reuse, R181 ;  /* 0x000000b500b57220 */ /* 0x040fe20000410000 */
[C---:B------:R-:W-:Y:S01]  /*71b0*/  FMUL.FTZ R183, R0.reuse, R183 ;  /* 0x000000b700b77220 */ /* 0x040fe20000410000 */
[----:B------:R-:W-:Y:S01]  /*71c0*/  FMUL.FTZ R152, R0, R152 ;  /* 0x0000009800987220 */ /* 0x000fe20000410000 */
[----:B------:R-:W-:Y:S01]  /*71d0*/  USHF.R.U32.HI UR6, URZ, 0x4, UR6 ;  /* 0x000000043f067899 */ /* 0x000fe20008011606 */
[----:B------:R-:W2:Y:S01]  /*71e0*/  MUFU.TANH R15, R15 ;  /* 0x0000000f000f7308 */ /* 0x000ea20000002400 */
[----:B0-----:R-:W-:Y:S01]  /*71f0*/  FMNMX.FTZ R193, R12, R193, !PT ;  /* 0x000000c10cc17209 */ /* 0x001fe20007810000 */
[C---:B------:R-:W-:Y:S01]  /*7200*/  FMUL.FTZ R154, R0.reuse, R154 ;  /* 0x0000009a009a7220 */ /* 0x040fe20000410000 */
[----:B------:R-:W-:Y:S01]  /*7210*/  ULOP3.LUT UR6, UR6, 0x3fff, URZ, 0xc0, !UPT ;  /* 0x00003fff06067892 */ /* 0x000fe2000f8ec03f */
[C---:B------:R-:W-:Y:S01]  /*7220*/  FMUL.FTZ R153, R0.reuse, R153 ;  /* 0x0000009900997220 */ /* 0x040fe20000410000 */
[C---:B------:R-:W-:Y:S01]  /*7230*/  FMUL.FTZ R155, R0.reuse, R155 ;  /* 0x0000009b009b7220 */ /* 0x040fe20000410000 */
[C---:B------:R-:W-:Y:S01]  /*7240*/  FMUL.FTZ R156, R0.reuse, R156 ;  /* 0x0000009c009c7220 */ /* 0x040fe20000410000 */
[----:B------:R-:W-:Y:S01]  /*7250*/  ULOP3.LUT UR6, UR6, 0x10000, URZ, 0xfc, !UPT ;  /* 0x0001000006067892 */ /* 0x000fe2000f8efc3f */
[----:B------:R-:W0:Y:S01]  /*7260*/  MUFU.TANH R14, R14 ;  /* 0x0000000e000e7308 */ /* 0x000e220000002400 */
[----:B-1----:R-:W-:Y:S01]  /*7270*/  FMNMX.FTZ R192, R13, R192, !PT ;  /* 0x000000c00dc07209 */ /* 0x002fe20007810000 */
[C---:B------:R-:W-:Y:S01]  /*7280*/  FMUL.FTZ R158, R0.reuse, R158 ;  /* 0x0000009e009e7220 */ /* 0x040fe20000410000 */
[----:B------:R-:W-:Y:S01]  /*7290*/  UIMAD UR10, UR54, 0x780, UR6 ;  /* 0x00000780360a78a4 */ /* 0x000fe2000f8e0206 */
[C---:B------:R-:W-:Y:S01]  /*72a0*/  FMUL.FTZ R157, R0.reuse, R157 ;  /* 0x0000009d009d7220 */ /* 0x040fe20000410000 */
[C---:B------:R-:W-:Y:S01]  /*72b0*/  FMUL.FTZ R159, R0.reuse, R159 ;  /* 0x0000009f009f7220 */ /* 0x040fe20000410000 */
[C---:B------:R-:W-:Y:S01]  /*72c0*/  FMUL.FTZ R160, R0.reuse, R160 ;  /* 0x000000a000a07220 */ /* 0x040fe20000410000 */
[C---:B------:R-:W-:Y:S01]  /*72d0*/  FMUL.FTZ R162, R0.reuse, R162 ;  /* 0x000000a200a27220 */ /* 0x040fe20000410000 */
[----:B------:R-:W1:Y:S01]  /*72e0*/  MUFU.TANH R20, R20 ;  /* 0x0000001400147308 */ /* 0x000e620000002400 */
[----:B--2---:R-:W-:Y:S01]  /*72f0*/  FMNMX.FTZ R193, R15, R193, !PT ;  /* 0x000000c10fc17209 */ /* 0x004fe20007810000 */
[----:B------:R-:W-:Y:S01]  /*7300*/  UMOV UR6, UR10 ;  /* 0x0000000a00067c82 */ /* 0x000fe20008000000 */
[C---:B------:R-:W-:Y:S01]  /*7310*/  FMUL.FTZ R161, R0.reuse, R161 ;  /* 0x000000a100a17220 */ /* 0x040fe20000410000 */
[----:B------:R-:W-:Y:S01]  /*7320*/  QGMMA.64x192x32.F32.E4M3.E4M3 R24, R200, gdesc[UR4], R24, gsb0 ;  /* 0x02e00004c8187df3 */ /* 0x000fe20008000818 */
[----:B------:R-:W-:Y:S01]  /*7330*/  UIADD3 UR6, UR10, 0x180, URZ ;  /* 0x000001800a067890 */ /* 0x000fe2000fffe03f */
[----:B------:R-:W-:Y:S01]  /*7340*/  FMUL.FTZ R163, R0, R163 ;  /* 0x000000a300a37220 */ /* 0x000fe20000410000 */
[----:B------:R-:W-:Y:S01]  /*7350*/  UMOV UR7, 0xc0000010 ;  /* 0xc000001000077882 */ /* 0x000fe20000000000 */
        /* <DEDUP_REMOVED lines=46> */
[----:B------:R-:W-:Y:S01]  /*7640*/  FMUL.FTZ R135, R0, R135 ;  /* 0x0000008700877220 */ /* 0x000fe20000410000 */
[----:B------:R-:W-:Y:S01]  /*7650*/  ISETP.NE.AND P1, PT, R4, RZ, PT ;  /* 0x000000ff0400720c */ /* 0x000fe20003f25270 */
        /* <DEDUP_REMOVED lines=41> */
[----:B------:R-:W-:-:S06]  /*78f0*/  WARPGROUP.ARRIVE ;  /* 0x00000000000079c5 */ /* 0x000fcc0000000000 */
[----:B------:R-:W1:Y:S01]  /*7900*/  S2R R203, SR_TID.X ;  /* 0x0000000000cb7919 */ /* 0x000e620000002100 */
[----:B------:R-:W3:Y:S01]  /*7910*/  MUFU.TANH R153, R153 ;  /* 0x0000009900997308 */ /* 0x000ee20000002400 */
[----:B--2---:R-:W-:Y:S01]  /*7920*/  FMNMX.FTZ R121, R152, R121, !PT ;  /* 0x0000007998797209 */ /* 0x004fe20007810000 */
[----:B------:R-:W-:Y:S01]  /*7930*/  QGMMA.64x192x32.F32.E4M3.E4M3 R24, R204, gdesc[UR4], R24, gsb0 ;  /* 0x02e00004cc187df3 */ /* 0x000fe20008000818 */
[----:B------:R-:W-:Y:S01]  /*7940*/  UIADD3 UR6, UR10, 0x300, URZ ;  /* 0x000003000a067890 */ /* 0x000fe2000fffe03f */
[----:B------:R-:W-:-:S04]  /*7950*/  UMOV UR7, 0xc0000010 ;  /* 0xc000001000077882 */ /* 0x000fc80000000000 */
[----:B------:R-:W2:Y:S01]  /*7960*/  MUFU.TANH R155, R155 ;  /* 0x0000009b009b7308 */ /* 0x000ea20000002400 */
[----:B0-----:R-:W-:-:S07]  /*7970*/  FMNMX.FTZ R120, R154, R120, !PT ;  /* 0x000000789a787209 */ /* 0x001fce0007810000 */
[----:B------:R-:W0:Y:S01]  /*7980*/  MUFU.TANH R156, R156 ;  /* 0x0000009c009c7308 */ /* 0x000e220000002400 */
[----:B---3--:R-:W-:-:S07]  /*7990*/  FMNMX.FTZ R121, R153, R121, !PT ;  /* 0x0000007999797209 */ /* 0x008fce0007810000 */
[----:B------:R-:W3:Y:S01]  /*79a0*/  MUFU.TANH R158, R158 ;  /* 0x0000009e009e7308 */ /* 0x000ee20000002400 */
[----:B--2---:R-:W-:Y:S02]  /*79b0*/  FMNMX.FTZ R120, R155, R120, !PT ;  /* 0x000000789b787209 */ /* 0x004fe40007810000 */
[----:B-1----:R-:W-:-:S05]  /*79c0*/  SHF.R.U32.HI R203, RZ, 0x7, R203 ;  /* 0x00000007ffcb7819 */ /* 0x002fca00000116cb */
[----:B------:R-:W1:Y:S01]  /*79d0*/  MUFU.TANH R157, R157 ;  /* 0x0000009d009d7308 */ /* 0x000e620000002400 */
[----:B0-----:R-:W-:Y:S02]  /*79e0*/  FMNMX.FTZ R121, R156, R121, !PT ;  /* 0x000000799c797209 */ /* 0x001fe40007810000 */
[----:B------:R-:W-:-:S05]  /*79f0*/  IADD3 R195, -R203, 0xb, RZ ;  /* 0x0000000bcbc37810 */ /* 0x000fca0007ffe1ff */
[----:B------:R-:W0:Y:S01]  /*7a00*/  MUFU.TANH R159, R159 ;  /* 0x0000009f009f7308 */ /* 0x000e220000002400 */
[----:B---3--:R-:W-:-:S07]  /*7a10*/  FMNMX.FTZ R120, R158, R120, !PT ;  /* 0x000000789e787209 */ /* 0x008fce0007810000 */
[----:B------:R-:W2:Y:S01]  /*7a20*/  MUFU.TANH R160, R160 ;  /* 0x000000a000a07308 */ /* 0x000ea20000002400 */
[----:B-1----:R-:W-:-:S07]  /*7a30*/  FMNMX.FTZ R121, R157, R121, !PT ;  /* 0x000000799d797209 */ /* 0x002fce0007810000 */
[----:B------:R-:W1:Y:S01]  /*7a40*/  MUFU.TANH R162, R162 ;  /* 0x000000a200a27308 */ /* 0x000e620000002400 */
[----:B0-----:R-:W-:-:S07]  /*7a50*/  FMNMX.FTZ R120, R159, R120, !PT ;  /* 0x000000789f787209 */ /* 0x001fce0007810000 */
[----:B------:R-:W0:Y:S01]  /*7a60*/  MUFU.TANH R161, R161 ;  /* 0x000000a100a17308 */ /* 0x000e220000002400 */
[----:B--2---:R-:W-:-:S07]  /*7a70*/  FMNMX.FTZ R121, R160, R121, !PT ;  /* 0x00000079a0797209 */ /* 0x004fce0007810000 */
        /* <DEDUP_REMOVED lines=33> */
[----:B0-----:R-:W-:Y:S01]  /*7c90*/  FMNMX.FTZ R120, R146, R120, !PT ;  /* 0x0000007892787209 */ /* 0x001fe20007810000 */
[----:B------:R-:W-:Y:S02]  /*7ca0*/  WARPGROUP.DEPBAR.LE gsb0, 0x0 ;  /* 0x00008000000079c5 */ /* 0x000fe40000010000 */
[----:B------:R-:W-:-:S04]  /*7cb0*/  WARPGROUP.ARRIVE ;  /* 0x00000000000079c5 */ /* 0x000fc80000000000 */
[----:B------:R-:W0:Y:S01]  /*7cc0*/  MUFU.TANH R148, R148 ;  /* 0x0000009400947308 */ /* 0x000e220000002400 */
[----:B--2---:R-:W-:Y:S01]  /*7cd0*/  FMNMX.FTZ R121, R145, R121, !PT ;  /* 0x0000007991797209 */ /* 0x004fe20007810000 */
[----:B------:R-:W-:Y:S01]  /*7ce0*/  QGMMA.64x192x32.F32.E4M3.E4M3 R24, R208, gdesc[UR4], R24, gsb0 ;  /* 0x02e00004d0187df3 */ /* 0x000fe20008000818 */
[----:B------:R-:W-:Y:S01]  /*7cf0*/  UIADD3 UR6, UR10, 0x480, URZ ;  /* 0x000004800a067890 */ /* 0x000fe2000fffe03f */
[----:B-1----:R-:W-:Y:S01]  /*7d00*/  FMNMX.FTZ R120, R147, R120, !PT ;  /* 0x0000007893787209 */ /* 0x002fe20007810000 */
[----:B------:R-:W-:-:S03]  /*7d10*/  UMOV UR7, 0xc0000010 ;  /* 0xc000001000077882 */ /* 0x000fc60000000000 */
[----:B------:R-:W1:Y:S08]  /*7d20*/  MUFU.TANH R150, R150 ;  /* 0x0000009600967308 */ /* 0x000e700000002400 */
        /* <DEDUP_REMOVED lines=35> */
[----:B--2---:R-:W-:Y:S02]  /*7f60*/  FMNMX.FTZ R193, R134, R120, !PT ;  /* 0x0000007886c17209 */ /* 0x004fe40007810000 */
[----:B0-----:R-:W-:-:S05]  /*7f70*/  FMNMX.FTZ R120, R133, R121, !PT ;  /* 0x0000007985787209 */ /* 0x001fca0007810000 */
[----:B------:R-:W0:Y:S01]  /*7f80*/  SHFL.BFLY PT, R194, R120, 0x2, 0x1f ;  /* 0x0c401f0078c27f89 */ /* 0x000e2200000e0000 */
[----:B-1----:R-:W-:-:S05]  /*7f90*/  FMNMX.FTZ R121, R135, R193, !PT ;  /* 0x000000c187797209 */ /* 0x002fca0007810000 */
[----:B------:R-:W1:Y:S01]  /*7fa0*/  SHFL.BFLY PT, R193, R121, 0x2, 0x1f ;  /* 0x0c401f0079c17f89 */ /* 0x000e6200000e0000 */
[----:B0-----:R-:W-:-:S05]  /*7fb0*/  FMNMX.FTZ R120, R120, R194, !PT ;  /* 0x000000c278787209 */ /* 0x001fca0007810000 */
[----:B------:R-:W0:Y:S01]  /*7fc0*/  SHFL.BFLY PT, R194, R120, 0x1, 0x1f ;  /* 0x0c201f0078c27f89 */ /* 0x000e2200000e0000 */
[----:B-1----:R-:W-:-:S05]  /*7fd0*/  FMNMX.FTZ R121, R121, R193, !PT ;  /* 0x000000c179797209 */ /* 0x002fca0007810000 */
[----:B------:R-:W1:Y:S01]  /*7fe0*/  SHFL.BFLY PT, R193, R121, 0x1, 0x1f ;  /* 0x0c201f0079c17f89 */ /* 0x000e6200000e0000 */
[----:B------:R-:W-:Y:S02]  /*7ff0*/  WARPGROUP.DEPBAR.LE gsb0, 0x0 ;  /* 0x00008000000079c5 */ /* 0x000fe40000010000 */
[----:B------:R-:W-:-:S06]  /*8000*/  WARPGROUP.ARRIVE ;  /* 0x00000000000079c5 */ /* 0x000fcc0000000000 */
[----:B------:R-:W-:Y:S01]  /*8010*/  QGMMA.64x192x32.F32.E4M3.E4M3 R24, R212, gdesc[UR4], R24, gsb0 ;  /* 0x02e00004d4187df3 */ /* 0x000fe20008000818 */
[----:B------:R-:W-:Y:S01]  /*8020*/  UIADD3 UR6, UR10, 0x600, URZ ;  /* 0x000006000a067890 */ /* 0x000fe2000fffe03f */
[----:B0-----:R-:W-:Y:S01]  /*8030*/  FMNMX.FTZ R120, R120, R194, !PT ;  /* 0x000000c278787209 */ /* 0x001fe20007810000 */
[----:B------:R-:W-:-:S04]  /*8040*/  UMOV UR7, 0xc0000010 ;  /* 0xc000001000077882 */ /* 0x000fc80000000000 */
[----:B------:R-:W-:Y:S01]  /*8050*/  FADD.FTZ R8, -R120, R8 ;  /* 0x0000000878087221 */ /* 0x000fe20000010100 */
[----:B-1----:R-:W-:-:S05]  /*8060*/  FMNMX.FTZ R121, R121, R193, !PT ;  /* 0x000000c179797209 */ /* 0x002fca0007810000 */
[----:B------:R-:W-:Y:S01]  /*8070*/  FADD.FTZ R7, -R121, R7 ;  /* 0x0000000779077221 */ /* 0x000fe20000010100 */
[----:B------:R-:W-:Y:S02]  /*8080*/  WARPGROUP.DEPBAR.LE gsb0, 0x0 ;  /* 0x00008000000079c5 */ /* 0x000fe40000010000 */
[----:B------:R-:W-:-:S06]  /*8090*/  WARPGROUP.ARRIVE ;  /* 0x00000000000079c5 */ /* 0x000fcc0000000000 */
[----:B------:R-:W-:Y:S01]  /*80a0*/  QGMMA.64x192x32.F32.E4M3.E4M3 R24, R216, gdesc[UR4], R24, gsb0 ;  /* 0x02e00004d8187df3 */ /* 0x000fe20008000818 */
[----:B------:R-:W-:Y:S02]  /*80b0*/  UMOV UR6, UR52 ;  /* 0x0000003400067c82 */ /* 0x000fe40008000000 */
[----:B------:R-:W-:Y:S02]  /*80c0*/  IMAD.U32 R193, RZ, RZ, UR6 ;  /* 0x00000006ffc17e24 */ /* 0x000fe4000f8e00ff */
[----:B------:R-:W-:Y:S01]  /*80d0*/  FMUL.FTZ R8, R8, UR6 ;  /* 0x0000000608087c20 */ /* 0x000fe20008410000 */
[----:B------:R-:W-:Y:S02]  /*80e0*/  IMAD.U32 R196, RZ, RZ, UR6 ;  /* 0x00000006ffc47e24 */ /* 0x000fe4000f8e00ff */
[----:B------:R-:W-:Y:S01]  /*80f0*/  FMUL.FTZ R7, R7, UR6 ;  /* 0x0000000607077c20 */ /* 0x000fe20008410000 */
[----:B------:R-:W-:Y:S02]  /*8100*/  FFMA.FTZ R193, R120, R193, -8 ;  /* 0xc100000078c17423 */ /* 0x000fe400000100c1 */
[----:B------:R-:W-:Y:S02]  /*8110*/  MUFU.EX2 R8, R8 ;  /* 0x0000000800087308 */ /* 0x000fe40000000800 */
[----:B------:R-:W-:-:S01]  /*8120*/  FFMA.FTZ R9, R9, UR6, -R193 ;  /* 0x0000000609097c23 */ /* 0x000fc200080108c1 */
[--C-:B------:R-:W-:Y:S01]  /*8130*/  FFMA.FTZ R10, R10, UR6, -R193.reuse ;  /* 0x000000060a0a7c23 */ /* 0x100fe200080108c1 */
        /* <DEDUP_REMOVED lines=37> */
[----:B------:R-:W-:Y:S01]  /*8390*/  FFMA.FTZ R194, R133, UR6, -R193 ;  /* 0x0000000685c27c23 */ /* 0x000fe200080108c1 */
[----:B------:R-:W-:-:S01]  /*83a0*/  FFMA.FTZ R193, R121, R196, -8 ;  /* 0xc100000079c17423 */ /* 0x000fc200000100c4 */
[----:B------:R-:W0:Y:S03]  /*83b0*/  MUFU.EX2 R9, R9 ;  /* 0x0000000900097308 */ /* 0x000e260000000800 */
[----:B------:R-:W-:-:S01]  /*83c0*/  FFMA.FTZ R11, R11, UR6, -R193 ;  /* 0x000000060b0b7c23 */ /* 0x000fc200080108c1 */
[--C-:B------:R-:W-:Y:S01]  /*83d0*/  FFMA.FTZ R12, R12, UR6, -R193.reuse ;  /* 0x000000060c0c7c23 */ /* 0x100fe200080108c1 */
[----:B------:R-:W-:-:S01]  /*83e0*/  FFMA.FTZ R15, R15, UR6, -R193 ;  /* 0x000000060f0f7c23 */ /* 0x000fc200080108c1 */
[--C-:B------:R-:W-:Y:S01]  /*83f0*/  FFMA.FTZ R20, R20, UR6, -R193.reuse ;  /* 0x0000000614147c23 */ /* 0x100fe200080108c1 */
[----:B------:R-:W-:-:S01]  /*8400*/  FFMA.FTZ R185, R185, UR6, -R193 ;  /* 0x00000006b9b97c23 */ /* 0x000fc200080108c1 */
[----:B------:R-:W-:Y:S01]  /*8410*/  MUFU.EX2 R7, R7 ;  /* 0x0000000700077308 */ /* 0x000fe20000000800 */
[----:B------:R-:W-:-:S01]  /*8420*/  FFMA.FTZ R186, R186, UR6, -R193 ;  /* 0x00000006baba7c23 */ /* 0x000fc200080108c1 */
[--C-:B------:R-:W-:Y:S01]  /*8430*/  FFMA.FTZ R189, R189, UR6, -R193.reuse ;  /* 0x00000006bdbd7c23 */ /* 0x100fe200080108c1 */
[----:B------:R-:W-:-:S01]  /*8440*/  FFMA.FTZ R190, R190, UR6, -R193 ;  /* 0x00000006bebe7c23 */ /* 0x000fc200080108c1 */
[--C-:B------:R-:W-:Y:S01]  /*8450*/  FFMA.FTZ R170, R170, UR6, -R193.reuse ;  /* 0x00000006aaaa7c23 */ /* 0x100fe200080108c1 */
[----:B------:R-:W-:-:S01]  /*8460*/  FFMA.FTZ R171, R171, UR6, -R193 ;  /* 0x00000006abab7c23 */ /* 0x000fc200080108c1 */
[--C-:B------:R-:W-:Y:S01]  /*8470*/  FFMA.FTZ R174, R174, UR6, -R193.reuse ;  /* 0x00000006aeae7c23 */ /* 0x100fe200080108c1 */
[----:B------:R-:W-:-:S01]  /*8480*/  FFMA.FTZ R175, R175, UR6, -R193 ;  /* 0x00000006afaf7c23 */ /* 0x000fc200080108c1 */
[----:B------:R-:W1:Y:S01]  /*8490*/  MUFU.EX2 R11, R11 ;  /* 0x0000000b000b7308 */ /* 0x000e620000000800 */
[----:B------:R-:W-:-:S01]  /*84a0*/  FFMA.FTZ R178, R178, UR6, -R193 ;  /* 0x00000006b2b27c23 */ /* 0x000fc200080108c1 */
[--C-:B------:R-:W-:Y:S01]  /*84b0*/  FFMA.FTZ R179, R179, UR6, -R193.reuse ;  /* 0x00000006b3b37c23 */ /* 0x100fe200080108c1 */
        /* <DEDUP_REMOVED lines=14> */
[----:B------:R-:W-:-:S01]  /*85a0*/  FFMA.FTZ R142, R142, UR6, -R193 ;  /* 0x000000068e8e7c23 */ /* 0x000fc200080108c1 */
[--C-:B------:R-:W-:Y:S01]  /*85b0*/  FFMA.FTZ R143, R143, UR6, -R193.reuse ;  /* 0x000000068f8f7c23 */ /* 0x100fe200080108c1 */
[----:B------:R-:W-:-:S01]  /*85c0*/  FFMA.FTZ R146, R146, UR6, -R193 ;  /* 0x0000000692927c23 */ /* 0x000fc200080108c1 */
[--C-:B------:R-:W-:Y:S01]  /*85d0*/  FFMA.FTZ R147, R147, UR6, -R193.reuse ;  /* 0x0000000693937c23 */ /* 0x100fe200080108c1 */
[----:B------:R-:W-:-:S01]  /*85e0*/  FFMA.FTZ R150, R150, UR6, -R193 ;  /* 0x0000000696967c23 */ /* 0x000fc200080108c1 */
[--C-:B------:R-:W-:Y:S01]  /*85f0*/  FFMA.FTZ R151, R151, UR6, -R193.reuse ;  /* 0x0000000697977c23 */ /* 0x100fe200080108c1 */
[----:B------:R-:W-:-:S01]  /*8600*/  FFMA.FTZ R122, R122, UR6, -R193 ;  /* 0x000000067a7a7c23 */ /* 0x000fc200080108c1 */
[----:B------:R-:W3:Y:S01]  /*8610*/  MUFU.EX2 R10, R10 ;  /* 0x0000000a000a7308 */ /* 0x000ee20000000800 */
[----:B--2---:R-:W-:-:S02]  /*8620*/  IMAD.U32 R194, RZ, RZ, UR53 ;  /* 0x00000035ffc27e24 */ /* 0x004fc4000f8e00ff */
[--C-:B------:R-:W-:Y:S01]  /*8630*/  FFMA.FTZ R123, R123, UR6, -R193.reuse ;  /* 0x000000067b7b7c23 */ /* 0x100fe200080108c1 */
[----:B------:R-:W-:-:S01]  /*8640*/  FFMA.FTZ R126, R126, UR6, -R193 ;  /* 0x000000067e7e7c23 */ /* 0x000fc200080108c1 */
[--C-:B------:R-:W-:Y:S01]  /*8650*/  FFMA.FTZ R127, R127, UR6, -R193.reuse ;  /* 0x000000067f7f7c23 */ /* 0x100fe200080108c1 */
[----:B------:R-:W-:Y:S02]  /*8660*/  @!P1 IMAD R194, R194, 0x8, R2 ;  /* 0x00000008c2c29824 */ /* 0x000fe400078e0202 */
[--C-:B------:R-:W-:Y:S01]  /*8670*/  FFMA.FTZ R130, R130, UR6, -R193.reuse ;  /* 0x0000000682827c23 */ /* 0x100fe200080108c1 */
[----:B------:R-:W-:-:S01]  /*8680*/  FFMA.FTZ R131, R131, UR6, -R193 ;  /* 0x0000000683837c23 */ /* 0x000fc200080108c1 */
[----:B------:R-:W-:Y:S01]  /*8690*/  MUFU.EX2 R12, R12 ;  /* 0x0000000c000c7308 */ /* 0x000fe20000000800 */
[----:B------:R-:W-:Y:S02]  /*86a0*/  @!P1 VIADD R194, R194, 0x33440 ;  /* 0x00033440c2c29836 */ /* 0x000fe40000000000 */
[--C-:B------:R-:W-:Y:S01]  /*86b0*/  FFMA.FTZ R134, R134, UR6, -R193.reuse ;  /* 0x0000000686867c23 */ /* 0x100fe200080108c1 */
[----:B------:R-:W-:-:S01]  /*86c0*/  FFMA.FTZ R135, R135, UR6, -R193 ;  /* 0x0000000687877c23 */ /* 0x000fc200080108c1 */
[----:B0-----:R-:W-:Y:S01]  /*86d0*/  FFMA.FTZ R5, R8, R5, R9 ;  /* 0x0000000508057223 */ /* 0x001fe20000010009 */
[----:B-1----:R-:W-:-:S01]  /*86e0*/  FFMA.FTZ R193, R7, R6, R11 ;  /* 0x0000000607c17223 */ /* 0x002fc2000001000b */
[----:B------:R-:W-:Y:S01]  /*86f0*/  @!P1 PRMT R194, RZ, 0x654, R194 ;  /* 0x00000654ffc29816 */ /* 0x000fe200000000c2 */
[----:B------:R-:W0:Y:S01]  /*8700*/  MUFU.EX2 R13, R13 ;  /* 0x0000000d000d7308 */ /* 0x000e220000000800 */
[----:B---3--:R-:W-:-:S07]  /*8710*/  FADD.FTZ R6, R10, R5 ;  /* 0x000000050a067221 */ /* 0x008fce0000010000 */
[----:B------:R-:W-:Y:S08]  /*8720*/  MUFU.EX2 R15, R15 ;  /* 0x0000000f000f7308 */ /* 0x000ff00000000800 */
[----:B------:R-:W1:Y:S01]  /*8730*/  MUFU.EX2 R14, R14 ;  /* 0x0000000e000e7308 */ /* 0x000e620000000800 */
[----:B0-----:R-:W-:-:S07]  /*8740*/  FADD.FTZ R5, R13, R6 ;  /* 0x000000060d057221 */ /* 0x001fce0000010000 */
[----:B------:R-:W-:Y:S08]  /*8750*/  MUFU.EX2 R20, R20 ;  /* 0x0000001400147308 */ /* 0x000ff00000000800 */
[----:B------:R-:W0:Y:S01]  /*8760*/  MUFU.EX2 R21, R21 ;  /* 0x0000001500157308 */ /* 0x000e220000000800 */
[----:B-1----:R-:W-:-:S07]  /*8770*/  FADD.FTZ R6, R14, R5 ;  /* 0x000000050e067221 */ /* 0x002fce0000010000 */
        /* <DEDUP_REMOVED lines=11> */
[----:B-1----:R-:W-:-:S01]  /*8830*/  FADD.FTZ R5, R188, R5 ;  /* 0x00000005bc057221 */ /* 0x002fc20000010000 */
[----:B------:R-:W-:-:S02]  /*8840*/  WARPGROUP.DEPBAR.LE gsb0, 0x0 ;  /* 0x00008000000079c5 */ /* 0x000fc40000010000 */
[----:B------:R1:W-:Y:S06]  /*8850*/  BAR.ARV R195, 0x100 ;  /* 0x000400c30000751d */ /* 0x0003ec0000002000 */
[----:B------:R2:W-:Y:S01]  /*8860*/  @!P1 SYNCS.ARRIVE.TRANS64.RED.A1T0 RZ, [R194+URZ], RZ ;  /* 0x000000ffc2ff99a7 */ /* 0x0005e2000810043f */
[----:B------:R-:W-:Y:S01]  /*8870*/  MUFU.EX2 R170, R170 ;  /* 0x000000aa00aa7308 */ /* 0x000fe20000000800 */
[----:B0-----:R-:W-:-:S01]  /*8880*/  FADD.FTZ R6, R168, R5 ;  /* 0x00000005a8067221 */ /* 0x001fc20000010000 */
[----:B--2---:R-:W-:-:S06]  /*8890*/  FADD.FTZ R194, R12, R193 ;  /* 0x000000c10cc27221 */ /* 0x004fcc0000010000 */
[----:B------:R-:W0:Y:S01]  /*88a0*/  MUFU.EX2 R169, R169 ;  /* 0x000000a900a97308 */ /* 0x000e220000000800 */
[----:B------:R-:W-:-:S04]  /*88b0*/  FADD.FTZ R193, R15, R194 ;  /* 0x000000c20fc17221 */ /* 0x000fc80000010000 */
[----:B------:R-:W-:-:S03]  /*88c0*/  FADD.FTZ R194, R20, R193 ;  /* 0x000000c114c27221 */ /* 0x000fc60000010000 */
[----:B------:R-:W2:Y:S01]  /*88d0*/  MUFU.EX2 R171, R171 ;  /* 0x000000ab00ab7308 */ /* 0x000ea20000000800 */
[----:B------:R-:W-:-:S04]  /*88e0*/  FADD.FTZ R193, R185, R194 ;  /* 0x000000c2b9c17221 */ /* 0x000fc80000010000 */
[----:B------:R-:W-:-:S03]  /*88f0*/  FADD.FTZ R194, R186, R193 ;  /* 0x000000c1bac27221 */ /* 0x000fc60000010000 */
[----:B------:R-:W3:Y:S01]  /*8900*/  MUFU.EX2 R172, R172 ;  /* 0x000000ac00ac7308 */ /* 0x000ee20000000800 */
[----:B0-----:R-:W-:-:S01]  /*8910*/  FADD.FTZ R5, R169, R6 ;  /* 0x00000006a9057221 */ /* 0x001fc20000010000 */
[----:B------:R-:W-:-:S04]  /*8920*/  FADD.FTZ R193, R189, R194 ;  /* 0x000000c2bdc17221 */ /* 0x000fc80000010000 */
[----:B------:R-:W-:Y:S02]  /*8930*/  FADD.FTZ R193, R190, R193 ;  /* 0x000000c1bec17221 */ /* 0x000fe40000010000 */
[----:B------:R-:W0:Y:S02]  /*8940*/  MUFU.EX2 R174, R174 ;  /* 0x000000ae00ae7308 */ /* 0x000e240000000800 */
[----:B------:R-:W-:-:S04]  /*8950*/  FADD.FTZ R194, R170, R193 ;  /* 0x000000c1aac27221 */ /* 0x000fc80000010000 */
[----:B--2---:R-:W-:Y:S02]  /*8960*/  FADD.FTZ R193, R171, R194 ;  /* 0x000000c2abc17221 */ /* 0x004fe40000010000 */
        /* <DEDUP_REMOVED lines=109> */
[----:B---3--:R-:W-:-:S04]  /*9040*/  FADD.FTZ R6, R129, R6 ;  /* 0x0000000681067221 */ /* 0x008fc80000010000 */
[----:B------:R-:W-:-:S03]  /*9050*/  FADD.FTZ R193, R133, R6 ;  /* 0x0000000685c17221 */ /* 0x000fc60000010000 */
[----:B------:R-:W3:Y:S01]  /*9060*/  MUFU.EX2 R135, R135 ;  /* 0x0000008700877308 */ /* 0x000ee20000000800 */
[----:B0-----:R-:W-:-:S04]  /*9070*/  FADD.FTZ R5, R131, R194 ;  /* 0x000000c283057221 */ /* 0x001fc80000010000 */
[----:B--2---:R-:W-:Y:S01]  /*9080*/  FADD.FTZ R6, R134, R5 ;  /* 0x0000000586067221 */ /* 0x004fe20000010000 */
[----:B------:R-:W-:-:S03]  /*9090*/  FADD.FTZ R5, R132, R193 ;  /* 0x000000c184057221 */ /* 0x000fc60000010000 */
[----:B---3--:R-:W-:Y:S01]  /*90a0*/  FADD.FTZ R6, R135, R6 ;  /* 0x0000000687067221 */ /* 0x008fe20000010000 */
[----:B-1----:R-:W-:Y:S06]  /*90b0*/  @!P0 BRA `(.L_x_156) ;  /* 0x0000000000048947 */ /* 0x002fec0003800000 */
[----:B------:R-:W-:Y:S01]  /*90c0*/  BPT.TRAP 0x1 ;  /* 0x000000040000795c */ /* 0x000fe20000300000 */
.L_x_156:
[----:B------:R-:W-:Y:S01]  /*90d0*/  F2FP.SATFINITE.E4M3.F32.PACK_AB_MERGE_C R13, R14, R13, RZ ;  /* 0x0000000d0e0d723e */ /* 0x000fe200048070ff */
[----:B------:R-:W-:Y:S01]  /*90e0*/  UISETP.GT.AND UP0, UPT, UR49, UR41, UPT ;  /* 0x000000293100728c */ /* 0x000fe2000bf04270 */
[----:B------:R-:W-:Y:S01]  /*90f0*/  F2FP.SATFINITE.E4M3.F32.PACK_AB_MERGE_C R15, R20, R15, RZ ;  /* 0x0000000f140f723e */ /* 0x000fe200048070ff */
[----:B------:R-:W-:Y:S01]  /*9100*/  UIADD3 UR49, UR49, -0x1, URZ ;  /* 0xffffffff31317890 */ /* 0x000fe2000fffe03f */
[----:B------:R-:W-:Y:S01]  /*9110*/  F2FP.SATFINITE.E4M3.F32.PACK_AB_MERGE_C R200, R10, R9, R13 ;  /* 0x000000090ac8723e */ /* 0x000fe2000480700d */
[----:B------:R-:W-:Y:S01]  /*9120*/  IMAD.U32 R9, RZ, RZ, UR54 ;  /* 0x00000036ff097e24 */ /* 0x000fe2000f8e00ff */
[----:B------:R-:W-:Y:S01]  /*9130*/  F2FP.SATFINITE.E4M3.F32.PACK_AB_MERGE_C R187, R188, R187, RZ ;  /* 0x000000bbbcbb723e */ /* 0x000fe200048070ff */
[----:B------:R-:W-:Y:S01]  /*9140*/  UMOV UR55, UR45 ;  /* 0x0000002d00377c82 */ /* 0x000fe20008000000 */
[----:B------:R-:W-:Y:S01]  /*9150*/  PLOP3.LUT P1, PT, PT, PT, UP0, 0x80, 0x0 ;  /* 0x000000000000781c */ /* 0x000fe20003f2f008 */
[----:B------:R-:W-:Y:S01]  /*9160*/  IMAD R10, R9, 0x8, R2 ;  /* 0x00000008090a7824 */ /* 0x000fe200078e0202 */
[----:B------:R-:W-:Y:S01]  /*9170*/  F2FP.SATFINITE.E4M3.F32.PACK_AB_MERGE_C R189, R190, R189, RZ ;  /* 0x000000bdbebd723e */ /* 0x000fe200048070ff */
[----:B------:R-:W-:Y:S01]  /*9180*/  UMOV UR54, UR53 ;  /* 0x0000003500367c82 */ /* 0x000fe20008000000 */
[----:B------:R-:W-:Y:S01]  /*9190*/  F2FP.SATFINITE.E4M3.F32.PACK_AB_MERGE_C R172, R173, R172, RZ ;  /* 0x000000acadac723e */ /* 0x000fe200048070ff */
[----:B------:R-:W-:Y:S01]  /*91a0*/  VIADD R10, R10, 0x33460 ;  /* 0x000334600a0a7836 */ /* 0x000fe20000000000 */
[----:B------:R-:W-:Y:S01]  /*91b0*/  F2FP.SATFINITE.E4M3.F32.PACK_AB_MERGE_C R174, R175, R174, RZ ;  /* 0x000000aeafae723e */ /* 0x000fe200048070ff */
[----:B------:R-:W-:Y:S01]  /*91c0*/  FMUL.FTZ R24, R24, R8 ;  /* 0x0000000818187220 */ /* 0x000fe20000410000 */
[----:B------:R-:W-:Y:S01]  /*91d0*/  F2FP.SATFINITE.E4M3.F32.PACK_AB_MERGE_C R180, R181, R180, RZ ;  /* 0x000000b4b5b4723e */ /* 0x000fe200048070ff */
[-C--:B------:R-:W-:Y:S01]  /*91e0*/  FMUL.FTZ R25, R25, R8.reuse ;  /* 0x0000000819197220 */ /* 0x080fe20000410000 */
[----:B------:R-:W-:Y:S01]  /*91f0*/  PRMT R10, R3, 0x654, R10 ;  /* 0x00000654030a7816 */ /* 0x000fe2000000000a */
[----:B------:R-:W-:Y:S01]  /*9200*/  FMUL.FTZ R28, R28, R8 ;  /* 0x000000081c1c7220 */ /* 0x000fe20000410000 */
[----:B------:R-:W-:Y:S01]  /*9210*/  F2FP.SATFINITE.E4M3.F32.PACK_AB_MERGE_C R182, R183, R182, RZ ;  /* 0x000000b6b7b6723e */ /* 0x000fe200048070ff */
[----:B------:R-:W-:Y:S01]  /*9220*/  FMUL.FTZ R29, R29, R8 ;  /* 0x000000081d1d7220 */ /* 0x000fe20000410000 */
[----:B------:R-:W-:Y:S01]  /*9230*/  F2FP.SATFINITE.E4M3.F32.PACK_AB_MERGE_C R156, R157, R156, RZ ;  /* 0x0000009c9d9c723e */ /* 0x000fe200048070ff */
[----:B------:R0:W-:Y:S01]  /*9240*/  SYNCS.ARRIVE.TRANS64.RED.A1T0 RZ, [R10+URZ], RZ ;  /* 0x000000ff0aff79a7 */ /* 0x0001e2000810043f */
[----:B------:R-:W-:Y:S01]  /*9250*/  F2FP.SATFINITE.E4M3.F32.PACK_AB_MERGE_C R158, R159, R158, RZ ;  /* 0x0000009e9f9e723e */ /* 0x000fe200048070ff */
[----:B------:R-:W-:Y:S01]  /*9260*/  FMUL.FTZ R32, R32, R8 ;  /* 0x0000000820207220 */ /* 0x000fe20000410000 */
        /* <DEDUP_REMOVED lines=15> */
[-C--:B------:R-:W-:Y:S01]  /*9360*/  FMUL.FTZ R48, R48, R8.reuse ;  /* 0x0000000830307220 */ /* 0x080fe20000410000 */
[----:B------:R-:W-:Y:S01]  /*9370*/  F2FP.SATFINITE.E4M3.F32.PACK_AB_MERGE_C R132, R132, R133, RZ ;  /* 0x000000858484723e */ /* 0x000fe200048070ff */
[----:B------:R-:W-:Y:S01]  /*9380*/  FMUL.FTZ R49, R49, R8 ;  /* 0x0000000831317220 */ /* 0x000fe20000410000 */
[----:B------:R-:W-:Y:S01]  /*9390*/  F2FP.SATFINITE.E4M3.F32.PACK_AB_MERGE_C R134, R135, R134, RZ ;  /* 0x000000868786723e */ /* 0x000fe200048070ff */
        /* <DEDUP_REMOVED lines=102> */
[----:B------:R-:W-:Y:S01]  /*9a00*/  F2FP.SATFINITE.E4M3.F32.PACK_AB_MERGE_C R219, R131, R130, R134 ;  /* 0x0000008283db723e */ /* 0x000fe20004807086 */
[----:B0-----:R-:W-:Y:S06]  /*9a10*/  @P1 BRA `(.L_x_157) ;  /* 0xffffffc4009c1947 */ /* 0x001fec000383ffff */
[----:B------:R-:W-:-:S05]  /*9a20*/  UMOV UR52, UR53 ;  /* 0x0000003500347c82 */ /* 0x000fca0008000000 */
.L_x_147:
[----:B------:R-:W-:Y:S06]  /*9a30*/  BAR.ARV 0x8, 0x180 ;  /* 0x0206000000007b1d */ /* 0x000fec0000002000 */
[----:B------:R-:W-:Y:S05]  /*9a40*/  @!P0 BRA `(.L_x_158) ;  /* 0x0000000000048947 */ /* 0x000fea0003800000 */
[----:B------:R-:W-:Y:S01]  /*9a50*/  BPT.TRAP 0x1 ;  /* 0x000000040000795c */ /* 0x000fe20000300000 */
.L_x_158:
[----:B------:R-:W-:Y:S02]  /*9a60*/  IMAD.U32 R0, RZ, RZ, UR45 ;  /* 0x0000002dff007e24 */ /* 0x000fe4000f8e00ff */
[----:B------:R-:W-:-:S03]  /*9a70*/  IMAD.U32 R15, RZ, RZ, UR52 ;  /* 0x00000034ff0f7e24 */ /* 0x000fc6000f8e00ff */
[----:B------:R-:W-:Y:S01]  /*9a80*/  SHF.L.U32 R0, R0, 0x1f, RZ ;  /* 0x0000001f00007819 */ /* 0x000fe200000006ff */
[----:B------:R-:W-:-:S04]  /*9a90*/  IMAD R15, R15, 0x8, R2 ;  /* 0x000000080f0f7824 */ /* 0x000fc800078e0202 */
[----:B------:R0:W1:Y:S01]  /*9aa0*/  SYNCS.PHASECHK.TRANS64.TRYWAIT P1, [R15+URZ+0x33450], R0 ;  /* 0x033450000f0075a7 */ /* 0x000062000802017f */
[----:B------:R-:W-:Y:S05]  /*9ab0*/  @!P0 BRA `(.L_x_159) ;  /* 0x0000000000048947 */ /* 0x000fea0003800000 */
[----:B------:R-:W-:Y:S01]  /*9ac0*/  BPT.TRAP 0x1 ;  /* 0x000000040000795c */ /* 0x000fe20000300000 */
.L_x_159:
[----:B------:R-:W-:Y:S02]  /*9ad0*/  VIADD R2, R2, 0x200 ;  /* 0x0000020002027836 */ /* 0x000fe40000000000 */
[----:B------:R-:W-:-:S03]  /*9ae0*/  IMAD.U32 R9, RZ, RZ, UR52 ;  /* 0x00000034ff097e24 */ /* 0x000fc6000f8e00ff */
[----:B------:R-:W-:-:S04]  /*9af0*/  SHF.R.U32.HI R2, RZ, 0x4, R2 ;  /* 0x00000004ff027819 */ /* 0x000fc80000011602 */
[----:B------:R-:W-:-:S04]  /*9b00*/  LOP3.LUT R2, R2, 0x3fff, RZ, 0xc0, !PT ;  /* 0x00003fff02027812 */ /* 0x000fc800078ec0ff */
[----:B------:R-:W-:Y:S01]  /*9b10*/  LOP3.LUT R2, R2, 0x10000, RZ, 0xfc, !PT ;  /* 0x0001000002027812 */ /* 0x000fe200078efcff */
[----:B-1----:R-:W-:Y:S06]  /*9b20*/  @P1 BRA `(.L_x_160) ;  /* 0x0000000000081947 */ /* 0x002fec0003800000 */
[----:B------:R-:W1:Y:S02]  /*9b30*/  SYNCS.PHASECHK.TRANS64.TRYWAIT P1, [R15+URZ+0x33450], R0 ;  /* 0x033450000f0075a7 */ /* 0x000e64000802017f */
[----:B-1----:R-:W-:Y:S05]  /*9b40*/  @!P1 BRA `(.L_x_161) ;  /* 0x000000bc00009947 */ /* 0x002fea0003800000 */
.L_x_160:
[----:B------:R-:W-:Y:S01]  /*9b50*/  IMAD R8, R9, 0x780, R2 ;  /* 0x0000078009087824 */ /* 0x000fe200078e0202 */
[----:B------:R-:W-:Y:S05]  /*9b60*/  WARPSYNC.ALL ;  /* 0x0000000000007948 */ /* 0x000fea0003800000 */
[----:B------:R-:W-:Y:S01]  /*9b70*/  IMAD.MOV.U32 R9, RZ, RZ, -0x3ffffff0 ;  /* 0xc0000010ff097424 */ /* 0x000fe200078e00ff */
[C---:B------:R-:W-:Y:S01]  /*9b80*/  R2UR UR10, R8.reuse ;  /* 0x00000000080a72ca */ /* 0x040fe200000e0000 */
[----:B------:R-:W-:Y:S01]  /*9b90*/  WARPGROUP.ARRIVE ;  /* 0x00000000000079c5 */ /* 0x000fe20000000000 */
[----:B------:R-:W-:Y:S01]  /*9ba0*/  VIADD R10, R8, 0x180 ;  /* 0x00000180080a7836 */ /* 0x000fe20000000000 */
[----:B------:R-:W-:Y:S01]  /*9bb0*/  ULDC.64 UR4, c[0x0][0x9a0] ;  /* 0x0002680000047ab9 */ /* 0x000fe20000000a00 */
[----:B------:R-:W-:Y:S01]  /*9bc0*/  R2UR UR11, R9 ;  /* 0x00000000090b72ca */ /* 0x000fe200000e0000 */
[----:B------:R-:W-:Y:S01]  /*9bd0*/  IMAD.MOV.U32 R11, RZ, RZ, -0x3ffffff0 ;  /* 0xc0000010ff0b7424 */ /* 0x000fe200078e00ff */
[----:B------:R-:W-:Y:S01]  /*9be0*/  ISETP.NE.U32.AND P1, PT, RZ, UR4, PT ;  /* 0x00000004ff007c0c */ /* 0x000fe2000bf25070 */
[----:B------:R-:W-:-:S03]  /*9bf0*/  IMAD.MOV.U32 R131, RZ, RZ, 0x3f800000 ;  /* 0x3f800000ff837424 */ /* 0x000fc600078e00ff */
[----:B------:R-:W-:-:S07]  /*9c00*/  ISETP.NE.AND.EX P1, PT, RZ, UR5, PT, P1 ;  /* 0x00000005ff007c0c */ /* 0x000fce000bf25310 */
[----:B------:R-:W-:Y:S01]  /*9c10*/  QGMMA.64x192x32.F32.E4M3.E4M3 R24, R200, gdesc[UR8], R24, gsb0 ;  /* 0x02e00008c8187df3 */ /* 0x000fe20008000818 */
[----:B------:R-:W-:Y:S01]  /*9c20*/  R2UR UR10, R10 ;  /* 0x000000000a0a72ca */ /* 0x000fe200000e0000 */
[----:B------:R-:W-:Y:S01]  /*9c30*/  VIADD R10, R8, 0x300 ;  /* 0x00000300080a7836 */ /* 0x000fe20000000000 */
[----:B------:R-:W-:Y:S01]  /*9c40*/  R2UR UR11, R11 ;  /* 0x000000000b0b72ca */ /* 0x000fe200000e0000 */
[----:B------:R-:W-:Y:S02]  /*9c50*/  IMAD.MOV.U32 R11, RZ, RZ, -0x3ffffff0 ;  /* 0xc0000010ff0b7424 */ /* 0x000fe400078e00ff */
[----:B------:R-:W2:Y:S01]  /*9c60*/  @P1 LDC.64 R12, c[0x0][0x9d0] ;  /* 0x00027400ff0c1b82 */ /* 0x000ea20000000a00 */
[----:B------:R-:W-:Y:S02]  /*9c70*/  WARPGROUP.DEPBAR.LE gsb0, 0x0 ;  /* 0x00008000000079c5 */ /* 0x000fe40000010000 */
[----:B------:R-:W-:-:S11]  /*9c80*/  WARPGROUP.ARRIVE ;  /* 0x00000000000079c5 */ /* 0x000fd60000000000 */
[----:B------:R-:W-:Y:S01]  /*9c90*/  QGMMA.64x192x32.F32.E4M3.E4M3 R24, R204, gdesc[UR8], R24, gsb0 ;  /* 0x02e00008cc187df3 */ /* 0x000fe20008000818 */
[----:B------:R-:W-:Y:S02]  /*9ca0*/  R2UR UR10, R10 ;  /* 0x000000000a0a72ca */ /* 0x000fe400000e0000 */
[----:B------:R-:W-:Y:S02]  /*9cb0*/  R2UR UR11, R11 ;  /* 0x000000000b0b72ca */ /* 0x000fe400000e0000 */
[----:B------:R-:W0:Y:S02]  /*9cc0*/  @P1 LDC.64 R10, c[0x0][0x9c8] ;  /* 0x00027200ff0a1b82 */ /* 0x000e240000000a00 */
[----:B01----:R-:W-:-:S04]  /*9cd0*/  @P1 IMAD R0, R10, UR37, RZ ;  /* 0x000000250a001c24 */ /* 0x003fc8000f8e02ff */
[----:B------:R-:W-:Y:S02]  /*9ce0*/  @P1 IMAD R7, R11, UR36, R0 ;  /* 0x000000240b071c24 */ /* 0x000fe4000f8e0200 */
[----:B------:R-:W-:-:S04]  /*9cf0*/  @P1 IMAD.WIDE.U32 R10, R10, UR36, RZ ;  /* 0x000000240a0a1c25 */ /* 0x000fc8000f8e00ff */
[----:B------:R-:W-:Y:S02]  /*9d00*/  @P1 IMAD.IADD R11, R11, 0x1, R7 ;  /* 0x000000010b0b1824 */ /* 0x000fe400078e0207 */
[----:B--2---:R-:W-:-:S04]  /*9d10*/  @P1 IMAD.WIDE.U32 R10, R12, UR39, R10 ;  /* 0x000000270c0a1c25 */ /* 0x004fc8000f8e000a */
[----:B------:R-:W-:Y:S01]  /*9d20*/  @P1 IMAD R7, R13, UR39, R11 ;  /* 0x000000270d071c24 */ /* 0x000fe2000f8e020b */
[----:B------:R-:W-:-:S04]  /*9d30*/  @P1 LEA R12, P2, R10, UR4, 0x2 ;  /* 0x000000040a0c1c11 */ /* 0x000fc8000f8410ff */
[----:B------:R-:W-:-:S05]  /*9d40*/  @P1 LEA.HI.X R13, R10, UR5, R7, 0x2, P2 ;  /* 0x000000050a0d1c11 */ /* 0x000fca00090f1407 */
[----:B------:R0:W2:Y:S01]  /*9d50*/  @P1 LDG.E R131, desc[UR50][R12.64] ;  /* 0x000000320c831981 */ /* 0x0000a2000c1e1900 */
[----:B------:R-:W-:Y:S02]  /*9d60*/  VIADD R10, R8, 0x480 ;  /* 0x00000480080a7836 */ /* 0x000fe40000000000 */
[----:B------:R-:W-:Y:S01]  /*9d70*/  IMAD.MOV.U32 R11, RZ, RZ, -0x3ffffff0 ;  /* 0xc0000010ff0b7424 */ /* 0x000fe200078e00ff */
[----:B------:R-:W-:Y:S02]  /*9d80*/  WARPGROUP.DEPBAR.LE gsb0, 0x0 ;  /* 0x00008000000079c5 */ /* 0x000fe40000010000 */
[----:B------:R-:W-:-:S06]  /*9d90*/  WARPGROUP.ARRIVE ;  /* 0x00000000000079c5 */ /* 0x000fcc0000000000 */
[----:B------:R-:W-:Y:S01]  /*9da0*/  QGMMA.64x192x32.F32.E4M3.E4M3 R24, R208, gdesc[UR8], R24, gsb0 ;  /* 0x02e00008d0187df3 */ /* 0x000fe20008000818 */
[----:B------:R-:W-:Y:S02]  /*9db0*/  R2UR UR10, R10 ;  /* 0x000000000a0a72ca */ /* 0x000fe400000e0000 */
[----:B------:R-:W-:Y:S01]  /*9dc0*/  R2UR UR11, R11 ;  /* 0x000000000b0b72ca */ /* 0x000fe200000e0000 */
[----:B------:R-:W-:Y:S02]  /*9dd0*/  VIADD R8, R8, 0x600 ;  /* 0x0000060008087836 */ /* 0x000fe40000000000 */
[----:B------:R-:W-:Y:S01]  /*9de0*/  IMAD.MOV.U32 R9, RZ, RZ, -0x3ffffff0 ;  /* 0xc0000010ff097424 */ /* 0x000fe200078e00ff */
[----:B------:R-:W1:Y:S01]  /*9df0*/  SHFL.BFLY PT, R0, R5, 0x2, 0x1f ;  /* 0x0c401f0005007f89 */ /* 0x000e6200000e0000 */
[----:B------:R-:W-:Y:S02]  /*9e00*/  WARPGROUP.DEPBAR.LE gsb0, 0x0 ;  /* 0x00008000000079c5 */ /* 0x000fe40000010000 */
[----:B------:R-:W-:-:S10]  /*9e10*/  WARPGROUP.ARRIVE ;  /* 0x00000000000079c5 */ /* 0x000fd40000000000 */
[----:B------:R-:W-:Y:S01]  /*9e20*/  QGMMA.64x192x32.F32.E4M3.E4M3 R24, R212, gdesc[UR8], R24, gsb0 ;  /* 0x02e00008d4187df3 */ /* 0x000fe20008000818 */
[----:B------:R-:W-:Y:S02]  /*9e30*/  R2UR UR10, R8 ;  /* 0x00000000080a72ca */ /* 0x000fe400000e0000 */
[----:B------:R-:W-:Y:S02]  /*9e40*/  R2UR UR11, R9 ;  /* 0x00000000090b72ca */ /* 0x000fe400000e0000 */
[----:B------:R-:W3:Y:S01]  /*9e50*/  SHFL.BFLY PT, R9, R6, 0x2, 0x1f ;  /* 0x0c401f0006097f89 */ /* 0x000ee200000e0000 */
[----:B-1----:R-:W-:-:S05]  /*9e60*/  FADD.FTZ R0, R0, R5 ;  /* 0x0000000500007221 */ /* 0x002fca0000010000 */
[----:B------:R-:W1:Y:S01]  /*9e70*/  SHFL.BFLY PT, R7, R0, 0x1, 0x1f ;  /* 0x0c201f0000077f89 */ /* 0x000e6200000e0000 */
[----:B---3--:R-:W-:-:S05]  /*9e80*/  FADD.FTZ R9, R9, R6 ;  /* 0x0000000609097221 */ /* 0x008fca0000010000 */
[----:B------:R-:W3:Y:S01]  /*9e90*/  SHFL.BFLY PT, R2, R9, 0x1, 0x1f ;  /* 0x0c201f0009027f89 */ /* 0x000ee200000e0000 */
[----:B-1----:R-:W-:-:S05]  /*9ea0*/  FADD.FTZ R10, R0, R7 ;  /* 0x00000007000a7221 */ /* 0x002fca0000010000 */
[C---:B------:R-:W-:Y:S01]  /*9eb0*/  FSETP.NE.FTZ.AND P1, PT, R10.reuse, RZ, PT ;  /* 0x000000ff0a00720b */ /* 0x040fe20003f35000 */
[----:B0-----:R-:W-:Y:S01]  /*9ec0*/  FMUL.FTZ R12, R10, 0.00390625 ;  /* 0x3b8000000a0c7820 */ /* 0x001fe20000410000 */
[----:B------:R-:W-:-:S04]  /*9ed0*/  IMAD.MOV.U32 R4, RZ, RZ, RZ ;  /* 0x000000ffff047224 */ /* 0x000fc800078e00ff */
[----:B------:R-:W-:Y:S01]  /*9ee0*/  FSETP.NE.FTZ.AND P2, PT, R12, RZ, PT ;  /* 0x000000ff0c00720b */ /* 0x000fe20003f55000 */
[----:B---3--:R-:W-:-:S04]  /*9ef0*/  FADD.FTZ R11, R9, R2 ;  /* 0x00000002090b7221 */ /* 0x008fc80000010000 */
[----:B------:R-:W-:Y:S02]  /*9f00*/  FMUL.FTZ R7, R11, 0.00390625 ;  /* 0x3b8000000b077820 */ /* 0x000fe40000410000 */
[----:B------:R-:W-:Y:S03]  /*9f10*/  @P1 MUFU.RCP R4, R10 ;  /* 0x0000000a00041308 */ /* 0x000fe60000001000 */
[----:B------:R-:W-:Y:S02]  /*9f20*/  FSETP.NE.FTZ.AND P3, PT, R7, RZ, PT ;  /* 0x000000ff0700720b */ /* 0x000fe40003f75000 */
[----:B------:R-:W-:Y:S01]  /*9f30*/  FSETP.NE.FTZ.AND P1, PT, R11, RZ, PT ;  /* 0x000000ff0b00720b */ /* 0x000fe20003f35000 */
[----:B------:R-:W-:Y:S02]  /*9f40*/  IMAD.MOV.U32 R8, RZ, RZ, RZ ;  /* 0x000000ffff087224 */ /* 0x000fe400078e00ff */
[----:B------:R-:W0:Y:S08]  /*9f50*/  @P2 MUFU.LG2 R6, R12 ;  /* 0x0000000c00062308 */ /* 0x000e300000000c00 */
[----:B------:R-:W1:Y:S01]  /*9f60*/  @P3 MUFU.LG2 R7, R7 ;  /* 0x0000000700073308 */ /* 0x000e620000000c00 */
[----:B------:R-:W-:-:S02]  /*9f70*/  WARPGROUP.DEPBAR.LE gsb0, 0x0 ;  /* 0x00008000000079c5 */ /* 0x000fc40000010000 */
[----:B------:R-:W-:-:S06]  /*9f80*/  WARPGROUP.ARRIVE ;  /* 0x00000000000079c5 */ /* 0x000fcc0000000000 */
[----:B------:R-:W-:Y:S01]  /*9f90*/  QGMMA.64x192x32.F32.E4M3.E4M3 R24, R216, gdesc[UR8], R24, gsb0 ;  /* 0x02e00008d8187df3 */ /* 0x000fe20008000818 */
[----:B------:R-:W3:Y:S01]  /*9fa0*/  @P1 MUFU.RCP R8, R11 ;  /* 0x0000000b00081308 */ /* 0x000ee20000001000 */
[----:B------:R-:W-:Y:S02]  /*9fb0*/  IMAD.U32 R5, RZ, RZ, UR6 ;  /* 0x00000006ff057e24 */ /* 0x000fe4000f8e00ff */
[----:B------:R-:W-:Y:S02]  /*9fc0*/  IMAD.U32 R9, RZ, RZ, UR6 ;  /* 0x00000006ff097e24 */ /* 0x000fe4000f8e00ff */
[----:B0-----:R-:W-:Y:S01]  /*9fd0*/  @P2 FMUL.FTZ R6, R6, 0.69314718246459960938 ;  /* 0x3f31721806062820 */ /* 0x001fe20000410000 */
[----:B------:R-:W-:Y:S01]  /*9fe0*/  @P2 FMUL.FTZ R5, R5, 0.69314718246459960938 ;  /* 0x3f31721805052820 */ /* 0x000fe20000410000 */
[----:B-1----:R-:W-:Y:S01]  /*9ff0*/  @P3 FMUL.FTZ R10, R7, 0.69314718246459960938 ;  /* 0x3f317218070a3820 */ /* 0x002fe20000410000 */
[----:B------:R-:W-:Y:S01]  /*a000*/  @P3 FMUL.FTZ R9, R9, 0.69314718246459960938 ;  /* 0x3f31721809093820 */ /* 0x000fe20000410000 */
[----:B------:R-:W-:-:S02]  /*a010*/  IMAD.MOV.U32 R0, RZ, RZ, -0x800000 ;  /* 0xff800000ff007424 */ /* 0x000fc400078e00ff */
[----:B------:R-:W-:Y:S01]  /*a020*/  @P2 FFMA.FTZ R0, R5, R120, R6 ;  /* 0x0000007805002223 */ /* 0x000fe20000010006 */
[----:B------:R-:W-:Y:S02]  /*a030*/  IMAD.MOV.U32 R2, RZ, RZ, -0x800000 ;  /* 0xff800000ff027424 */ /* 0x000fe400078e00ff */
[----:B--2---:R-:W-:Y:S01]  /*a040*/  FMUL.FTZ R5, R4, R131 ;  /* 0x0000008304057220 */ /* 0x004fe20000410000 */
[----:B------:R-:W-:-:S01]  /*a050*/  @P3 FFMA.FTZ R2, R9, R121, R10 ;  /* 0x0000007909023223 */ /* 0x000fc2000001000a */
[----:B---3--:R-:W-:Y:S01]  /*a060*/  FMUL.FTZ R131, R8, R131 ;  /* 0x0000008308837220 */ /* 0x008fe20000410000 */
[----:B------:R-:W-:Y:S02]  /*a070*/  WARPGROUP.DEPBAR.LE gsb0, 0x0 ;  /* 0x00008000000079c5 */ /* 0x000fe40000010000 */
[----:B------:R-:W-:Y:S05]  /*a080*/  @!P0 BRA `(.L_x_162) ;  /* 0x0000000000048947 */ /* 0x000fea0003800000 */
[----:B------:R-:W-:Y:S01]  /*a090*/  BPT.TRAP 0x1 ;  /* 0x000000040000795c */ /* 0x000fe20000300000 */
.L_x_162:
[----:B------:R-:W-:Y:S01]  /*a0a0*/  VIADD R4, R15, 0x33460 ;  /* 0x000334600f047836 */ /* 0x000fe20000000000 */
[----:B------:R-:W-:Y:S01]  /*a0b0*/  UIADD3 UR52, UR52, 0x1, URZ ;  /* 0x0000000134347890 */ /* 0x000fe2000fffe03f */
[-C--:B------:R-:W-:Y:S01]  /*a0c0*/  FMUL.FTZ R124, R32, R5.reuse ;  /* 0x00000005207c7220 */ /* 0x080fe20000410000 */
[-C--:B------:R-:W-:Y:S01]  /*a0d0*/  FMUL.FTZ R32, R53, R5.reuse ;  /* 0x0000000535207220 */ /* 0x080fe20000410000 */
[-C--:B------:R-:W-:Y:S01]  /*a0e0*/  FMUL.FTZ R20, R72, R5.reuse ;  /* 0x0000000548147220 */ /* 0x080fe20000410000 */
[----:B------:R-:W-:Y:S01]  /*a0f0*/  PRMT R4, R3, 0x654, R4 ;  /* 0x0000065403047816 */ /* 0x000fe20000000004 */
[----:B------:R-:W-:Y:S01]  /*a100*/  UISETP.NE.AND UP0, UPT, UR52, 0x2, UPT ;  /* 0x000000023400788c */ /* 0x000fe2000bf05270 */
[-C--:B------:R-:W-:Y:S01]  /*a110*/  FMUL.FTZ R125, R29, R5.reuse ;  /* 0x000000051d7d7220 */ /* 0x080fe20000410000 */
[-C--:B------:R-:W-:Y:S01]  /*a120*/  FMUL.FTZ R121, R48, R5.reuse ;  /* 0x0000000530797220 */ /* 0x080fe20000410000 */
[----:B------:R0:W-:Y:S01]  /*a130*/  SYNCS.ARRIVE.TRANS64.RED.A1T0 RZ, [R4+URZ], RZ ;  /* 0x000000ff04ff79a7 */ /* 0x0001e2000810043f */
        /* <DEDUP_REMOVED lines=72> */
[----:B------:R-:W-:Y:S01]  /*a5c0*/  USEL UR4, URZ, 0x1, UP0 ;  /* 0x000000013f047887 */ /* 0x000fe20008000000 */
        /* <DEDUP_REMOVED lines=18> */
[----:B------:R-:W-:Y:S01]  /*a6f0*/  PLOP3.LUT P0, PT, PT, PT, PT, 0x8, 0x0 ;  /* 0x000000000000781c */ /* 0x000fe20003f0e170 */
[----:B------:R-:W-:Y:S01]  /*a700*/  FMUL.FTZ R131, R115, R131 ;  /* 0x0000008373837220 */ /* 0x000fe20000410000 */
[----:B------:R-:W-:-:S02]  /*a710*/  UIADD3 UR46, UR46, 0x1, URZ ;  /* 0x000000012e2e7890 */ /* 0x000fc4000fffe03f */
[----:B------:R-:W-:Y:S02]  /*a720*/  USEL UR52, UR52, URZ, UP0 ;  /* 0x0000003f34347287 */ /* 0x000fe40008000000 */
[----:B0-----:R-:W-:-:S12]  /*a730*/  ULOP3.LUT UR45, UR45, UR4, URZ, 0x3c, !UPT ;  /* 0x000000042d2d7292 */ /* 0x001fd8000f8e3c3f */
.L_x_140:
[----:B------:R-:W0:Y:S08]  /*a740*/  S2UR UR4, SR_CgaCtaId ;  /* 0x00000000000479c3 */ /* 0x000e300000008800 */
[----:B------:R-:W-:Y:S01]  /*a750*/  BAR.SYNC.DEFER_BLOCKING 0x5, 0x180 ;  /* 0x0146000000007b1d */ /* 0x000fe20000010000 */
[----:B------:R-:W-:-:S05]  /*a760*/  UISETP.NE.AND UP0, UPT, UR44, URZ, UPT ;  /* 0x0000003f2c00728c */ /* 0x000fca000bf05270 */
[----:B------:R-:W-:Y:S01]  /*a770*/  UMOV UR8, 0x400 ;  /* 0x0000040000087882 */ /* 0x000fe20000000000 */
[----:B------:R-:W-:Y:S05]  /*a780*/  BSSY B0, `(.L_x_163) ;  /* 0x00004ea000007945 */ /* 0x000fea0003800000 */
[----:B------:R-:W-:Y:S01]  /*a790*/  @!UP0 ULDC UR44, c[0x0][0xad4] ;  /* 0x0002b500002c8ab9 */ /* 0x000fe20000000800 */
[----:B0-----:R-:W-:-:S09]  /*a7a0*/  ULEA UR8, UR4, UR8, 0x18 ;  /* 0x0000000804087291 */ /* 0x001fd2000f8ec03f */
[----:B------:R-:W0:Y:S02]  /*a7b0*/  LDS.128 R4, [UR8+0x334d0] ;  /* 0x0334d008ff047984 */ /* 0x000e240008000c00 */
[----:B0-----:R-:W-:Y:S02]  /*a7c0*/  R2UR UR6, R5 ;  /* 0x00000000050672ca */ /* 0x001fe400000e0000 */
[----:B------:R-:W-:Y:S02]  /*a7d0*/  R2UR UR5, R6 ;  /* 0x00000000060572ca */ /* 0x000fe400000e0000 */
[----:B------:R-:W-:Y:S01]  /*a7e0*/  R2UR UR7, R7 ;  /* 0x00000000070772ca */ /* 0x000fe200000e0000 */
[----:B------:R-:W-:Y:S06]  /*a7f0*/  BAR.ARV 0x4, 0x180 ;  /* 0x0106000000007b1d */ /* 0x000fec0000002000 */
[----:B------:R-:W-:Y:S08]  /*a800*/  @P0 BRA `(.L_x_164) ;  /* 0x00000040000c0947 */ /* 0x000ff00003800000 */
[----:B------:R-:W0:Y:S01]  /*a810*/  S2R R26, SR_TID.X ;  /* 0x00000000001a7919 */ /* 0x000e220000002100 */
[----:B------:R-:W-:Y:S01]  /*a820*/  ULDC.64 UR10, c[0x4][0x38] ;  /* 0x01000e00000a7ab9 */ /* 0x000fe20000000a00 */
[----:B------:R-:W1:Y:S01]  /*a830*/  S2UR UR4, SR_SWINHI ;  /* 0x00000000000479c3 */ /* 0x000e620000002f00 */
[----:B------:R-:W-:Y:S01]  /*a840*/  ULDC.64 UR14, c[0x0][0xc00] ;  /* 0x00030000000e7ab9 */ /* 0x000fe20000000a00 */
[----:B------:R-:W2:Y:S01]  /*a850*/  LDL R154, [R1+0x38] ;  /* 0x00003800019a7983 */ /* 0x000ea20000100800 */
[----:B0-----:R-:W-:-:S05]  /*a860*/  IMAD.SHL.U32 R4, R26, 0x4, RZ ;  /* 0x000000041a047824 */ /* 0x001fca00078e00ff */
[----:B------:R-:W-:Y:S01]  /*a870*/  LOP3.LUT R4, R4, 0xc, RZ, 0xc0, !PT ;  /* 0x0000000c04047812 */ /* 0x000fe200078ec0ff */
[----:B------:R-:W-:Y:S03]  /*a880*/  BAR.SYNC.DEFER_BLOCKING 0x1, 0x100 ;  /* 0x0044000000007b1d */ /* 0x000fe60000010000 */
[----:B------:R-:W-:-:S05]  /*a890*/  IADD3 R4, P0, R4, UR10, RZ ;  /* 0x0000000a04047c10 */ /* 0x000fca000ff1e0ff */
[----:B------:R-:W-:-:S05]  /*a8a0*/  IMAD.X R5, RZ, RZ, UR11, P0 ;  /* 0x0000000bff057e24 */ /* 0x000fca00080e06ff */
[----:B------:R0:W3:Y:S01]  /*a8b0*/  LDG.E.CONSTANT R24, desc[UR50][R4.64] ;  /* 0x0000003204187981 */ /* 0x0000e2000c1e9900 */
[----:B------:R-:W-:-:S03]  /*a8c0*/  LOP3.LUT P0, R6, R26, 0x3, RZ, 0xc0, !PT ;  /* 0x000000031a067812 */ /* 0x000fc6000780c0ff */
[----:B------:R-:W4:Y:S01]  /*a8d0*/  LDL R4, [R1+0x3c] ;  /* 0x00003c0001047983 */ /* 0x000f220000100800 */
[----:B------:R-:W-:Y:S01]  /*a8e0*/  ISETP.EQ.OR P0, PT, R6, 0x3, !P0 ;  /* 0x000000030600780c */ /* 0x000fe20004702670 */
[----:B------:R-:W-:Y:S01]  /*a8f0*/  UMOV UR10, UR8 ;  /* 0x00000008000a7c82 */ /* 0x000fe20008000000 */
[----:B-1----:R-:W-:Y:S02]  /*a900*/  UMOV UR11, UR4 ;  /* 0x00000004000b7c82 */ /* 0x002fe40008000000 */
[----:B------:R-:W-:Y:S02]  /*a910*/  SEL R87, R93, R32, P0 ;  /* 0x000000205d577207 */ /* 0x000fe40000000000 */
[----:B------:R-:W-:Y:S02]  /*a920*/  SEL R32, R32, R93, P0 ;  /* 0x0000005d20207207 */ /* 0x000fe40000000000 */
[----:B------:R-:W-:Y:S02]  /*a930*/  SEL R93, R36, R61, P0 ;  /* 0x0000003d245d7207 */ /* 0x000fe40000000000 */
[----:B------:R-:W-:-:S02]  /*a940*/  SEL R35, R61, R36, P0 ;  /* 0x000000243d237207 */ /* 0x000fc40000000000 */
[----:B------:R-:W-:Y:S02]  /*a950*/  SEL R95, R40, R129, P0 ;  /* 0x00000081285f7207 */ /* 0x000fe40000000000 */
[----:B------:R-:W-:Y:S02]  /*a960*/  SEL R36, R129, R40, P0 ;  /* 0x0000002881247207 */ /* 0x000fe40000000000 */
[----:B------:R-:W-:Y:S02]  /*a970*/  SEL R99, R20, R101, P0 ;  /* 0x0000006514637207 */ /* 0x000fe40000000000 */
[----:B------:R-:W-:Y:S01]  /*a980*/  SEL R38, R101, R20, P0 ;  /* 0x0000001465267207 */ /* 0x000fe20000000000 */
[----:B------:R-:W-:Y:S01]  /*a990*/  IMAD.MOV.U32 R20, RZ, RZ, 0x2 ;  /* 0x00000002ff147424 */ /* 0x000fe200078e00ff */
        /* <DEDUP_REMOVED lines=87> */
[----:B------:R-:W-:Y:S01]  /*af10*/  SEL R71, R71, R86, P0 ;  /* 0x0000005647477207 */ /* 0x000fe20000000000 */
[----:B------:R-:W-:Y:S01]  /*af20*/  USHF.L.U32 UR4, UR36, 0x2, URZ ;  /* 0x0000000224047899 */ /* 0x000fe2000800063f */
[----:B----4-:R-:W-:-:S03]  /*af30*/  IMAD.WIDE R20, R4, R20, UR10 ;  /* 0x0000000a04147e25 */ /* 0x010fc6000f8e0214 */
[C---:B------:R-:W-:Y:S02]  /*af40*/  LOP3.LUT R3, R20.reuse, 0x380, RZ, 0xc0, !PT ;  /* 0x0000038014037812 */ /* 0x040fe400078ec0ff */
[C---:B------:R-:W-:Y:S02]  /*af50*/  IADD3 R185, P3, R20.reuse, 0x8040, RZ ;  /* 0x0000804014b97810 */ /* 0x040fe40007f7e0ff */
[C---:B------:R-:W-:Y:S02]  /*af60*/  IADD3 R187, P4, R20.reuse, 0x8060, RZ ;  /* 0x0000806014bb7810 */ /* 0x040fe40007f9e0ff */
[C---:B------:R-:W-:Y:S02]  /*af70*/  IADD3 R10, P6, R20.reuse, 0x8020, RZ ;  /* 0x00008020140a7810 */ /* 0x040fe40007fde0ff */
[C---:B------:R-:W-:Y:S02]  /*af80*/  IADD3 R183, P5, R20.reuse, 0x8000, RZ ;  /* 0x0000800014b77810 */ /* 0x040fe40007fbe0ff */
[----:B------:R-:W-:-:S02]  /*af90*/  IADD3 R181, P2, R20, 0x4060, RZ ;  /* 0x0000406014b57810 */ /* 0x000fc40007f5e0ff */
[----:B------:R-:W-:Y:S02]  /*afa0*/  SHF.R.U64 R3, R3, 0x3, RZ ;  /* 0x0000000303037819 */ /* 0x000fe400000012ff */
[----:B------:R-:W-:Y:S01]  /*afb0*/  LOP3.LUT R12, R185, 0x380, RZ, 0xc0, !PT ;  /* 0x00000380b90c7812 */ /* 0x000fe200078ec0ff */
[--C-:B------:R-:W-:Y:S01]  /*afc0*/  IMAD.X R15, RZ, RZ, R21.reuse, P4 ;  /* 0x000000ffff0f7224 */ /* 0x100fe200020e0615 */
[----:B------:R-:W-:Y:S01]  /*afd0*/  LOP3.LUT R8, R10, 0x380, RZ, 0xc0, !PT ;  /* 0x000003800a087812 */ /* 0x000fe200078ec0ff */
[--C-:B------:R-:W-:Y:S01]  /*afe0*/  IMAD.X R131, RZ, RZ, R21.reuse, P3 ;  /* 0x000000ffff837224 */ /* 0x100fe200018e0615 */
[C---:B------:R-:W-:Y:S01]  /*aff0*/  IADD3 R179, P1, R20.reuse, 0x4040, RZ ;  /* 0x0000404014b37810 */ /* 0x040fe20007f3e0ff */
[--C-:B------:R-:W-:Y:S01]  /*b000*/  IMAD.X R13, RZ, RZ, R21.reuse, P6 ;  /* 0x000000ffff0d7224 */ /* 0x100fe200030e0615 */
[C---:B------:R-:W-:Y:S01]  /*b010*/  IADD3 R6, P4, R20.reuse, 0x4020, RZ ;  /* 0x0000402014067810 */ /* 0x040fe20007f9e0ff */
[--C-:B------:R-:W-:Y:S01]  /*b020*/  IMAD.X R133, RZ, RZ, R21.reuse, P5 ;  /* 0x000000ffff857224 */ /* 0x100fe200028e0615 */
[C---:B------:R-:W-:Y:S01]  /*b030*/  IADD3 R177, P3, R20.reuse, 0x4000, RZ ;  /* 0x0000400014b17810 */ /* 0x040fe20007f7e0ff */
[----:B------:R-:W-:Y:S01]  /*b040*/  IMAD.X R11, RZ, RZ, R21, P2 ;  /* 0x000000ffff0b7224 */ /* 0x000fe200010e0615 */
[----:B0-----:R-:W-:-:S02]  /*b050*/  IADD3 R4, P6, R20, 0x20, RZ ;  /* 0x0000002014047810 */ /* 0x001fc40007fde0ff */
[C---:B------:R-:W-:Y:S02]  /*b060*/  IADD3 R119, P5, R20.reuse, 0x60, RZ ;  /* 0x0000006014777810 */ /* 0x040fe40007fbe0ff */
[----:B------:R-:W-:Y:S02]  /*b070*/  IADD3 R41, P2, R20, 0x40, RZ ;  /* 0x0000004014297810 */ /* 0x000fe40007f5e0ff */
[----:B------:R-:W-:Y:S02]  /*b080*/  LOP3.LUT R20, R3, R20, RZ, 0x3c, !PT ;  /* 0x0000001403147212 */ /* 0x000fe400078e3cff */
[----:B------:R-:W-:Y:S02]  /*b090*/  SHF.R.U64 R12, R12, 0x3, RZ ;  /* 0x000000030c0c7819 */ /* 0x000fe400000012ff */
[----:B------:R-:W-:Y:S02]  /*b0a0*/  SHF.R.U64 R3, R8, 0x3, RZ ;  /* 0x0000000308037819 */ /* 0x000fe400000012ff */
[----:B------:R-:W-:-:S02]  /*b0b0*/  LOP3.LUT R130, R12, R185, RZ, 0x3c, !PT ;  /* 0x000000b90c827212 */ /* 0x000fc400078e3cff */
[----:B------:R-:W-:Y:S02]  /*b0c0*/  LOP3.LUT R12, R3, R10, RZ, 0x3c, !PT ;  /* 0x0000000a030c7212 */ /* 0x000fe400078e3cff */
[----:B------:R-:W-:Y:S02]  /*b0d0*/  LOP3.LUT R8, R179, 0x380, RZ, 0xc0, !PT ;  /* 0x00000380b3087812 */ /* 0x000fe400078ec0ff */
[----:B------:R-:W-:Y:S02]  /*b0e0*/  LOP3.LUT R3, R6, 0x380, RZ, 0xc0, !PT ;  /* 0x0000038006037812 */ /* 0x000fe400078ec0ff */
[----:B------:R-:W-:Y:S02]  /*b0f0*/  LOP3.LUT R40, R183, 0x380, RZ, 0xc0, !PT ;  /* 0x00000380b7287812 */ /* 0x000fe400078ec0ff */
[----:B------:R-:W-:Y:S02]  /*b100*/  SHF.R.U64 R8, R8, 0x3, RZ ;  /* 0x0000000308087819 */ /* 0x000fe400000012ff */
[----:B------:R-:W-:-:S02]  /*b110*/  SHF.R.U64 R3, R3, 0x3, RZ ;  /* 0x0000000303037819 */ /* 0x000fc400000012ff */
[----:B------:R-:W-:Y:S02]  /*b120*/  SHF.R.U64 R40, R40, 0x3, RZ ;  /* 0x0000000328287819 */ /* 0x000fe400000012ff */
[----:B------:R-:W-:Y:S02]  /*b130*/  LOP3.LUT R134, R8, R179, RZ, 0x3c, !PT ;  /* 0x000000b308867212 */ /* 0x000fe400078e3cff */
[----:B------:R-:W-:Y:S02]  /*b140*/  LOP3.LUT R8, R3, R6, RZ, 0x3c, !PT ;  /* 0x0000000603087212 */ /* 0x000fe400078e3cff */
[----:B------:R-:W-:Y:S02]  /*b150*/  LOP3.LUT R42, R177, 0x380, RZ, 0xc0, !PT ;  /* 0x00000380b12a7812 */ /* 0x000fe400078ec0ff */
[----:B------:R-:W-:Y:S02]  /*b160*/  LOP3.LUT R132, R40, R183, RZ, 0x3c, !PT ;  /* 0x000000b728847212 */ /* 0x000fe400078e3cff */
[----:B------:R-:W-:-:S02]  /*b170*/  LOP3.LUT R3, R4, 0x380, RZ, 0xc0, !PT ;  /* 0x0000038004037812 */ /* 0x000fc400078ec0ff */
[----:B------:R-:W-:Y:S02]  /*b180*/  LOP3.LUT R40, R41, 0x380, RZ, 0xc0, !PT ;  /* 0x0000038029287812 */ /* 0x000fe400078ec0ff */
[----:B------:R-:W-:Y:S02]  /*b190*/  LOP3.LUT R14, R187, 0x380, RZ, 0xc0, !PT ;  /* 0x00000380bb0e7812 */ /* 0x000fe400078ec0ff */
[----:B------:R-:W-:Y:S02]  /*b1a0*/  LOP3.LUT R10, R181, 0x380, RZ, 0xc0, !PT ;  /* 0x00000380b50a7812 */ /* 0x000fe400078ec0ff */
[----:B------:R-:W-:Y:S02]  /*b1b0*/  SHF.R.U64 R42, R42, 0x3, RZ ;  /* 0x000000032a2a7819 */ /* 0x000fe400000012ff */
[----:B------:R-:W-:Y:S02]  /*b1c0*/  SHF.R.U64 R3, R3, 0x3, RZ ;  /* 0x0000000303037819 */ /* 0x000fe400000012ff */
[----:B------:R-:W-:-:S02]  /*b1d0*/  SHF.R.U64 R40, R40, 0x3, RZ ;  /* 0x0000000328287819 */ /* 0x000fc400000012ff */
[----:B------:R-:W-:Y:S02]  /*b1e0*/  SHF.R.U64 R14, R14, 0x3, RZ ;  /* 0x000000030e0e7819 */ /* 0x000fe400000012ff */
[----:B------:R-:W-:Y:S02]  /*b1f0*/  SHF.R.U64 R10, R10, 0x3, RZ ;  /* 0x000000030a0a7819 */ /* 0x000fe400000012ff */
[----:B------:R-:W-:Y:S01]  /*b200*/  LOP3.LUT R136, R42, R177, RZ, 0x3c, !PT ;  /* 0x000000b12a887212 */ /* 0x000fe200078e3cff */
[--C-:B------:R-:W-:Y:S01]  /*b210*/  IMAD.X R135, RZ, RZ, R21.reuse, P1 ;  /* 0x000000ffff877224 */ /* 0x100fe200008e0615 */
[----:B------:R-:W-:Y:S01]  /*b220*/  LOP3.LUT R42, R3, R4, RZ, 0x3c, !PT ;  /* 0x00000004032a7212 */ /* 0x000fe200078e3cff */
[--C-:B------:R-:W-:Y:S01]  /*b230*/  IMAD.X R9, RZ, RZ, R21.reuse, P4 ;  /* 0x000000ffff097224 */ /* 0x100fe200020e0615 */
[----:B------:R-:W-:Y:S01]  /*b240*/  LOP3.LUT R6, R119, 0x380, RZ, 0xc0, !PT ;  /* 0x0000038077067812 */ /* 0x000fe200078ec0ff */
[--C-:B------:R-:W-:Y:S01]  /*b250*/  IMAD.X R137, RZ, RZ, R21.reuse, P3 ;  /* 0x000000ffff897224 */ /* 0x100fe200018e0615 */
[----:B------:R-:W-:Y:S01]  /*b260*/  LOP3.LUT R4, R40, R41, RZ, 0x3c, !PT ;  /* 0x0000002928047212 */ /* 0x000fe200078e3cff */
[--C-:B------:R-:W-:Y:S01]  /*b270*/  IMAD.X R43, RZ, RZ, R21.reuse, P6 ;  /* 0x000000ffff2b7224 */ /* 0x100fe200030e0615 */
[----:B------:R-:W-:Y:S01]  /*b280*/  LOP3.LUT R14, R14, R187, RZ, 0x3c, !PT ;  /* 0x000000bb0e0e7212 */ /* 0x000fe200078e3cff */
[--C-:B------:R-:W-:Y:S01]  /*b290*/  IMAD.X R7, RZ, RZ, R21.reuse, P5 ;  /* 0x000000ffff077224 */ /* 0x100fe200028e0615 */
[----:B------:R-:W-:Y:S01]  /*b2a0*/  MOV R40, R20 ;  /* 0x0000001400287202 */ /* 0x000fe20000000f00 */
[----:B------:R-:W-:Y:S01]  /*b2b0*/  IMAD.X R5, RZ, RZ, R21, P2 ;  /* 0x000000ffff057224 */ /* 0x000fe200010e0615 */
[----:B------:R-:W-:-:S02]  /*b2c0*/  LOP3.LUT R10, R10, R181, RZ, 0x3c, !PT ;  /* 0x000000b50a0a7212 */ /* 0x000fc400078e3cff */
[----:B---3--:R-:W-:Y:S02]  /*b2d0*/  LOP3.LUT R21, R24, 0x2, RZ, 0x3c, !PT ;  /* 0x0000000218157812 */ /* 0x008fe400078e3cff */
[----:B------:R-:W-:Y:S02]  /*b2e0*/  SHF.R.U64 R6, R6, 0x3, RZ ;  /* 0x0000000306067819 */ /* 0x000fe400000012ff */
[----:B------:R-:W-:Y:S01]  /*b2f0*/  MOV R134, R134 ;  /* 0x0000008600867202 */ /* 0x000fe20000000f00 */
[----:B------:R-:W-:Y:S01]  /*b300*/  SHFL.IDX PT, R175, R175, R24, 0x1c1f ;  /* 0x001c1f18afaf7589 */ /* 0x000fe200000e0000 */
[----:B------:R-:W-:Y:S02]  /*b310*/  MOV R3, R14 ;  /* 0x0000000e00037202 */ /* 0x000fe40000000f00 */
[----:B------:R-:W-:Y:S01]  /*b320*/  MOV R132, R132 ;  /* 0x0000008400847202 */ /* 0x000fe20000000f00 */
[----:B------:R-:W-:Y:S01]  /*b330*/  SHFL.IDX PT, R14, R121, R24, 0x1c1f ;  /* 0x001c1f18790e7589 */ /* 0x000fe200000e0000 */
[----:B------:R-:W-:-:S02]  /*b340*/  MOV R135, R8 ;  /* 0x0000000800877202 */ /* 0x000fc40000000f00 */
[----:B------:R-:W-:Y:S01]  /*b350*/  MOV R133, R10 ;  /* 0x0000000a00857202 */ /* 0x000fe20000000f00 */
[----:B------:R-:W0:Y:S01]  /*b360*/  SHFL.IDX PT, R8, R118, R21, 0x1c1f ;  /* 0x001c1f1576087589 */ /* 0x000e2200000e0000 */
[----:B------:R-:W-:-:S03]  /*b370*/  LOP3.LUT R6, R6, R119, RZ, 0x3c, !PT ;  /* 0x0000007706067212 */ /* 0x000fc600078e3cff */
[----:B------:R-:W1:Y:S01]  /*b380*/  SHFL.IDX PT, R15, R54, R21, 0x1c1f ;  /* 0x001c1f15360f7589 */ /* 0x000e6200000e0000 */
[----:B------:R-:W-:-:S03]  /*b390*/  MOV R42, R42 ;  /* 0x0000002a002a7202 */ /* 0x000fc60000000f00 */
[----:B------:R-:W-:Y:S01]  /*b3a0*/  SHFL.IDX PT, R73, R73, R24, 0x1c1f ;  /* 0x001c1f1849497589 */ /* 0x000fe200000e0000 */
[----:B------:R-:W-:-:S03]  /*b3b0*/  MOV R43, R4 ;  /* 0x00000004002b7202 */ /* 0x000fc60000000f00 */
[----:B------:R-:W-:Y:S04]  /*b3c0*/  SHFL.IDX PT, R10, R33, R24, 0x1c1f ;  /* 0x001c1f18210a7589 */ /* 0x000fe800000e0000 */
[----:B------:R-:W-:Y:S04]  /*b3d0*/  SHFL.IDX PT, R83, R83, R24, 0x1c1f ;  /* 0x001c1f1853537589 */ /* 0x000fe800000e0000 */
[----:B------:R-:W-:Y:S04]  /*b3e0*/  SHFL.IDX PT, R85, R85, R24, 0x1c1f ;  /* 0x001c1f1855557589 */ /* 0x000fe800000e0000 */
[----:B------:R-:W-:Y:S04]  /*b3f0*/  SHFL.IDX PT, R104, R103, R24, 0x1c1f ;  /* 0x001c1f1867687589 */ /* 0x000fe800000e0000 */
[----:B------:R-:W-:Y:S04]  /*b400*/  SHFL.IDX PT, R26, R26, R21, 0x1c1f ;  /* 0x001c1f151a1a7589 */ /* 0x000fe800000e0000 */
[----:B------:R-:W3:Y:S04]  /*b410*/  SHFL.IDX PT, R25, R25, R21, 0x1c1f ;  /* 0x001c1f1519197589 */ /* 0x000ee800000e0000 */
[----:B------:R-:W-:Y:S04]  /*b420*/  SHFL.IDX PT, R98, R27, R21, 0x1c1f ;  /* 0x001c1f151b627589 */ /* 0x000fe800000e0000 */
[----:B------:R-:W4:Y:S04]  /*b430*/  SHFL.IDX PT, R100, R30, R21, 0x1c1f ;  /* 0x001c1f151e647589 */ /* 0x000f2800000e0000 */
[----:B------:R-:W2:Y:S04]  /*b440*/  SHFL.IDX PT, R122, R31, R21, 0x1c1f ;  /* 0x001c1f151f7a7589 */ /* 0x000ea800000e0000 */
        /* <DEDUP_REMOVED lines=8> */
[----:B------:R-:W2:Y:S04]  /*b4d0*/  SHFL.IDX PT, R20, R55, R21, 0x1c1f ;  /* 0x001c1f1537147589 */ /* 0x000ea800000e0000 */
[----:B------:R-:W2:Y:S04]  /*b4e0*/  SHFL.IDX PT, R27, R58, R21, 0x1c1f ;  /* 0x001c1f153a1b7589 */ /* 0x000ea800000e0000 */
[----:B------:R-:W2:Y:S01]  /*b4f0*/  SHFL.IDX PT, R118, R67, R21, 0x1c1f ;  /* 0x001c1f1543767589 */ /* 0x000ea200000e0000 */
[----:B------:R-:W-:-:S03]  /*b500*/  MOV R41, R6 ;  /* 0x0000000600297202 */ /* 0x000fc60000000f00 */
[----:B------:R-:W2:Y:S04]  /*b510*/  SHFL.IDX PT, R75, R75, R24, 0x1c1f ;  /* 0x001c1f184b4b7589 */ /* 0x000ea800000e0000 */
[----:B------:R-:W-:Y:S04]  /*b520*/  SHFL.IDX PT, R77, R77, R24, 0x1c1f ;  /* 0x001c1f184d4d7589 */ /* 0x000fe800000e0000 */
[----:B------:R-:W-:Y:S04]  /*b530*/  SHFL.IDX PT, R112, R107, R24, 0x1c1f ;  /* 0x001c1f186b707589 */ /* 0x000fe800000e0000 */
[----:B------:R-:W-:Y:S04]  /*b540*/  SHFL.IDX PT, R120, R111, R24, 0x1c1f ;  /* 0x001c1f186f787589 */ /* 0x000fe800000e0000 */
[----:B------:R-:W-:Y:S04]  /*b550*/  SHFL.IDX PT, R127, R127, R24, 0x1c1f ;  /* 0x001c1f187f7f7589 */ /* 0x000fe800000e0000 */
[----:B------:R-:W-:Y:S04]  /*b560*/  SHFL.IDX PT, R129, R129, R24, 0x1c1f ;  /* 0x001c1f1881817589 */ /* 0x000fe800000e0000 */
[----:B------:R-:W2:Y:S04]  /*b570*/  SHFL.IDX PT, R94, R28, R21, 0x1c1f ;  /* 0x001c1f151c5e7589 */ /* 0x000ea800000e0000 */
[----:B------:R-:W-:Y:S04]  /*b580*/  SHFL.IDX PT, R99, R38, R21, 0x1c1f ;  /* 0x001c1f1526637589 */ /* 0x000fe800000e0000 */
[----:B------:R-:W-:Y:S04]  /*b590*/  SHFL.IDX PT, R113, R49, R21, 0x1c1f ;  /* 0x001c1f1531717589 */ /* 0x000fe800000e0000 */
[----:B------:R4:W-:Y:S04]  /*b5a0*/  SHFL.IDX PT, R121, R51, R21, 0x1c1f ;  /* 0x001c1f1533797589 */ /* 0x0009e800000e0000 */
[----:B------:R-:W2:Y:S04]  /*b5b0*/  SHFL.IDX PT, R36, R59, R21, 0x1c1f ;  /* 0x001c1f153b247589 */ /* 0x000ea800000e0000 */
[----:B------:R-:W2:Y:S04]  /*b5c0*/  SHFL.IDX PT, R60, R60, R21, 0x1c1f ;  /* 0x001c1f153c3c7589 */ /* 0x000ea800000e0000 */
[----:B------:R-:W-:Y:S04]  /*b5d0*/  SHFL.IDX PT, R79, R79, R24, 0x1c1f ;  /* 0x001c1f184f4f7589 */ /* 0x000fe800000e0000 */
        /* <DEDUP_REMOVED lines=21> */
[----:B------:R2:W-:Y:S04]  /*b730*/  SHFL.IDX PT, R29, R57, R21, 0x1c1f ;  /* 0x001c1f15391d7589 */ /* 0x0005e800000e0000 */
[----:B------:R-:W-:Y:S04]  /*b740*/  SHFL.IDX PT, R138, R63, R21, 0x1c1f ;  /* 0x001c1f153f8a7589 */ /* 0x000fe800000e0000 */
[----:B------:R2:W2:Y:S04]  /*b750*/  SHFL.IDX PT, R140, R62, R21, 0x1c1f ;  /* 0x001c1f153e8c7589 */ /* 0x0004a800000e0000 */
[----:B------:R-:W2:Y:S04]  /*b760*/  SHFL.IDX PT, R34, R74, R21, 0x1c1f ;  /* 0x001c1f154a227589 */ /* 0x000ea800000e0000 */
[----:B------:R-:W2:Y:S04]  /*b770*/  SHFL.IDX PT, R32, R78, R21, 0x1c1f ;  /* 0x001c1f154e207589 */ /* 0x000ea800000e0000 */
[----:B------:R-:W2:Y:S04]  /*b780*/  SHFL.IDX PT, R35, R106, R21, 0x1c1f ;  /* 0x001c1f156a237589 */ /* 0x000ea800000e0000 */
[----:B------:R-:W-:Y:S04]  /*b790*/  SHFL.IDX PT, R108, R161, R24, 0x1c1f ;  /* 0x001c1f18a16c7589 */ /* 0x000fe800000e0000 */
[----:B------:R-:W-:Y:S04]  /*b7a0*/  SHFL.IDX PT, R116, R165, R24, 0x1c1f ;  /* 0x001c1f18a5747589 */ /* 0x000fe800000e0000 */
[----:B------:R-:W2:Y:S04]  /*b7b0*/  SHFL.IDX PT, R39, R72, R21, 0x1c1f ;  /* 0x001c1f1548277589 */ /* 0x000ea800000e0000 */
[----:B------:R-:W2:Y:S04]  /*b7c0*/  SHFL.IDX PT, R37, R76, R21, 0x1c1f ;  /* 0x001c1f154c257589 */ /* 0x000ea800000e0000 */
[----:B------:R-:W-:Y:S04]  /*b7d0*/  SHFL.IDX PT, R97, R97, R24, 0x1c1f ;  /* 0x001c1f1861617589 */ /* 0x000fe800000e0000 */
[----:B------:R-:W-:Y:S04]  /*b7e0*/  SHFL.IDX PT, R6, R173, R24, 0x1c1f ;  /* 0x001c1f18ad067589 */ /* 0x000fe800000e0000 */
[----:B------:R-:W2:Y:S04]  /*b7f0*/  SHFL.IDX PT, R46, R46, R21, 0x1c1f ;  /* 0x001c1f152e2e7589 */ /* 0x000ea800000e0000 */
[----:B------:R-:W2:Y:S04]  /*b800*/  SHFL.IDX PT, R47, R47, R21, 0x1c1f ;  /* 0x001c1f152f2f7589 */ /* 0x000ea800000e0000 */
[----:B------:R-:W2:Y:S04]  /*b810*/  SHFL.IDX PT, R45, R114, R21, 0x1c1f ;  /* 0x001c1f15722d7589 */ /* 0x000ea800000e0000 */
[----:B------:R-:W2:Y:S04]  /*b820*/  SHFL.IDX PT, R81, R81, R24, 0x1c1f ;  /* 0x001c1f1851517589 */ /* 0x000ea800000e0000 */
[----:B------:R-:W2:Y:S04]  /*b830*/  SHFL.IDX PT, R91, R91, R24, 0x1c1f ;  /* 0x001c1f185b5b7589 */ /* 0x000ea800000e0000 */
[----:B------:R-:W2:Y:S04]  /*b840*/  SHFL.IDX PT, R93, R93, R24, 0x1c1f ;  /* 0x001c1f185d5d7589 */ /* 0x000ea800000e0000 */
[----:B------:R-:W-:Y:S04]  /*b850*/  SHFL.IDX PT, R89, R89, R24, 0x1c1f ;  /* 0x001c1f1859597589 */ /* 0x000fe800000e0000 */
[----:B------:R-:W-:Y:S04]  /*b860*/  SHFL.IDX PT, R145, R145, R24, 0x1c1f ;  /* 0x001c1f1891917589 */ /* 0x000fe800000e0000 */
[----:B------:R-:W-:Y:S04]  /*b870*/  SHFL.IDX PT, R147, R147, R24, 0x1c1f ;  /* 0x001c1f1893937589 */ /* 0x000fe800000e0000 */
[----:B------:R-:W-:Y:S04]  /*b880*/  SHFL.IDX PT, R142, R65, R21, 0x1c1f ;  /* 0x001c1f15418e7589 */ /* 0x000fe800000e0000 */
[----:B------:R2:W2:Y:S04]  /*b890*/  SHFL.IDX PT, R144, R64, R21, 0x1c1f ;  /* 0x001c1f1540907589 */ /* 0x0004a800000e0000 */
[----:B------:R-:W-:Y:S04]  /*b8a0*/  SHFL.IDX PT, R52, R105, R24, 0x1c1f ;  /* 0x001c1f1869347589 */ /* 0x000fe800000e0000 */
[----:B------:R-:W-:Y:S04]  /*b8b0*/  SHFL.IDX PT, R149, R149, R24, 0x1c1f ;  /* 0x001c1f1895957589 */ /* 0x000fe800000e0000 */
[----:B------:R-:W2:Y:S04]  /*b8c0*/  SHFL.IDX PT, R146, R66, R21, 0x1c1f ;  /* 0x001c1f1542927589 */ /* 0x000ea800000e0000 */
[----:B------:R-:W-:Y:S04]  /*b8d0*/  SHFL.IDX PT, R128, R115, R24, 0x1c1f ;  /* 0x001c1f1873807589 */ /* 0x000fe800000e0000 */
[----:B------:R-:W-:Y:S04]  /*b8e0*/  SHFL.IDX PT, R153, R153, R24, 0x1c1f ;  /* 0x001c1f1899997589 */ /* 0x000fe800000e0000 */
[----:B------:R-:W-:Y:S04]  /*b8f0*/  SHFL.IDX PT, R155, R155, R24, 0x1c1f ;  /* 0x001c1f189b9b7589 */ /* 0x000fe800000e0000 */
[----:B------:R2:W-:Y:S04]  /*b900*/  SHFL.IDX PT, R105, R48, R21, 0x1c1f ;  /* 0x001c1f1530697589 */ /* 0x0005e800000e0000 */
[----:B------:R-:W-:Y:S04]  /*b910*/  SHFL.IDX PT, R53, R53, R21, 0x1c1f ;  /* 0x001c1f1535357589 */ /* 0x000fe800000e0000 */
[----:B------:R-:W-:Y:S04]  /*b920*/  SHFL.IDX PT, R54, R69, R21, 0x1c1f ;  /* 0x001c1f1545367589 */ /* 0x000fe800000e0000 */
[----:B------:R-:W2:Y:S04]  /*b930*/  SHFL.IDX PT, R148, R68, R21, 0x1c1f ;  /* 0x001c1f1544947589 */ /* 0x000ea800000e0000 */
[----:B------:R-:W-:Y:S04]  /*b940*/  SHFL.IDX PT, R101, R159, R24, 0x1c1f ;  /* 0x001c1f189f657589 */ /* 0x000fe800000e0000 */
[----:B------:R-:W2:Y:S04]  /*b950*/  SHFL.IDX PT, R150, R71, R21, 0x1c1f ;  /* 0x001c1f1547967589 */ /* 0x000ea800000e0000 */
[----:B------:R2:W-:Y:S04]  /*b960*/  SHFL.IDX PT, R157, R157, R24, 0x1c1f ;  /* 0x001c1f189d9d7589 */ /* 0x0005e800000e0000 */
[----:B------:R2:W2:Y:S01]  /*b970*/  SHFL.IDX PT, R152, R70, R21, 0x1c1f ;  /* 0x001c1f1546987589 */ /* 0x0004a200000e0000 */
[----:B------:R-:W-:-:S02]  /*b980*/  MOV R130, R130 ;  /* 0x0000008200827202 */ /* 0x000fc40000000f00 */
[----:B------:R-:W-:Y:S02]  /*b990*/  MOV R131, R12 ;  /* 0x0000000c00837202 */ /* 0x000fe40000000f00 */
[----:B0-----:R-:W-:Y:S02]  /*b9a0*/  SEL R5, R175, R8, P0 ;  /* 0x00000008af057207 */ /* 0x001fe40000000000 */
[----:B------:R-:W-:Y:S02]  /*b9b0*/  SEL R7, R8, R175, P0 ;  /* 0x000000af08077207 */ /* 0x000fe40000000000 */
[----:B-1----:R-:W-:Y:S02]  /*b9c0*/  SEL R12, R14, R15, P0 ;  /* 0x0000000f0e0c7207 */ /* 0x002fe40000000000 */
[----:B---3--:R-:W-:Y:S02]  /*b9d0*/  SEL R8, R10, R25, P0 ;  /* 0x000000190a087207 */ /* 0x008fe40000000000 */
[----:B------:R-:W-:-:S02]  /*b9e0*/  SEL R9, R73, R26, P0 ;  /* 0x0000001a49097207 */ /* 0x000fc40000000000 */
[----:B------:R-:W-:Y:S02]  /*b9f0*/  SEL R11, R26, R73, P0 ;  /* 0x000000491a0b7207 */ /* 0x000fe40000000000 */
[----:B------:R-:W-:Y:S02]  /*ba00*/  SEL R14, R15, R14, P0 ;  /* 0x0000000e0f0e7207 */ /* 0x000fe40000000000 */
[----:B----4-:R-:W-:Y:S02]  /*ba10*/  SEL R51, R83, R100, P0 ;  /* 0x0000006453337207 */ /* 0x010fe40000000000 */
[----:B--2---:R-:W-:Y:S02]  /*ba20*/  SEL R57, R100, R83, P0 ;  /* 0x0000005364397207 */ /* 0x004fe40000000000 */
        /* <DEDUP_REMOVED lines=49> */
[----:B------:R-:W-:-:S02]  /*bd40*/  F2FP.BF16.F32.PACK_AB R28, R9, R8 ;  /* 0x00000008091c723e */ /* 0x000fc400000010ff */
[----:B------:R-:W-:Y:S02]  /*bd50*/  F2FP.BF16.F32.PACK_AB R29, R13, R12 ;  /* 0x0000000c0d1d723e */ /* 0x000fe400000010ff */
[----:B------:R-:W-:Y:S02]  /*bd60*/  F2FP.BF16.F32.PACK_AB R30, R11, R10 ;  /* 0x0000000a0b1e723e */ /* 0x000fe400000010ff */
[----:B------:R-:W-:Y:S02]  /*bd70*/  F2FP.BF16.F32.PACK_AB R31, R15, R14 ;  /* 0x0000000e0f1f723e */ /* 0x000fe400000010ff */
[----:B------:R-:W-:Y:S02]  /*bd80*/  SEL R95, R97, R46, P0 ;  /* 0x0000002e615f7207 */ /* 0x000fe40000000000 */
[----:B------:R-:W-:Y:S02]  /*bd90*/  SEL R102, R104, R47, P0 ;  /* 0x0000002f68667207 */ /* 0x000fe40000000000 */
[----:B------:R-:W-:-:S02]  /*bda0*/  SEL R108, R39, R108, P0 ;  /* 0x0000006c276c7207 */ /* 0x000fc40000000000 */
[----:B------:R-:W-:Y:S02]  /*bdb0*/  SEL R116, R37, R116, P0 ;  /* 0x0000007425747207 */ /* 0x000fe40000000000 */
[----:B------:R-:W-:Y:S02]  /*bdc0*/  SEL R4, R6, R45, P0 ;  /* 0x0000002d06047207 */ /* 0x000fe40000000000 */
[----:B------:R-:W-:Y:S02]  /*bdd0*/  F2FP.BF16.F32.PACK_AB R32, R21, R20 ;  /* 0x000000141520723e */ /* 0x000fe400000010ff */
[----:B------:R-:W-:Y:S02]  /*bde0*/  F2FP.BF16.F32.PACK_AB R33, R27, R26 ;  /* 0x0000001a1b21723e */ /* 0x000fe400000010ff */
[----:B------:R-:W-:Y:S02]  /*bdf0*/  F2FP.BF16.F32.PACK_AB R34, R25, R24 ;  /* 0x000000181922723e */ /* 0x000fe400000010ff */
[----:B------:R-:W-:-:S02]  /*be00*/  F2FP.BF16.F32.PACK_AB R35, R49, R48 ;  /* 0x000000303123723e */ /* 0x000fc400000010ff */
[----:B------:R-:W-:Y:S02]  /*be10*/  SEL R79, R81, R86, P0 ;  /* 0x00000056514f7207 */ /* 0x000fe40000000000 */
[----:B------:R-:W-:Y:S02]  /*be20*/  SEL R97, R46, R97, P0 ;  /* 0x000000612e617207 */ /* 0x000fe40000000000 */
[----:B------:R-:W-:Y:S02]  /*be30*/  SEL R104, R47, R104, P0 ;  /* 0x000000682f687207 */ /* 0x000fe40000000000 */
[----:B------:R-:W-:Y:S02]  /*be40*/  F2FP.BF16.F32.PACK_AB R36, R51, R50 ;  /* 0x000000323324723e */ /* 0x000fe400000010ff */
[----:B------:R-:W-:Y:S02]  /*be50*/  F2FP.BF16.F32.PACK_AB R38, R57, R56 ;  /* 0x000000383926723e */ /* 0x000fe400000010ff */
[----:B------:R-:W-:-:S02]  /*be60*/  F2FP.BF16.F32.PACK_AB R39, R61, R60 ;  /* 0x0000003c3d27723e */ /* 0x000fc400000010ff */
[----:B------:R-:W-:Y:S02]  /*be70*/  F2FP.BF16.F32.PACK_AB R37, R59, R58 ;  /* 0x0000003a3b25723e */ /* 0x000fe400000010ff */
        /* <DEDUP_REMOVED lines=12> */
[----:B------:R-:W-:Y:S02]  /*bf40*/  F2FP.BF16.F32.PACK_AB R44, R63, R62 ;  /* 0x0000003e3f2c723e */ /* 0x000fe400000010ff */
[----:B------:R-:W-:Y:S02]  /*bf50*/  F2FP.BF16.F32.PACK_AB R46, R65, R64 ;  /* 0x00000040412e723e */ /* 0x000fe400000010ff */
[----:B------:R-:W-:Y:S02]  /*bf60*/  F2FP.BF16.F32.PACK_AB R47, R69, R68 ;  /* 0x00000044452f723e */ /* 0x000fe400000010ff */
[----:B------:R-:W-:Y:S01]  /*bf70*/  F2FP.BF16.F32.PACK_AB R45, R67, R66 ;  /* 0x00000042432d723e */ /* 0x000fe200000010ff */
[----:B------:R-:W-:Y:S01]  /*bf80*/  STSM.16.M88.4 [R40], R28 ;  /* 0x0000001c28007844 */ /* 0x000fe20000000200 */
[----:B------:R-:W-:-:S02]  /*bf90*/  SEL R80, R103, R80, P0 ;  /* 0x0000005067507207 */ /* 0x000fc40000000000 */
[----:B------:R-:W-:Y:S02]  /*bfa0*/  SEL R82, R149, R146, P0 ;  /* 0x0000009295527207 */ /* 0x000fe40000000000 */
[----:B------:R-:W-:Y:S02]  /*bfb0*/  SEL R84, R146, R149, P0 ;  /* 0x0000009592547207 */ /* 0x000fe40000000000 */
[----:B------:R-:W-:Y:S02]  /*bfc0*/  SEL R86, R88, R99, P0 ;  /* 0x0000006358567207 */ /* 0x000fe40000000000 */
[----:B------:R-:W-:Y:S01]  /*bfd0*/  SEL R89, R90, R89, P0 ;  /* 0x000000595a597207 */ /* 0x000fe20000000000 */
[----:B------:R-:W-:Y:S01]  /*bfe0*/  STSM.16.M88.4 [R42], R32 ;  /* 0x000000202a007844 */ /* 0x000fe20000000200 */
[----:B------:R-:W-:Y:S02]  /*bff0*/  SEL R88, R99, R88, P0 ;  /* 0x0000005863587207 */ /* 0x000fe40000000000 */
[----:B------:R-:W-:-:S02]  /*c000*/  SEL R90, R153, R148, P0 ;  /* 0x00000094995a7207 */ /* 0x000fc40000000000 */
[----:B------:R-:W-:Y:S02]  /*c010*/  SEL R92, R148, R153, P0 ;  /* 0x00000099945c7207 */ /* 0x000fe40000000000 */
[----:B------:R-:W-:Y:S02]  /*c020*/  SEL R91, R155, R54, P0 ;  /* 0x000000369b5b7207 */ /* 0x000fe40000000000 */
[----:B------:R-:W-:Y:S02]  /*c030*/  SEL R93, R54, R155, P0 ;  /* 0x0000009b365d7207 */ /* 0x000fe40000000000 */
[----:B------:R-:W-:Y:S02]  /*c040*/  SEL R103, R52, R105, P0 ;  /* 0x0000006934677207 */ /* 0x000fe40000000000 */
[----:B------:R-:W-:Y:S01]  /*c050*/  SEL R126, R128, R53, P0 ;  /* 0x00000035807e7207 */ /* 0x000fe20000000000 */
[----:B------:R0:W-:Y:S01]  /*c060*/  STSM.16.M88.4 [R43], R36 ;  /* 0x000000242b007844 */ /* 0x0001e20000000200 */
[----:B------:R-:W-:-:S02]  /*c070*/  SEL R99, R101, R150, P0 ;  /* 0x0000009665637207 */ /* 0x000fc40000000000 */
[----:B------:R-:W-:Y:S02]  /*c080*/  SEL R105, R105, R52, P0 ;  /* 0x0000003469697207 */ /* 0x000fe40000000000 */
[----:B------:R-:W-:Y:S01]  /*c090*/  SEL R128, R53, R128, P0 ;  /* 0x0000008035807207 */ /* 0x000fe20000000000 */
[----:B------:R1:W-:Y:S01]  /*c0a0*/  STSM.16.M88.4 [R41], R44 ;  /* 0x0000002c29007844 */ /* 0x0003e20000000200 */
[----:B------:R-:W-:Y:S02]  /*c0b0*/  MOV R136, R136 ;  /* 0x0000008800887202 */ /* 0x000fe40000000f00 */
[----:B------:R-:W-:Y:S02]  /*c0c0*/  SEL R98, R157, R152, P0 ;  /* 0x000000989d627207 */ /* 0x000fe40000000000 */
[----:B------:R-:W-:Y:S02]  /*c0d0*/  SEL R100, R152, R157, P0 ;  /* 0x0000009d98647207 */ /* 0x000fe40000000000 */
[----:B------:R-:W-:-:S02]  /*c0e0*/  SEL R101, R150, R101, P0 ;  /* 0x0000006596657207 */ /* 0x000fc40000000000 */
[----:B------:R-:W-:Y:S02]  /*c0f0*/  F2FP.BF16.F32.PACK_AB R52, R71, R70 ;  /* 0x000000464734723e */ /* 0x000fe400000010ff */
[----:B------:R-:W-:Y:S02]  /*c100*/  F2FP.BF16.F32.PACK_AB R54, R73, R72 ;  /* 0x000000484936723e */ /* 0x000fe400000010ff */
[----:B------:R-:W-:Y:S02]  /*c110*/  F2FP.BF16.F32.PACK_AB R55, R77, R76 ;  /* 0x0000004c4d37723e */ /* 0x000fe400000010ff */
[----:B------:R-:W-:Y:S02]  /*c120*/  F2FP.BF16.F32.PACK_AB R53, R75, R74 ;  /* 0x0000004a4b35723e */ /* 0x000fe400000010ff */
[----:B0-----:R-:W-:Y:S02]  /*c130*/  F2FP.BF16.F32.PACK_AB R36, R79, R78 ;  /* 0x0000004e4f24723e */ /* 0x001fe400000010ff */
[----:B------:R-:W-:-:S02]  /*c140*/  F2FP.BF16.F32.PACK_AB R38, R81, R80 ;  /* 0x000000505126723e */ /* 0x000fc400000010ff */
[----:B------:R-:W-:Y:S02]  /*c150*/  F2FP.BF16.F32.PACK_AB R39, R85, R84 ;  /* 0x000000545527723e */ /* 0x000fe400000010ff */
[----:B------:R-:W-:Y:S02]  /*c160*/  F2FP.BF16.F32.PACK_AB R37, R83, R82 ;  /* 0x000000525325723e */ /* 0x000fe400000010ff */
[----:B------:R-:W-:Y:S02]  /*c170*/  F2FP.BF16.F32.PACK_AB R40, R87, R86 ;  /* 0x000000565728723e */ /* 0x000fe400000010ff */
[----:B------:R-:W-:Y:S02]  /*c180*/  F2FP.BF16.F32.PACK_AB R42, R89, R88 ;  /* 0x00000058592a723e */ /* 0x000fe400000010ff */
[----:B------:R-:W-:Y:S02]  /*c190*/  F2FP.BF16.F32.PACK_AB R43, R93, R92 ;  /* 0x0000005c5d2b723e */ /* 0x000fe400000010ff */
[----:B-1----:R-:W-:Y:S01]  /*c1a0*/  F2FP.BF16.F32.PACK_AB R41, R91, R90 ;  /* 0x0000005a5b29723e */ /* 0x002fe200000010ff */
[----:B------:R-:W-:Y:S01]  /*c1b0*/  STSM.16.M88.4 [R136], R52 ;  /* 0x0000003488007844 */ /* 0x000fe20000000200 */
[----:B------:R-:W-:-:S02]  /*c1c0*/  F2FP.BF16.F32.PACK_AB R44, R95, R94 ;  /* 0x0000005e5f2c723e */ /* 0x000fc400000010ff */
[----:B------:R-:W-:Y:S02]  /*c1d0*/  F2FP.BF16.F32.PACK_AB R46, R97, R96 ;  /* 0x00000060612e723e */ /* 0x000fe400000010ff */
[----:B------:R-:W-:Y:S02]  /*c1e0*/  F2FP.BF16.F32.PACK_AB R47, R101, R100 ;  /* 0x00000064652f723e */ /* 0x000fe400000010ff */
[----:B------:R-:W-:Y:S01]  /*c1f0*/  F2FP.BF16.F32.PACK_AB R45, R99, R98 ;  /* 0x00000062632d723e */ /* 0x000fe200000010ff */
[----:B------:R0:W-:Y:S01]  /*c200*/  STSM.16.M88.4 [R135], R36 ;  /* 0x0000002487007844 */ /* 0x0001e20000000200 */
[----:B------:R-:W-:Y:S02]  /*c210*/  F2FP.BF16.F32.PACK_AB R28, R103, R102 ;  /* 0x00000066671c723e */ /* 0x000fe400000010ff */
[----:B------:R-:W-:Y:S02]  /*c220*/  F2FP.BF16.F32.PACK_AB R30, R105, R104 ;  /* 0x00000068691e723e */ /* 0x000fe400000010ff */
[----:B------:R-:W-:-:S02]  /*c230*/  F2FP.BF16.F32.PACK_AB R31, R109, R108 ;  /* 0x0000006c6d1f723e */ /* 0x000fc400000010ff */
[----:B------:R-:W-:Y:S01]  /*c240*/  F2FP.BF16.F32.PACK_AB R29, R107, R106 ;  /* 0x0000006a6b1d723e */ /* 0x000fe200000010ff */
[----:B------:R1:W-:Y:S01]  /*c250*/  STSM.16.M88.4 [R134], R40 ;  /* 0x0000002886007844 */ /* 0x0003e20000000200 */
[----:B------:R-:W-:Y:S02]  /*c260*/  F2FP.BF16.F32.PACK_AB R32, R111, R110 ;  /* 0x0000006e6f20723e */ /* 0x000fe400000010ff */
[----:B------:R-:W-:Y:S02]  /*c270*/  F2FP.BF16.F32.PACK_AB R34, R113, R112 ;  /* 0x000000707122723e */ /* 0x000fe400000010ff */
[----:B------:R-:W-:Y:S02]  /*c280*/  F2FP.BF16.F32.PACK_AB R35, R117, R116 ;  /* 0x000000747523723e */ /* 0x000fe400000010ff */
[----:B------:R-:W-:Y:S02]  /*c290*/  F2FP.BF16.F32.PACK_AB R33, R115, R114 ;  /* 0x000000727321723e */ /* 0x000fe400000010ff */
[----:B0-----:R-:W-:-:S02]  /*c2a0*/  F2FP.BF16.F32.PACK_AB R36, R119, R118 ;  /* 0x000000767724723e */ /* 0x001fc400000010ff */
[----:B------:R-:W-:Y:S02]  /*c2b0*/  F2FP.BF16.F32.PACK_AB R38, R121, R120 ;  /* 0x000000787926723e */ /* 0x000fe400000010ff */
[----:B------:R-:W-:Y:S02]  /*c2c0*/  F2FP.BF16.F32.PACK_AB R39, R125, R124 ;  /* 0x0000007c7d27723e */ /* 0x000fe400000010ff */
[----:B------:R-:W-:Y:S01]  /*c2d0*/  F2FP.BF16.F32.PACK_AB R37, R123, R122 ;  /* 0x0000007a7b25723e */ /* 0x000fe200000010ff */
[----:B------:R-:W-:Y:S01]  /*c2e0*/  STSM.16.M88.4 [R133], R44 ;  /* 0x0000002c85007844 */ /* 0x000fe20000000200 */
[----:B-1----:R-:W-:Y:S02]  /*c2f0*/  F2FP.BF16.F32.PACK_AB R41, R5, R4 ;  /* 0x000000040529723e */ /* 0x002fe400000010ff */
[----:B------:R-:W-:Y:S02]  /*c300*/  F2FP.BF16.F32.PACK_AB R42, R129, R128 ;  /* 0x00000080812a723e */ /* 0x000fe400000010ff */
[----:B------:R-:W-:-:S02]  /*c310*/  F2FP.BF16.F32.PACK_AB R43, R7, R6 ;  /* 0x00000006072b723e */ /* 0x000fc400000010ff */
[----:B------:R-:W-:Y:S01]  /*c320*/  F2FP.BF16.F32.PACK_AB R40, R127, R126 ;  /* 0x0000007e7f28723e */ /* 0x000fe200000010ff */
[----:B------:R-:W-:Y:S04]  /*c330*/  STSM.16.M88.4 [R132], R28 ;  /* 0x0000001c84007844 */ /* 0x000fe80000000200 */
[----:B------:R-:W-:Y:S04]  /*c340*/  STSM.16.M88.4 [R131], R32 ;  /* 0x0000002083007844 */ /* 0x000fe80000000200 */
[----:B------:R0:W-:Y:S04]  /*c350*/  STSM.16.M88.4 [R130], R36 ;  /* 0x0000002482007844 */ /* 0x0001e80000000200 */
[----:B------:R1:W-:Y:S01]  /*c360*/  STSM.16.M88.4 [R3], R40 ;  /* 0x0000002803007844 */ /* 0x0003e20000000200 */
[----:B------:R-:W-:Y:S01]  /*c370*/  BAR.SYNC.DEFER_BLOCKING 0x1, 0x100 ;  /* 0x0044000000007b1d */ /* 0x000fe20000010000 */
[----:B------:R-:W-:Y:S01]  /*c380*/  ISETP.NE.U32.AND P0, PT, RZ, UR14, PT ;  /* 0x0000000eff007c0c */ /* 0x000fe2000bf05070 */
[----:B------:R-:W-:-:S02]  /*c390*/  USHF.L.U64.HI UR16, UR36, 0x2, UR37 ;  /* 0x0000000224107899 */ /* 0x000fc40008010225 */
[----:B------:R-:W-:Y:S01]  /*c3a0*/  UIADD3 UR9, UP0, UR4, UR14, URZ ;  /* 0x0000000e04097290 */ /* 0x000fe2000ff1e03f */
[----:B------:R-:W-:-:S03]  /*c3b0*/  ISETP.NE.AND.EX P0, PT, RZ, UR15, PT, P0 ;  /* 0x0000000fff007c0c */ /* 0x000fc6000bf05300 */
[----:B------:R-:W-:Y:S01]  /*c3c0*/  UIADD3.X UR12, UR16, UR15, URZ, UP0, !UPT ;  /* 0x0000000f100c7290 */ /* 0x000fe200087fe43f */
[----:B0-----:R-:W0:Y:S01]  /*c3d0*/  LDC R130, c[0x0][0xbe8] ;  /* 0x0002fa00ff827b82 */ /* 0x001e220000000800 */
[----:B------:R-:W-:-:S04]  /*c3e0*/  IMAD.U32 R52, RZ, RZ, UR9 ;  /* 0x00000009ff347e24 */ /* 0x000fc8000f8e00ff */
[----:B------:R-:W-:Y:S01]  /*c3f0*/  IMAD.U32 R53, RZ, RZ, UR12 ;  /* 0x0000000cff357e24 */ /* 0x000fe2000f8e00ff */
[----:B------:R-:W-:-:S04]  /*c400*/  ULDC.64 UR12, c[0x0][0xc08] ;  /* 0x00030200000c7ab9 */ /* 0x000fc80000000a00 */
[----:B------:R-:W2:Y:S01]  /*c410*/  @P0 LDG.E R44, desc[UR50][R52.64] ;  /* 0x00000032342c0981 */ /* 0x000ea2000c1e1900 */
[----:B------:R-:W-:-:S04]  /*c420*/  UISETP.NE.U32.AND UP0, UPT, UR12, URZ, UPT ;  /* 0x0000003f0c00728c */ /* 0x000fc8000bf05070 */
[----:B------:R-:W-:Y:S01]  /*c430*/  UISETP.NE.AND.EX UP0, UPT, UR13, URZ, UPT, UP0 ;  /* 0x0000003f0d00728c */ /* 0x000fe2000bf05300 */
[----:B0-----:R-:W-:-:S10]  /*c440*/  ISETP.NE.AND P1, PT, R130, 0x1, PT ;  /* 0x000000018200780c */ /* 0x001fd40003f25270 */
[----:B------:R-:W-:-:S03]  /*c450*/  @UP0 UIADD3 UR12, UP1, UR4, UR12, URZ ;  /* 0x0000000c040c0290 */ /* 0x000fc6000ff3e03f */
[----:B-1----:R-:W0:Y:S01]  /*c460*/  @P1 LDC R3, c[0x0][0xbec] ;  /* 0x0002fb00ff031b82 */ /* 0x002e220000000800 */
[----:B------:R-:W-:Y:S02]  /*c470*/  @UP0 UIADD3.X UR13, UR16, UR13, URZ, UP1, !UPT ;  /* 0x0000000d100d0290 */ /* 0x000fe40008ffe43f */
[----:B------:R-:W-:Y:S01]  /*c480*/  UISETP.GT.AND UP1, UPT, UR44, 0x1, UPT ;  /* 0x000000012c00788c */ /* 0x000fe2000bf24270 */
[----:B------:R-:W-:-:S04]  /*c490*/  UMOV UR20, 0x9b8 ;  /* 0x000009b800147882 */ /* 0x000fc80000000000 */
[----:B------:R-:W1:Y:S01]  /*c4a0*/  @P1 LDC R33, c[0x0][0xbf0] ;  /* 0x0002fc00ff211b82 */ /* 0x000e620000000800 */
[----:B------:R-:W-:Y:S01]  /*c4b0*/  USEL UR20, UR20, 0x978, UP1 ;  /* 0x0000097814147887 */ /* 0x000fe20008800000 */
[----:B------:R-:W-:Y:S01]  /*c4c0*/  PLOP3.LUT P4, PT, PT, PT, UP0, 0x80, 0x0 ;  /* 0x000000000000781c */ /* 0x000fe20003f8f008 */
[----:B------:R-:W-:Y:S01]  /*c4d0*/  UISETP.NE.U32.AND UP0, UPT, UR14, URZ, UPT ;  /* 0x0000003f0e00728c */ /* 0x000fe2000bf05070 */
[----:B------:R-:W-:Y:S01]  /*c4e0*/  IMAD.U32 R34, RZ, RZ, UR42 ;  /* 0x0000002aff227e24 */ /* 0x000fe2000f8e00ff */
[----:B------:R-:W-:Y:S01]  /*c4f0*/  ULDC UR4, c[0x0][0xa88] ;  /* 0x0002a20000047ab9 */ /* 0x000fe20000000800 */
[----:B------:R-:W-:Y:S01]  /*c500*/  IMAD.U32 R28, RZ, RZ, UR12 ;  /* 0x0000000cff1c7e24 */ /* 0x000fe2000f8e00ff */
[----:B------:R-:W-:Y:S01]  /*c510*/  UISETP.NE.AND.EX UP0, UPT, UR15, URZ, UPT, UP0 ;  /* 0x0000003f0f00728c */ /* 0x000fe2000bf05300 */
[----:B------:R-:W-:Y:S01]  /*c520*/  IMAD.U32 R31, RZ, RZ, UR4 ;  /* 0x00000004ff1f7e24 */ /* 0x000fe2000f8e00ff */
[----:B------:R-:W-:Y:S01]  /*c530*/  UMOV UR4, URZ ;  /* 0x0000003f00047c82 */ /* 0x000fe20008000000 */
[----:B------:R-:W-:Y:S01]  /*c540*/  IMAD.U32 R29, RZ, RZ, UR13 ;  /* 0x0000000dff1d7e24 */ /* 0x000fe2000f8e00ff */
[----:B------:R-:W-:Y:S01]  /*c550*/  USEL UR9, UR40, URZ, UP1 ;  /* 0x0000003f28097287 */ /* 0x000fe20008800000 */
[----:B------:R-:W-:Y:S01]  /*c560*/  IMAD R34, R34, 0x80, R154 ;  /* 0x0000008022227824 */ /* 0x000fe200078e029a */
[----:B------:R-:W-:Y:S01]  /*c570*/  ULDC.64 UR16, c[0x0][UR20+0x218] ;  /* 0x0000860014107abb */ /* 0x000fe20008000a00 */
[----:B------:R-:W-:Y:S01]  /*c580*/  ULDC.64 UR18, c[0x0][UR20+0x228] ;  /* 0x00008a0014127abb */ /* 0x000fe20008000a00 */
[----:B------:R-:W-:Y:S01]  /*c590*/  USEL UR36, UR36, URZ, !UP0 ;  /* 0x0000003f24247287 */ /* 0x000fe2000c000000 */
[----:B------:R0:W5:Y:S01]  /*c5a0*/  @P4 LDG.E R31, desc[UR50][R28.64] ;  /* 0x000000321c1f4981 */ /* 0x000162000c1e1900 */
[----:B------:R-:W-:Y:S01]  /*c5b0*/  ULDC.64 UR14, c[0x0][UR20+0x220] ;  /* 0x00008800140e7abb */ /* 0x000fe20008000a00 */
[----:B------:R-:W-:-:S02]  /*c5c0*/  UIMAD.WIDE.U32 UR12, UR16, UR39, URZ ;  /* 0x00000027100c72a5 */ /* 0x000fc4000f8e003f */
[----:B------:R-:W-:Y:S02]  /*c5d0*/  UIMAD.WIDE.U32 UR22, UR18, UR9, URZ ;  /* 0x00000009121672a5 */ /* 0x000fe4000f8e003f */
[----:B------:R-:W-:Y:S02]  /*c5e0*/  UIMAD UR16, UR17, UR39, URZ ;  /* 0x00000027111072a4 */ /* 0x000fe4000f8e023f */
[----:B------:R-:W-:Y:S01]  /*c5f0*/  UIMAD UR18, UR19, UR9, URZ ;  /* 0x00000009131272a4 */ /* 0x000fe2000f8e023f */
[----:B0-----:R-:W-:Y:S01]  /*c600*/  @P1 IMAD.HI.U32 R28, R34, R3, RZ ;  /* 0x00000003221c1227 */ /* 0x001fe200078e00ff */
[----:B------:R-:W-:Y:S02]  /*c610*/  USEL UR37, UR37, URZ, !UP0 ;  /* 0x0000003f25257287 */ /* 0x000fe4000c000000 */
[----:B------:R-:W-:Y:S01]  /*c620*/  UIMAD UR9, UR15, UR36, URZ ;  /* 0x000000240f0972a4 */ /* 0x000fe2000f8e023f */
[----:B------:R-:W-:Y:S01]  /*c630*/  IMAD.MOV.U32 R3, RZ, RZ, R34 ;  /* 0x000000ffff037224 */ /* 0x000fe200078e0022 */
[----:B------:R-:W-:Y:S01]  /*c640*/  UIADD3 UR13, UR13, UR16, URZ ;  /* 0x000000100d0d7290 */ /* 0x000fe2000fffe03f */
[----:B-1----:R-:W-:Y:S01]  /*c650*/  @P1 SHF.R.U32.HI R3, RZ, R33, R28 ;  /* 0x00000021ff031219 */ /* 0x002fe2000001161c */
[----:B------:R-:W-:-:S02]  /*c660*/  UIMAD.WIDE.U32 UR16, UR14, UR36, URZ ;  /* 0x000000240e1072a5 */ /* 0x000fc4000f8e003f */
[----:B------:R-:W-:Y:S02]  /*c670*/  UIMAD UR9, UR14, UR37, UR9 ;  /* 0x000000250e0972a4 */ /* 0x000fe4000f8e0209 */
[----:B------:R-:W-:Y:S01]  /*c680*/  UIADD3 UR18, UR23, UR18, URZ ;  /* 0x0000001217127290 */ /* 0x000fe2000fffe03f */
[----:B------:R-:W-:Y:S01]  /*c690*/  IMAD.U32 R28, RZ, RZ, UR22 ;  /* 0x00000016ff1c7e24 */ /* 0x000fe2000f8e00ff */
[----:B------:R-:W-:Y:S01]  /*c6a0*/  UIADD3 UR9, UR17, UR9, URZ ;  /* 0x0000000911097290 */ /* 0x000fe2000fffe03f */
[--C-:B------:R-:W-:Y:S02]  /*c6b0*/  IMAD.MOV R33, RZ, RZ, -R3.reuse ;  /* 0x000000ffff217224 */ /* 0x100fe400078e0a03 */
[----:B------:R-:W-:Y:S01]  /*c6c0*/  IMAD.U32 R29, RZ, RZ, UR23 ;  /* 0x00000017ff1d7e24 */ /* 0x000fe2000f8e00ff */
[----:B------:R-:W-:Y:S01]  /*c6d0*/  SHF.R.S32.HI R29, RZ, 0x1f, R3 ;  /* 0x0000001fff1d7819 */ /* 0x000fe20000011403 */
[----:B------:R-:W-:Y:S02]  /*c6e0*/  IMAD R33, R130, R33, R34 ;  /* 0x0000002182217224 */ /* 0x000fe400078e0222 */
[----:B------:R-:W-:Y:S01]  /*c6f0*/  IMAD.U32 R32, RZ, RZ, UR18 ;  /* 0x00000012ff207e24 */ /* 0x000fe2000f8e00ff */
[----:B--2---:R-:W-:-:S13]  /*c700*/  @P0 R2UR UR4, R44 ;  /* 0x000000002c0402ca */ /* 0x004fda00000e0000 */
[----:B------:R-:W-:Y:S02]  /*c710*/  UIADD3 UR12, UP0, UP2, UR16, UR12, UR4 ;  /* 0x0000000c100c7290 */ /* 0x000fe4000fa1e004 */
[----:B------:R-:W-:Y:S01]  /*c720*/  USHF.R.S32.HI UR14, URZ, 0x1f, UR4 ;  /* 0x0000001f3f0e7899 */ /* 0x000fe20008011404 */
[----:B------:R-:W-:Y:S01]  /*c730*/  ULDC.64 UR16, c[0x0][0xba8] ;  /* 0x0002ea0000107ab9 */ /* 0x000fe20000000a00 */
[----:B------:R-:W-:Y:S02]  /*c740*/  @!UP1 ULDC UR16, c[0x0][0xb50] ;  /* 0x0002d40000109ab9 */ /* 0x000fe40000000800 */
[----:B------:R-:W-:Y:S01]  /*c750*/  UIADD3.X UR9, UR9, UR13, UR14, UP0, UP2 ;  /* 0x0000000d09097290 */ /* 0x000fe200087e440e */
[----:B------:R-:W-:Y:S01]  /*c760*/  IADD3 R28, P2, P3, R3, UR12, R28 ;  /* 0x0000000c031c7c10 */ /* 0x000fe2000fb5e01c */
[----:B------:R-:W-:Y:S01]  /*c770*/  @!UP1 ULDC UR17, c[0x0][0xb54] ;  /* 0x0002d50000119ab9 */ /* 0x000fe20000000800 */
[----:B------:R-:W-:Y:S01]  /*c780*/  ULDC.64 UR12, c[0x0][UR20+0x210] ;  /* 0x00008400140c7abb */ /* 0x000fe20008000a00 */
[----:B------:R-:W-:Y:S01]  /*c790*/  SHF.R.S32.HI R3, RZ, 0x1f, R33 ;  /* 0x0000001fff037819 */ /* 0x000fe20000011421 */
[----:B------:R-:W-:Y:S01]  /*c7a0*/  IMAD R30, R33, UR13, RZ ;  /* 0x0000000d211e7c24 */ /* 0x000fe2000f8e02ff */
[----:B------:R-:W-:-:S03]  /*c7b0*/  IADD3.X R29, R29, UR9, R32, P2, P3 ;  /* 0x000000091d1d7c10 */ /* 0x000fc600097e6420 */
[----:B------:R-:W-:Y:S02]  /*c7c0*/  IMAD R3, R3, UR12, R30 ;  /* 0x0000000c03037c24 */ /* 0x000fe4000f8e021e */
[----:B------:R-:W-:-:S04]  /*c7d0*/  IMAD.WIDE.U32 R28, R33, UR12, R28 ;  /* 0x0000000c211c7c25 */ /* 0x000fc8000f8e001c */
[----:B------:R-:W-:Y:S01]  /*c7e0*/  IMAD.IADD R3, R29, 0x1, R3 ;  /* 0x000000011d037824 */ /* 0x000fe200078e0203 */
[----:B------:R-:W-:-:S04]  /*c7f0*/  LEA R35, P2, R28, UR16, 0x2 ;  /* 0x000000101c237c11 */ /* 0x000fc8000f8410ff */
[----:B------:R-:W-:Y:S01]  /*c800*/  LEA.HI.X R36, R28, UR17, R3, 0x2, P2 ;  /* 0x000000111c247c11 */ /* 0x000fe200090f1403 */
[----:B------:R-:W-:Y:S08]  /*c810*/  @P4 BRA `(.L_x_165) ;  /* 0x0000000000104947 */ /* 0x000ff00003800000 */
[----:B------:R-:W-:Y:S05]  /*c820*/  @!P0 BRA `(.L_x_165) ;  /* 0x00000000000c8947 */ /* 0x000fea0003800000 */
[----:B------:R-:W2:Y:S04]  /*c830*/  LDG.E R28, desc[UR50][R52.64] ;  /* 0x00000032341c7981 */ /* 0x000ea8000c1e1900 */
[----:B-----5:R-:W2:Y:S02]  /*c840*/  LDG.E R31, desc[UR50][R52.64+0x4] ;  /* 0x00000432341f7981 */ /* 0x020ea4000c1e1900 */
[----:B--2---:R-:W-:-:S07]  /*c850*/  IMAD.IADD R31, R31, 0x1, -R28 ;  /* 0x000000011f1f7824 */ /* 0x004fce00078e0a1c */
.L_x_165:
[----:B------:R-:W2:Y:S01]  /*c860*/  LDL R3, [R1+0x34] ;  /* 0x0000340001037983 */ /* 0x000ea20000100800 */
[----:B------:R-:W-:Y:S01]  /*c870*/  IMAD.U32 R38, RZ, RZ, UR42 ;  /* 0x0000002aff267e24 */ /* 0x000fe2000f8e00ff */
[----:B------:R-:W-:Y:S02]  /*c880*/  LOP3.LUT P0, RZ, R237, 0x3, RZ, 0xc0, !PT ;  /* 0x00000003edff7812 */ /* 0x000fe4000780c0ff */
[----:B------:R-:W-:Y:S04]  /*c890*/  SHFL.IDX PT, R28, R35, RZ, 0x1c1f ;  /* 0x001c1fff231c7589 */ /* 0x000fe800000e0000 */
[----:B------:R-:W0:Y:S04]  /*c8a0*/  SHFL.IDX PT, R29, R36, RZ, 0x1c1f ;  /* 0x001c1fff241d7589 */ /* 0x000e2800000e0000 */
[----:B------:R-:W-:Y:S04]  /*c8b0*/  SHFL.IDX PT, R32, R35, 0x1, 0x1c1f ;  /* 0x003c1f0023207f89 */ /* 0x000fe800000e0000 */
[----:B------:R-:W1:Y:S01]  /*c8c0*/  SHFL.IDX PT, R33, R36, 0x1, 0x1c1f ;  /* 0x003c1f0024217f89 */ /* 0x000e6200000e0000 */
[----:B--2---:R-:W-:-:S02]  /*c8d0*/  IMAD R38, R38, 0x80, R3 ;  /* 0x0000008026267824 */ /* 0x004fc400078e0203 */
[----:B-----5:R-:W-:Y:S02]  /*c8e0*/  IMAD R3, R31, R130, RZ ;  /* 0x000000821f037224 */ /* 0x020fe400078e02ff */
[----:B------:R-:W-:-:S03]  /*c8f0*/  VIADD R30, R38, 0x8 ;  /* 0x00000008261e7836 */ /* 0x000fc60000000000 */
[-C--:B------:R-:W-:Y:S02]  /*c900*/  ISETP.GE.OR P2, PT, R38, R3.reuse, P0 ;  /* 0x000000032600720c */ /* 0x080fe40000746670 */
[----:B------:R-:W-:-:S11]  /*c910*/  ISETP.GE.OR P0, PT, R30, R3, P0 ;  /* 0x000000031e00720c */ /* 0x000fd60000706670 */
[----:B0-----:R0:W-:Y:S04]  /*c920*/  @!P2 ST.E desc[UR50][R28.64], R0 ;  /* 0x000000001c00a985 */ /* 0x0011e8000c101932 */
[----:B-1----:R0:W-:Y:S01]  /*c930*/  @!P0 ST.E desc[UR50][R32.64], R2 ;  /* 0x0000000220008985 */ /* 0x0021e2000c101932 */
[----:B------:R-:W-:-:S13]  /*c940*/  PLOP3.LUT P0, PT, PT, PT, UP1, 0x80, 0x0 ;  /* 0x000000000000781c */ /* 0x000fda0003f0f018 */
[----:B0-----:R-:W-:Y:S05]  /*c950*/  @P0 BRA `(.L_x_166) ;  /* 0x0000000c004c0947 */ /* 0x001fea0003800000 */
[----:B------:R-:W-:Y:S01]  /*c960*/  IMAD.SHL.U32 R67, R16, 0x8, RZ ;  /* 0x0000000810437824 */ /* 0x000fe200078e00ff */
[----:B------:R-:W0:Y:S01]  /*c970*/  @P1 LDC R21, c[0x0][0xbec] ;  /* 0x0002fb00ff151b82 */ /* 0x000e220000000800 */
[----:B------:R-:W-:Y:S01]  /*c980*/  IMAD.MOV.U32 R5, RZ, RZ, 0x2 ;  /* 0x00000002ff057424 */ /* 0x000fe200078e00ff */
[----:B------:R-:W-:Y:S01]  /*c990*/  ULDC.64 UR12, c[0x0][0xaa0] ;  /* 0x0002a800000c7ab9 */ /* 0x000fe20000000a00 */
[----:B------:R-:W-:-:S04]  /*c9a0*/  IMAD R4, R236, 0x40, R67 ;  /* 0x00000040ec047824 */ /* 0x000fc800078e0243 */
[----:B------:R-:W-:Y:S01]  /*c9b0*/  IMAD.WIDE R4, R4, R5, UR10 ;  /* 0x0000000a04047e25 */ /* 0x000fe2000f8e0205 */
[----:B------:R-:W1:Y:S02]  /*c9c0*/  @P1 LDC R63, c[0x0][0xbf0] ;  /* 0x0002fc00ff3f1b82 */ /* 0x000e640000000800 */
[C---:B------:R-:W-:Y:S01]  /*c9d0*/  IADD3 R33, P2, R4.reuse, 0x5000, RZ ;  /* 0x0000500004217810 */ /* 0x040fe20007f5e0ff */
[----:B------:R-:W-:Y:S01]  /*c9e0*/  UIMAD UR9, UR14, UR12, URZ ;  /* 0x0000000c0e0972a4 */ /* 0x000fe2000f8e023f */
[C---:B------:R-:W-:Y:S02]  /*c9f0*/  IADD3 R9, P4, R4.reuse, 0x1000, RZ ;  /* 0x0000100004097810 */ /* 0x040fe40007f9e0ff */
[----:B------:R-:W-:Y:S02]  /*ca00*/  LOP3.LUT R32, R33, 0x380, RZ, 0xc0, !PT ;  /* 0x0000038021207812 */ /* 0x000fe400078ec0ff */
[----:B------:R-:W-:Y:S01]  /*ca10*/  IADD3 R13, P3, R4, 0x2000, RZ ;  /* 0x00002000040d7810 */ /* 0x000fe20007f7e0ff */
[----:B------:R-:W-:Y:S01]  /*ca20*/  UIMAD.WIDE.U32 UR10, UR4, UR12, URZ ;  /* 0x0000000c040a72a5 */ /* 0x000fe2000f8e003f */
[----:B------:R-:W-:-:S02]  /*ca30*/  SHF.R.U64 R32, R32, 0x3, RZ ;  /* 0x0000000320207819 */ /* 0x000fc400000012ff */
[----:B------:R-:W-:Y:S01]  /*ca40*/  IADD3 R25, P6, R4, 0x3000, RZ ;  /* 0x0000300004197810 */ /* 0x000fe20007fde0ff */
[----:B------:R-:W-:Y:S01]  /*ca50*/  IMAD.U32 R61, RZ, RZ, UR42 ;  /* 0x0000002aff3d7e24 */ /* 0x000fe2000f8e00ff */
[----:B------:R-:W-:Y:S01]  /*ca60*/  LOP3.LUT R32, R32, R33, RZ, 0x3c, !PT ;  /* 0x0000002120207212 */ /* 0x000fe200078e3cff */
[--C-:B------:R-:W-:Y:S01]  /*ca70*/  IMAD.X R33, RZ, RZ, R5.reuse, P2 ;  /* 0x000000ffff217224 */ /* 0x100fe200010e0605 */
[C---:B------:R-:W-:Y:S02]  /*ca80*/  IADD3 R7, P2, R4.reuse, 0xb000, RZ ;  /* 0x0000b00004077810 */ /* 0x040fe40007f5e0ff */
[----:B------:R-:W-:Y:S01]  /*ca90*/  IADD3 R29, P5, R4, 0x4000, RZ ;  /* 0x00004000041d7810 */ /* 0x000fe20007fbe0ff */
[----:B------:R-:W-:Y:S01]  /*caa0*/  ULDC.64 UR14, c[0x0][0xaf0] ;  /* 0x0002bc00000e7ab9 */ /* 0x000fe20000000a00 */
[----:B------:R-:W-:Y:S01]  /*cab0*/  LOP3.LUT R0, R7, 0x380, RZ, 0xc0, !PT ;  /* 0x0000038007007812 */ /* 0x000fe200078ec0ff */
[----:B------:R-:W-:Y:S01]  /*cac0*/  UIMAD UR9, UR4, UR13, UR9 ;  /* 0x0000000d040972a4 */ /* 0x000fe2000f8e0209 */
[----:B------:R-:W-:Y:S01]  /*cad0*/  LOP3.LUT R8, R9, 0x380, RZ, 0xc0, !PT ;  /* 0x0000038009087812 */ /* 0x000fe200078ec0ff */
[----:B------:R-:W-:Y:S01]  /*cae0*/  IMAD.X R57, RZ, RZ, R5, P2 ;  /* 0x000000ffff397224 */ /* 0x000fe200010e0605 */
[----:B------:R-:W-:Y:S01]  /*caf0*/  SHF.R.U64 R0, R0, 0x3, RZ ;  /* 0x0000000300007819 */ /* 0x000fe200000012ff */
[----:B------:R-:W5:Y:S01]  /*cb00*/  LD.E.128 R32, desc[UR50][R32.64] ;  /* 0x0000003220207980 */ /* 0x000f62000c101d00 */
[----:B------:R-:W-:Y:S01]  /*cb10*/  LOP3.LUT R12, R13, 0x380, RZ, 0xc0, !PT ;  /* 0x000003800d0c7812 */ /* 0x000fe200078ec0ff */
[----:B------:R-:W-:Y:S01]  /*cb20*/  ULDC.64 UR12, c[0x0][0xae8] ;  /* 0x0002ba00000c7ab9 */ /* 0x000fe20000000a00 */
[----:B------:R-:W-:-:S02]  /*cb30*/  LOP3.LUT R24, R25, 0x380, RZ, 0xc0, !PT ;  /* 0x0000038019187812 */ /* 0x000fc400078ec0ff */
[----:B------:R-:W-:Y:S02]  /*cb40*/  LOP3.LUT R28, R29, 0x380, RZ, 0xc0, !PT ;  /* 0x000003801d1c7812 */ /* 0x000fe400078ec0ff */
[----:B------:R-:W-:Y:S01]  /*cb50*/  LOP3.LUT R56, R0, R7, RZ, 0x3c, !PT ;  /* 0x0000000700387212 */ /* 0x000fe200078e3cff */
[----:B------:R-:W-:Y:S01]  /*cb60*/  IMAD R0, R16, 0x20, R236 ;  /* 0x0000002010007824 */ /* 0x000fe200078e02ec */
[----:B------:R-:W-:Y:S01]  /*cb70*/  SHF.R.U64 R8, R8, 0x3, RZ ;  /* 0x0000000308087819 */ /* 0x000fe200000012ff */
[----:B------:R-:W-:Y:S01]  /*cb80*/  UIADD3 UR11, UR11, UR9, URZ ;  /* 0x000000090b0b7290 */ /* 0x000fe2000fffe03f */
[----:B------:R-:W-:Y:S02]  /*cb90*/  SHF.R.U64 R12, R12, 0x3, RZ ;  /* 0x000000030c0c7819 */ /* 0x000fe400000012ff */
[----:B------:R-:W-:Y:S02]  /*cba0*/  SHF.R.U64 R24, R24, 0x3, RZ ;  /* 0x0000000318187819 */ /* 0x000fe400000012ff */
[----:B------:R-:W-:Y:S01]  /*cbb0*/  SHF.R.U64 R28, R28, 0x3, RZ ;  /* 0x000000031c1c7819 */ /* 0x000fe200000012ff */
[----:B------:R-:W-:Y:S01]  /*cbc0*/  IMAD R2, R61, 0x80, R0 ;  /* 0x000000803d027824 */ /* 0x000fe200078e0200 */
[----:B------:R-:W-:Y:S01]  /*cbd0*/  USHF.R.S32.HI UR4, URZ, 0x1f, UR36 ;  /* 0x0000001f3f047899 */ /* 0x000fe20008011424 */
[----:B------:R-:W-:Y:S01]  /*cbe0*/  LOP3.LUT R8, R8, R9, RZ, 0x3c, !PT ;  /* 0x0000000908087212 */ /* 0x000fe200078e3cff */
[----:B------:R-:W-:Y:S01]  /*cbf0*/  UIMAD.WIDE.U32 UR10, UR39, UR12, UR10 ;  /* 0x0000000c270a72a5 */ /* 0x000fe2000f8e000a */
[----:B------:R-:W-:Y:S01]  /*cc00*/  LOP3.LUT R12, R12, R13, RZ, 0x3c, !PT ;  /* 0x0000000d0c0c7212 */ /* 0x000fe200078e3cff */
[--C-:B------:R-:W-:Y:S01]  /*cc10*/  IMAD.X R9, RZ, RZ, R5.reuse, P4 ;  /* 0x000000ffff097224 */ /* 0x100fe200020e0605 */
[----:B------:R-:W-:Y:S01]  /*cc20*/  LOP3.LUT R24, R24, R25, RZ, 0x3c, !PT ;  /* 0x0000001918187212 */ /* 0x000fe200078e3cff */
[--C-:B------:R-:W-:Y:S01]  /*cc30*/  IMAD.X R13, RZ, RZ, R5.reuse, P3 ;  /* 0x000000ffff0d7224 */ /* 0x100fe200018e0605 */
[----:B------:R-:W-:Y:S01]  /*cc40*/  LOP3.LUT R28, R28, R29, RZ, 0x3c, !PT ;  /* 0x0000001d1c1c7212 */ /* 0x000fe200078e3cff */
[--C-:B------:R-:W-:Y:S01]  /*cc50*/  IMAD.X R25, RZ, RZ, R5.reuse, P6 ;  /* 0x000000ffff197224 */ /* 0x100fe200030e0605 */
[C---:B------:R-:W-:Y:S01]  /*cc60*/  IADD3 R37, P0, R4.reuse, 0x6000, RZ ;  /* 0x0000600004257810 */ /* 0x040fe20007f1e0ff */
[----:B------:R-:W-:Y:S01]  /*cc70*/  IMAD.X R29, RZ, RZ, R5, P5 ;  /* 0x000000ffff1d7224 */ /* 0x000fe200028e0605 */
[----:B------:R-:W-:Y:S01]  /*cc80*/  IADD3 R41, P4, R4, 0x7000, RZ ;  /* 0x0000700004297810 */ /* 0x000fe20007f9e0ff */
[----:B0-----:R-:W-:Y:S01]  /*cc90*/  @P1 IMAD.HI.U32 R0, R2, R21, RZ ;  /* 0x0000001502001227 */ /* 0x001fe200078e00ff */
[C---:B------:R-:W-:Y:S01]  /*cca0*/  IADD3 R45, P3, R4.reuse, 0x8000, RZ ;  /* 0x00008000042d7810 */ /* 0x040fe20007f7e0ff */
[----:B------:R-:W-:Y:S01]  /*ccb0*/  UIMAD UR4, UR4, UR14, URZ ;  /* 0x0000000e040472a4 */ /* 0x000fe2000f8e023f */
[C---:B------:R-:W-:Y:S01]  /*ccc0*/  IADD3 R49, P6, R4.reuse, 0x9000, RZ ;  /* 0x0000900004317810 */ /* 0x040fe20007fde0ff */
[----:B------:R-:W-:Y:S01]  /*ccd0*/  UIMAD UR11, UR39, UR13, UR11 ;  /* 0x0000000d270b72a4 */ /* 0x000fe2000f8e020b */
[----:B------:R-:W-:Y:S01]  /*cce0*/  IADD3 R53, P5, R4, 0xa000, RZ ;  /* 0x0000a00004357810 */ /* 0x000fe20007fbe0ff */
[----:B------:R-:W-:Y:S01]  /*ccf0*/  IMAD.MOV.U32 R61, RZ, RZ, R2 ;  /* 0x000000ffff3d7224 */ /* 0x000fe200078e0002 */
[----:B------:R-:W-:Y:S01]  /*cd00*/  LOP3.LUT R36, R37, 0x380, RZ, 0xc0, !PT ;  /* 0x0000038025247812 */ /* 0x000fe200078ec0ff */
[----:B------:R-:W-:Y:S01]  /*cd10*/  UIMAD UR4, UR36, UR15, UR4 ;  /* 0x0000000f240472a4 */ /* 0x000fe2000f8e0204 */
[----:B------:R-:W-:Y:S01]  /*cd20*/  LOP3.LUT R40, R41, 0x380, RZ, 0xc0, !PT ;  /* 0x0000038029287812 */ /* 0x000fe200078ec0ff */
[----:B------:R-:W5:Y:S01]  /*cd30*/  LD.E.128 R12, desc[UR50][R12.64] ;  /* 0x000000320c0c7980 */ /* 0x000f62000c101d00 */
[----:B------:R-:W-:-:S02]  /*cd40*/  LOP3.LUT R44, R45, 0x380, RZ, 0xc0, !PT ;  /* 0x000003802d2c7812 */ /* 0x000fc400078ec0ff */
[----:B------:R-:W-:Y:S01]  /*cd50*/  LOP3.LUT R48, R49, 0x380, RZ, 0xc0, !PT ;  /* 0x0000038031307812 */ /* 0x000fe200078ec0ff */
[----:B------:R-:W5:Y:S01]  /*cd60*/  LD.E.128 R24, desc[UR50][R24.64] ;  /* 0x0000003218187980 */ /* 0x000f62000c101d00 */
[----:B------:R-:W-:Y:S01]  /*cd70*/  LOP3.LUT R52, R53, 0x380, RZ, 0xc0, !PT ;  /* 0x0000038035347812 */ /* 0x000fe200078ec0ff */
[----:B------:R-:W-:Y:S01]  /*cd80*/  UIMAD.WIDE.U32 UR36, UR36, UR14, UR10 ;  /* 0x0000000e242472a5 */ /* 0x000fe2000f8e000a */
[----:B------:R-:W-:Y:S01]  /*cd90*/  LOP3.LUT R11, R4, 0x380, RZ, 0xc0, !PT ;  /* 0x00000380040b7812 */ /* 0x000fe200078ec0ff */
[----:B------:R-:W5:Y:S01]  /*cda0*/  LD.E.128 R28, desc[UR50][R28.64] ;  /* 0x000000321c1c7980 */ /* 0x000f62000c101d00 */
[----:B-1----:R-:W-:Y:S02]  /*cdb0*/  @P1 SHF.R.U32.HI R61, RZ, R63, R0 ;  /* 0x0000003fff3d1219 */ /* 0x002fe40000011600 */
[----:B------:R-:W-:Y:S01]  /*cdc0*/  SHF.R.U64 R36, R36, 0x3, RZ ;  /* 0x0000000324247819 */ /* 0x000fe200000012ff */
[----:B------:R-:W5:Y:S01]  /*cdd0*/  LD.E.128 R56, desc[UR50][R56.64] ;  /* 0x0000003238387980 */ /* 0x000f62000c101d00 */
[----:B------:R-:W-:-:S02]  /*cde0*/  SHF.R.U64 R40, R40, 0x3, RZ ;  /* 0x0000000328287819 */ /* 0x000fc400000012ff */
[----:B------:R-:W-:Y:S02]  /*cdf0*/  SHF.R.U64 R44, R44, 0x3, RZ ;  /* 0x000000032c2c7819 */ /* 0x000fe400000012ff */
[----:B------:R-:W-:Y:S02]  /*ce00*/  SHF.R.U64 R48, R48, 0x3, RZ ;  /* 0x0000000330307819 */ /* 0x000fe400000012ff */
[----:B------:R-:W-:Y:S01]  /*ce10*/  SHF.R.U64 R52, R52, 0x3, RZ ;  /* 0x0000000334347819 */ /* 0x000fe200000012ff */
[----:B------:R-:W-:Y:S01]  /*ce20*/  UIADD3 UR4, UR37, UR4, URZ ;  /* 0x0000000425047290 */ /* 0x000fe2000fffe03f */
[----:B------:R-:W-:Y:S01]  /*ce30*/  SHF.R.U64 R11, R11, 0x3, RZ ;  /* 0x000000030b0b7819 */ /* 0x000fe200000012ff */
[--C-:B------:R-:W-:Y:S01]  /*ce40*/  IMAD.MOV R63, RZ, RZ, -R61.reuse ;  /* 0x000000ffff3f7224 */ /* 0x100fe200078e0a3d */
[----:B------:R-:W-:Y:S01]  /*ce50*/  SHF.R.S32.HI R0, RZ, 0x1f, R61 ;  /* 0x0000001fff007819 */ /* 0x000fe2000001143d */
[----:B------:R-:W-:Y:S01]  /*ce60*/  ULDC.64 UR10, c[0x0][0xae0] ;  /* 0x0002b800000a7ab9 */ /* 0x000fe20000000a00 */
[----:B------:R-:W-:Y:S01]  /*ce70*/  LOP3.LUT R36, R36, R37, RZ, 0x3c, !PT ;  /* 0x0000002524247212 */ /* 0x000fe200078e3cff */
[--C-:B------:R-:W-:Y:S01]  /*ce80*/  IMAD.X R37, RZ, RZ, R5.reuse, P0 ;  /* 0x000000ffff257224 */ /* 0x100fe200000e0605 */
[----:B------:R-:W-:Y:S01]  /*ce90*/  LOP3.LUT R40, R40, R41, RZ, 0x3c, !PT ;  /* 0x0000002928287212 */ /* 0x000fe200078e3cff */
[--C-:B------:R-:W-:Y:S01]  /*cea0*/  IMAD.X R41, RZ, RZ, R5.reuse, P4 ;  /* 0x000000ffff297224 */ /* 0x100fe200020e0605 */
[----:B------:R-:W-:Y:S01]  /*ceb0*/  LOP3.LUT R44, R44, R45, RZ, 0x3c, !PT ;  /* 0x0000002d2c2c7212 */ /* 0x000fe200078e3cff */
[--C-:B------:R-:W-:Y:S01]  /*cec0*/  IMAD.X R45, RZ, RZ, R5.reuse, P3 ;  /* 0x000000ffff2d7224 */ /* 0x100fe200018e0605 */
[----:B------:R-:W-:Y:S01]  /*ced0*/  LOP3.LUT R48, R48, R49, RZ, 0x3c, !PT ;  /* 0x0000003130307212 */ /* 0x000fe200078e3cff */
[--C-:B------:R-:W-:Y:S01]  /*cee0*/  IMAD.X R49, RZ, RZ, R5.reuse, P6 ;  /* 0x000000ffff317224 */ /* 0x100fe200030e0605 */
[----:B------:R-:W-:Y:S01]  /*cef0*/  LOP3.LUT R52, R52, R53, RZ, 0x3c, !PT ;  /* 0x0000003534347212 */ /* 0x000fe200078e3cff */
[----:B------:R-:W-:Y:S01]  /*cf00*/  IMAD.X R53, RZ, RZ, R5, P5 ;  /* 0x000000ffff357224 */ /* 0x000fe200028e0605 */
[----:B------:R-:W-:Y:S01]  /*cf10*/  LOP3.LUT R4, R11, R4, RZ, 0x3c, !PT ;  /* 0x000000040b047212 */ /* 0x000fe200078e3cff */
[----:B------:R-:W-:Y:S01]  /*cf20*/  IMAD R0, R0, UR10, RZ ;  /* 0x0000000a00007c24 */ /* 0x000fe2000f8e02ff */
[----:B------:R-:W5:Y:S01]  /*cf30*/  LD.E.128 R8, desc[UR50][R8.64] ;  /* 0x0000003208087980 */ /* 0x000f62000c101d00 */
[----:B------:R-:W-:-:S02]  /*cf40*/  IMAD R63, R130, R63, R2 ;  /* 0x0000003f823f7224 */ /* 0x000fc400078e0202 */
[----:B------:R-:W-:Y:S01]  /*cf50*/  IMAD.U32 R21, RZ, RZ, UR37 ;  /* 0x00000025ff157e24 */ /* 0x000fe2000f8e00ff */
[----:B------:R-:W5:Y:S01]  /*cf60*/  LD.E.128 R4, desc[UR50][R4.64] ;  /* 0x0000003204047980 */ /* 0x000f62000c101d00 */
[----:B------:R-:W-:Y:S02]  /*cf70*/  IMAD.U32 R20, RZ, RZ, UR36 ;  /* 0x00000024ff147e24 */ /* 0x000fe4000f8e00ff */
[----:B------:R-:W-:Y:S01]  /*cf80*/  IMAD.U32 R21, RZ, RZ, UR4 ;  /* 0x00000004ff157e24 */ /* 0x000fe2000f8e00ff */
[----:B------:R-:W5:Y:S01]  /*cf90*/  LD.E.128 R36, desc[UR50][R36.64] ;  /* 0x0000003224247980 */ /* 0x000f62000c101d00 */
[C---:B------:R-:W-:Y:S01]  /*cfa0*/  IMAD R65, R61.reuse, UR11, R0 ;  /* 0x0000000b3d417c24 */ /* 0x040fe2000f8e0200 */
[----:B------:R-:W-:Y:S01]  /*cfb0*/  SHF.R.S32.HI R0, RZ, 0x1f, R63 ;  /* 0x0000001fff007819 */ /* 0x000fe2000001143f */
[----:B------:R-:W-:Y:S01]  /*cfc0*/  IMAD.WIDE.U32 R20, R61, UR10, R20 ;  /* 0x0000000a3d147c25 */ /* 0x000fe2000f8e0014 */
[----:B------:R-:W5:Y:S01]  /*cfd0*/  LD.E.128 R40, desc[UR50][R40.64] ;  /* 0x0000003228287980 */ /* 0x000f62000c101d00 */
[----:B------:R-:W-:-:S03]  /*cfe0*/  ULDC.64 UR10, c[0x0][0xad8] ;  /* 0x0002b600000a7ab9 */ /* 0x000fc60000000a00 */
[----:B------:R-:W5:Y:S01]  /*cff0*/  LD.E.128 R44, desc[UR50][R44.64] ;  /* 0x000000322c2c7980 */ /* 0x000f62000c101d00 */
[----:B------:R-:W-:-:S03]  /*d000*/  IMAD.U32 R61, RZ, RZ, UR42 ;  /* 0x0000002aff3d7e24 */ /* 0x000fc6000f8e00ff */
[----:B------:R-:W5:Y:S04]  /*d010*/  LD.E.128 R48, desc[UR50][R48.64] ;  /* 0x0000003230307980 */ /* 0x000f68000c101d00 */
[----:B------:R-:W5:Y:S01]  /*d020*/  LD.E.128 R52, desc[UR50][R52.64] ;  /* 0x0000003234347980 */ /* 0x000f62000c101d00 */
[----:B------:R-:W-:Y:S01]  /*d030*/  @!PT LDS RZ, [RZ] ;  /* 0x00000000fffff984 */ /* 0x000fe20000000800 */
[----:B------:R-:W-:Y:S01]  /*d040*/  @!PT LDS RZ, [RZ] ;  /* 0x00000000fffff984 */ /* 0x000fe20000000800 */
[----:B------:R-:W-:Y:S01]  /*d050*/  @!PT LDS RZ, [RZ] ;  /* 0x00000000fffff984 */ /* 0x000fe20000000800 */
[----:B------:R-:W-:Y:S01]  /*d060*/  @!PT LDS RZ, [RZ] ;  /* 0x00000000fffff984 */ /* 0x000fe20000000800 */
[----:B------:R0:W-:Y:S06]  /*d070*/  MEMBAR.ALL.CTA ;  /* 0x0000000000007992 */ /* 0x0001ec0000008000 */
[----:B0-----:R-:W0:Y:S01]  /*d080*/  FENCE.VIEW.ASYNC.S ;  /* 0x00000000000073c6 */ /* 0x001e220000000000 */
[----:B------:R-:W-:-:S02]  /*d090*/  IMAD R2, R0, UR10, RZ ;  /* 0x0000000a00027c24 */ /* 0x000fc4000f8e02ff */
[----:B------:R-:W-:Y:S02]  /*d0a0*/  IMAD R66, R61, 0x80, R236 ;  /* 0x000000803d427824 */ /* 0x000fe400078e02ec */
[----:B------:R-:W-:Y:S02]  /*d0b0*/  IMAD.IADD R21, R21, 0x1, R65 ;  /* 0x0000000115157824 */ /* 0x000fe400078e0241 */
[C---:B------:R-:W-:Y:S02]  /*d0c0*/  IMAD R61, R63.reuse, UR11, R2 ;  /* 0x0000000b3f3d7c24 */ /* 0x040fe4000f8e0202 */
[C---:B------:R-:W-:Y:S01]  /*d0d0*/  VIADD R2, R66.reuse, 0x40 ;  /* 0x0000004042027836 */ /* 0x040fe20000000000 */
[----:B------:R-:W-:Y:S01]  /*d0e0*/  UIADD3 UR8, UR8, 0x33420, URZ ;  /* 0x0003342008087890 */ /* 0x000fe2000fffe03f */
[----:B------:R-:W-:Y:S01]  /*d0f0*/  IMAD.WIDE.U32 R20, R63, UR10, R20 ;  /* 0x0000000a3f147c25 */ /* 0x000fe2000f8e0014 */
[-C--:B------:R-:W-:Y:S01]  /*d100*/  ISETP.GE.AND P2, PT, R66, R3.reuse, PT ;  /* 0x000000034200720c */ /* 0x080fe20003f46270 */
[----:B------:R-:W-:Y:S01]  /*d110*/  ULDC.64 UR10, c[0x0][0xa80] ;  /* 0x0002a000000a7ab9 */ /* 0x000fe20000000a00 */
[----:B------:R-:W-:Y:S01]  /*d120*/  ISETP.GE.AND P1, PT, R2, R3, PT ;  /* 0x000000030200720c */ /* 0x000fe20003f26270 */
[----:B------:R-:W-:Y:S01]  /*d130*/  IMAD.IADD R21, R21, 0x1, R61 ;  /* 0x0000000115157824 */ /* 0x000fe200078e023d */
[----:B------:R-:W-:Y:S01]  /*d140*/  UPRMT UR8, URZ, 0x654, UR8 ;  /* 0x000006543f087896 */ /* 0x000fe20008000008 */
[----:B------:R-:W-:Y:S01]  /*d150*/  LEA R2, P3, R20, UR10, 0x1 ;  /* 0x0000000a14027c11 */ /* 0x000fe2000f8608ff */
[----:B------:R-:W-:-:S03]  /*d160*/  VIADD R0, R66, 0x20 ;  /* 0x0000002042007836 */ /* 0x000fc60000000000 */
[----:B------:R-:W-:Y:S01]  /*d170*/  LEA.HI.X R64, R20, UR11, R21, 0x1, P3 ;  /* 0x0000000b14407c11 */ /* 0x000fe200098f0c15 */
[C---:B------:R-:W-:Y:S01]  /*d180*/  VIADD R69, R67.reuse, 0x40 ;  /* 0x0000004043457836 */ /* 0x040fe20000000000 */
[----:B------:R-:W-:Y:S01]  /*d190*/  ISETP.GE.AND P0, PT, R0, R3, PT ;  /* 0x000000030000720c */ /* 0x000fe20003f06270 */
[----:B------:R-:W-:Y:S01]  /*d1a0*/  VIADD R71, R67, 0x80 ;  /* 0x0000008043477836 */ /* 0x000fe20000000000 */
[----:B0-----:R-:W-:Y:S01]  /*d1b0*/  SYNCS.ARRIVE.TRANS64.RED.A1T0 RZ, [UR8], RZ ;  /* 0x000000ffffff79a7 */ /* 0x001fe20008100408 */
[----:B------:R0:W1:Y:S01]  /*d1c0*/  SHFL.IDX PT, R62, R2, RZ, 0x181f ;  /* 0x00181fff023e7589 */ /* 0x00006200000e0000 */
[----:B------:R-:W-:Y:S03]  /*d1d0*/  BSSY B1, `(.L_x_167) ;  /* 0x0000013000017945 */ /* 0x000fe60003800000 */
[----:B------:R0:W2:Y:S01]  /*d1e0*/  SHFL.IDX PT, R0, R64, RZ, 0x181f ;  /* 0x00181fff40007589 */ /* 0x0000a200000e0000 */
[----:B------:R-:W-:-:S02]  /*d1f0*/  SHF.R.S32.HI R65, RZ, 0x1f, R67 ;  /* 0x0000001fff417819 */ /* 0x000fc40000011443 */
[----:B------:R-:W-:Y:S02]  /*d200*/  SHF.R.S32.HI R68, RZ, 0x1f, R69 ;  /* 0x0000001fff447819 */ /* 0x000fe40000011445 */
[----:B------:R-:W-:Y:S01]  /*d210*/  SHF.R.S32.HI R70, RZ, 0x1f, R71 ;  /* 0x0000001fff467819 */ /* 0x000fe20000011447 */
[----:B------:R-:W-:Y:S06]  /*d220*/  @P2 BRA `(.L_x_168) ;  /* 0x0000000000342947 */ /* 0x000fec0003800000 */
[----:B------:R-:W-:Y:S02]  /*d230*/  ULDC UR4, c[0x0][0xac8] ;  /* 0x0002b20000047ab9 */ /* 0x000fe40000000800 */
[----:B------:R-:W-:Y:S02]  /*d240*/  ISETP.GE.AND P4, PT, R67, UR4, PT ;  /* 0x0000000443007c0c */ /* 0x000fe4000bf86270 */
[----:B------:R-:W-:Y:S02]  /*d250*/  ISETP.GE.AND P3, PT, R69, UR4, PT ;  /* 0x0000000445007c0c */ /* 0x000fe4000bf66270 */
[----:B------:R-:W-:-:S09]  /*d260*/  ISETP.GE.AND P2, PT, R71, UR4, PT ;  /* 0x0000000447007c0c */ /* 0x000fd2000bf46270 */
[-C--:B-1----:R-:W-:Y:S02]  /*d270*/  @!P4 LEA R20, P6, R67, R62.reuse, 0x1 ;  /* 0x0000003e4314c211 */ /* 0x082fe400078c08ff */
[----:B------:R-:W-:Y:S02]  /*d280*/  @!P3 LEA R60, P5, R69, R62, 0x1 ;  /* 0x0000003e453cb211 */ /* 0x000fe400078a08ff */
[----:B--2---:R-:W-:Y:S02]  /*d290*/  @!P4 LEA.HI.X R21, R67, R0, R65, 0x1, P6 ;  /* 0x000000004315c211 */ /* 0x004fe400030f0c41 */
[----:B------:R-:W-:Y:S02]  /*d2a0*/  @!P2 LEA R62, P6, R71, R62, 0x1 ;  /* 0x0000003e473ea211 */ /* 0x000fe400078c08ff */
[-C--:B------:R-:W-:Y:S01]  /*d2b0*/  @!P3 LEA.HI.X R61, R69, R0.reuse, R68, 0x1, P5 ;  /* 0x00000000453db211 */ /* 0x080fe200028f0c44 */
[----:B-----5:R3:W-:Y:S01]  /*d2c0*/  @!P4 ST.E.128 desc[UR50][R20.64], R4 ;  /* 0x000000041400c985 */ /* 0x0207e2000c101d32 */
[----:B------:R-:W-:-:S03]  /*d2d0*/  @!P2 LEA.HI.X R63, R71, R0, R70, 0x1, P6 ;  /* 0x00000000473fa211 */ /* 0x000fc600030f0c46 */
[----:B------:R3:W-:Y:S04]  /*d2e0*/  @!P3 ST.E.128 desc[UR50][R60.64], R28 ;  /* 0x0000001c3c00b985 */ /* 0x0007e8000c101d32 */
[----:B------:R3:W-:Y:S02]  /*d2f0*/  @!P2 ST.E.128 desc[UR50][R62.64], R44 ;  /* 0x0000002c3e00a985 */ /* 0x0007e4000c101d32 */
.L_x_168:
[----:B------:R-:W-:Y:S05]  /*d300*/  BSYNC B1 ;  /* 0x0000000000017941 */ /* 0x000fea0003800000 */
.L_x_167:
[----:B--2---:R2:W4:Y:S01]  /*d310*/  SHFL.IDX PT, R0, R64, 0x1, 0x181f ;  /* 0x00381f0040007f89 */ /* 0x00452200000e0000 */
[----:B------:R-:W-:Y:S03]  /*d320*/  BSSY B1, `(.L_x_169) ;  /* 0x0000010000017945 */ /* 0x000fe60003800000 */
[----:B---3--:R2:W3:Y:S01]  /*d330*/  SHFL.IDX PT, R20, R2, 0x1, 0x181f ;  /* 0x00381f0002147f89 */ /* 0x0084e200000e0000 */
[----:B------:R-:W-:Y:S05]  /*d340*/  @P0 BRA `(.L_x_170) ;  /* 0x0000000000340947 */ /* 0x000fea0003800000 */
[----:B------:R-:W-:Y:S02]  /*d350*/  ULDC UR4, c[0x0][0xac8] ;  /* 0x0002b20000047ab9 */ /* 0x000fe40000000800 */
[----:B------:R-:W-:Y:S02]  /*d360*/  ISETP.GE.AND P4, PT, R67, UR4, PT ;  /* 0x0000000443007c0c */ /* 0x000fe4000bf86270 */
[----:B------:R-:W-:Y:S02]  /*d370*/  ISETP.GE.AND P5, PT, R69, UR4, PT ;  /* 0x0000000445007c0c */ /* 0x000fe4000bfa6270 */
[----:B------:R-:W-:-:S09]  /*d380*/  ISETP.GE.AND P6, PT, R71, UR4, PT ;  /* 0x0000000447007c0c */ /* 0x000fd2000bfc6270 */
[-C--:B---3-5:R-:W-:Y:S02]  /*d390*/  @!P4 LEA R4, P0, R67, R20.reuse, 0x1 ;  /* 0x000000144304c211 */ /* 0x0a8fe400078008ff */
[-C--:B------:R-:W-:Y:S02]  /*d3a0*/  @!P5 LEA R6, P2, R69, R20.reuse, 0x1 ;  /* 0x000000144506d211 */ /* 0x080fe400078408ff */
[----:B------:R-:W-:Y:S02]  /*d3b0*/  @!P6 LEA R20, P3, R71, R20, 0x1 ;  /* 0x000000144714e211 */ /* 0x000fe400078608ff */
[-C--:B----4-:R-:W-:Y:S02]  /*d3c0*/  @!P4 LEA.HI.X R5, R67, R0.reuse, R65, 0x1, P0 ;  /* 0x000000004305c211 */ /* 0x090fe400000f0c41 */
[-C--:B------:R-:W-:Y:S02]  /*d3d0*/  @!P5 LEA.HI.X R7, R69, R0.reuse, R68, 0x1, P2 ;  /* 0x000000004507d211 */ /* 0x080fe400010f0c44 */
[----:B------:R-:W-:Y:S01]  /*d3e0*/  @!P6 LEA.HI.X R21, R71, R0, R70, 0x1, P3 ;  /* 0x000000004715e211 */ /* 0x000fe200018f0c46 */
[----:B------:R3:W-:Y:S04]  /*d3f0*/  @!P4 ST.E.128 desc[UR50][R4.64], R8 ;  /* 0x000000080400c985 */ /* 0x0007e8000c101d32 */
[----:B------:R3:W-:Y:S04]  /*d400*/  @!P5 ST.E.128 desc[UR50][R6.64], R32 ;  /* 0x000000200600d985 */ /* 0x0007e8000c101d32 */
[----:B------:R3:W-:Y:S02]  /*d410*/  @!P6 ST.E.128 desc[UR50][R20.64], R48 ;  /* 0x000000301400e985 */ /* 0x0007e4000c101d32 */
.L_x_170:
[----:B------:R-:W-:Y:S05]  /*d420*/  BSYNC B1 ;  /* 0x0000000000017941 */ /* 0x000fea0003800000 */
.L_x_169:
[----:B----4-:R4:W0:Y:S01]  /*d430*/  SHFL.IDX PT, R0, R64, 0x2, 0x181f ;  /* 0x00581f0040007f89 */ /* 0x01082200000e0000 */
[----:B------:R-:W-:Y:S03]  /*d440*/  BSSY B1, `(.L_x_171) ;  /* 0x0000010000017945 */ /* 0x000fe60003800000 */
[----:B---3-5:R4:W3:Y:S01]  /*d450*/  SHFL.IDX PT, R8, R2, 0x2, 0x181f ;  /* 0x00581f0002087f89 */ /* 0x0288e200000e0000 */
[----:B------:R-:W-:Y:S05]  /*d460*/  @P1 BRA `(.L_x_172) ;  /* 0x0000000000341947 */ /* 0x000fea0003800000 */
[----:B------:R-:W-:Y:S02]  /*d470*/  ULDC UR4, c[0x0][0xac8] ;  /* 0x0002b20000047ab9 */ /* 0x000fe40000000800 */
[----:B------:R-:W-:Y:S02]  /*d480*/  ISETP.GE.AND P3, PT, R67, UR4, PT ;  /* 0x0000000443007c0c */ /* 0x000fe4000bf66270 */
[----:B------:R-:W-:Y:S02]  /*d490*/  ISETP.GE.AND P4, PT, R69, UR4, PT ;  /* 0x0000000445007c0c */ /* 0x000fe4000bf86270 */
[----:B------:R-:W-:-:S09]  /*d4a0*/  ISETP.GE.AND P5, PT, R71, UR4, PT ;  /* 0x0000000447007c0c */ /* 0x000fd2000bfa6270 */
[-C--:B---3--:R-:W-:Y:S02]  /*d4b0*/  @!P3 LEA R4, P0, R67, R8.reuse, 0x1 ;  /* 0x000000084304b211 */ /* 0x088fe400078008ff */
[-C--:B------:R-:W-:Y:S02]  /*d4c0*/  @!P4 LEA R6, P1, R69, R8.reuse, 0x1 ;  /* 0x000000084506c211 */ /* 0x080fe400078208ff */
[----:B------:R-:W-:Y:S02]  /*d4d0*/  @!P5 LEA R8, P2, R71, R8, 0x1 ;  /* 0x000000084708d211 */ /* 0x000fe400078408ff */
[-C--:B0-----:R-:W-:Y:S02]  /*d4e0*/  @!P3 LEA.HI.X R5, R67, R0.reuse, R65, 0x1, P0 ;  /* 0x000000004305b211 */ /* 0x081fe400000f0c41 */
[-C--:B------:R-:W-:Y:S02]  /*d4f0*/  @!P4 LEA.HI.X R7, R69, R0.reuse, R68, 0x1, P1 ;  /* 0x000000004507c211 */ /* 0x080fe400008f0c44 */
[----:B------:R-:W-:Y:S01]  /*d500*/  @!P5 LEA.HI.X R9, R71, R0, R70, 0x1, P2 ;  /* 0x000000004709d211 */ /* 0x000fe200010f0c46 */
[----:B------:R0:W-:Y:S04]  /*d510*/  @!P3 ST.E.128 desc[UR50][R4.64], R12 ;  /* 0x0000000c0400b985 */ /* 0x0001e8000c101d32 */
[----:B------:R0:W-:Y:S04]  /*d520*/  @!P4 ST.E.128 desc[UR50][R6.64], R36 ;  /* 0x000000240600c985 */ /* 0x0001e8000c101d32 */
[----:B------:R0:W-:Y:S02]  /*d530*/  @!P5 ST.E.128 desc[UR50][R8.64], R52 ;  /* 0x000000340800d985 */ /* 0x0001e4000c101d32 */
.L_x_172:
[----:B------:R-:W-:Y:S05]  /*d540*/  BSYNC B1 ;  /* 0x0000000000017941 */ /* 0x000fea0003800000 */
.L_x_171:
[----:B0-----:R-:W-:Y:S01]  /*d550*/  VIADD R0, R66, 0x60 ;  /* 0x0000006042007836 */ /* 0x001fe20000000000 */
[----:B--2-4-:R-:W0:Y:S04]  /*d560*/  SHFL.IDX PT, R64, R64, 0x3, 0x181f ;  /* 0x00781f0040407f89 */ /* 0x014e2800000e0000 */
[----:B------:R-:W-:Y:S01]  /*d570*/  ISETP.GE.AND P0, PT, R0, R3, PT ;  /* 0x000000030000720c */ /* 0x000fe20003f06270 */
[----:B------:R2:W4:-:S12]  /*d580*/  SHFL.IDX PT, R6, R2, 0x3, 0x181f ;  /* 0x00781f0002067f89 */ /* 0x00051800000e0000 */
[----:B--2---:R-:W-:Y:S05]  /*d590*/  @P0 BRA `(.L_x_173) ;  /* 0x0000002000200947 */ /* 0x004fea0003800000 */
[----:B------:R-:W-:Y:S02]  /*d5a0*/  ULDC UR4, c[0x0][0xac8] ;  /* 0x0002b20000047ab9 */ /* 0x000fe40000000800 */
[----:B------:R-:W-:Y:S02]  /*d5b0*/  ISETP.GE.AND P2, PT, R67, UR4, PT ;  /* 0x0000000443007c0c */ /* 0x000fe4000bf46270 */
[----:B------:R-:W-:-:S11]  /*d5c0*/  ISETP.GE.AND P3, PT, R69, UR4, PT ;  /* 0x0000000445007c0c */ /* 0x000fd6000bf66270 */
[-C--:B----4-:R-:W-:Y:S02]  /*d5d0*/  @!P2 LEA R2, P0, R67, R6.reuse, 0x1 ;  /* 0x000000064302a211 */ /* 0x090fe400078008ff */
[----:B------:R-:W-:Y:S02]  /*d5e0*/  @!P3 LEA R4, P1, R69, R6, 0x1 ;  /* 0x000000064504b211 */ /* 0x000fe400078208ff */
[-C--:B0-----:R-:W-:Y:S02]  /*d5f0*/  @!P2 LEA.HI.X R3, R67, R64.reuse, R65, 0x1, P0 ;  /* 0x000000404303a211 */ /* 0x081fe400000f0c41 */
[----:B------:R-:W-:Y:S02]  /*d600*/  @!P3 LEA.HI.X R5, R69, R64, R68, 0x1, P1 ;  /* 0x000000404505b211 */ /* 0x000fe400008f0c44 */
[----:B------:R-:W-:Y:S01]  /*d610*/  ISETP.GE.AND P0, PT, R71, UR4, PT ;  /* 0x0000000447007c0c */ /* 0x000fe2000bf06270 */
[----:B------:R0:W-:Y:S04]  /*d620*/  @!P2 ST.E.128 desc[UR50][R2.64], R24 ;  /* 0x000000180200a985 */ /* 0x0001e8000c101d32 */
[----:B------:R0:W-:Y:S08]  /*d630*/  @!P3 ST.E.128 desc[UR50][R4.64], R40 ;  /* 0x000000280400b985 */ /* 0x0001f0000c101d32 */
[----:B------:R-:W-:Y:S05]  /*d640*/  @P0 BRA `(.L_x_173) ;  /* 0x0000001c00f40947 */ /* 0x000fea0003800000 */
[----:B0-----:R-:W-:-:S04]  /*d650*/  LEA R2, P0, R71, R6, 0x1 ;  /* 0x0000000647027211 */ /* 0x001fc800078008ff */
[----:B------:R-:W-:-:S05]  /*d660*/  LEA.HI.X R3, R71, R64, R70, 0x1, P0 ;  /* 0x0000004047037211 */ /* 0x000fca00000f0c46 */
[----:B------:R0:W-:Y:S01]  /*d670*/  ST.E.128 desc[UR50][R2.64], R56 ;  /* 0x0000003802007985 */ /* 0x0001e2000c101d32 */
[----:B------:R-:W-:Y:S05]  /*d680*/  BRA `(.L_x_173) ;  /* 0x0000001c00e47947 */ /* 0x000fea0003800000 */
.L_x_166:
[----:B------:R-:W-:Y:S01]  /*d690*/  ULDC.64 UR12, c[0x0][0xb08] ;  /* 0x0002c200000c7ab9 */ /* 0x000fe20000000a00 */
[----:B------:R-:W0:Y:S01]  /*d6a0*/  @P1 LDC R29, c[0x0][0xbec] ;  /* 0x0002fb00ff1d1b82 */ /* 0x000e220000000800 */
[----:B------:R-:W-:Y:S01]  /*d6b0*/  UIMAD UR9, UR14, UR12, URZ ;  /* 0x0000000c0e0972a4 */ /* 0x000fe2000f8e023f */
[----:B------:R-:W-:Y:S01]  /*d6c0*/  IMAD.MOV.U32 R31, RZ, RZ, R34 ;  /* 0x000000ffff1f7224 */ /* 0x000fe200078e0022 */
[----:B------:R-:W-:Y:S01]  /*d6d0*/  UIMAD.WIDE.U32 UR10, UR4, UR12, URZ ;  /* 0x0000000c040a72a5 */ /* 0x000fe2000f8e003f */
[----:B------:R-:W-:Y:S01]  /*d6e0*/  ISETP.GE.AND P0, PT, R38, R3, PT ;  /* 0x000000032600720c */ /* 0x000fe20003f06270 */
[----:B------:R-:W-:Y:S01]  /*d6f0*/  UIMAD UR9, UR4, UR13, UR9 ;  /* 0x0000000d040972a4 */ /* 0x000fe2000f8e0209 */
[----:B------:R-:W-:Y:S01]  /*d700*/  BSSY B1, `(.L_x_174) ;  /* 0x00000a6000017945 */ /* 0x000fe20003800000 */
[----:B------:R-:W-:Y:S01]  /*d710*/  USHF.R.S32.HI UR4, URZ, 0x1f, UR36 ;  /* 0x0000001f3f047899 */ /* 0x000fe20008011424 */
[----:B------:R-:W1:Y:S01]  /*d720*/  @P1 LDC R0, c[0x0][0xbf0] ;  /* 0x0002fc00ff001b82 */ /* 0x000e620000000800 */
[----:B------:R-:W-:Y:S01]  /*d730*/  UIADD3 UR11, UR11, UR9, URZ ;  /* 0x000000090b0b7290 */ /* 0x000fe2000fffe03f */
[----:B------:R-:W-:Y:S01]  /*d740*/  SHF.R.S32.HI R40, RZ, 0x1f, R19 ;  /* 0x0000001fff287819 */ /* 0x000fe20000011413 */
[----:B------:R-:W-:Y:S01]  /*d750*/  ULDC.64 UR12, c[0x0][0xb38] ;  /* 0x0002ce00000c7ab9 */ /* 0x000fe20000000a00 */
[----:B------:R-:W-:Y:S01]  /*d760*/  UIADD3 UR8, UR8, 0x33420, URZ ;  /* 0x0003342008087890 */ /* 0x000fe2000fffe03f */
[----:B------:R-:W-:Y:S01]  /*d770*/  SHF.R.S32.HI R42, RZ, 0x1f, R22 ;  /* 0x0000001fff2a7819 */ /* 0x000fe20000011416 */
[----:B------:R-:W-:Y:S01]  /*d780*/  UIMAD.WIDE.U32 UR10, UR39, UR12, UR10 ;  /* 0x0000000c270a72a5 */ /* 0x000fe2000f8e000a */
[----:B------:R-:W-:Y:S01]  /*d790*/  SHF.R.S32.HI R43, RZ, 0x1f, R23 ;  /* 0x0000001fff2b7819 */ /* 0x000fe20000011417 */
[----:B------:R-:W-:Y:S01]  /*d7a0*/  UPRMT UR8, URZ, 0x654, UR8 ;  /* 0x000006543f087896 */ /* 0x000fe20008000008 */
[----:B------:R-:W-:Y:S01]  /*d7b0*/  SHF.R.S32.HI R44, RZ, 0x1f, R220 ;  /* 0x0000001fff2c7819 */ /* 0x000fe200000114dc */
[----:B------:R-:W-:Y:S01]  /*d7c0*/  UIMAD UR11, UR39, UR13, UR11 ;  /* 0x0000000d270b72a4 */ /* 0x000fe2000f8e020b */
[----:B------:R-:W-:-:S02]  /*d7d0*/  SHF.R.S32.HI R45, RZ, 0x1f, R221 ;  /* 0x0000001fff2d7819 */ /* 0x000fc400000114dd */
[----:B------:R-:W-:Y:S01]  /*d7e0*/  ULDC.64 UR12, c[0x0][0xb40] ;  /* 0x0002d000000c7ab9 */ /* 0x000fe20000000a00 */
[----:B------:R-:W-:Y:S01]  /*d7f0*/  SHF.R.S32.HI R46, RZ, 0x1f, R222 ;  /* 0x0000001fff2e7819 */ /* 0x000fe200000114de */
[----:B------:R-:W-:Y:S01]  /*d800*/  UIMAD UR4, UR4, UR12, URZ ;  /* 0x0000000c040472a4 */ /* 0x000fe2000f8e023f */
[----:B0-----:R-:W-:Y:S01]  /*d810*/  @P1 IMAD.HI.U32 R29, R34, R29, RZ ;  /* 0x0000001d221d1227 */ /* 0x001fe200078e00ff */
[----:B------:R-:W-:Y:S01]  /*d820*/  SYNCS.ARRIVE.TRANS64.RED.A1T0 RZ, [UR8], RZ ;  /* 0x000000ffffff79a7 */ /* 0x000fe20008100408 */
[----:B------:R-:W-:Y:S01]  /*d830*/  SHF.R.S32.HI R47, RZ, 0x1f, R223 ;  /* 0x0000001fff2f7819 */ /* 0x000fe200000114df */
[----:B------:R-:W-:Y:S01]  /*d840*/  UIMAD UR4, UR36, UR13, UR4 ;  /* 0x0000000d240472a4 */ /* 0x000fe2000f8e0204 */
[----:B------:R-:W-:Y:S01]  /*d850*/  SHF.R.S32.HI R52, RZ, 0x1f, R224 ;  /* 0x0000001fff347819 */ /* 0x000fe200000114e0 */
[----:B------:R-:W-:Y:S01]  /*d860*/  UIMAD.WIDE.U32 UR36, UR36, UR12, UR10 ;  /* 0x0000000c242472a5 */ /* 0x000fe2000f8e000a */
[----:B------:R-:W-:Y:S02]  /*d870*/  SHF.R.S32.HI R53, RZ, 0x1f, R225 ;  /* 0x0000001fff357819 */ /* 0x000fe400000114e1 */
[----:B------:R-:W-:Y:S01]  /*d880*/  ULDC.64 UR12, c[0x0][0xb48] ;  /* 0x0002d200000c7ab9 */ /* 0x000fe20000000a00 */
[----:B------:R-:W-:Y:S01]  /*d890*/  UIADD3 UR11, UR37, UR4, URZ ;  /* 0x00000004250b7290 */ /* 0x000fe2000fffe03f */
[----:B-1----:R-:W-:-:S02]  /*d8a0*/  @P1 SHF.R.U32.HI R31, RZ, R0, R29 ;  /* 0x00000000ff1f1219 */ /* 0x002fc4000001161d */
[----:B------:R-:W-:Y:S01]  /*d8b0*/  UMOV UR10, UR36 ;  /* 0x00000024000a7c82 */ /* 0x000fe20008000000 */
[----:B------:R-:W-:Y:S01]  /*d8c0*/  SHF.R.S32.HI R54, RZ, 0x1f, R226 ;  /* 0x0000001fff367819 */ /* 0x000fe200000114e2 */
[----:B------:R-:W-:Y:S01]  /*d8d0*/  UIMAD.WIDE.U32 UR10, UR40, UR12, UR10 ;  /* 0x0000000c280a72a5 */ /* 0x000fe2000f8e000a */
[--C-:B------:R-:W-:Y:S01]  /*d8e0*/  SHF.R.S32.HI R0, RZ, 0x1f, R31.reuse ;  /* 0x0000001fff007819 */ /* 0x100fe2000001141f */
[----:B------:R-:W-:Y:S01]  /*d8f0*/  IMAD.MOV R33, RZ, RZ, -R31 ;  /* 0x000000ffff217224 */ /* 0x000fe200078e0a1f */
[----:B------:R-:W-:Y:S01]  /*d900*/  SHF.R.S32.HI R55, RZ, 0x1f, R227 ;  /* 0x0000001fff377819 */ /* 0x000fe200000114e3 */
[----:B------:R-:W-:Y:S01]  /*d910*/  UIMAD UR40, UR40, UR13, UR11 ;  /* 0x0000000d282872a4 */ /* 0x000fe2000f8e020b */
[----:B------:R-:W-:Y:S01]  /*d920*/  SHF.R.S32.HI R131, RZ, 0x1f, R228 ;  /* 0x0000001fff837819 */ /* 0x000fe200000114e4 */
[----:B------:R-:W-:Y:S01]  /*d930*/  IMAD R33, R130, R33, R34 ;  /* 0x0000002182217224 */ /* 0x000fe200078e0222 */
[----:B------:R-:W-:Y:S01]  /*d940*/  ULDC.64 UR12, c[0x0][0xb30] ;  /* 0x0002cc00000c7ab9 */ /* 0x000fe20000000a00 */
[----:B------:R-:W-:Y:S01]  /*d950*/  IMAD.U32 R29, RZ, RZ, UR11 ;  /* 0x0000000bff1d7e24 */ /* 0x000fe2000f8e00ff */
[----:B------:R-:W-:Y:S01]  /*d960*/  SHF.R.S32.HI R132, RZ, 0x1f, R229 ;  /* 0x0000001fff847819 */ /* 0x000fe200000114e5 */
[----:B------:R-:W-:Y:S01]  /*d970*/  IMAD R0, R0, UR12, RZ ;  /* 0x0000000c00007c24 */ /* 0x000fe2000f8e02ff */
[----:B------:R-:W-:Y:S01]  /*d980*/  SHF.R.S32.HI R133, RZ, 0x1f, R230 ;  /* 0x0000001fff857819 */ /* 0x000fe200000114e6 */
[----:B------:R-:W-:Y:S01]  /*d990*/  IMAD.U32 R28, RZ, RZ, UR10 ;  /* 0x0000000aff1c7e24 */ /* 0x000fe2000f8e00ff */
[----:B------:R-:W-:Y:S01]  /*d9a0*/  ULDC.64 UR10, c[0x0][0xb28] ;  /* 0x0002ca00000a7ab9 */ /* 0x000fe20000000a00 */
[----:B------:R-:W-:Y:S01]  /*d9b0*/  IMAD.U32 R29, RZ, RZ, UR40 ;  /* 0x00000028ff1d7e24 */ /* 0x000fe2000f8e00ff */
[----:B------:R-:W-:Y:S01]  /*d9c0*/  SHF.R.S32.HI R134, RZ, 0x1f, R231 ;  /* 0x0000001fff867819 */ /* 0x000fe200000114e7 */
[C---:B------:R-:W-:Y:S01]  /*d9d0*/  IMAD R35, R31.reuse, UR13, R0 ;  /* 0x0000000d1f237c24 */ /* 0x040fe2000f8e0200 */
[----:B------:R-:W-:Y:S01]  /*d9e0*/  SHF.R.S32.HI R0, RZ, 0x1f, R33 ;  /* 0x0000001fff007819 */ /* 0x000fe20000011421 */
[----:B------:R-:W-:Y:S01]  /*d9f0*/  IMAD.WIDE.U32 R28, R31, UR12, R28 ;  /* 0x0000000c1f1c7c25 */ /* 0x000fe2000f8e001c */
[----:B------:R-:W-:-:S02]  /*da00*/  SHF.R.S32.HI R135, RZ, 0x1f, R232 ;  /* 0x0000001fff877819 */ /* 0x000fc400000114e8 */
[----:B------:R-:W-:Y:S01]  /*da10*/  SHF.R.S32.HI R136, RZ, 0x1f, R233 ;  /* 0x0000001fff887819 */ /* 0x000fe200000114e9 */
[----:B------:R-:W-:Y:S01]  /*da20*/  IMAD R0, R0, UR10, RZ ;  /* 0x0000000a00007c24 */ /* 0x000fe2000f8e02ff */
[----:B------:R-:W-:Y:S01]  /*da30*/  SHF.R.S32.HI R137, RZ, 0x1f, R234 ;  /* 0x0000001fff897819 */ /* 0x000fe200000114ea */
[----:B------:R-:W-:Y:S01]  /*da40*/  IMAD.IADD R29, R29, 0x1, R35 ;  /* 0x000000011d1d7824 */ /* 0x000fe200078e0223 */
[----:B------:R-:W-:Y:S01]  /*da50*/  SHF.R.S32.HI R138, RZ, 0x1f, R235 ;  /* 0x0000001fff8a7819 */ /* 0x000fe200000114eb */
[C---:B------:R-:W-:Y:S02]  /*da60*/  IMAD R31, R33.reuse, UR11, R0 ;  /* 0x0000000b211f7c24 */ /* 0x040fe4000f8e0200 */
[----:B------:R-:W-:Y:S01]  /*da70*/  IMAD.WIDE.U32 R28, R33, UR10, R28 ;  /* 0x0000000a211c7c25 */ /* 0x000fe2000f8e001c */
[----:B------:R-:W-:-:S03]  /*da80*/  ULDC.64 UR10, c[0x0][0xb00] ;  /* 0x0002c000000a7ab9 */ /* 0x000fc60000000a00 */
[----:B------:R-:W-:Y:S01]  /*da90*/  IMAD.IADD R29, R29, 0x1, R31 ;  /* 0x000000011d1d7824 */ /* 0x000fe200078e021f */
[----:B------:R-:W-:-:S04]  /*daa0*/  LEA R0, P1, R28, UR10, 0x2 ;  /* 0x0000000a1c007c11 */ /* 0x000fc8000f8210ff */
[----:B------:R-:W-:Y:S02]  /*dab0*/  LEA.HI.X R2, R28, UR11, R29, 0x2, P1 ;  /* 0x0000000b1c027c11 */ /* 0x000fe400088f141d */
[----:B------:R0:W1:Y:S04]  /*dac0*/  SHFL.IDX PT, R28, R0, RZ, 0x1c1f ;  /* 0x001c1fff001c7589 */ /* 0x00006800000e0000 */
[----:B------:R0:W2:Y:S01]  /*dad0*/  SHFL.IDX PT, R29, R2, RZ, 0x1c1f ;  /* 0x001c1fff021d7589 */ /* 0x0000a200000e0000 */
[----:B------:R-:W-:Y:S05]  /*dae0*/  @P0 BRA `(.L_x_175) ;  /* 0x00000004009c0947 */ /* 0x000fea0003800000 */
[----:B------:R-:W-:Y:S01]  /*daf0*/  ULDC UR4, c[0x0][0xac8] ;  /* 0x0002b20000047ab9 */ /* 0x000fe20000000800 */
[----:B------:R-:W-:Y:S01]  /*db00*/  VIADD R31, R17, 0x28 ;  /* 0x00000028111f7836 */ /* 0x000fe20000000000 */
[----:B------:R-:W-:Y:S01]  /*db10*/  ISETP.GE.AND P4, PT, R235, UR4, PT ;  /* 0x00000004eb007c0c */ /* 0x000fe2000bf86270 */
[C---:B------:R-:W-:Y:S01]  /*db20*/  VIADD R39, R17.reuse, 0x30 ;  /* 0x0000003011277836 */ /* 0x040fe20000000000 */
[C---:B------:R-:W-:Y:S01]  /*db30*/  ISETP.GE.AND P1, PT, R17.reuse, UR4, PT ;  /* 0x0000000411007c0c */ /* 0x040fe2000bf26270 */
[----:B------:R-:W-:Y:S01]  /*db40*/  VIADD R41, R17, 0x38 ;  /* 0x0000003811297836 */ /* 0x000fe20000000000 */
[----:B------:R-:W-:Y:S02]  /*db50*/  ISETP.GE.AND P0, PT, R234, UR4, PT ;  /* 0x00000004ea007c0c */ /* 0x000fe4000bf06270 */
[----:B------:R-:W-:Y:S02]  /*db60*/  ISETP.GE.AND P3, PT, R39, UR4, PT ;  /* 0x0000000427007c0c */ /* 0x000fe4000bf66270 */
[----:B------:R-:W-:-:S05]  /*db70*/  ISETP.GE.AND P5, PT, R18, UR4, PT ;  /* 0x0000000412007c0c */ /* 0x000fca000bfa6270 */
[-C--:B-1----:R-:W-:Y:S02]  /*db80*/  @!P4 LEA R34, P2, R235, R28.reuse, 0x2 ;  /* 0x0000001ceb22c211 */ /* 0x082fe400078410ff */
[----:B--2---:R-:W-:Y:S02]  /*db90*/  @!P1 IMAD.WIDE R32, R17, 0x4, R28 ;  /* 0x0000000411209825 */ /* 0x004fe400078e021c */
[----:B------:R-:W-:Y:S02]  /*dba0*/  @!P4 LEA.HI.X R35, R235, R29, R138, 0x2, P2 ;  /* 0x0000001deb23c211 */ /* 0x000fe400010f148a */
[----:B------:R-:W-:Y:S01]  /*dbb0*/  ISETP.GE.AND P2, PT, R31, UR4, PT ;  /* 0x000000041f007c0c */ /* 0x000fe2000bf46270 */
[----:B------:R1:W-:Y:S01]  /*dbc0*/  @!P1 ST.E.64 desc[UR50][R32.64], R8 ;  /* 0x0000000820009985 */ /* 0x0003e2000c101b32 */
[----:B------:R-:W-:-:S03]  /*dbd0*/  @!P0 LEA R36, P1, R234, R28, 0x2 ;  /* 0x0000001cea248211 */ /* 0x000fc600078210ff */
[----:B------:R2:W-:Y:S01]  /*dbe0*/  @!P4 ST.E.64 desc[UR50][R34.64], R10 ;  /* 0x0000000a2200c985 */ /* 0x0005e2000c101b32 */
[----:B------:R-:W-:Y:S02]  /*dbf0*/  ISETP.GE.AND P4, PT, R233, UR4, PT ;  /* 0x00000004e9007c0c */ /* 0x000fe4000bf86270 */
[----:B------:R-:W-:Y:S02]  /*dc00*/  @!P0 LEA.HI.X R37, R234, R29, R137, 0x2, P1 ;  /* 0x0000001dea258211 */ /* 0x000fe400008f1489 */
[----:B------:R-:W-:-:S03]  /*dc10*/  @!P3 LEA R38, P1, R39, R28, 0x2 ;  /* 0x0000001c2726b211 */ /* 0x000fc600078210ff */
[----:B------:R3:W-:Y:S01]  /*dc20*/  @!P0 ST.E.64 desc[UR50][R36.64], R20 ;  /* 0x0000001424008985 */ /* 0x0007e2000c101b32 */
[----:B------:R-:W-:Y:S02]  /*dc30*/  ISETP.GE.AND P0, PT, R41, UR4, PT ;  /* 0x0000000429007c0c */ /* 0x000fe4000bf06270 */
[----:B-1----:R-:W-:Y:S02]  /*dc40*/  SHF.R.S32.HI R8, RZ, 0x1f, R31 ;  /* 0x0000001fff087819 */ /* 0x002fe4000001141f */
[C---:B------:R-:W-:Y:S02]  /*dc50*/  @!P2 LEA R32, P6, R31.reuse, R28, 0x2 ;  /* 0x0000001c1f20a211 */ /* 0x040fe400078c10ff */
[----:B------:R-:W-:Y:S02]  /*dc60*/  SHF.R.S32.HI R9, RZ, 0x1f, R39 ;  /* 0x0000001fff097819 */ /* 0x000fe40000011427 */
[-C--:B------:R-:W-:Y:S02]  /*dc70*/  @!P2 LEA.HI.X R33, R31, R29.reuse, R8, 0x2, P6 ;  /* 0x0000001d1f21a211 */ /* 0x080fe400030f1408 */
[----:B------:R-:W-:-:S02]  /*dc80*/  @!P3 LEA.HI.X R39, R39, R29, R9, 0x2, P1 ;  /* 0x0000001d2727b211 */ /* 0x000fc400008f1409 */
[CC--:B------:R-:W-:Y:S02]  /*dc90*/  @!P4 LEA R8, P6, R233.reuse, R28.reuse, 0x2 ;  /* 0x0000001ce908c211 */ /* 0x0c0fe400078c10ff */
[----:B--2---:R-:W-:Y:S02]  /*dca0*/  SHF.R.S32.HI R11, RZ, 0x1f, R18 ;  /* 0x0000001fff0b7819 */ /* 0x004fe40000011412 */
[C---:B------:R-:W-:Y:S02]  /*dcb0*/  @!P5 LEA R10, P1, R18.reuse, R28, 0x2 ;  /* 0x0000001c120ad211 */ /* 0x040fe400078210ff */
[-C--:B------:R-:W-:Y:S02]  /*dcc0*/  @!P4 LEA.HI.X R9, R233, R29.reuse, R136, 0x2, P6 ;  /* 0x0000001de909c211 */ /* 0x080fe400030f1488 */
[----:B------:R-:W-:Y:S02]  /*dcd0*/  @!P5 LEA.HI.X R11, R18, R29, R11, 0x2, P1 ;  /* 0x0000001d120bd211 */ /* 0x000fe400008f140b */
[----:B------:R-:W-:Y:S01]  /*dce0*/  ISETP.GE.AND P1, PT, R232, UR4, PT ;  /* 0x00000004e8007c0c */ /* 0x000fe2000bf26270 */
[----:B------:R1:W-:Y:S01]  /*dcf0*/  @!P4 ST.E.64 desc[UR50][R8.64], R24 ;  /* 0x000000180800c985 */ /* 0x0003e2000c101b32 */
[----:B------:R-:W-:-:S02]  /*dd00*/  ISETP.GE.AND P4, PT, R231, UR4, PT ;  /* 0x00000004e7007c0c */ /* 0x000fc4000bf86270 */
[----:B---3--:R-:W-:Y:S01]  /*dd10*/  SHF.R.S32.HI R21, RZ, 0x1f, R41 ;  /* 0x0000001fff157819 */ /* 0x008fe20000011429 */
[----:B------:R2:W-:Y:S01]  /*dd20*/  @!P5 ST.E.64 desc[UR50][R10.64], R50 ;  /* 0x000000320a00d985 */ /* 0x0005e2000c101b32 */
[----:B------:R-:W-:-:S03]  /*dd30*/  @!P0 LEA R20, P6, R41, R28, 0x2 ;  /* 0x0000001c29148211 */ /* 0x000fc600078c10ff */
[----:B------:R-:W-:Y:S01]  /*dd40*/  @!P2 ST.E.64 desc[UR50][R32.64], R56 ;  /* 0x000000382000a985 */ /* 0x000fe2000c101b32 */
[-C--:B------:R-:W-:Y:S02]  /*dd50*/  @!P0 LEA.HI.X R21, R41, R29.reuse, R21, 0x2, P6 ;  /* 0x0000001d29158211 */ /* 0x080fe400030f1415 */
[----:B------:R-:W-:Y:S01]  /*dd60*/  ISETP.GE.AND P2, PT, R230, UR4, PT ;  /* 0x00000004e6007c0c */ /* 0x000fe2000bf46270 */
[----:B------:R-:W-:Y:S01]  /*dd70*/  @!P3 ST.E.64 desc[UR50][R38.64], R62 ;  /* 0x0000003e2600b985 */ /* 0x000fe2000c101b32 */
[CC--:B------:R-:W-:Y:S02]  /*dd80*/  @!P1 LEA R34, P5, R232.reuse, R28.reuse, 0x2 ;  /* 0x0000001ce8229211 */ /* 0x0c0fe400078a10ff */
[----:B------:R-:W-:Y:S01]  /*dd90*/  ISETP.GE.AND P3, PT, R229, UR4, PT ;  /* 0x00000004e5007c0c */ /* 0x000fe2000bf66270 */
[----:B------:R3:W-:Y:S01]  /*dda0*/  @!P0 ST.E.64 desc[UR50][R20.64], R64 ;  /* 0x0000004014008985 */ /* 0x0007e2000c101b32 */
[----:B------:R-:W-:Y:S02]  /*ddb0*/  @!P1 LEA.HI.X R35, R232, R29, R135, 0x2, P5 ;  /* 0x0000001de8239211 */ /* 0x000fe400028f1487 */
[----:B------:R-:W-:-:S02]  /*ddc0*/  @!P4 LEA R36, P5, R231, R28, 0x2 ;  /* 0x0000001ce724c211 */ /* 0x000fc400078a10ff */
[----:B------:R-:W-:Y:S01]  /*ddd0*/  ISETP.GE.AND P0, PT, R228, UR4, PT ;  /* 0x00000004e4007c0c */ /* 0x000fe2000bf06270 */
[----:B------:R-:W-:Y:S01]  /*dde0*/  @!P1 ST.E.64 desc[UR50][R34.64], R70 ;  /* 0x0000004622009985 */ /* 0x000fe2000c101b32 */
[----:B------:R-:W-:Y:S02]  /*ddf0*/  @!P4 LEA.HI.X R37, R231, R29, R134, 0x2, P5 ;  /* 0x0000001de725c211 */ /* 0x000fe400028f1486 */
[----:B------:R-:W-:Y:S02]  /*de00*/  ISETP.GE.AND P1, PT, R227, UR4, PT ;  /* 0x00000004e3007c0c */ /* 0x000fe4000bf26270 */
[-C--:B-1----:R-:W-:Y:S01]  /*de10*/  @!P2 LEA R8, P6, R230, R28.reuse, 0x2 ;  /* 0x0000001ce608a211 */ /* 0x082fe200078c10ff */
[----:B------:R-:W-:Y:S01]  /*de20*/  @!P4 ST.E.64 desc[UR50][R36.64], R72 ;  /* 0x000000482400c985 */ /* 0x000fe2000c101b32 */
[----:B------:R-:W-:Y:S02]  /*de30*/  ISETP.GE.AND P4, PT, R226, UR4, PT ;  /* 0x00000004e2007c0c */ /* 0x000fe4000bf86270 */
[----:B--2---:R-:W-:-:S02]  /*de40*/  @!P3 LEA R10, P5, R229, R28, 0x2 ;  /* 0x0000001ce50ab211 */ /* 0x004fc400078a10ff */
[-C--:B------:R-:W-:Y:S02]  /*de50*/  @!P2 LEA.HI.X R9, R230, R29.reuse, R133, 0x2, P6 ;  /* 0x0000001de609a211 */ /* 0x080fe400030f1485 */
[-C--:B------:R-:W-:Y:S02]  /*de60*/  @!P3 LEA.HI.X R11, R229, R29.reuse, R132, 0x2, P5 ;  /* 0x0000001de50bb211 */ /* 0x080fe400028f1484 */
[CC--:B---3--:R-:W-:Y:S01]  /*de70*/  @!P0 LEA R20, P5, R228.reuse, R28.reuse, 0x2 ;  /* 0x0000001ce4148211 */ /* 0x0c8fe200078a10ff */
[----:B------:R1:W-:Y:S01]  /*de80*/  @!P2 ST.E.64 desc[UR50][R8.64], R78 ;  /* 0x0000004e0800a985 */ /* 0x0003e2000c101b32 */
[----:B------:R-:W-:Y:S02]  /*de90*/  ISETP.GE.AND P2, PT, R225, UR4, PT ;  /* 0x00000004e1007c0c */ /* 0x000fe4000bf46270 */
[----:B------:R-:W-:Y:S01]  /*dea0*/  @!P1 LEA R24, P6, R227, R28, 0x2 ;  /* 0x0000001ce3189211 */ /* 0x000fe200078c10ff */
[----:B------:R2:W-:Y:S01]  /*deb0*/  @!P3 ST.E.64 desc[UR50][R10.64], R80 ;  /* 0x000000500a00b985 */ /* 0x0005e2000c101b32 */
[----:B------:R-:W-:-:S02]  /*dec0*/  @!P0 LEA.HI.X R21, R228, R29, R131, 0x2, P5 ;  /* 0x0000001de4158211 */ /* 0x000fc400028f1483 */
[----:B------:R-:W-:Y:S02]  /*ded0*/  ISETP.GE.AND P3, PT, R224, UR4, PT ;  /* 0x00000004e0007c0c */ /* 0x000fe4000bf66270 */
[CC--:B------:R-:W-:Y:S01]  /*dee0*/  @!P4 LEA R32, P5, R226.reuse, R28.reuse, 0x2 ;  /* 0x0000001ce220c211 */ /* 0x0c0fe200078a10ff */
[----:B------:R3:W-:Y:S01]  /*def0*/  @!P0 ST.E.64 desc[UR50][R20.64], R86 ;  /* 0x0000005614008985 */ /* 0x0007e2000c101b32 */
[-C--:B------:R-:W-:Y:S02]  /*df00*/  @!P1 LEA.HI.X R25, R227, R29.reuse, R55, 0x2, P6 ;  /* 0x0000001de3199211 */ /* 0x080fe400030f1437 */
[----:B------:R-:W-:Y:S02]  /*df10*/  @!P4 LEA.HI.X R33, R226, R29, R54, 0x2, P5 ;  /* 0x0000001de221c211 */ /* 0x000fe400028f1436 */
[----:B------:R-:W-:Y:S01]  /*df20*/  ISETP.GE.AND P0, PT, R223, UR4, PT ;  /* 0x00000004df007c0c */ /* 0x000fe2000bf06270 */
[----:B------:R4:W-:Y:S01]  /*df30*/  @!P1 ST.E.64 desc[UR50][R24.64], R88 ;  /* 0x0000005818009985 */ /* 0x0009e2000c101b32 */
[----:B-1----:R-:W-:-:S03]  /*df40*/  @!P2 LEA R8, P1, R225, R28, 0x2 ;  /* 0x0000001ce108a211 */ /* 0x002fc600078210ff */
[----:B------:R-:W-:Y:S01]  /*df50*/  @!P4 ST.E.64 desc[UR50][R32.64], R94 ;  /* 0x0000005e2000c985 */ /* 0x000fe2000c101b32 */
[----:B------:R-:W-:Y:S02]  /*df60*/  ISETP.GE.AND P4, PT, R222, UR4, PT ;  /* 0x00000004de007c0c */ /* 0x000fe4000bf86270 */
[CC--:B--2---:R-:W-:Y:S02]  /*df70*/  @!P3 LEA R10, P5, R224.reuse, R28.reuse, 0x2 ;  /* 0x0000001ce00ab211 */ /* 0x0c4fe400078a10ff */
[-C--:B------:R-:W-:Y:S02]  /*df80*/  @!P2 LEA.HI.X R9, R225, R29.reuse, R53, 0x2, P1 ;  /* 0x0000001de109a211 */ /* 0x080fe400008f1435 */
[----:B------:R-:W-:Y:S02]  /*df90*/  ISETP.GE.AND P1, PT, R221, UR4, PT ;  /* 0x00000004dd007c0c */ /* 0x000fe4000bf26270 */
[----:B------:R-:W-:Y:S01]  /*dfa0*/  @!P3 LEA.HI.X R11, R224, R29, R52, 0x2, P5 ;  /* 0x0000001de00bb211 */ /* 0x000fe200028f1434 */
[----:B------:R1:W-:Y:S01]  /*dfb0*/  @!P2 ST.E.64 desc[UR50][R8.64], R96 ;  /* 0x000000600800a985 */ /* 0x0003e2000c101b32 */
[----:B------:R-:W-:-:S02]  /*dfc0*/  @!P0 LEA R34, P6, R223, R28, 0x2 ;  /* 0x0000001cdf228211 */ /* 0x000fc400078c10ff */
[----:B------:R-:W-:Y:S01]  /*dfd0*/  ISETP.GE.AND P2, PT, R220, UR4, PT ;  /* 0x00000004dc007c0c */ /* 0x000fe2000bf46270 */
[----:B------:R2:W-:Y:S01]  /*dfe0*/  @!P3 ST.E.64 desc[UR50][R10.64], R102 ;  /* 0x000000660a00b985 */ /* 0x0005e2000c101b32 */
[-C--:B------:R-:W-:Y:S02]  /*dff0*/  @!P0 LEA.HI.X R35, R223, R29.reuse, R47, 0x2, P6 ;  /* 0x0000001ddf238211 */ /* 0x080fe400030f142f */
[C---:B---3--:R-:W-:Y:S02]  /*e000*/  @!P4 LEA R20, P3, R222.reuse, R28, 0x2 ;  /* 0x0000001cde14c211 */ /* 0x048fe400078610ff */
[----:B------:R-:W-:Y:S01]  /*e010*/  ISETP.GE.AND P5, PT, R23, UR4, PT ;  /* 0x0000000417007c0c */ /* 0x000fe2000bfa6270 */
[----:B------:R3:W-:Y:S01]  /*e020*/  @!P0 ST.E.64 desc[UR50][R34.64], R104 ;  /* 0x0000006822008985 */ /* 0x0007e2000c101b32 */
[----:B------:R-:W-:Y:S02]  /*e030*/  @!P4 LEA.HI.X R21, R222, R29, R46, 0x2, P3 ;  /* 0x0000001dde15c211 */ /* 0x000fe400018f142e */
[----:B------:R-:W-:-:S02]  /*e040*/  ISETP.GE.AND P3, PT, R22, UR4, PT ;  /* 0x0000000416007c0c */ /* 0x000fc4000bf66270 */
[----:B------:R-:W-:Y:S01]  /*e050*/  ISETP.GE.AND P0, PT, R19, UR4, PT ;  /* 0x0000000413007c0c */ /* 0x000fe2000bf06270 */
[----:B------:R3:W-:Y:S01]  /*e060*/  @!P4 ST.E.64 desc[UR50][R20.64], R110 ;  /* 0x0000006e1400c985 */ /* 0x0007e2000c101b32 */
[CC--:B----4-:R-:W-:Y:S02]  /*e070*/  @!P1 LEA R24, P6, R221.reuse, R28.reuse, 0x2 ;  /* 0x0000001cdd189211 */ /* 0x0d0fe400078c10ff */
[C---:B-1----:R-:W-:Y:S02]  /*e080*/  @!P2 LEA R8, P4, R220.reuse, R28, 0x2 ;  /* 0x0000001cdc08a211 */ /* 0x042fe400078810ff */
[-C--:B------:R-:W-:Y:S02]  /*e090*/  @!P1 LEA.HI.X R25, R221, R29.reuse, R45, 0x2, P6 ;  /* 0x0000001ddd199211 */ /* 0x080fe400030f142d */
[----:B------:R-:W-:-:S03]  /*e0a0*/  @!P2 LEA.HI.X R9, R220, R29, R44, 0x2, P4 ;  /* 0x0000001ddc09a211 */ /* 0x000fc600020f142c */
[----:B------:R3:W-:Y:S01]  /*e0b0*/  @!P1 ST.E.64 desc[UR50][R24.64], R112 ;  /* 0x0000007018009985 */ /* 0x0007e2000c101b32 */
[-C--:B--2---:R-:W-:Y:S02]  /*e0c0*/  @!P5 LEA R10, P1, R23, R28.reuse, 0x2 ;  /* 0x0000001c170ad211 */ /* 0x084fe400078210ff */
[CC--:B------:R-:W-:Y:S01]  /*e0d0*/  @!P3 LEA R32, P4, R22.reuse, R28.reuse, 0x2 ;  /* 0x0000001c1620b211 */ /* 0x0c0fe200078810ff */
[----:B------:R3:W-:Y:S01]  /*e0e0*/  @!P2 ST.E.64 desc[UR50][R8.64], R118 ;  /* 0x000000760800a985 */ /* 0x0007e2000c101b32 */
[----:B------:R-:W-:Y:S02]  /*e0f0*/  @!P0 LEA R28, P6, R19, R28, 0x2 ;  /* 0x0000001c131c8211 */ /* 0x000fe400078c10ff */
[-C--:B------:R-:W-:Y:S02]  /*e100*/  @!P5 LEA.HI.X R11, R23, R29.reuse, R43, 0x2, P1 ;  /* 0x0000001d170bd211 */ /* 0x080fe400008f142b */
[-C--:B------:R-:W-:Y:S02]  /*e110*/  @!P3 LEA.HI.X R33, R22, R29.reuse, R42, 0x2, P4 ;  /* 0x0000001d1621b211 */ /* 0x080fe400020f142a */
[----:B------:R-:W-:Y:S01]  /*e120*/  @!P0 LEA.HI.X R29, R19, R29, R40, 0x2, P6 ;  /* 0x0000001d131d8211 */ /* 0x000fe200030f1428 */
[----:B------:R3:W-:Y:S04]  /*e130*/  @!P5 ST.E.64 desc[UR50][R10.64], R120 ;  /* 0x000000780a00d985 */ /* 0x0007e8000c101b32 */
[----:B------:R3:W-:Y:S04]  /*e140*/  @!P3 ST.E.64 desc[UR50][R32.64], R126 ;  /* 0x0000007e2000b985 */ /* 0x0007e8000c101b32 */
[----:B------:R3:W-:Y:S02]  /*e150*/  @!P0 ST.E.64 desc[UR50][R28.64], R128 ;  /* 0x000000801c008985 */ /* 0x0007e4000c101b32 */
.L_x_175:
[----:B------:R-:W-:Y:S05]  /*e160*/  BSYNC B1 ;  /* 0x0000000000017941 */ /* 0x000fea0003800000 */
.L_x_174:
[----:B------:R-:W-:Y:S01]  /*e170*/  ISETP.GE.AND P0, PT, R30, R3, PT ;  /* 0x000000031e00720c */ /* 0x000fe20003f06270 */
[----:B---3--:R3:W4:Y:S04]  /*e180*/  SHFL.IDX PT, R9, R2, 0x1, 0x1c1f ;  /* 0x003c1f0002097f89 */ /* 0x00872800000e0000 */
[----:B------:R3:W0:Y:S08]  /*e190*/  SHFL.IDX PT, R8, R0, 0x1, 0x1c1f ;  /* 0x003c1f0000087f89 */ /* 0x00063000000e0000 */
[----:B---3--:R-:W-:Y:S05]  /*e1a0*/  @P0 BRA `(.L_x_173) ;  /* 0x00000014001c0947 */ /* 0x008fea0003800000 */
[----:B------:R-:W-:Y:S01]  /*e1b0*/  ULDC UR4, c[0x0][0xac8] ;  /* 0x0002b20000047ab9 */ /* 0x000fe20000000800 */
[C---:B------:R-:W-:Y:S01]  /*e1c0*/  VIADD R25, R17.reuse, 0x28 ;  /* 0x0000002811197836 */ /* 0x040fe20000000000 */
[C---:B------:R-:W-:Y:S01]  /*e1d0*/  ISETP.GE.AND P0, PT, R17.reuse, UR4, PT ;  /* 0x0000000411007c0c */ /* 0x040fe2000bf06270 */
[----:B------:R-:W-:Y:S01]  /*e1e0*/  VIADD R31, R17, 0x30 ;  /* 0x00000030111f7836 */ /* 0x000fe20000000000 */
[----:B------:R-:W-:Y:S01]  /*e1f0*/  ISETP.GE.AND P1, PT, R235, UR4, PT ;  /* 0x00000004eb007c0c */ /* 0x000fe2000bf26270 */
[----:B--2---:R-:W-:Y:S01]  /*e200*/  VIADD R29, R17, 0x38 ;  /* 0x00000038111d7836 */ /* 0x004fe20000000000 */
[----:B------:R-:W-:Y:S02]  /*e210*/  ISETP.GE.AND P6, PT, R234, UR4, PT ;  /* 0x00000004ea007c0c */ /* 0x000fe4000bfc6270 */
[----:B------:R-:W-:Y:S02]  /*e220*/  ISETP.GE.AND P3, PT, R25, UR4, PT ;  /* 0x0000000419007c0c */ /* 0x000fe4000bf66270 */
[----:B------:R-:W-:-:S02]  /*e230*/  ISETP.GE.AND P4, PT, R233, UR4, PT ;  /* 0x00000004e9007c0c */ /* 0x000fc4000bf86270 */
[----:B0-----:R-:W-:Y:S02]  /*e240*/  SHF.R.S32.HI R0, RZ, 0x1f, R25 ;  /* 0x0000001fff007819 */ /* 0x001fe40000011419 */
[----:B------:R-:W-:Y:S01]  /*e250*/  ISETP.GE.AND P2, PT, R18, UR4, PT ;  /* 0x0000000412007c0c */ /* 0x000fe2000bf46270 */
[----:B----4-:R-:W-:-:S04]  /*e260*/  @!P0 IMAD.WIDE R2, R17, 0x4, R8 ;  /* 0x0000000411028825 */ /* 0x010fc800078e0208 */
[CC--:B------:R-:W-:Y:S01]  /*e270*/  @!P6 LEA R20, P5, R234.reuse, R8.reuse, 0x2 ;  /* 0x00000008ea14e211 */ /* 0x0c0fe200078a10ff */
[----:B------:R0:W-:Y:S01]  /*e280*/  @!P0 ST.E.64 desc[UR50][R2.64], R12 ;  /* 0x0000000c02008985 */ /* 0x0001e2000c101b32 */
[C---:B------:R-:W-:Y:S02]  /*e290*/  @!P1 LEA R10, P0, R235.reuse, R8, 0x2 ;  /* 0x00000008eb0a9211 */ /* 0x040fe400078010ff */
[-C--:B------:R-:W-:Y:S02]  /*e2a0*/  @!P6 LEA.HI.X R21, R234, R9.reuse, R137, 0x2, P5 ;  /* 0x00000009ea15e211 */ /* 0x080fe400028f1489 */
[----:B------:R-:W-:Y:S02]  /*e2b0*/  @!P1 LEA.HI.X R11, R235, R9, R138, 0x2, P0 ;  /* 0x00000009eb0b9211 */ /* 0x000fe400000f148a */
[----:B------:R-:W-:-:S03]  /*e2c0*/  ISETP.GE.AND P0, PT, R31, UR4, PT ;  /* 0x000000041f007c0c */ /* 0x000fc6000bf06270 */
[----:B------:R2:W-:Y:S01]  /*e2d0*/  @!P1 ST.E.64 desc[UR50][R10.64], R14 ;  /* 0x0000000e0a009985 */ /* 0x0005e2000c101b32 */
[----:B------:R-:W-:Y:S02]  /*e2e0*/  ISETP.GE.AND P1, PT, R29, UR4, PT ;  /* 0x000000041d007c0c */ /* 0x000fe4000bf26270 */
[C---:B0-----:R-:W-:Y:S01]  /*e2f0*/  @!P3 LEA R12, P5, R25.reuse, R8, 0x2 ;  /* 0x00000008190cb211 */ /* 0x041fe200078a10ff */
[----:B------:R0:W-:Y:S01]  /*e300*/  @!P6 ST.E.64 desc[UR50][R20.64], R26 ;  /* 0x0000001a1400e985 */ /* 0x0001e2000c101b32 */
[----:B------:R-:W-:Y:S02]  /*e310*/  SHF.R.S32.HI R3, RZ, 0x1f, R31 ;  /* 0x0000001fff037819 */ /* 0x000fe4000001141f */
[----:B------:R-:W-:-:S03]  /*e320*/  @!P3 LEA.HI.X R13, R25, R9, R0, 0x2, P5 ;  /* 0x00000009190db211 */ /* 0x000fc600028f1400 */
[-C--:B------:R-:W-:Y:S02]  /*e330*/  @!P0 LEA R24, P6, R31, R8.reuse, 0x2 ;  /* 0x000000081f188211 */ /* 0x080fe400078c10ff */
[-C--:B------:R-:W-:Y:S02]  /*e340*/  @!P4 LEA R2, P5, R233, R8.reuse, 0x2 ;  /* 0x00000008e902c211 */ /* 0x080fe400078a10ff */
[-C--:B------:R-:W-:Y:S02]  /*e350*/  @!P0 LEA.HI.X R25, R31, R9.reuse, R3, 0x2, P6 ;  /* 0x000000091f198211 */ /* 0x080fe400030f1403 */
[----:B------:R-:W-:Y:S02]  /*e360*/  @!P4 LEA.HI.X R3, R233, R9, R136, 0x2, P5 ;  /* 0x00000009e903c211 */ /* 0x000fe400028f1488 */
[----:B--2---:R-:W-:Y:S02]  /*e370*/  SHF.R.S32.HI R11, RZ, 0x1f, R18 ;  /* 0x0000001fff0b7819 */ /* 0x004fe40000011412 */
[----:B------:R-:W-:Y:S01]  /*e380*/  @!P2 LEA R10, P5, R18, R8, 0x2 ;  /* 0x00000008120aa211 */ /* 0x000fe200078a10ff */
[----:B------:R2:W-:Y:S01]  /*e390*/  @!P4 ST.E.64 desc[UR50][R2.64], R48 ;  /* 0x000000300200c985 */ /* 0x0005e2000c101b32 */
[----:B------:R-:W-:-:S02]  /*e3a0*/  ISETP.GE.AND P4, PT, R232, UR4, PT ;  /* 0x00000004e8007c0c */ /* 0x000fc4000bf86270 */
[-C--:B------:R-:W-:Y:S02]  /*e3b0*/  @!P2 LEA.HI.X R11, R18, R9.reuse, R11, 0x2, P5 ;  /* 0x00000009120ba211 */ /* 0x080fe400028f140b */
[----:B------:R-:W-:Y:S02]  /*e3c0*/  SHF.R.S32.HI R0, RZ, 0x1f, R29 ;  /* 0x0000001fff007819 */ /* 0x000fe4000001141d */
[----:B------:R-:W-:Y:S01]  /*e3d0*/  @!P1 LEA R14, P6, R29, R8, 0x2 ;  /* 0x000000081d0e9211 */ /* 0x000fe200078c10ff */
[----:B------:R3:W-:Y:S01]  /*e3e0*/  @!P2 ST.E.64 desc[UR50][R10.64], R58 ;  /* 0x0000003a0a00a985 */ /* 0x0007e2000c101b32 */
[----:B------:R-:W-:Y:S02]  /*e3f0*/  ISETP.GE.AND P2, PT, R231, UR4, PT ;  /* 0x00000004e7007c0c */ /* 0x000fe4000bf46270 */
[----:B------:R-:W-:Y:S01]  /*e400*/  @!P1 LEA.HI.X R15, R29, R9, R0, 0x2, P6 ;  /* 0x000000091d0f9211 */ /* 0x000fe200030f1400 */
[----:B------:R4:W-:Y:S01]  /*e410*/  @!P3 ST.E.64 desc[UR50][R12.64], R60 ;  /* 0x0000003c0c00b985 */ /* 0x0009e2000c101b32 */
[----:B------:R-:W-:-:S03]  /*e420*/  ISETP.GE.AND P3, PT, R230, UR4, PT ;  /* 0x00000004e6007c0c */ /* 0x000fc6000bf66270 */
[----:B------:R-:W-:Y:S01]  /*e430*/  @!P0 ST.E.64 desc[UR50][R24.64], R66 ;  /* 0x0000004218008985 */ /* 0x000fe2000c101b32 */
[----:B0-----:R-:W-:-:S03]  /*e440*/  @!P4 LEA R20, P0, R232, R8, 0x2 ;  /* 0x00000008e814c211 */ /* 0x001fc600078010ff */
[----:B------:R0:W-:Y:S01]  /*e450*/  @!P1 ST.E.64 desc[UR50][R14.64], R68 ;  /* 0x000000440e009985 */ /* 0x0001e2000c101b32 */
[----:B------:R-:W-:Y:S02]  /*e460*/  @!P4 LEA.HI.X R21, R232, R9, R135, 0x2, P0 ;  /* 0x00000009e815c211 */ /* 0x000fe400000f1487 */
[----:B------:R-:W-:Y:S02]  /*e470*/  ISETP.GE.AND P1, PT, R229, UR4, PT ;  /* 0x00000004e5007c0c */ /* 0x000fe4000bf26270 */
[----:B------:R-:W-:Y:S01]  /*e480*/  ISETP.GE.AND P0, PT, R228, UR4, PT ;  /* 0x00000004e4007c0c */ /* 0x000fe2000bf06270 */
[----:B------:R-:W-:Y:S01]  /*e490*/  @!P4 ST.E.64 desc[UR50][R20.64], R74 ;  /* 0x0000004a1400c985 */ /* 0x000fe2000c101b32 */
[----:B------:R-:W-:Y:S02]  /*e4a0*/  ISETP.GE.AND P4, PT, R227, UR4, PT ;  /* 0x00000004e3007c0c */ /* 0x000fe4000bf86270 */
[-C--:B------:R-:W-:Y:S02]  /*e4b0*/  @!P2 LEA R26, P6, R231, R8.reuse, 0x2 ;  /* 0x00000008e71aa211 */ /* 0x080fe400078c10ff */
[----:B--2---:R-:W-:-:S02]  /*e4c0*/  @!P3 LEA R2, P5, R230, R8, 0x2 ;  /* 0x00000008e602b211 */ /* 0x004fc400078a10ff */
[-C--:B------:R-:W-:Y:S02]  /*e4d0*/  @!P2 LEA.HI.X R27, R231, R9.reuse, R134, 0x2, P6 ;  /* 0x00000009e71ba211 */ /* 0x080fe400030f1486 */
[-C--:B------:R-:W-:Y:S02]  /*e4e0*/  @!P3 LEA.HI.X R3, R230, R9.reuse, R133, 0x2, P5 ;  /* 0x00000009e603b211 */ /* 0x080fe400028f1485 */
[CC--:B---3--:R-:W-:Y:S01]  /*e4f0*/  @!P1 LEA R10, P5, R229.reuse, R8.reuse, 0x2 ;  /* 0x00000008e50a9211 */ /* 0x0c8fe200078a10ff */
[----:B------:R-:W-:Y:S01]  /*e500*/  @!P2 ST.E.64 desc[UR50][R26.64], R76 ;  /* 0x0000004c1a00a985 */ /* 0x000fe2000c101b32 */
[----:B------:R-:W-:Y:S02]  /*e510*/  ISETP.GE.AND P2, PT, R226, UR4, PT ;  /* 0x00000004e2007c0c */ /* 0x000fe4000bf46270 */
[----:B----4-:R-:W-:Y:S01]  /*e520*/  @!P0 LEA R12, P6, R228, R8, 0x2 ;  /* 0x00000008e40c8211 */ /* 0x010fe200078c10ff */
[----:B------:R2:W-:Y:S01]  /*e530*/  @!P3 ST.E.64 desc[UR50][R2.64], R82 ;  /* 0x000000520200b985 */ /* 0x0005e2000c101b32 */
[----:B------:R-:W-:-:S02]  /*e540*/  @!P1 LEA.HI.X R11, R229, R9, R132, 0x2, P5 ;  /* 0x00000009e50b9211 */ /* 0x000fc400028f1484 */
[----:B------:R-:W-:Y:S02]  /*e550*/  ISETP.GE.AND P3, PT, R225, UR4, PT ;  /* 0x00000004e1007c0c */ /* 0x000fe4000bf66270 */
[CC--:B0-----:R-:W-:Y:S01]  /*e560*/  @!P4 LEA R14, P5, R227.reuse, R8.reuse, 0x2 ;  /* 0x00000008e30ec211 */ /* 0x0c1fe200078a10ff */
[----:B------:R0:W-:Y:S01]  /*e570*/  @!P1 ST.E.64 desc[UR50][R10.64], R84 ;  /* 0x000000540a009985 */ /* 0x0001e2000c101b32 */
[-C--:B------:R-:W-:Y:S02]  /*e580*/  @!P0 LEA.HI.X R13, R228, R9.reuse, R131, 0x2, P6 ;  /* 0x00000009e40d8211 */ /* 0x080fe400030f1483 */
[----:B------:R-:W-:Y:S02]  /*e590*/  @!P4 LEA.HI.X R15, R227, R9, R55, 0x2, P5 ;  /* 0x00000009e30fc211 */ /* 0x000fe400028f1437 */
[----:B------:R-:W-:Y:S01]  /*e5a0*/  ISETP.GE.AND P1, PT, R224, UR4, PT ;  /* 0x00000004e0007c0c */ /* 0x000fe2000bf26270 */
[----:B------:R3:W-:Y:S01]  /*e5b0*/  @!P0 ST.E.64 desc[UR50][R12.64], R90 ;  /* 0x0000005a0c008985 */ /* 0x0007e2000c101b32 */
[----:B--2---:R-:W-:-:S03]  /*e5c0*/  @!P2 LEA R2, P0, R226, R8, 0x2 ;  /* 0x00000008e202a211 */ /* 0x004fc600078010ff */
[----:B------:R-:W-:Y:S01]  /*e5d0*/  @!P4 ST.E.64 desc[UR50][R14.64], R92 ;  /* 0x0000005c0e00c985 */ /* 0x000fe2000c101b32 */
[----:B------:R-:W-:Y:S02]  /*e5e0*/  ISETP.GE.AND P4, PT, R223, UR4, PT ;  /* 0x00000004df007c0c */ /* 0x000fe4000bf86270 */
[CC--:B------:R-:W-:Y:S02]  /*e5f0*/  @!P3 LEA R20, P5, R225.reuse, R8.reuse, 0x2 ;  /* 0x00000008e114b211 */ /* 0x0c0fe400078a10ff */
        /* <DEDUP_REMOVED lines=8> */
[C---:B0-----:R-:W-:Y:S02]  /*e680*/  @!P4 LEA R10, P3, R223.reuse, R8, 0x2 ;  /* 0x00000008df0ac211 */ /* 0x041fe400078610ff */
[----:B------:R-:W-:Y:S01]  /*e690*/  ISETP.GE.AND P5, PT, R220, UR4, PT ;  /* 0x00000004dc007c0c */ /* 0x000fe2000bfa6270 */
[----:B------:R0:W-:Y:S01]  /*e6a0*/  @!P1 ST.E.64 desc[UR50][R24.64], R106 ;  /* 0x0000006a18009985 */ /* 0x0001e2000c101b32 */
[----:B------:R-:W-:Y:S02]  /*e6b0*/  @!P4 LEA.HI.X R11, R223, R9, R47, 0x2, P3 ;  /* 0x00000009df0bc211 */ /* 0x000fe400018f142f */
[----:B------:R-:W-:-:S02]  /*e6c0*/  ISETP.GE.AND P3, PT, R23, UR4, PT ;  /* 0x0000000417007c0c */ /* 0x000fc4000bf66270 */
[----:B------:R-:W-:Y:S01]  /*e6d0*/  ISETP.GE.AND P1, PT, R22, UR4, PT ;  /* 0x0000000416007c0c */ /* 0x000fe2000bf26270 */
[----:B------:R0:W-:Y:S01]  /*e6e0*/  @!P4 ST.E.64 desc[UR50][R10.64], R108 ;  /* 0x0000006c0a00c985 */ /* 0x0001e2000c101b32 */
[CC--:B---3--:R-:W-:Y:S02]  /*e6f0*/  @!P0 LEA R12, P6, R222.reuse, R8.reuse, 0x2 ;  /* 0x00000008de0c8211 */ /* 0x0c8fe400078c10ff */
[C---:B--2---:R-:W-:Y:S02]  /*e700*/  @!P2 LEA R2, P4, R221.reuse, R8, 0x2 ;  /* 0x00000008dd02a211 */ /* 0x044fe400078810ff */
[-C--:B------:R-:W-:Y:S02]  /*e710*/  @!P0 LEA.HI.X R13, R222, R9.reuse, R46, 0x2, P6 ;  /* 0x00000009de0d8211 */ /* 0x080fe400030f142e */
[----:B------:R-:W-:-:S03]  /*e720*/  @!P2 LEA.HI.X R3, R221, R9, R45, 0x2, P4 ;  /* 0x00000009dd03a211 */ /* 0x000fc600020f142d */
[----:B------:R3:W-:Y:S01]  /*e730*/  @!P0 ST.E.64 desc[UR50][R12.64], R114 ;  /* 0x000000720c008985 */ /* 0x0007e2000c101b32 */
[-C--:B------:R-:W-:Y:S02]  /*e740*/  @!P5 LEA R14, P0, R220, R8.reuse, 0x2 ;  /* 0x00000008dc0ed211 */ /* 0x080fe400078010ff */
[CC--:B----4-:R-:W-:Y:S01]  /*e750*/  @!P3 LEA R20, P4, R23.reuse, R8.reuse, 0x2 ;  /* 0x000000081714b211 */ /* 0x0d0fe200078810ff */
[----:B------:R3:W-:Y:S01]  /*e760*/  @!P2 ST.E.64 desc[UR50][R2.64], R116 ;  /* 0x000000740200a985 */ /* 0x0007e2000c101b32 */
[----:B0-----:R-:W-:Y:S02]  /*e770*/  @!P1 LEA R24, P6, R22, R8, 0x2 ;  /* 0x0000000816189211 */ /* 0x001fe400078c10ff */
[-C--:B------:R-:W-:Y:S02]  /*e780*/  @!P5 LEA.HI.X R15, R220, R9.reuse, R44, 0x2, P0 ;  /* 0x00000009dc0fd211 */ /* 0x080fe400000f142c */
[-C--:B------:R-:W-:Y:S02]  /*e790*/  @!P3 LEA.HI.X R21, R23, R9.reuse, R43, 0x2, P4 ;  /* 0x000000091715b211 */ /* 0x080fe400020f142b */
[----:B------:R-:W-:Y:S01]  /*e7a0*/  @!P1 LEA.HI.X R25, R22, R9, R42, 0x2, P6 ;  /* 0x0000000916199211 */ /* 0x000fe200030f142a */
[----:B------:R3:W-:Y:S01]  /*e7b0*/  @!P5 ST.E.64 desc[UR50][R14.64], R122 ;  /* 0x0000007a0e00d985 */ /* 0x0007e2000c101b32 */
[----:B------:R-:W-:-:S03]  /*e7c0*/  ISETP.GE.AND P0, PT, R19, UR4, PT ;  /* 0x0000000413007c0c */ /* 0x000fc6000bf06270 */
[----:B------:R3:W-:Y:S04]  /*e7d0*/  @!P3 ST.E.64 desc[UR50][R20.64], R124 ;  /* 0x0000007c1400b985 */ /* 0x0007e8000c101b32 */
[----:B------:R3:W-:Y:S06]  /*e7e0*/  @!P1 ST.E.64 desc[UR50][R24.64], R4 ;  /* 0x0000000418009985 */ /* 0x0007ec000c101b32 */
[----:B------:R-:W-:Y:S05]  /*e7f0*/  @P0 BRA `(.L_x_173) ;  /* 0x0000000c00880947 */ /* 0x000fea0003800000 */
[----:B---3--:R-:W-:-:S04]  /*e800*/  LEA R2, P0, R19, R8, 0x2 ;  /* 0x0000000813027211 */ /* 0x008fc800078010ff */
[----:B------:R-:W-:-:S05]  /*e810*/  LEA.HI.X R3, R19, R9, R40, 0x2, P0 ;  /* 0x0000000913037211 */ /* 0x000fca00000f1428 */
[----:B------:R0:W-:Y:S01]  /*e820*/  ST.E.64 desc[UR50][R2.64], R6 ;  /* 0x0000000602007985 */ /* 0x0001e2000c101b32 */
[----:B------:R-:W-:Y:S05]  /*e830*/  BRA `(.L_x_173) ;  /* 0x0000000c00787947 */ /* 0x000fea0003800000 */
.L_x_164:
[----:B------:R-:W-:Y:S02]  /*e840*/  ULDC.64 UR8, c[0x0][0xc00] ;  /* 0x0003000000087ab9 */ /* 0x000fe40000000a00 */
[----:B------:R-:W-:-:S04]  /*e850*/  UISETP.NE.U32.AND UP0, UPT, UR8, URZ, UPT ;  /* 0x0000003f0800728c */ /* 0x000fc8000bf05070 */
[----:B------:R-:W-:-:S03]  /*e860*/  UISETP.NE.AND.EX UP0, UPT, UR9, URZ, UPT, UP0 ;  /* 0x0000003f0900728c */ /* 0x000fc6000bf05300 */
[----:B------:R-:W-:Y:S02]  /*e870*/  ULDC.64 UR8, c[0x0][0xc00] ;  /* 0x0003000000087ab9 */ /* 0x000fe40000000a00 */
[----:B------:R-:W-:Y:S01]  /*e880*/  UIMAD.WIDE UR8, UR36, 0x4, UR8 ;  /* 0x00000004240878a5 */ /* 0x000fe2000f8e0208 */
[----:B------:R-:W-:-:S05]  /*e890*/  PLOP3.LUT P1, PT, PT, PT, UP0, 0x80, 0x0 ;  /* 0x000000000000781c */ /* 0x000fca0003f2f008 */
[----:B------:R-:W-:Y:S02]  /*e8a0*/  IMAD.U32 R2, RZ, RZ, UR8 ;  /* 0x00000008ff027e24 */ /* 0x000fe4000f8e00ff */
[----:B------:R-:W-:Y:S01]  /*e8b0*/  IMAD.U32 R3, RZ, RZ, UR9 ;  /* 0x00000009ff037e24 */ /* 0x000fe2000f8e00ff */
[----:B------:R-:W-:Y:S02]  /*e8c0*/  ULDC.64 UR8, c[0x0][0xc08] ;  /* 0x0003020000087ab9 */ /* 0x000fe40000000a00 */
[----:B------:R-:W-:-:S03]  /*e8d0*/  UISETP.NE.U32.AND UP1, UPT, UR8, URZ, UPT ;  /* 0x0000003f0800728c */ /* 0x000fc6000bf25070 */
[----:B------:R-:W2:Y:S01]  /*e8e0*/  @P1 LDG.E R6, desc[UR50][R2.64] ;  /* 0x0000003202061981 */ /* 0x000ea2000c1e1900 */
[----:B------:R-:W-:Y:S01]  /*e8f0*/  UISETP.NE.AND.EX UP1, UPT, UR9, URZ, UPT, UP1 ;  /* 0x0000003f0900728c */ /* 0x000fe2000bf25310 */
[----:B------:R-:W-:Y:S01]  /*e900*/  ULDC UR4, c[0x0][0xa88] ;  /* 0x0002a20000047ab9 */ /* 0x000fe20000000800 */
[----:B------:R-:W0:Y:S01]  /*e910*/  S2R R7, SR_TID.X ;  /* 0x0000000000077919 */ /* 0x000e220000002100 */
[----:B------:R-:W-:-:S03]  /*e920*/  IMAD.U32 R0, RZ, RZ, UR4 ;  /* 0x00000004ff007e24 */ /* 0x000fc6000f8e00ff */
[----:B------:R-:W-:-:S05]  /*e930*/  PLOP3.LUT P2, PT, PT, PT, UP1, 0x80, 0x0 ;  /* 0x000000000000781c */ /* 0x000fca0003f4f018 */
[----:B------:R-:W-:Y:S02]  /*e940*/  @UP1 ULDC.64 UR8, c[0x0][0xc08] ;  /* 0x0003020000081ab9 */ /* 0x000fe40000000a00 */
[----:B------:R-:W-:-:S06]  /*e950*/  @UP1 UIMAD.WIDE UR8, UR36, 0x4, UR8 ;  /* 0x00000004240818a5 */ /* 0x000fcc000f8e0208 */
[----:B------:R-:W-:Y:S02]  /*e960*/  IMAD.U32 R4, RZ, RZ, UR8 ;  /* 0x00000008ff047e24 */ /* 0x000fe4000f8e00ff */
[----:B------:R-:W-:-:S05]  /*e970*/  IMAD.U32 R5, RZ, RZ, UR9 ;  /* 0x00000009ff057e24 */ /* 0x000fca000f8e00ff */
[----:B------:R1:W5:Y:S01]  /*e980*/  @P2 LDG.E R0, desc[UR50][R4.64] ;  /* 0x0000003204002981 */ /* 0x000362000c1e1900 */
[----:B------:R-:W-:Y:S01]  /*e990*/  UMOV UR4, URZ ;  /* 0x0000003f00047c82 */ /* 0x000fe20008000000 */
[----:B0-----:R-:W-:-:S05]  /*e9a0*/  VIADD R7, R7, 0xffffff80 ;  /* 0xffffff8007077836 */ /* 0x001fca0000000000 */
[----:B------:R-:W-:Y:S02]  /*e9b0*/  ISETP.GT.AND P0, PT, R7, 0x7f, PT ;  /* 0x0000007f0700780c */ /* 0x000fe40003f04270 */
[----:B--2---:R-:W-:-:S13]  /*e9c0*/  @P1 R2UR UR4, R6 ;  /* 0x00000000060412ca */ /* 0x004fda00000e0000 */
[----:B------:R-:W-:Y:S01]  /*e9d0*/  USHF.R.S32.HI UR16, URZ, 0x1f, UR4 ;  /* 0x0000001f3f107899 */ /* 0x000fe20008011404 */
[----:B-1----:R-:W-:Y:S11]  /*e9e0*/  @P2 BRA `(.L_x_176) ;  /* 0x0000000000102947 */ /* 0x002ff60003800000 */
[----:B------:R-:W-:Y:S05]  /*e9f0*/  @!P1 BRA `(.L_x_176) ;  /* 0x00000000000c9947 */ /* 0x000fea0003800000 */
[----:B------:R-:W2:Y:S04]  /*ea00*/  LDG.E R5, desc[UR50][R2.64] ;  /* 0x0000003202057981 */ /* 0x000ea8000c1e1900 */
[----:B-----5:R-:W2:Y:S02]  /*ea10*/  LDG.E R0, desc[UR50][R2.64+0x4] ;  /* 0x0000043202007981 */ /* 0x020ea4000c1e1900 */
[----:B--2---:R-:W-:-:S07]  /*ea20*/  IMAD.IADD R0, R0, 0x1, -R5 ;  /* 0x0000000100007824 */ /* 0x004fce00078e0a05 */
.L_x_176:
[----:B------:R-:W-:Y:S01]  /*ea30*/  USEL UR36, UR36, URZ, !UP0 ;  /* 0x0000003f24247287 */ /* 0x000fe2000c000000 */
[----:B------:R-:W-:Y:S01]  /*ea40*/  BSSY B1, `(.L_x_177) ;  /* 0x0000039000017945 */ /* 0x000fe20003800000 */
[----:B------:R-:W-:-:S03]  /*ea50*/  USEL UR37, UR37, URZ, !UP0 ;  /* 0x0000003f25257287 */ /* 0x000fc6000c000000 */
[----:B------:R-:W-:Y:S09]  /*ea60*/  @P0 BRA `(.L_x_178) ;  /* 0x0000000000d80947 */ /* 0x000ff20003800000 */
[----:B------:R-:W0:Y:S01]  /*ea70*/  S2R R3, SR_TID.X ;  /* 0x0000000000037919 */ /* 0x000e220000002100 */
[----:B------:R-:W1:Y:S01]  /*ea80*/  LDC R9, c[0x0][0xbe8] ;  /* 0x0002fa00ff097b82 */ /* 0x000e620000000800 */
[----:B------:R-:W-:-:S04]  /*ea90*/  IMAD.U32 R2, RZ, RZ, UR42 ;  /* 0x0000002aff027e24 */ /* 0x000fc8000f8e00ff */
[----:B0-----:R-:W-:Y:S02]  /*eaa0*/  IMAD R2, R2, 0x80, R3 ;  /* 0x0000008002027824 */ /* 0x001fe400078e0203 */
[----:B-1---5:R-:W-:Y:S02]  /*eab0*/  IMAD R3, R0, R9, RZ ;  /* 0x0000000900037224 */ /* 0x022fe400078e02ff */
[----:B------:R-:W-:-:S05]  /*eac0*/  VIADD R4, R2, 0xffffff80 ;  /* 0xffffff8002047836 */ /* 0x000fca0000000000 */
[----:B------:R-:W-:-:S13]  /*ead0*/  ISETP.GE.AND P0, PT, R4, R3, PT ;  /* 0x000000030400720c */ /* 0x000fda0003f06270 */
[----:B------:R-:W-:Y:S05]  /*eae0*/  @P0 BRA `(.L_x_178) ;  /* 0x0000000000b80947 */ /* 0x000fea0003800000 */
[----:B------:R-:W-:Y:S01]  /*eaf0*/  ISETP.NE.AND P0, PT, R9, 0x1, PT ;  /* 0x000000010900780c */ /* 0x000fe20003f05270 */
[----:B------:R-:W-:Y:S01]  /*eb00*/  UISETP.GT.AND UP2, UPT, UR44, 0x1, UPT ;  /* 0x000000012c00788c */ /* 0x000fe2000bf44270 */
[----:B------:R-:W-:Y:S01]  /*eb10*/  IMAD.MOV.U32 R5, RZ, RZ, R4 ;  /* 0x000000ffff057224 */ /* 0x000fe200078e0004 */
[----:B------:R-:W-:Y:S02]  /*eb20*/  UMOV UR8, 0x9b8 ;  /* 0x000009b800087882 */ /* 0x000fe40000000000 */
[----:B------:R-:W-:Y:S02]  /*eb30*/  USEL UR17, UR8, 0x978, UP2 ;  /* 0x0000097808117887 */ /* 0x000fe40009000000 */
[----:B------:R-:W-:-:S06]  /*eb40*/  USEL UR19, UR40, URZ, UP2 ;  /* 0x0000003f28137287 */ /* 0x000fcc0009000000 */
[----:B------:R-:W0:Y:S04]  /*eb50*/  @P0 LDC R3, c[0x0][0xbec] ;  /* 0x0002fb00ff030b82 */ /* 0x000e280000000800 */
[----:B------:R-:W-:Y:S01]  /*eb60*/  ULDC.64 UR8, c[0x0][UR17+0x218] ;  /* 0x0000860011087abb */ /* 0x000fe20008000a00 */
[----:B------:R-:W-:Y:S01]  /*eb70*/  ULDC.64 UR12, c[0x0][UR17+0x220] ;  /* 0x00008800110c7abb */ /* 0x000fe20008000a00 */
[----:B------:R-:W-:Y:S01]  /*eb80*/  ULDC.64 UR14, c[0x0][UR17+0x228] ;  /* 0x00008a00110e7abb */ /* 0x000fe20008000a00 */
[----:B------:R-:W-:Y:S01]  /*eb90*/  UIMAD.WIDE.U32 UR10, UR8, UR39, URZ ;  /* 0x00000027080a72a5 */ /* 0x000fe2000f8e003f */
[----:B------:R-:W1:Y:S01]  /*eba0*/  @P0 LDC R7, c[0x0][0xbf0] ;  /* 0x0002fc00ff070b82 */ /* 0x000e620000000800 */
[----:B------:R-:W-:Y:S02]  /*ebb0*/  UIMAD UR18, UR9, UR39, URZ ;  /* 0x00000027091272a4 */ /* 0x000fe4000f8e023f */
[----:B------:R-:W-:-:S02]  /*ebc0*/  UIMAD UR13, UR13, UR36, URZ ;  /* 0x000000240d0d72a4 */ /* 0x000fc4000f8e023f */
[----:B------:R-:W-:Y:S02]  /*ebd0*/  UIMAD.WIDE.U32 UR20, UR14, UR19, URZ ;  /* 0x000000130e1472a5 */ /* 0x000fe4000f8e003f */
[----:B------:R-:W-:Y:S02]  /*ebe0*/  UIMAD.WIDE.U32 UR8, UR12, UR36, URZ ;  /* 0x000000240c0872a5 */ /* 0x000fe4000f8e003f */
[----:B------:R-:W-:Y:S02]  /*ebf0*/  UIMAD UR14, UR15, UR19, URZ ;  /* 0x000000130f0e72a4 */ /* 0x000fe4000f8e023f */
[----:B------:R-:W-:Y:S02]  /*ec00*/  UIMAD UR13, UR12, UR37, UR13 ;  /* 0x000000250c0d72a4 */ /* 0x000fe4000f8e020d */
[----:B------:R-:W-:Y:S02]  /*ec10*/  UIADD3 UR10, UP0, UP1, UR8, UR10, UR4 ;  /* 0x0000000a080a7290 */ /* 0x000fe4000f91e004 */
[----:B------:R-:W-:Y:S01]  /*ec20*/  UIADD3 UR8, UR14, UR21, URZ ;  /* 0x000000150e087290 */ /* 0x000fe2000fffe03f */
[----:B0-----:R-:W-:Y:S01]  /*ec30*/  @P0 IMAD.HI.U32 R2, R4, R3, RZ ;  /* 0x0000000304020227 */ /* 0x001fe200078e00ff */
[----:B------:R-:W-:-:S02]  /*ec40*/  UIADD3 UR11, UR18, UR11, URZ ;  /* 0x0000000b120b7290 */ /* 0x000fc4000fffe03f */
[----:B------:R-:W-:Y:S01]  /*ec50*/  UIADD3 UR13, UR9, UR13, URZ ;  /* 0x0000000d090d7290 */ /* 0x000fe2000fffe03f */
[----:B------:R-:W-:Y:S02]  /*ec60*/  IMAD.U32 R3, RZ, RZ, UR21 ;  /* 0x00000015ff037e24 */ /* 0x000fe4000f8e00ff */
[----:B------:R-:W-:Y:S01]  /*ec70*/  IMAD.U32 R6, RZ, RZ, UR8 ;  /* 0x00000008ff067e24 */ /* 0x000fe2000f8e00ff */
[----:B------:R-:W-:Y:S01]  /*ec80*/  ULDC.64 UR8, c[0x0][UR17+0x210] ;  /* 0x0000840011087abb */ /* 0x000fe20008000a00 */
[----:B-1----:R-:W-:Y:S01]  /*ec90*/  @P0 SHF.R.U32.HI R5, RZ, R7, R2 ;  /* 0x00000007ff050219 */ /* 0x002fe20000011602 */
[----:B------:R-:W-:-:S04]  /*eca0*/  IMAD.U32 R2, RZ, RZ, UR20 ;  /* 0x00000014ff027e24 */ /* 0x000fc8000f8e00ff */
[--C-:B------:R-:W-:Y:S01]  /*ecb0*/  IMAD.MOV R7, RZ, RZ, -R5.reuse ;  /* 0x000000ffff077224 */ /* 0x100fe200078e0a05 */
[----:B------:R-:W-:Y:S01]  /*ecc0*/  IADD3 R2, P0, P1, R5, UR10, R2 ;  /* 0x0000000a05027c10 */ /* 0x000fe2000f91e002 */
[----:B------:R-:W-:Y:S01]  /*ecd0*/  UIADD3.X UR10, UR13, UR11, UR16, UP0, UP1 ;  /* 0x0000000b0d0a7290 */ /* 0x000fe200087e2410 */
[----:B------:R-:W-:Y:S01]  /*ece0*/  SHF.R.S32.HI R5, RZ, 0x1f, R5 ;  /* 0x0000001fff057819 */ /* 0x000fe20000011405 */
[----:B------:R-:W-:-:S04]  /*ecf0*/  IMAD R7, R9, R7, R4 ;  /* 0x0000000709077224 */ /* 0x000fc800078e0204 */
[----:B------:R-:W-:Y:S01]  /*ed00*/  IADD3.X R3, R5, UR10, R6, P0, P1 ;  /* 0x0000000a05037c10 */ /* 0x000fe200087e2406 */
[C---:B------:R-:W-:Y:S01]  /*ed10*/  IMAD R9, R7.reuse, UR9, RZ ;  /* 0x0000000907097c24 */ /* 0x040fe2000f8e02ff */
[----:B------:R-:W-:Y:S01]  /*ed20*/  SHF.R.S32.HI R4, RZ, 0x1f, R7 ;  /* 0x0000001fff047819 */ /* 0x000fe20000011407 */
[----:B------:R-:W-:Y:S01]  /*ed30*/  ULDC.64 UR10, c[0x0][0xba8] ;  /* 0x0002ea00000a7ab9 */ /* 0x000fe20000000a00 */
[----:B------:R-:W-:Y:S01]  /*ed40*/  @!UP2 ULDC UR10, c[0x0][0xb50] ;  /* 0x0002d400000aaab9 */ /* 0x000fe20000000800 */
[----:B------:R-:W-:Y:S01]  /*ed50*/  IMAD.WIDE.U32 R2, R7, UR8, R2 ;  /* 0x0000000807027c25 */ /* 0x000fe2000f8e0002 */
[----:B------:R-:W-:-:S03]  /*ed60*/  @!UP2 ULDC UR11, c[0x0][0xb54] ;  /* 0x0002d500000baab9 */ /* 0x000fc60000000800 */
[----:B------:R-:W-:Y:S01]  /*ed70*/  IMAD R9, R4, UR8, R9 ;  /* 0x0000000804097c24 */ /* 0x000fe2000f8e0209 */
[----:B------:R-:W-:-:S03]  /*ed80*/  LEA R4, P0, R2, UR10, 0x2 ;  /* 0x0000000a02047c11 */ /* 0x000fc6000f8010ff */
[----:B------:R-:W-:-:S05]  /*ed90*/  IMAD.IADD R3, R3, 0x1, R9 ;  /* 0x0000000103037824 */ /* 0x000fca00078e0209 */
[----:B------:R-:W-:Y:S01]  /*eda0*/  LEA.HI.X R5, R2, UR11, R3, 0x2, P0 ;  /* 0x0000000b02057c11 */ /* 0x000fe200080f1403 */
[----:B------:R-:W-:-:S05]  /*edb0*/  IMAD.MOV.U32 R3, RZ, RZ, -0x800000 ;  /* 0xff800000ff037424 */ /* 0x000fca00078e00ff */
[----:B------:R0:W-:Y:S02]  /*edc0*/  STG.E desc[UR50][R4.64], R3 ;  /* 0x0000000304007986 */ /* 0x0001e4000c101932 */
.L_x_178:
[----:B------:R-:W-:Y:S05]  /*edd0*/  BSYNC B1 ;  /* 0x0000000000017941 */ /* 0x000fea0003800000 */
.L_x_177:
[----:B------:R-:W-:-:S06]  /*ede0*/  UISETP.GT.AND UP0, UPT, UR44, 0x1, UPT ;  /* 0x000000012c00788c */ /* 0x000fcc000bf04270 */
[----:B------:R-:W-:-:S13]  /*edf0*/  PLOP3.LUT P0, PT, PT, PT, UP0, 0x80, 0x0 ;  /* 0x000000000000781c */ /* 0x000fda0003f0f008 */
[----:B------:R-:W-:Y:S05]  /*ee00*/  @P0 BRA `(.L_x_173) ;  /* 0x0000000800040947 */ /* 0x000fea0003800000 */
[----:B------:R-:W1:Y:S01]  /*ee10*/  LDC R11, c[0x0][0xbe8] ;  /* 0x0002fa00ff0b7b82 */ /* 0x000e620000000800 */
[----:B------:R-:W-:Y:S01]  /*ee20*/  ULDC.64 UR12, c[0x0][0xaa0] ;  /* 0x0002a800000c7ab9 */ /* 0x000fe20000000a00 */
[----:B------:R-:W-:Y:S01]  /*ee30*/  IMAD R2, R16, 0x20, R236 ;  /* 0x0000002010027824 */ /* 0x000fe200078e02ec */
[----:B------:R-:W-:Y:S01]  /*ee40*/  UIMAD UR10, UR16, UR12, URZ ;  /* 0x0000000c100a72a4 */ /* 0x000fe2000f8e023f */
[----:B0-----:R-:W-:Y:S01]  /*ee50*/  IMAD.U32 R5, RZ, RZ, UR42 ;  /* 0x0000002aff057e24 */ /* 0x001fe2000f8e00ff */
[----:B------:R-:W-:Y:S01]  /*ee60*/  UIMAD.WIDE.U32 UR8, UR4, UR12, URZ ;  /* 0x0000000c040872a5 */ /* 0x000fe2000f8e003f */
[----:B------:R-:W-:Y:S01]  /*ee70*/  BSSY B1, `(.L_x_179) ;  /* 0x0000044000017945 */ /* 0x000fe20003800000 */
[----:B------:R-:W-:Y:S01]  /*ee80*/  UIMAD UR10, UR4, UR13, UR10 ;  /* 0x0000000d040a72a4 */ /* 0x000fe2000f8e020a */
[----:B------:R-:W-:-:S03]  /*ee90*/  IMAD R6, R5, 0x80, R2 ;  /* 0x0000008005067824 */ /* 0x000fc600078e0202 */
[----:B------:R-:W-:Y:S01]  /*eea0*/  UIADD3 UR9, UR9, UR10, URZ ;  /* 0x0000000a09097290 */ /* 0x000fe2000fffe03f */
[----:B------:R-:W-:Y:S02]  /*eeb0*/  IMAD.MOV.U32 R5, RZ, RZ, R6 ;  /* 0x000000ffff057224 */ /* 0x000fe400078e0006 */
[----:B------:R-:W-:Y:S02]  /*eec0*/  ULDC.64 UR10, c[0x0][0xae8] ;  /* 0x0002ba00000a7ab9 */ /* 0x000fe40000000a00 */
[----:B------:R-:W-:-:S04]  /*eed0*/  UIMAD.WIDE.U32 UR8, UR39, UR10, UR8 ;  /* 0x0000000a270872a5 */ /* 0x000fc8000f8e0008 */
[----:B------:R-:W-:-:S03]  /*eee0*/  UIMAD UR9, UR39, UR11, UR9 ;  /* 0x0000000b270972a4 */ /* 0x000fc6000f8e0209 */
[----:B------:R-:W-:Y:S01]  /*eef0*/  ULDC.64 UR10, c[0x0][0xaf0] ;  /* 0x0002bc00000a7ab9 */ /* 0x000fe20000000a00 */
[----:B-1----:R-:W-:Y:S01]  /*ef00*/  ISETP.NE.AND P0, PT, R11, 0x1, PT ;  /* 0x000000010b00780c */ /* 0x002fe20003f05270 */
[----:B------:R-:W-:-:S04]  /*ef10*/  UIMAD UR37, UR37, UR10, URZ ;  /* 0x0000000a252572a4 */ /* 0x000fc8000f8e023f */
[----:B------:R-:W-:Y:S02]  /*ef20*/  UIMAD UR4, UR36, UR11, UR37 ;  /* 0x0000000b240472a4 */ /* 0x000fe4000f8e0225 */
[----:B------:R-:W-:-:S03]  /*ef30*/  UIMAD.WIDE.U32 UR36, UR36, UR10, UR8 ;  /* 0x0000000a242472a5 */ /* 0x000fc6000f8e0008 */
[----:B------:R-:W-:Y:S01]  /*ef40*/  ULDC.64 UR8, c[0x0][0xae0] ;  /* 0x0002b80000087ab9 */ /* 0x000fe20000000a00 */
[----:B------:R-:W-:Y:S02]  /*ef50*/  UIADD3 UR4, UR37, UR4, URZ ;  /* 0x0000000425047290 */ /* 0x000fe4000fffe03f */
[----:B------:R-:W0:Y:S08]  /*ef60*/  @P0 LDC R3, c[0x0][0xbec] ;  /* 0x0002fb00ff030b82 */ /* 0x000e300000000800 */
[----:B------:R-:W1:Y:S01]  /*ef70*/  @P0 LDC R7, c[0x0][0xbf0] ;  /* 0x0002fc00ff070b82 */ /* 0x000e620000000800 */
[----:B0-----:R-:W-:-:S04]  /*ef80*/  @P0 IMAD.HI.U32 R2, R6, R3, RZ ;  /* 0x0000000306020227 */ /* 0x001fc800078e00ff */
[----:B------:R-:W-:Y:S02]  /*ef90*/  IMAD.U32 R3, RZ, RZ, UR37 ;  /* 0x00000025ff037e24 */ /* 0x000fe4000f8e00ff */
[----:B------:R-:W-:Y:S01]  /*efa0*/  IMAD.U32 R3, RZ, RZ, UR4 ;  /* 0x00000004ff037e24 */ /* 0x000fe2000f8e00ff */
[----:B-1----:R-:W-:-:S04]  /*efb0*/  @P0 SHF.R.U32.HI R5, RZ, R7, R2 ;  /* 0x00000007ff050219 */ /* 0x002fc80000011602 */
[--C-:B------:R-:W-:Y:S01]  /*efc0*/  SHF.R.S32.HI R2, RZ, 0x1f, R5.reuse ;  /* 0x0000001fff027819 */ /* 0x100fe20000011405 */
[----:B------:R-:W-:-:S04]  /*efd0*/  IMAD.MOV R7, RZ, RZ, -R5 ;  /* 0x000000ffff077224 */ /* 0x000fc800078e0a05 */
[----:B------:R-:W-:Y:S02]  /*efe0*/  IMAD R4, R2, UR8, RZ ;  /* 0x0000000802047c24 */ /* 0x000fe4000f8e02ff */
[----:B------:R-:W-:Y:S02]  /*eff0*/  IMAD.U32 R2, RZ, RZ, UR36 ;  /* 0x00000024ff027e24 */ /* 0x000fe4000f8e00ff */
[----:B------:R-:W-:Y:S02]  /*f000*/  IMAD R7, R11, R7, R6 ;  /* 0x000000070b077224 */ /* 0x000fe400078e0206 */
[C---:B------:R-:W-:Y:S02]  /*f010*/  IMAD R9, R5.reuse, UR9, R4 ;  /* 0x0000000905097c24 */ /* 0x040fe4000f8e0204 */
[----:B------:R-:W-:Y:S01]  /*f020*/  IMAD.WIDE.U32 R2, R5, UR8, R2 ;  /* 0x0000000805027c25 */ /* 0x000fe2000f8e0002 */
[----:B------:R-:W-:Y:S01]  /*f030*/  SHF.R.S32.HI R4, RZ, 0x1f, R7 ;  /* 0x0000001fff047819 */ /* 0x000fe20000011407 */
[----:B------:R-:W-:-:S02]  /*f040*/  ULDC.64 UR8, c[0x0][0xad8] ;  /* 0x0002b60000087ab9 */ /* 0x000fc40000000a00 */
[----:B------:R-:W-:Y:S02]  /*f050*/  IMAD.U32 R5, RZ, RZ, UR42 ;  /* 0x0000002aff057e24 */ /* 0x000fe4000f8e00ff */
[----:B------:R-:W-:Y:S02]  /*f060*/  IMAD.IADD R3, R3, 0x1, R9 ;  /* 0x0000000103037824 */ /* 0x000fe400078e0209 */
[----:B------:R-:W-:Y:S02]  /*f070*/  IMAD R8, R5, 0x80, R236 ;  /* 0x0000008005087824 */ /* 0x000fe400078e02ec */
[----:B------:R-:W-:Y:S02]  /*f080*/  IMAD R6, R4, UR8, RZ ;  /* 0x0000000804067c24 */ /* 0x000fe4000f8e02ff */
[----:B-----5:R-:W-:Y:S02]  /*f090*/  IMAD R11, R0, R11, RZ ;  /* 0x0000000b000b7224 */ /* 0x020fe400078e02ff */
[----:B------:R-:W-:-:S02]  /*f0a0*/  VIADD R4, R8, 0x40 ;  /* 0x0000004008047836 */ /* 0x000fc40000000000 */
[C---:B------:R-:W-:Y:S01]  /*f0b0*/  IMAD R5, R7.reuse, UR9, R6 ;  /* 0x0000000907057c24 */ /* 0x040fe2000f8e0206 */
[-C--:B------:R-:W-:Y:S01]  /*f0c0*/  ISETP.GE.AND P2, PT, R8, R11.reuse, PT ;  /* 0x0000000b0800720c */ /* 0x080fe20003f46270 */
[----:B------:R-:W-:Y:S01]  /*f0d0*/  IMAD.WIDE.U32 R2, R7, UR8, R2 ;  /* 0x0000000807027c25 */ /* 0x000fe2000f8e0002 */
[----:B------:R-:W-:Y:S01]  /*f0e0*/  ULDC.64 UR8, c[0x0][0xa80] ;  /* 0x0002a00000087ab9 */ /* 0x000fe20000000a00 */
[----:B------:R-:W-:Y:S02]  /*f0f0*/  ISETP.GE.AND P1, PT, R4, R11, PT ;  /* 0x0000000b0400720c */ /* 0x000fe40003f26270 */
[----:B------:R-:W-:Y:S01]  /*f100*/  IMAD.IADD R3, R3, 0x1, R5 ;  /* 0x0000000103037824 */ /* 0x000fe200078e0205 */
[----:B------:R-:W-:Y:S01]  /*f110*/  LEA R4, P3, R2, UR8, 0x1 ;  /* 0x0000000802047c11 */ /* 0x000fe2000f8608ff */
[----:B------:R-:W-:Y:S02]  /*f120*/  VIADD R0, R8, 0x20 ;  /* 0x0000002008007836 */ /* 0x000fe40000000000 */
[----:B------:R-:W-:Y:S01]  /*f130*/  IMAD.SHL.U32 R7, R16, 0x8, RZ ;  /* 0x0000000810077824 */ /* 0x000fe200078e00ff */
[----:B------:R-:W-:-:S02]  /*f140*/  LEA.HI.X R5, R2, UR9, R3, 0x1, P3 ;  /* 0x0000000902057c11 */ /* 0x000fc400098f0c03 */
[----:B------:R-:W-:Y:S01]  /*f150*/  ISETP.GE.AND P0, PT, R0, R11, PT ;  /* 0x0000000b0000720c */ /* 0x000fe20003f06270 */
[C---:B------:R-:W-:Y:S01]  /*f160*/  VIADD R13, R7.reuse, 0x80 ;  /* 0x00000080070d7836 */ /* 0x040fe20000000000 */
[----:B------:R0:W1:Y:S01]  /*f170*/  SHFL.IDX PT, R2, R4, RZ, 0x181f ;  /* 0x00181fff04027589 */ /* 0x00006200000e0000 */
[----:B------:R-:W-:Y:S01]  /*f180*/  VIADD R9, R7, 0x40 ;  /* 0x0000004007097836 */ /* 0x000fe20000000000 */
[----:B------:R-:W-:Y:S02]  /*f190*/  SHF.R.S32.HI R6, RZ, 0x1f, R7 ;  /* 0x0000001fff067819 */ /* 0x000fe40000011407 */
[----:B------:R0:W2:Y:S01]  /*f1a0*/  SHFL.IDX PT, R0, R5, RZ, 0x181f ;  /* 0x00181fff05007589 */ /* 0x0000a200000e0000 */
        /* <DEDUP_REMOVED lines=12> */
[----:B------:R3:W-:Y:S01]  /*f270*/  @!P4 ST.E.128 desc[UR50][R14.64], RZ ;  /* 0x000000ff0e00c985 */ /* 0x0007e2000c101d32 */
[----:B------:R-:W-:-:S03]  /*f280*/  @!P2 LEA.HI.X R3, R13, R0, R10, 0x1, P6 ;  /* 0x000000000d03a211 */ /* 0x000fc600030f0c0a */
[----:B------:R3:W-:Y:S04]  /*f290*/  @!P3 ST.E.128 desc[UR50][R20.64], RZ ;  /* 0x000000ff1400b985 */ /* 0x0007e8000c101d32 */
[----:B------:R3:W-:Y:S02]  /*f2a0*/  @!P2 ST.E.128 desc[UR50][R2.64], RZ ;  /* 0x000000ff0200a985 */ /* 0x0007e4000c101d32 */
.L_x_180:
[----:B------:R-:W-:Y:S05]  /*f2b0*/  BSYNC B1 ;  /* 0x0000000000017941 */ /* 0x000fea0003800000 */
.L_x_179:
[----:B--2---:R2:W4:Y:S01]  /*f2c0*/  SHFL.IDX PT, R0, R5, 0x1, 0x181f ;  /* 0x00381f0005007f89 */ /* 0x00452200000e0000 */
[----:B------:R-:W-:Y:S03]  /*f2d0*/  BSSY B1, `(.L_x_181) ;  /* 0x0000010000017945 */ /* 0x000fe60003800000 */
[----:B-1-3--:R2:W1:Y:S01]  /*f2e0*/  SHFL.IDX PT, R2, R4, 0x1, 0x181f ;  /* 0x00381f0004027f89 */ /* 0x00a46200000e0000 */
[----:B------:R-:W-:Y:S05]  /*f2f0*/  @P0 BRA `(.L_x_182) ;  /* 0x0000000000340947 */ /* 0x000fea0003800000 */
[----:B------:R-:W-:Y:S02]  /*f300*/  ULDC UR4, c[0x0][0xac8] ;  /* 0x0002b20000047ab9 */ /* 0x000fe40000000800 */
[----:B------:R-:W-:Y:S02]  /*f310*/  ISETP.GE.AND P4, PT, R7, UR4, PT ;  /* 0x0000000407007c0c */ /* 0x000fe4000bf86270 */
[----:B------:R-:W-:Y:S02]  /*f320*/  ISETP.GE.AND P5, PT, R9, UR4, PT ;  /* 0x0000000409007c0c */ /* 0x000fe4000bfa6270 */
[----:B------:R-:W-:-:S09]  /*f330*/  ISETP.GE.AND P6, PT, R13, UR4, PT ;  /* 0x000000040d007c0c */ /* 0x000fd2000bfc6270 */
[-C--:B-1----:R-:W-:Y:S02]  /*f340*/  @!P4 LEA R14, P0, R7, R2.reuse, 0x1 ;  /* 0x00000002070ec211 */ /* 0x082fe400078008ff */
[-C--:B------:R-:W-:Y:S02]  /*f350*/  @!P5 LEA R20, P2, R9, R2.reuse, 0x1 ;  /* 0x000000020914d211 */ /* 0x080fe400078408ff */
[----:B------:R-:W-:Y:S02]  /*f360*/  @!P6 LEA R2, P3, R13, R2, 0x1 ;  /* 0x000000020d02e211 */ /* 0x000fe400078608ff */
[-C--:B----4-:R-:W-:Y:S02]  /*f370*/  @!P4 LEA.HI.X R15, R7, R0.reuse, R6, 0x1, P0 ;  /* 0x00000000070fc211 */ /* 0x090fe400000f0c06 */
[-C--:B------:R-:W-:Y:S02]  /*f380*/  @!P5 LEA.HI.X R21, R9, R0.reuse, R12, 0x1, P2 ;  /* 0x000000000915d211 */ /* 0x080fe400010f0c0c */
[----:B------:R-:W-:Y:S01]  /*f390*/  @!P6 LEA.HI.X R3, R13, R0, R10, 0x1, P3 ;  /* 0x000000000d03e211 */ /* 0x000fe200018f0c0a */
[----:B------:R3:W-:Y:S04]  /*f3a0*/  @!P4 ST.E.128 desc[UR50][R14.64], RZ ;  /* 0x000000ff0e00c985 */ /* 0x0007e8000c101d32 */
[----:B------:R3:W-:Y:S04]  /*f3b0*/  @!P5 ST.E.128 desc[UR50][R20.64], RZ ;  /* 0x000000ff1400d985 */ /* 0x0007e8000c101d32 */
[----:B------:R3:W-:Y:S02]  /*f3c0*/  @!P6 ST.E.128 desc[UR50][R2.64], RZ ;  /* 0x000000ff0200e985 */ /* 0x0007e4000c101d32 */
.L_x_182:
[----:B------:R-:W-:Y:S05]  /*f3d0*/  BSYNC B1 ;  /* 0x0000000000017941 */ /* 0x000fea0003800000 */
.L_x_181:
[----:B----4-:R4:W0:Y:S01]  /*f3e0*/  SHFL.IDX PT, R0, R5, 0x2, 0x181f ;  /* 0x00581f0005007f89 */ /* 0x01082200000e0000 */
        /* <DEDUP_REMOVED lines=10> */
[-C--:B0-----:R-:W-:Y:S02]  /*f490*/  @!P3 LEA.HI.X R15, R7, R0.reuse, R6, 0x1, P0 ;  /* 0x00000000070fb211 */ /* 0x081fe400000f0c06 */
[-C--:B------:R-:W-:Y:S02]  /*f4a0*/  @!P4 LEA.HI.X R21, R9, R0.reuse, R12, 0x1, P1 ;  /* 0x000000000915c211 */ /* 0x080fe400008f0c0c */
[----:B------:R-:W-:Y:S01]  /*f4b0*/  @!P5 LEA.HI.X R3, R13, R0, R10, 0x1, P2 ;  /* 0x000000000d03d211 */ /* 0x000fe200010f0c0a */
[----:B------:R3:W-:Y:S04]  /*f4c0*/  @!P3 ST.E.128 desc[UR50][R14.64], RZ ;  /* 0x000000ff0e00b985 */ /* 0x0007e8000c101d32 */
[----:B------:R3:W-:Y:S04]  /*f4d0*/  @!P4 ST.E.128 desc[UR50][R20.64], RZ ;  /* 0x000000ff1400c985 */ /* 0x0007e8000c101d32 */
[----:B------:R3:W-:Y:S02]  /*f4e0*/  @!P5 ST.E.128 desc[UR50][R2.64], RZ ;  /* 0x000000ff0200d985 */ /* 0x0007e4000c101d32 */
.L_x_184:
[----:B------:R-:W-:Y:S05]  /*f4f0*/  BSYNC B1 ;  /* 0x0000000000017941 */ /* 0x000fea0003800000 */
.L_x_183:
[----:B0-----:R-:W-:Y:S01]  /*f500*/  VIADD R0, R8, 0x60 ;  /* 0x0000006008007836 */ /* 0x001fe20000000000 */
[----:B--2-4-:R-:W0:Y:S04]  /*f510*/  SHFL.IDX PT, R5, R5, 0x3, 0x181f ;  /* 0x00781f0005057f89 */ /* 0x014e2800000e0000 */
[----:B------:R-:W-:Y:S01]  /*f520*/  ISETP.GE.AND P0, PT, R0, R11, PT ;  /* 0x0000000b0000720c */ /* 0x000fe20003f06270 */
[----:B-1-3--:R1:W2:-:S12]  /*f530*/  SHFL.IDX PT, R2, R4, 0x3, 0x181f ;  /* 0x00781f0004027f89 */ /* 0x00a29800000e0000 */
[----:B-1----:R-:W-:Y:S05]  /*f540*/  @P0 BRA `(.L_x_173) ;  /* 0x0000000000340947 */ /* 0x002fea0003800000 */
[----:B------:R-:W-:Y:S02]  /*f550*/  ULDC UR4, c[0x0][0xac8] ;  /* 0x0002b20000047ab9 */ /* 0x000fe40000000800 */
[----:B------:R-:W-:Y:S02]  /*f560*/  ISETP.GE.AND P3, PT, R7, UR4, PT ;  /* 0x0000000407007c0c */ /* 0x000fe4000bf66270 */
[----:B------:R-:W-:Y:S02]  /*f570*/  ISETP.GE.AND P4, PT, R9, UR4, PT ;  /* 0x0000000409007c0c */ /* 0x000fe4000bf86270 */
[----:B------:R-:W-:-:S09]  /*f580*/  ISETP.GE.AND P5, PT, R13, UR4, PT ;  /* 0x000000040d007c0c */ /* 0x000fd2000bfa6270 */
[-C--:B--2---:R-:W-:Y:S02]  /*f590*/  @!P3 LEA R14, P0, R7, R2.reuse, 0x1 ;  /* 0x00000002070eb211 */ /* 0x084fe400078008ff */
        /* <DEDUP_REMOVED lines=8> */
.L_x_173:
[----:B------:R-:W-:Y:S05]  /*f620*/  BSYNC B0 ;  /* 0x0000000000007941 */ /* 0x000fea0003800000 */
.L_x_163:
[----:B------:R-:W-:Y:S02]  /*f630*/  ULDC UR4, c[0x0][0xc3c] ;  /* 0x00030f0000047ab9 */ /* 0x000fe40000000800 */
[----:B------:R-:W-:-:S06]  /*f640*/  UISETP.GE.AND UP0, UPT, UR7, UR4, UPT ;  /* 0x000000040700728c */ /* 0x000fcc000bf06270 */
[----:B------:R-:W-:-:S13]  /*f650*/  PLOP3.LUT P0, PT, PT, PT, UP0, 0x80, 0x0 ;  /* 0x000000000000781c */ /* 0x000fda0003f0f008 */
[----:B------:R-:W-:Y:S05]  /*f660*/  @!P0 BRA `(.L_x_185) ;  /* 0xffffff1800848947 */ /* 0x000fea000383ffff */
[----:B------:R-:W-:Y:S05]  /*f670*/  EXIT ;  /* 0x000000000000794d */ /* 0x000fea0003800000 */
.L_x_136:
[----:B------:R-:W-:-:S08]  /*f680*/  NOP ;  /* 0x0000000000007918 */ /* 0x000fd00000000000 */
[----:B------:R-:W0:-:S00]  /*f690*/  USETMAXREG.DEALLOC.CTAPOOL 0x18 ;  /* 0x00000018000079c8 */ /* 0x000e0000080e0500 */
[----:B0-----:R-:W2:Y:S01]  /*f6a0*/  LDL.LU R2, [R1+0x10] ;  /* 0x0000100001027983 */ /* 0x001ea20000300800 */
[----:B------:R-:W-:Y:S01]  /*f6b0*/  LOP3.LUT R0, R0, 0x3, RZ, 0xc0, !PT ;  /* 0x0000000300007812 */ /* 0x000fe200078ec0ff */
[----:B------:R-:W-:-:S05]  /*f6c0*/  IMAD.MOV.U32 R6, RZ, RZ, RZ ;  /* 0x000000ffff067224 */ /* 0x000fca00078e00ff */
[----:B------:R-:W0:Y:S02]  /*f6d0*/  SHFL.IDX PT, R0, R0, RZ, 0x1f ;  /* 0x00001fff00007589 */ /* 0x000e2400000e0000 */
[----:B0-----:R-:W-:Y:S02]  /*f6e0*/  ISETP.NE.AND P0, PT, R0, RZ, PT ;  /* 0x000000ff0000720c */ /* 0x001fe40003f05270 */
[----:B--2---:R-:W-:-:S11]  /*f6f0*/  LOP3.LUT R2, R2, 0xfffffffd, RZ, 0xc0, !PT ;  /* 0xfffffffd02027812 */ /* 0x004fd600078ec0ff */
[----:B------:R-:W-:-:S05]  /*f700*/  @P0 LOP3.LUT R2, R2, 0x2, RZ, 0xfc, !PT ;  /* 0x0000000202020812 */ /* 0x000fca00078efcff */
[----:B------:R0:W-:Y:S01]  /*f710*/  STL [R1+0x10], R2 ;  /* 0x0000100201007387 */ /* 0x0001e20000100800 */
[----:B------:R-:W-:Y:S05]  /*f720*/  @!P0 BRA `(.L_x_186) ;  /* 0x00000000002c8947 */ /* 0x000fea0003800000 */
[----:B------:R-:W1:Y:S08]  /*f730*/  S2UR UR5, SR_CgaCtaId ;  /* 0x00000000000579c3 */ /* 0x000e700000008800 */
[----:B------:R-:W-:Y:S06]  /*f740*/  BAR.SYNC.DEFER_BLOCKING 0x5, 0x180 ;  /* 0x0146000000007b1d */ /* 0x000fec0000010000 */
[----:B------:R-:W-:-:S02]  /*f750*/  UMOV UR4, 0x400 ;  /* 0x0000040000047882 */ /* 0x000fc40000000000 */
[----:B-1----:R-:W-:-:S09]  /*f760*/  ULEA UR4, UR5, UR4, 0x18 ;  /* 0x0000000405047291 */ /* 0x002fd2000f8ec03f */
[----:B------:R-:W1:Y:S04]  /*f770*/  LDS.128 R4, [UR4+0x334d0] ;  /* 0x0334d004ff047984 */ /* 0x000e680008000c00 */
[----:B-1----:R1:W-:Y:S01]  /*f780*/  STL.64 [R1], R4 ;  /* 0x0000000401007387 */ /* 0x0023e20000100a00 */
[----:B------:R-:W-:-:S03]  /*f790*/  IMAD.MOV.U32 R0, RZ, RZ, R7 ;  /* 0x000000ffff007224 */ /* 0x000fc600078e0007 */
[----:B------:R1:W-:Y:S02]  /*f7a0*/  STL [R1+0x8], R6 ;  /* 0x0000080601007387 */ /* 0x0003e40000100800 */
[----:B------:R-:W-:Y:S01]  /*f7b0*/  R2UR UR42, R0 ;  /* 0x00000000002a72ca */ /* 0x000fe200000e0000 */
[----:B------:R-:W-:Y:S06]  /*f7c0*/  BAR.ARV 0x4, 0x180 ;  /* 0x0106000000007b1d */ /* 0x000fec0000002000 */
[----:B------:R-:W-:Y:S08]  /*f7d0*/  BRA `(.L_x_187) ;  /* 0x0000000800b07947 */ /* 0x000ff00003800000 */
.L_x_186:
[----:B------:R-:W1:Y:S01]  /*f7e0*/  S2R R0, SR_TID.X ;  /* 0x0000000000007919 */ /* 0x000e620000002100 */
[----:B------:R-:W-:Y:S01]  /*f7f0*/  ULDC UR4, c[0x0][0xc3c] ;  /* 0x00030f0000047ab9 */ /* 0x000fe20000000800 */
[----:B-1----:R-:W-:-:S04]  /*f800*/  LOP3.LUT R0, R0, 0x1f, RZ, 0xc0, !PT ;  /* 0x0000001f00007812 */ /* 0x002fc800078ec0ff */
[----:B------:R-:W-:-:S04]  /*f810*/  ISETP.NE.AND P0, PT, R0, 0x1f, PT ;  /* 0x0000001f0000780c */ /* 0x000fc80003f05270 */
[----:B------:R-:W-:-:S13]  /*f820*/  ISETP.GE.OR P1, PT, R0, UR4, !P0 ;  /* 0x0000000400007c0c */ /* 0x000fda000c726670 */
[----:B0-----:R-:W0:Y:S08]  /*f830*/  @!P1 LDC.64 R2, c[0x0][0xc80] ;  /* 0x00032000ff029b82 */ /* 0x001e300000000a00 */
[----:B------:R-:W1:Y:S01]  /*f840*/  @!P1 LDC.64 R4, c[0x0][0xc78] ;  /* 0x00031e00ff049b82 */ /* 0x000e620000000a00 */
[----:B0-----:R-:W-:-:S05]  /*f850*/  @!P1 IMAD.WIDE.U32 R2, R0, 0x4, R2 ;  /* 0x0000000400029825 */ /* 0x001fca00078e0002 */
[----:B------:R1:W2:Y:S02]  /*f860*/  @!P1 LDG.E R6, desc[UR50][R2.64] ;  /* 0x0000003202069981 */ /* 0x0002a4000c1e1900 */
[----:B-1----:R-:W-:-:S04]  /*f870*/  @!P1 IMAD.WIDE.U32 R2, R0, 0x4, R4 ;  /* 0x0000000400029825 */ /* 0x002fc800078e0004 */
[----:B------:R-:W-:-:S06]  /*f880*/  IMAD.MOV.U32 R5, RZ, RZ, RZ ;  /* 0x000000ffff057224 */ /* 0x000fcc00078e00ff */
[----:B------:R-:W2:Y:S01]  /*f890*/  @!P1 LDG.E R5, desc[UR50][R2.64] ;  /* 0x0000003202059981 */ /* 0x000ea2000c1e1900 */
[C---:B------:R-:W-:Y:S01]  /*f8a0*/  ISETP.NE.AND P1, PT, R0.reuse, RZ, PT ;  /* 0x000000ff0000720c */ /* 0x040fe20003f25270 */
[----:B------:R-:W-:Y:S01]  /*f8b0*/  UMOV UR42, URZ ;  /* 0x0000003f002a7c82 */ /* 0x000fe20008000000 */
[C---:B------:R-:W-:Y:S02]  /*f8c0*/  ISETP.GE.U32.AND P2, PT, R0.reuse, 0x2, PT ;  /* 0x000000020000780c */ /* 0x040fe40003f46070 */
[C---:B------:R-:W-:Y:S02]  /*f8d0*/  ISETP.GE.U32.AND P3, PT, R0.reuse, 0x4, PT ;  /* 0x000000040000780c */ /* 0x040fe40003f66070 */
[C---:B------:R-:W-:Y:S02]  /*f8e0*/  ISETP.GE.U32.AND P4, PT, R0.reuse, 0x8, PT ;  /* 0x000000080000780c */ /* 0x040fe40003f86070 */
[----:B------:R-:W-:Y:S01]  /*f8f0*/  ISETP.GE.U32.AND P5, PT, R0, 0x10, PT ;  /* 0x000000100000780c */ /* 0x000fe20003fa6070 */
[----:B--2---:R-:W-:-:S05]  /*f900*/  IMAD R4, R6, R5, RZ ;  /* 0x0000000506047224 */ /* 0x004fca00078e02ff */
[----:B------:R-:W0:Y:S02]  /*f910*/  SHFL.UP PT, R7, R4, 0x1, RZ ;  /* 0x0420000004077989 */ /* 0x000e2400000e00ff */
[----:B0-----:R-:W-:-:S05]  /*f920*/  SEL R7, R7, RZ, P1 ;  /* 0x000000ff07077207 */ /* 0x001fca0000800000 */
[----:B------:R-:W-:-:S05]  /*f930*/  IMAD.IADD R7, R4, 0x1, R7 ;  /* 0x0000000104077824 */ /* 0x000fca00078e0207 */
[----:B------:R-:W0:Y:S02]  /*f940*/  SHFL.UP PT, R8, R7, 0x2, RZ ;  /* 0x0440000007087989 */ /* 0x000e2400000e00ff */
[----:B0-----:R-:W-:-:S05]  /*f950*/  SEL R8, R8, RZ, P2 ;  /* 0x000000ff08087207 */ /* 0x001fca0001000000 */
[----:B------:R-:W-:Y:S02]  /*f960*/  IMAD.IADD R8, R7, 0x1, R8 ;  /* 0x0000000107087824 */ /* 0x000fe400078e0208 */
[----:B------:R-:W0:Y:S03]  /*f970*/  S2R R7, SR_CTAID.X ;  /* 0x0000000000077919 */ /* 0x000e260000002500 */
[----:B------:R-:W1:Y:S02]  /*f980*/  SHFL.UP PT, R9, R8, 0x4, RZ ;  /* 0x0480000008097989 */ /* 0x000e6400000e00ff */
[----:B-1----:R-:W-:-:S05]  /*f990*/  SEL R9, R9, RZ, P3 ;  /* 0x000000ff09097207 */ /* 0x002fca0001800000 */
[----:B------:R-:W-:-:S05]  /*f9a0*/  IMAD.IADD R3, R8, 0x1, R9 ;  /* 0x0000000108037824 */ /* 0x000fca00078e0209 */
[----:B------:R-:W1:Y:S02]  /*f9b0*/  SHFL.UP PT, R2, R3, 0x8, RZ ;  /* 0x0500000003027989 */ /* 0x000e6400000e00ff */
[----:B-1----:R-:W-:-:S05]  /*f9c0*/  SEL R2, R2, RZ, P4 ;  /* 0x000000ff02027207 */ /* 0x002fca0002000000 */
[----:B------:R-:W-:-:S05]  /*f9d0*/  IMAD.IADD R4, R3, 0x1, R2 ;  /* 0x0000000103047824 */ /* 0x000fca00078e0202 */
[----:B------:R-:W1:Y:S02]  /*f9e0*/  SHFL.UP PT, R2, R4, 0x10, RZ ;  /* 0x0600000004027989 */ /* 0x000e6400000e00ff */
[----:B-1----:R-:W-:Y:S02]  /*f9f0*/  SEL R9, R2, RZ, P5 ;  /* 0x000000ff02097207 */ /* 0x002fe40002800000 */
[----:B------:R-:W1:Y:S03]  /*fa00*/  LDC R2, c[0x0][0xc38] ;  /* 0x00030e00ff027b82 */ /* 0x000e660000000800 */
[----:B------:R-:W-:-:S05]  /*fa10*/  IMAD.IADD R9, R4, 0x1, R9 ;  /* 0x0000000104097824 */ /* 0x000fca00078e0209 */
[----:B------:R-:W1:Y:S02]  /*fa20*/  SHFL.IDX PT, R11, R9, 0x1f, 0x1f ;  /* 0x03e01f00090b7f89 */ /* 0x000e6400000e0000 */
[----:B-1----:R-:W-:-:S04]  /*fa30*/  IMAD R8, R11, R2, RZ ;  /* 0x000000020b087224 */ /* 0x002fc800078e02ff */
[----:B------:R-:W-:Y:S01]  /*fa40*/  IMAD.MOV.U32 R11, RZ, RZ, R8 ;  /* 0x000000ffff0b7224 */ /* 0x000fe200078e0008 */
[----:B0-----:R-:W-:-:S13]  /*fa50*/  ISETP.GT.AND P6, PT, R8, R7, PT ;  /* 0x000000070800720c */ /* 0x001fda0003fc4270 */
[----:B------:R-:W-:Y:S05]  /*fa60*/  @P6 BRA `(.L_x_188) ;  /* 0x0000000000a46947 */ /* 0x000fea0003800000 */
[----:B------:R-:W-:Y:S01]  /*fa70*/  IMAD.MOV.U32 R8, RZ, RZ, R11 ;  /* 0x000000ffff087224 */ /* 0x000fe200078e000b */
[----:B------:R-:W-:Y:S01]  /*fa80*/  UMOV UR42, URZ ;  /* 0x0000003f002a7c82 */ /* 0x000fe20008000000 */
[----:B------:R-:W-:-:S05]  /*fa90*/  ULDC UR5, c[0x0][0xc3c] ;  /* 0x00030f0000057ab9 */ /* 0x000fca0000000800 */
.L_x_190:
[----:B------:R-:W-:-:S03]  /*faa0*/  UIADD3 UR4, UR42, 0x1f, URZ ;  /* 0x0000001f2a047890 */ /* 0x000fc6000fffe03f */
[----:B------:R-:W-:Y:S01]  /*fab0*/  ULDC UR42, c[0x0][0xc3c] ;  /* 0x00030f00002a7ab9 */ /* 0x000fe20000000800 */
[----:B------:R-:W-:-:S06]  /*fac0*/  UISETP.GE.AND UP0, UPT, UR4, UR5, UPT ;  /* 0x000000050400728c */ /* 0x000fcc000bf06270 */
[----:B------:R-:W-:-:S13]  /*fad0*/  PLOP3.LUT P6, PT, PT, PT, UP0, 0x40, 0x0 ;  /* 0x000000000000781c */ /* 0x000fda0003fce808 */
[----:B------:R-:W-:Y:S05]  /*fae0*/  @!P6 BRA `(.L_x_189) ;  /* 0x0000000400b4e947 */ /* 0x000fea0003800000 */
[----:B------:R-:W-:Y:S01]  /*faf0*/  UMOV UR42, UR4 ;  /* 0x00000004002a7c82 */ /* 0x000fe20008000000 */
[----:B------:R-:W-:Y:S02]  /*fb00*/  IMAD.MOV.U32 R6, RZ, RZ, RZ ;  /* 0x000000ffff067224 */ /* 0x000fe400078e00ff */
[----:B------:R-:W-:-:S05]  /*fb10*/  VIADD R9, R0, UR42 ;  /* 0x0000002a00097c36 */ /* 0x000fca0008000000 */
[----:B------:R-:W-:-:S13]  /*fb20*/  ISETP.GE.OR P6, PT, R9, UR5, !P0 ;  /* 0x0000000509007c0c */ /* 0x000fda000c7c6670 */
[----:B------:R-:W0:Y:S08]  /*fb30*/  @!P6 LDC.64 R2, c[0x0][0xc80] ;  /* 0x00032000ff02eb82 */ /* 0x000e300000000a00 */
[----:B------:R-:W1:Y:S01]  /*fb40*/  @!P6 LDC.64 R4, c[0x0][0xc78] ;  /* 0x00031e00ff04eb82 */ /* 0x000e620000000a00 */
[----:B0-----:R-:W-:-:S05]  /*fb50*/  @!P6 IMAD.WIDE R2, R9, 0x4, R2 ;  /* 0x000000040902e825 */ /* 0x001fca00078e0202 */
[----:B------:R1:W2:Y:S02]  /*fb60*/  @!P6 LDG.E R6, desc[UR50][R2.64] ;  /* 0x000000320206e981 */ /* 0x0002a4000c1e1900 */
[----:B-1----:R-:W-:-:S04]  /*fb70*/  @!P6 IMAD.WIDE R2, R9, 0x4, R4 ;  /* 0x000000040902e825 */ /* 0x002fc800078e0204 */
[----:B------:R-:W-:-:S06]  /*fb80*/  IMAD.MOV.U32 R5, RZ, RZ, RZ ;  /* 0x000000ffff057224 */ /* 0x000fcc00078e00ff */
[----:B------:R-:W2:Y:S02]  /*fb90*/  @!P6 LDG.E R5, desc[UR50][R2.64] ;  /* 0x000000320205e981 */ /* 0x000ea4000c1e1900 */
[----:B--2---:R-:W-:-:S05]  /*fba0*/  IMAD R11, R6, R5, RZ ;  /* 0x00000005060b7224 */ /* 0x004fca00078e02ff */
[----:B------:R-:W0:Y:S02]  /*fbb0*/  SHFL.UP PT, R4, R11, 0x1, RZ ;  /* 0x042000000b047989 */ /* 0x000e2400000e00ff */
[----:B0-----:R-:W-:-:S05]  /*fbc0*/  SEL R4, R4, RZ, P1 ;  /* 0x000000ff04047207 */ /* 0x001fca0000800000 */
[----:B------:R-:W-:-:S05]  /*fbd0*/  IMAD.IADD R4, R11, 0x1, R4 ;  /* 0x000000010b047824 */ /* 0x000fca00078e0204 */
        /* <DEDUP_REMOVED lines=11> */
[----:B------:R-:W-:Y:S02]  /*fc90*/  IMAD.IADD R9, R3, 0x1, R2 ;  /* 0x0000000103097824 */ /* 0x000fe400078e0202 */
[----:B------:R-:W0:Y:S03]  /*fca0*/  LDC R2, c[0x0][0xc38] ;  /* 0x00030e00ff027b82 */ /* 0x000e260000000800 */
[----:B------:R-:W0:Y:S02]  /*fcb0*/  SHFL.IDX PT, R11, R9, 0x1f, 0x1f ;  /* 0x03e01f00090b7f89 */ /* 0x000e2400000e0000 */
[----:B0-----:R-:W-:-:S04]  /*fcc0*/  IMAD R11, R11, R2, RZ ;  /* 0x000000020b0b7224 */ /* 0x001fc800078e02ff */
[----:B------:R-:W-:-:S05]  /*fcd0*/  IMAD.IADD R8, R11, 0x1, R8 ;  /* 0x000000010b087824 */ /* 0x000fca00078e0208 */
[----:B------:R-:W-:-:S13]  /*fce0*/  ISETP.GT.AND P6, PT, R8, R7, PT ;  /* 0x000000070800720c */ /* 0x000fda0003fc4270 */
[----:B------:R-:W-:Y:S05]  /*fcf0*/  @!P6 BRA `(.L_x_190) ;  /* 0xfffffffc0068e947 */ /* 0x000fea000383ffff */
.L_x_188:
[----:B------:R-:W-:Y:S02]  /*fd00*/  IMAD.IADD R11, R8, 0x1, -R11 ;  /* 0x00000001080b7824 */ /* 0x000fe400078e0a0b */
[----:B------:R-:W-:Y:S02]  /*fd10*/  IMAD.MOV.U32 R8, RZ, RZ, RZ ;  /* 0x000000ffff087224 */ /* 0x000fe400078e00ff */
[----:B------:R-:W-:-:S05]  /*fd20*/  IMAD R4, R9, R2, R11 ;  /* 0x0000000209047224 */ /* 0x000fca00078e020b */
[----:B------:R-:W-:-:S13]  /*fd30*/  ISETP.GT.AND P0, PT, R4, R7, PT ;  /* 0x000000070400720c */ /* 0x000fda0003f04270 */
[----:B------:R-:W-:Y:S02]  /*fd40*/  VOTEU.ANY UR5, UPT, !P0 ;  /* 0x0000000000057886 */ /* 0x000fe400040e0100 */
[----:B------:R-:W-:Y:S02]  /*fd50*/  UPOPC UR4, UR5 ;  /* 0x00000005000472bf */ /* 0x000fe40008000000 */
[----:B------:R-:W-:-:S04]  /*fd60*/  ISETP.NE.AND P0, PT, RZ, UR5, PT ;  /* 0x00000005ff007c0c */ /* 0x000fc8000bf05270 */
[----:B------:R-:W-:Y:S02]  /*fd70*/  IMAD.U32 R13, RZ, RZ, UR4 ;  /* 0x00000004ff0d7e24 */ /* 0x000fe4000f8e00ff */
[----:B------:R-:W-:-:S03]  /*fd80*/  IMAD.U32 R12, RZ, RZ, UR4 ;  /* 0x00000004ff0c7e24 */ /* 0x000fc6000f8e00ff */
[----:B------:R-:W0:Y:S04]  /*fd90*/  SHFL.IDX PT, R6, R6, R13, 0x1f ;  /* 0x00001f0d06067589 */ /* 0x000e2800000e0000 */
[----:B------:R1:W2:Y:S01]  /*fda0*/  SHFL.IDX PT, R5, R5, R12, 0x1f ;  /* 0x00001f0c05057589 */ /* 0x0002a200000e0000 */
[----:B0-----:R-:W-:-:S04]  /*fdb0*/  IABS R4, R6 ;  /* 0x0000000600047213 */ /* 0x001fc80000000000 */
[----:B------:R-:W0:Y:S08]  /*fdc0*/  I2F.RP R10, R4 ;  /* 0x00000004000a7306 */ /* 0x000e300000209400 */
[----:B0-----:R-:W0:Y:S02]  /*fdd0*/  MUFU.RCP R10, R10 ;  /* 0x0000000a000a7308 */ /* 0x001e240000001000 */
[----:B0-----:R-:W-:-:S06]  /*fde0*/  VIADD R3, R10, 0xffffffe ;  /* 0x0ffffffe0a037836 */ /* 0x001fcc0000000000 */
[----:B------:R-:W0:Y:S01]  /*fdf0*/  F2I.FTZ.U32.TRUNC.NTZ R3, R3 ;  /* 0x0000000300037305 */ /* 0x000e22000021f000 */
[----:B-12---:R-:W-:Y:S05]  /*fe00*/  @!P0 BRA `(.L_x_191) ;  /* 0x00000000000c8947 */ /* 0x006fea0003800000 */
[----:B------:R-:W-:-:S06]  /*fe10*/  UIADD3 UR5, UR4, -0x1, URZ ;  /* 0xffffffff04057890 */ /* 0x000fcc000fffe03f */
[----:B------:R-:W-:-:S06]  /*fe20*/  IMAD.U32 R8, RZ, RZ, UR5 ;  /* 0x00000005ff087e24 */ /* 0x000fcc000f8e00ff */
[----:B------:R1:W2:Y:S02]  /*fe30*/  SHFL.IDX PT, R8, R9, R8, 0x1f ;  /* 0x00001f0809087589 */ /* 0x0002a400000e0000 */
.L_x_191:
[----:B--2---:R-:W-:Y:S01]  /*fe40*/  IMAD R11, R8, R2, R11 ;  /* 0x00000002080b7224 */ /* 0x004fe200078e020b */
[----:B------:R-:W-:Y:S01]  /*fe50*/  IABS R8, R5 ;  /* 0x0000000500087213 */ /* 0x000fe20000000000 */
[----:B01----:R-:W-:Y:S01]  /*fe60*/  IMAD.MOV R9, RZ, RZ, -R3 ;  /* 0x000000ffff097224 */ /* 0x003fe200078e0a03 */
[----:B------:R-:W-:Y:S01]  /*fe70*/  UIADD3 UR42, UR4, UR42, URZ ;  /* 0x0000002a042a7290 */ /* 0x000fe2000fffe03f */
[----:B------:R-:W-:Y:S01]  /*fe80*/  IMAD.MOV.U32 R2, RZ, RZ, RZ ;  /* 0x000000ffff027224 */ /* 0x000fe200078e00ff */
[----:B------:R-:W0:Y:S01]  /*fe90*/  I2F.RP R10, R8 ;  /* 0x00000008000a7306 */ /* 0x000e220000209400 */
[----:B------:R-:W-:Y:S01]  /*fea0*/  IMAD R9, R9, R4, RZ ;  /* 0x0000000409097224 */ /* 0x000fe200078e02ff */
[----:B------:R1:W-:Y:S01]  /*feb0*/  STL [R1], R11 ;  /* 0x0000000b01007387 */ /* 0x0003e20000100800 */
[----:B------:R-:W-:Y:S02]  /*fec0*/  IMAD.IADD R7, R7, 0x1, -R11 ;  /* 0x0000000107077824 */ /* 0x000fe400078e0a0b */
[----:B------:R-:W-:Y:S01]  /*fed0*/  IMAD.HI.U32 R2, R3, R9, R2 ;  /* 0x0000000903027227 */ /* 0x000fe200078e0002 */
[----:B------:R-:W-:-:S05]  /*fee0*/  IABS R3, R6 ;  /* 0x0000000600037213 */ /* 0x000fca0000000000 */
[----:B------:R-:W-:Y:S01]  /*fef0*/  IMAD.MOV R12, RZ, RZ, -R3 ;  /* 0x000000ffff0c7224 */ /* 0x000fe200078e0a03 */
[----:B-1----:R-:W-:Y:S01]  /*ff00*/  IABS R11, R7 ;  /* 0x00000007000b7213 */ /* 0x002fe20000000000 */
[----:B0-----:R-:W0:Y:S04]  /*ff10*/  MUFU.RCP R10, R10 ;  /* 0x0000000a000a7308 */ /* 0x001e280000001000 */
[----:B------:R-:W-:-:S04]  /*ff20*/  IMAD.HI.U32 R9, R2, R11, RZ ;  /* 0x0000000b02097227 */ /* 0x000fc800078e00ff */
[----:B------:R-:W-:Y:S02]  /*ff30*/  IMAD R11, R9, R12, R11 ;  /* 0x0000000c090b7224 */ /* 0x000fe400078e020b */
[----:B------:R-:W-:-:S03]  /*ff40*/  IMAD.MOV.U32 R2, RZ, RZ, RZ ;  /* 0x000000ffff027224 */ /* 0x000fc600078e00ff */
[----:B------:R-:W-:Y:S01]  /*ff50*/  ISETP.GT.U32.AND P1, PT, R4, R11, PT ;  /* 0x0000000b0400720c */ /* 0x000fe20003f24070 */
[----:B0-----:R-:W-:-:S06]  /*ff60*/  VIADD R3, R10, 0xffffffe ;  /* 0x0ffffffe0a037836 */ /* 0x001fcc0000000000 */
[----:B------:R-:W0:Y:S06]  /*ff70*/  F2I.FTZ.U32.TRUNC.NTZ R3, R3 ;  /* 0x0000000300037305 */ /* 0x000e2c000021f000 */
[----:B------:R-:W-:Y:S02]  /*ff80*/  @!P1 IMAD.IADD R11, R11, 0x1, -R4 ;  /* 0x000000010b0b9824 */ /* 0x000fe400078e0a04 */
[----:B------:R-:W-:Y:S01]  /*ff90*/  @!P1 VIADD R9, R9, 0x1 ;  /* 0x0000000109099836 */ /* 0x000fe20000000000 */
[----:B------:R-:W-:Y:S02]  /*ffa0*/  ISETP.NE.AND P1, PT, R6, RZ, PT ;  /* 0x000000ff0600720c */ /* 0x000fe40003f25270 */
[----:B------:R-:W-:Y:S01]  /*ffb0*/  ISETP.GE.U32.AND P0, PT, R11, R4, PT ;  /* 0x000000040b00720c */ /* 0x000fe20003f06070 */
[----:B0-----:R-:W-:-:S04]  /*ffc0*/  IMAD.MOV R11, RZ, RZ, -R3 ;  /* 0x000000ffff0b7224 */ /* 0x001fc800078e0a03 */
[----:B------:R-:W-:-:S08]  /*ffd0*/  IMAD R11, R11, R8, RZ ;  /* 0x000000080b0b7224 */ /* 0x000fd000078e02ff */
[----:B------:R-:W-:Y:S02]  /*ffe0*/  @P0 VIADD R9, R9, 0x1 ;  /* 0x0000000109090836 */ /* 0x000fe40000000000 */
[----:B------:R-:W-:Y:S01]  /*fff0*/  IMAD.HI.U32 R4, R3, R11, R2 ;  /* 0x0000000b03047227 */ /* 0x000fe200078e0002 */
[----:B------:R-:W-:-:S04]  /*10000*/  LOP3.LUT R2, R7, R6, RZ, 0x3c, !PT ;  /* 0x0000000607027212 */ /* 0x000fc800078e3cff */
[----:B------:R-:W-:Y:S02]  /*10010*/  ISETP.GE.AND P2, PT, R2, RZ, PT ;  /* 0x000000ff0200720c */ /* 0x000fe40003f46270 */
[----:B------:R-:W-:-:S05]  /*10020*/  IABS R2, R5 ;  /* 0x0000000500027213 */ /* 0x000fca0000000000 */
[----:B------:R-:W-:-:S06]  /*10030*/  IMAD.MOV R2, RZ, RZ, -R2 ;  /* 0x000000ffff027224 */ /* 0x000fcc00078e0a02 */
[----:B------:R-:W-:Y:S01]  /*10040*/  @!P2 IMAD.MOV R9, RZ, RZ, -R9 ;  /* 0x000000ffff09a224 */ /* 0x000fe200078e0a09 */
[----:B------:R-:W-:-:S04]  /*10050*/  @!P1 LOP3.LUT R9, RZ, R6, RZ, 0x33, !PT ;  /* 0x00000006ff099212 */ /* 0x000fc800078e33ff */
[-C--:B------:R-:W-:Y:S01]  /*10060*/  IABS R3, R9.reuse ;  /* 0x0000000900037213 */ /* 0x080fe20000000000 */
[----:B------:R-:W-:-:S04]  /*10070*/  IMAD R6, R6, R9, RZ ;  /* 0x0000000906067224 */ /* 0x000fc800078e02ff */
[----:B------:R-:W-:-:S04]  /*10080*/  IMAD.HI.U32 R4, R4, R3, RZ ;  /* 0x0000000304047227 */ /* 0x000fc800078e00ff */
[----:B------:R-:W-:Y:S01]  /*10090*/  IMAD R3, R4, R2, R3 ;  /* 0x0000000204037224 */ /* 0x000fe200078e0203 */
[----:B------:R-:W-:-:S04]  /*100a0*/  LOP3.LUT R2, R9, R5, RZ, 0x3c, !PT ;  /* 0x0000000509027212 */ /* 0x000fc800078e3cff */
[----:B------:R-:W-:Y:S02]  /*100b0*/  ISETP.GT.U32.AND P1, PT, R8, R3, PT ;  /* 0x000000030800720c */ /* 0x000fe40003f24070 */
[----:B------:R-:W-:-:S11]  /*100c0*/  ISETP.GE.AND P2, PT, R2, RZ, PT ;  /* 0x000000ff0200720c */ /* 0x000fd60003f46270 */
[----:B------:R-:W-:Y:S02]  /*100d0*/  @!P1 IMAD.IADD R3, R3, 0x1, -R8 ;  /* 0x0000000103039824 */ /* 0x000fe400078e0a08 */
[----:B------:R-:W-:Y:S01]  /*100e0*/  @!P1 VIADD R4, R4, 0x1 ;  /* 0x0000000104049836 */ /* 0x000fe20000000000 */
[----:B------:R-:W-:Y:S02]  /*100f0*/  ISETP.NE.AND P1, PT, R5, RZ, PT ;  /* 0x000000ff0500720c */ /* 0x000fe40003f25270 */
[----:B------:R-:W-:Y:S01]  /*10100*/  ISETP.GE.U32.AND P0, PT, R3, R8, PT ;  /* 0x000000080300720c */ /* 0x000fe20003f06070 */
[----:B------:R-:W-:-:S12]  /*10110*/  IMAD.IADD R3, R7, 0x1, -R6 ;  /* 0x0000000107037824 */ /* 0x000fd800078e0a06 */
[----:B------:R-:W-:-:S04]  /*10120*/  @P0 VIADD R4, R4, 0x1 ;  /* 0x0000000104040836 */ /* 0x000fc80000000000 */
[----:B------:R-:W-:Y:S01]  /*10130*/  @!P2 IMAD.MOV R4, RZ, RZ, -R4 ;  /* 0x000000ffff04a224 */ /* 0x000fe200078e0a04 */
[----:B------:R-:W-:-:S05]  /*10140*/  @!P1 LOP3.LUT R4, RZ, R5, RZ, 0x33, !PT ;  /* 0x00000005ff049212 */ /* 0x000fca00078e33ff */
[--C-:B------:R-:W-:Y:S02]  /*10150*/  IMAD.MOV R2, RZ, RZ, -R4.reuse ;  /* 0x000000ffff027224 */ /* 0x100fe400078e0a04 */
[C---:B------:R-:W-:Y:S02]  /*10160*/  IMAD R4, R5.reuse, 0x1000000, R4 ;  /* 0x0100000005047824 */ /* 0x040fe400078e0204 */
[----:B------:R-:W-:-:S04]  /*10170*/  IMAD R9, R5, R2, R9 ;  /* 0x0000000205097224 */ /* 0x000fc800078e0209 */
[----:B------:R-:W-:-:S05]  /*10180*/  IMAD R2, R9, 0x10000, R4 ;  /* 0x0001000009027824 */ /* 0x000fca00078e0204 */
[----:B------:R0:W-:Y:S04]  /*10190*/  STL [R1+0x8], R2 ;  /* 0x0000080201007387 */ /* 0x0001e80000100800 */
[----:B------:R0:W-:Y:S01]  /*101a0*/  STL [R1+0x4], R3 ;  /* 0x0000040301007387 */ /* 0x0001e20000100800 */
[----:B------:R-:W-:Y:S05]  /*101b0*/  BRA `(.L_x_192) ;  /* 0x00000000000c7947 */ /* 0x000fea0003800000 */
.L_x_189:
[----:B------:R1:W-:Y:S04]  /*101c0*/  STL [R1], R7 ;  /* 0x0000000701007387 */ /* 0x0003e80000100800 */
[----:B------:R1:W-:Y:S04]  /*101d0*/  STL [R1+0x4], RZ ;  /* 0x000004ff01007387 */ /* 0x0003e80000100800 */
[----:B------:R1:W-:Y:S02]  /*101e0*/  STL [R1+0x8], RZ ;  /* 0x000008ff01007387 */ /* 0x0003e40000100800 */
.L_x_192:
[----:B------:R-:W2:Y:S04]  /*101f0*/  LDL R4, [R1] ;  /* 0x0000000001047983 */ /* 0x000ea80000100800 */
[----:B------:R-:W2:Y:S04]  /*10200*/  LDL R5, [R1+0x4] ;  /* 0x0000040001057983 */ /* 0x000ea80000100800 */
[----:B------:R-:W2:Y:S01]  /*10210*/  LDL R6, [R1+0x8] ;  /* 0x0000080001067983 */ /* 0x000ea20000100800 */
[----:B------:R-:W-:Y:S01]  /*10220*/  ISETP.NE.AND P0, PT, R0, RZ, PT ;  /* 0x000000ff0000720c */ /* 0x000fe20003f05270 */
[----:B0-----:R-:W-:-:S12]  /*10230*/  IMAD.U32 R2, RZ, RZ, UR42 ;  /* 0x0000002aff027e24 */ /* 0x001fd8000f8e00ff */
[----:B------:R-:W0:Y:S01]  /*10240*/  @!P0 S2R R3, SR_CgaCtaId ;  /* 0x0000000000038919 */ /* 0x000e220000008800 */
[----:B------:R-:W-:Y:S01]  /*10250*/  @!P0 MOV R0, 0x400 ;  /* 0x0000040000008802 */ /* 0x000fe20000000f00 */
[----:B-1----:R-:W-:-:S03]  /*10260*/  @!P0 IMAD.MOV.U32 R7, RZ, RZ, R2 ;  /* 0x000000ffff078224 */ /* 0x002fc600078e0002 */
[----:B0-----:R-:W-:-:S05]  /*10270*/  @!P0 LEA R0, R3, R0, 0x18 ;  /* 0x0000000003008211 */ /* 0x001fca00078ec0ff */
[----:B--2---:R0:W-:Y:S01]  /*10280*/  @!P0 STS.128 [R0+0x334d0], R4 ;  /* 0x0334d00400008388 */ /* 0x0041e20000000c00 */
[----:B------:R-:W-:Y:S06]  /*10290*/  BAR.ARV 0x5, 0x180 ;  /* 0x0146000000007b1d */ /* 0x000fec0000002000 */
.L_x_187:
[----:B------:R-:W-:Y:S01]  /*102a0*/  ULDC UR4, c[0x0][0xc3c] ;  /* 0x00030f0000047ab9 */ /* 0x000fe20000000800 */
[----:B------:R2:W-:Y:S01]  /*102b0*/  STL [R1+0x30], RZ ;  /* 0x000030ff01007387 */ /* 0x0005e20000100800 */
[----:B------:R-:W-:Y:S01]  /*102c0*/  UISETP.GE.AND UP0, UPT, UR42, UR4, UPT ;  /* 0x000000042a00728c */ /* 0x000fe2000bf06270 */
[----:B------:R-:W-:Y:S02]  /*102d0*/  IMAD.MOV.U32 R19, RZ, RZ, 0x1 ;  /* 0x00000001ff137424 */ /* 0x000fe400078e00ff */
[----:B------:R-:W-:-:S03]  /*102e0*/  IMAD.MOV.U32 R18, RZ, RZ, RZ ;  /* 0x000000ffff127224 */ /* 0x000fc600078e00ff */
[----:B------:R-:W-:-:S13]  /*102f0*/  PLOP3.LUT P0, PT, PT, PT, UP0, 0x80, 0x0 ;  /* 0x000000000000781c */ /* 0x000fda0003f0f008 */
[----:B--2---:R-:W-:Y:S05]  /*10300*/  @P0 BRA `(.L_x_193) ;  /* 0x0000004c00b40947 */ /* 0x004fea0003800000 */
[----:B------:R-:W2:Y:S01]  /*10310*/  S2R R10, SR_TID.X ;  /* 0x00000000000a7919 */ /* 0x000ea20000002100 */
[----:B------:R-:W3:Y:S01]  /*10320*/  S2UR UR5, SR_CgaCtaId ;  /* 0x00000000000579c3 */ /* 0x000ee20000008800 */
[----:B------:R-:W-:Y:S01]  /*10330*/  UMOV UR4, 0x400 ;  /* 0x0000040000047882 */ /* 0x000fe20000000000 */
[----:B------:R-:W-:Y:S01]  /*10340*/  IMAD.MOV.U32 R19, RZ, RZ, 0x1 ;  /* 0x00000001ff137424 */ /* 0x000fe200078e00ff */
[----:B------:R-:W-:Y:S01]  /*10350*/  ULDC UR40, c[0x0][0xc] ;  /* 0x0000030000287ab9 */ /* 0x000fe20000000800 */
[----:B------:R-:W-:Y:S01]  /*10360*/  IMAD.MOV.U32 R18, RZ, RZ, RZ ;  /* 0x000000ffff127224 */ /* 0x000fe200078e00ff */
[----:B------:R-:W-:Y:S02]  /*10370*/  ULOP3.LUT UR39, UR38, 0x1, URZ, 0xfc, !UPT ;  /* 0x0000000126277892 */ /* 0x000fe4000f8efc3f */
[----:B------:R-:W-:Y:S01]  /*10380*/  ULOP3.LUT UR41, UR38, 0x2, URZ, 0xfc, !UPT ;  /* 0x0000000226297892 */ /* 0x000fe2000f8efc3f */
[----:B------:R-:W-:Y:S01]  /*10390*/  ULDC.64 UR48, c[0x0][0x198] ;  /* 0x0000660000307ab9 */ /* 0x000fe20000000a00 */
[----:B---3--:R-:W-:-:S06]  /*103a0*/  ULEA UR4, UR5, UR4, 0x18 ;  /* 0x0000000405047291 */ /* 0x008fcc000f8ec03f */
[----:B------:R-:W-:Y:S01]  /*103b0*/  IMAD.U32 R17, RZ, RZ, UR4 ;  /* 0x00000004ff117e24 */ /* 0x000fe2000f8e00ff */
[----:B--2---:R-:W-:Y:S01]  /*103c0*/  SHF.R.U32.HI R3, RZ, 0x1, R10 ;  /* 0x00000001ff037819 */ /* 0x004fe2000001160a */
[C---:B01----:R-:W-:Y:S01]  /*103d0*/  IMAD.SHL.U32 R4, R10.reuse, 0x40, RZ ;  /* 0x000000400a047824 */ /* 0x043fe200078e00ff */
[C---:B------:R-:W-:Y:S01]  /*103e0*/  LOP3.LUT R9, R10.reuse, 0x7f, RZ, 0xc0, !PT ;  /* 0x0000007f0a097812 */ /* 0x040fe200078ec0ff */
[----:B------:R-:W-:-:S03]  /*103f0*/  IMAD.SHL.U32 R5, R10, 0x2, RZ ;  /* 0x000000020a057824 */ /* 0x000fc600078e00ff */
[----:B------:R-:W-:-:S04]  /*10400*/  LOP3.LUT R0, R4, 0x180, RZ, 0xc0, !PT ;  /* 0x0000018004007812 */ /* 0x000fc800078ec0ff */
[----:B------:R-:W-:Y:S01]  /*10410*/  LOP3.LUT R3, R0, 0x30, R3, 0xf8, !PT ;  /* 0x0000003000037812 */ /* 0x000fe200078ef803 */
[----:B------:R-:W-:-:S05]  /*10420*/  IMAD.SHL.U32 R0, R10, 0x10, RZ ;  /* 0x000000100a007824 */ /* 0x000fca00078e00ff */
[----:B------:R-:W-:-:S04]  /*10430*/  LOP3.LUT R2, R0, 0x1b0, RZ, 0xc0, !PT ;  /* 0x000001b000027812 */ /* 0x000fc800078ec0ff */
[----:B------:R-:W-:Y:S01]  /*10440*/  LOP3.LUT R6, R2, 0x30, R5, 0x78, !PT ;  /* 0x0000003002067812 */ /* 0x000fe200078e7805 */
[----:B------:R-:W-:-:S05]  /*10450*/  IMAD.SHL.U32 R2, R9, 0x10, RZ ;  /* 0x0000001009027824 */ /* 0x000fca00078e00ff */
[----:B------:R-:W-:Y:S01]  /*10460*/  LOP3.LUT R7, R2, 0x600, RZ, 0xc0, !PT ;  /* 0x0000060002077812 */ /* 0x000fe200078ec0ff */
[----:B------:R-:W-:-:S05]  /*10470*/  IMAD.SHL.U32 R2, R10, 0x8, RZ ;  /* 0x000000080a027824 */ /* 0x000fca00078e00ff */
[----:B------:R-:W-:Y:S02]  /*10480*/  LOP3.LUT R5, R3, 0x30, R2, 0x78, !PT ;  /* 0x0000003003057812 */ /* 0x000fe400078e7802 */
[----:B------:R-:W-:Y:S02]  /*10490*/  LOP3.LUT R3, R7, 0x40, R0, 0xf8, !PT ;  /* 0x0000004007037812 */ /* 0x000fe400078ef800 */
[----:B------:R-:W-:Y:S02]  /*104a0*/  LOP3.LUT R5, R5, 0x640, R4, 0xf8, !PT ;  /* 0x0000064005057812 */ /* 0x000fe400078ef804 */
[----:B------:R-:W-:Y:S01]  /*104b0*/  LOP3.LUT R2, R3, R6, RZ, 0xfc, !PT ;  /* 0x0000000603027212 */ /* 0x000fe200078efcff */
[----:B------:R-:W-:Y:S01]  /*104c0*/  IMAD.SHL.U32 R3, R10, 0x20, RZ ;  /* 0x000000200a037824 */ /* 0x000fe200078e00ff */
[----:B------:R-:W-:Y:S01]  /*104d0*/  LOP3.LUT R0, R0, 0x30, RZ, 0xc0, !PT ;  /* 0x0000003000007812 */ /* 0x000fe200078ec0ff */
[----:B------:R-:W-:Y:S02]  /*104e0*/  STL [R1+0x20], R5 ;  /* 0x0000200501007387 */ /* 0x000fe40000100800 */
[----:B------:R-:W-:Y:S01]  /*104f0*/  IMAD.IADD R2, R17, 0x1, R2 ;  /* 0x0000000111027824 */ /* 0x000fe200078e0202 */
[----:B------:R-:W-:-:S02]  /*10500*/  LOP3.LUT R6, R3, 0x80, RZ, 0xc0, !PT ;  /* 0x0000008003067812 */ /* 0x000fc400078ec0ff */
[----:B------:R-:W-:Y:S01]  /*10510*/  LOP3.LUT R8, R7, 0x60, R3, 0xf8, !PT ;  /* 0x0000006007087812 */ /* 0x000fe200078ef803 */
[----:B------:R-:W-:Y:S01]  /*10520*/  IMAD.SHL.U32 R7, R10, 0x4, RZ ;  /* 0x000000040a077824 */ /* 0x000fe200078e00ff */
[----:B------:R-:W-:-:S04]  /*10530*/  LOP3.LUT R6, R6, 0x10, R10, 0xf8, !PT ;  /* 0x0000001006067812 */ /* 0x000fc800078ef80a */
[----:B------:R-:W-:Y:S02]  /*10540*/  LOP3.LUT R6, R6, 0x10, R7, 0x78, !PT ;  /* 0x0000001006067812 */ /* 0x000fe400078e7807 */
[----:B------:R-:W-:-:S04]  /*10550*/  LOP3.LUT R7, R8, 0x100, R3, 0xf8, !PT ;  /* 0x0000010008077812 */ /* 0x000fc800078ef803 */
[----:B------:R-:W-:-:S05]  /*10560*/  LOP3.LUT R4, R7, R6, RZ, 0xfc, !PT ;  /* 0x0000000607047212 */ /* 0x000fca00078efcff */
[----:B------:R0:W-:Y:S04]  /*10570*/  STL [R1+0x1c], R4 ;  /* 0x00001c0401007387 */ /* 0x0001e80000100800 */
[----:B------:R1:W-:Y:S04]  /*10580*/  STL [R1+0x24], R2 ;  /* 0x0000240201007387 */ /* 0x0003e80000100800 */
[----:B------:R2:W-:Y:S01]  /*10590*/  STL [R1+0x30], RZ ;  /* 0x000030ff01007387 */ /* 0x0005e20000100800 */
[----:B0-----:R-:W-:Y:S02]  /*105a0*/  SHF.R.U32.HI R4, RZ, 0x2, R9 ;  /* 0x00000002ff047819 */ /* 0x001fe40000011609 */
[----:B-1----:R-:W-:-:S02]  /*105b0*/  LOP3.LUT R2, R0, 0x40, RZ, 0xfc, !PT ;  /* 0x0000004000027812 */ /* 0x002fc400078efcff */
[----:B------:R-:W-:Y:S02]  /*105c0*/  LOP3.LUT R3, R4, 0x60, R3, 0xf8, !PT ;  /* 0x0000006004037812 */ /* 0x000fe400078ef803 */
[----:B--2---:R-:W-:-:S07]  /*105d0*/  LOP3.LUT R0, R0, 0x80, RZ, 0xfc, !PT ;  /* 0x0000008000007812 */ /* 0x004fce00078efcff */
.L_x_265:
[----:B------:R-:W-:Y:S01]  /*105e0*/  ULDC.64 UR4, c[0x0][0xc88] ;  /* 0x0003220000047ab9 */ /* 0x000fe20000000a00 */
[----:B------:R-:W-:Y:S01]  /*105f0*/  ULDC.64 UR6, c[0x0][0xa18] ;  /* 0x0002860000067ab9 */ /* 0x000fe20000000a00 */
[----:B------:R-:W-:Y:S01]  /*10600*/  UIMAD.WIDE UR4, UR42, 0x4, UR4 ;  /* 0x000000042a0478a5 */ /* 0x000fe2000f8e0204 */
[----:B------:R-:W-:Y:S01]  /*10610*/  IMAD.MOV.U32 R0, RZ, RZ, RZ ;  /* 0x000000ffff007224 */ /* 0x000fe200078e00ff */
[----:B------:R-:W-:Y:S01]  /*10620*/  ULDC.64 UR8, c[0x0][0xa08] ;  /* 0x0002820000087ab9 */ /* 0x000fe20000000a00 */
[----:B------:R-:W2:Y:S01]  /*10630*/  LDL.LU R12, [R1+0x8] ;  /* 0x00000800010c7983 */ /* 0x000ea20000300800 */
[----:B------:R-:W-:Y:S01]  /*10640*/  IMAD.MOV.U32 R8, RZ, RZ, RZ ;  /* 0x000000ffff087224 */ /* 0x000fe200078e00ff */
[----:B0-----:R-:W0:Y:S01]  /*10650*/  LDC R11, c[0x0][0x2f0] ;  /* 0x0000bc00ff0b7b82 */ /* 0x001e220000000800 */
[----:B------:R-:W-:Y:S02]  /*10660*/  IMAD.U32 R2, RZ, RZ, UR4 ;  /* 0x00000004ff027e24 */ /* 0x000fe4000f8e00ff */
[----:B------:R-:W-:Y:S01]  /*10670*/  IMAD.U32 R3, RZ, RZ, UR5 ;  /* 0x00000005ff037e24 */ /* 0x000fe2000f8e00ff */
[----:B------:R-:W-:-:S04]  /*10680*/  ULDC.64 UR4, c[0x0][0xa28] ;  /* 0x00028a0000047ab9 */ /* 0x000fc80000000a00 */
[----:B------:R-:W3:Y:S01]  /*10690*/  LDG.E R2, desc[UR50][R2.64] ;  /* 0x0000003202027981 */ /* 0x000ee2000c1e1900 */
[----:B------:R-:W-:-:S04]  /*106a0*/  UISETP.NE.U32.AND UP0, UPT, UR4, URZ, UPT ;  /* 0x0000003f0400728c */ /* 0x000fc8000bf05070 */
[----:B------:R-:W-:-:S06]  /*106b0*/  UISETP.NE.AND.EX UP0, UPT, UR5, URZ, UPT, UP0 ;  /* 0x0000003f0500728c */ /* 0x000fcc000bf05300 */
[----:B------:R-:W-:Y:S02]  /*106c0*/  PLOP3.LUT P0, PT, PT, PT, UP0, 0x80, 0x0 ;  /* 0x000000000000781c */ /* 0x000fe40003f0f008 */
[----:B---3--:R-:W-:-:S13]  /*106d0*/  R2UR UR46, R2 ;  /* 0x00000000022e72ca */ /* 0x008fda00000e0000 */
[----:B------:R-:W-:Y:S02]  /*106e0*/  USHF.R.S32.HI UR45, URZ, 0x1f, UR46 ;  /* 0x0000001f3f2d7899 */ /* 0x000fe4000801142e */
[----:B------:R-:W-:-:S04]  /*106f0*/  @UP0 ULEA UR4, UP1, UR46, UR4, 0x2 ;  /* 0x000000042e040291 */ /* 0x000fc8000f82103f */
[----:B------:R-:W-:Y:S02]  /*10700*/  @UP0 ULEA.HI.X UR5, UR46, UR5, UR45, 0x2, UP1 ;  /* 0x000000052e050291 */ /* 0x000fe400088f142d */
[----:B------:R-:W-:Y:S01]  /*10710*/  IMAD.U32 R2, RZ, RZ, UR4 ;  /* 0x00000004ff027e24 */ /* 0x000fe2000f8e00ff */
[----:B------:R-:W-:-:S03]  /*10720*/  USHF.L.U32 UR43, UR46, 0x2, URZ ;  /* 0x000000022e2b7899 */ /* 0x000fc6000800063f */
[----:B------:R-:W-:Y:S01]  /*10730*/  IMAD.U32 R3, RZ, RZ, UR5 ;  /* 0x00000005ff037e24 */ /* 0x000fe2000f8e00ff */
[----:B------:R-:W-:Y:S01]  /*10740*/  ULDC.64 UR4, c[0x0][0xa00] ;  /* 0x0002800000047ab9 */ /* 0x000fe20000000a00 */
[----:B------:R-:W-:Y:S01]  /*10750*/  USHF.L.U64.HI UR44, UR46, 0x2, UR45 ;  /* 0x000000022e2c7899 */ /* 0x000fe2000801022d */
[----:B------:R-:W-:Y:S01]  /*10760*/  ISETP.NE.U32.AND P1, PT, RZ, UR4, PT ;  /* 0x00000004ff007c0c */ /* 0x000fe2000bf25070 */
[----:B------:R-:W-:Y:S01]  /*10770*/  UIADD3 UR4, UP0, UR43, UR4, URZ ;  /* 0x000000042b047290 */ /* 0x000fe2000ff1e03f */
[----:B-1----:R1:W5:Y:S01]  /*10780*/  @P0 LDG.E R0, desc[UR50][R2.64] ;  /* 0x0000003202000981 */ /* 0x002362000c1e1900 */
[----:B------:R-:W-:Y:S02]  /*10790*/  ISETP.NE.U32.AND P0, PT, RZ, UR8, PT ;  /* 0x00000008ff007c0c */ /* 0x000fe4000bf05070 */
[----:B------:R-:W-:Y:S01]  /*107a0*/  ISETP.NE.AND.EX P1, PT, RZ, UR5, PT, P1 ;  /* 0x00000005ff007c0c */ /* 0x000fe2000bf25310 */
[----:B------:R-:W-:Y:S02]  /*107b0*/  UIADD3.X UR5, UR44, UR5, URZ, UP0, !UPT ;  /* 0x000000052c057290 */ /* 0x000fe400087fe43f */
[----:B------:R-:W-:-:S04]  /*107c0*/  UISETP.NE.U32.AND UP0, UPT, UR6, URZ, UPT ;  /* 0x0000003f0600728c */ /* 0x000fc8000bf05070 */
[----:B------:R-:W-:Y:S01]  /*107d0*/  UISETP.NE.AND.EX UP0, UPT, UR7, URZ, UPT, UP0 ;  /* 0x0000003f0700728c */ /* 0x000fe2000bf05300 */
[----:B-1----:R-:W-:Y:S01]  /*107e0*/  IMAD.U32 R2, RZ, RZ, UR4 ;  /* 0x00000004ff027e24 */ /* 0x002fe2000f8e00ff */
[----:B------:R-:W-:Y:S01]  /*107f0*/  UIADD3 UR4, UP1, UR43, UR8, URZ ;  /* 0x000000082b047290 */ /* 0x000fe2000ff3e03f */
[----:B------:R-:W-:-:S03]  /*10800*/  IMAD.U32 R3, RZ, RZ, UR5 ;  /* 0x00000005ff037e24 */ /* 0x000fc6000f8e00ff */
[----:B------:R-:W-:Y:S02]  /*10810*/  UIADD3.X UR5, UR44, UR9, URZ, UP1, !UPT ;  /* 0x000000092c057290 */ /* 0x000fe40008ffe43f */
[----:B------:R-:W-:Y:S01]  /*10820*/  IMAD.U32 R6, RZ, RZ, UR4 ;  /* 0x00000004ff067e24 */ /* 0x000fe2000f8e00ff */
[----:B------:R-:W-:Y:S01]  /*10830*/  PLOP3.LUT P3, PT, PT, PT, UP0, 0x80, 0x0 ;  /* 0x000000000000781c */ /* 0x000fe20003f6f008 */
[----:B------:R-:W3:Y:S01]  /*10840*/  @P1 LDG.E R9, desc[UR50][R2.64] ;  /* 0x0000003202091981 */ /* 0x000ee2000c1e1900 */
[----:B------:R-:W-:Y:S01]  /*10850*/  @UP0 UIADD3 UR4, UP1, UR43, UR6, URZ ;  /* 0x000000062b040290 */ /* 0x000fe2000ff3e03f */
[----:B------:R-:W-:Y:S01]  /*10860*/  IMAD.U32 R7, RZ, RZ, UR5 ;  /* 0x00000005ff077e24 */ /* 0x000fe2000f8e00ff */
[----:B------:R-:W-:Y:S02]  /*10870*/  ISETP.NE.AND.EX P0, PT, RZ, UR9, PT, P0 ;  /* 0x00000009ff007c0c */ /* 0x000fe4000bf05300 */
[----:B------:R-:W-:Y:S01]  /*10880*/  @UP0 UIADD3.X UR5, UR44, UR7, URZ, UP1, !UPT ;  /* 0x000000072c050290 */ /* 0x000fe20008ffe43f */
[----:B------:R-:W-:Y:S01]  /*10890*/  ULDC UR6, c[0x0][0x288] ;  /* 0x0000a20000067ab9 */ /* 0x000fe20000000800 */
[----:B------:R-:W-:-:S02]  /*108a0*/  IMAD.U32 R4, RZ, RZ, UR4 ;  /* 0x00000004ff047e24 */ /* 0x000fc4000f8e00ff */
[----:B------:R-:W-:Y:S02]  /*108b0*/  IMAD.U32 R10, RZ, RZ, UR6 ;  /* 0x00000006ff0a7e24 */ /* 0x000fe4000f8e00ff */
[----:B------:R-:W-:-:S05]  /*108c0*/  IMAD.U32 R5, RZ, RZ, UR5 ;  /* 0x00000005ff057e24 */ /* 0x000fca000f8e00ff */
[----:B------:R-:W5:Y:S04]  /*108d0*/  @P0 LDG.E R8, desc[UR50][R6.64] ;  /* 0x0000003206080981 */ /* 0x000f68000c1e1900 */
[----:B------:R1:W4:Y:S01]  /*108e0*/  @P3 LDG.E R10, desc[UR50][R4.64] ;  /* 0x00000032040a3981 */ /* 0x000322000c1e1900 */
[----:B------:R-:W-:Y:S01]  /*108f0*/  UMOV UR47, URZ ;  /* 0x0000003f002f7c82 */ /* 0x000fe20008000000 */
[----:B--2---:R-:W-:Y:S01]  /*10900*/  R2UR UR36, R12 ;  /* 0x000000000c2472ca */ /* 0x004fe200000e0000 */
[----:B-1----:R-:W1:Y:S02]  /*10910*/  LDC.64 R4, c[0x0][0x418] ;  /* 0x00010600ff047b82 */ /* 0x002e640000000a00 */
[----:B-1----:R-:W-:Y:S02]  /*10920*/  ISETP.NE.U32.AND P2, PT, R4, RZ, PT ;  /* 0x000000ff0400720c */ /* 0x002fe40003f45070 */
[----:B------:R-:W-:-:S02]  /*10930*/  LOP3.LUT R4, R12, 0xff000000, RZ, 0xc0, !PT ;  /* 0xff0000000c047812 */ /* 0x000fc400078ec0ff */
[----:B------:R-:W-:Y:S02]  /*10940*/  ISETP.NE.AND.EX P2, PT, R5, RZ, PT, P2 ;  /* 0x000000ff0500720c */ /* 0x000fe40003f45320 */
[----:B------:R-:W-:Y:S02]  /*10950*/  LOP3.LUT R5, R12, 0xff0000, RZ, 0xc0, !PT ;  /* 0x00ff00000c057812 */ /* 0x000fe400078ec0ff */
[----:B------:R-:W-:-:S04]  /*10960*/  SHF.R.U32.HI R4, RZ, 0x8, R4 ;  /* 0x00000008ff047819 */ /* 0x000fc80000011604 */
[----:B------:R-:W-:Y:S02]  /*10970*/  LEA.HI R4, R5, R4, RZ, 0x10 ;  /* 0x0000000405047211 */ /* 0x000fe400078f80ff */
[----:B---3--:R-:W-:Y:S01]  /*10980*/  @P1 R2UR UR47, R9 ;  /* 0x00000000092f12ca */ /* 0x008fe200000e0000 */
[----:B----4-:R1:W-:Y:S02]  /*10990*/  STL [R1+0x2c], R10 ;  /* 0x00002c0a01007387 */ /* 0x0103e40000100800 */
[----:B-1----:R-:W1:Y:S01]  /*109a0*/  LDC R10, c[0x0][0x424] ;  /* 0x00010900ff0a7b82 */ /* 0x002e620000000800 */
[----:B0-----:R-:W-:Y:S11]  /*109b0*/  @P3 BRA `(.L_x_194) ;  /* 0x0000000000143947 */ /* 0x001ff60003800000 */
[----:B------:R-:W-:Y:S05]  /*109c0*/  @!P1 BRA `(.L_x_194) ;  /* 0x0000000000109947 */ /* 0x000fea0003800000 */
[----:B------:R-:W2:Y:S04]  /*109d0*/  LDG.E R5, desc[UR50][R2.64] ;  /* 0x0000003202057981 */ /* 0x000ea8000c1e1900 */
[----:B------:R-:W2:Y:S02]  /*109e0*/  LDG.E R2, desc[UR50][R2.64+0x4] ;  /* 0x0000043202027981 */ /* 0x000ea4000c1e1900 */
[----:B--2---:R-:W-:-:S05]  /*109f0*/  IMAD.IADD R2, R2, 0x1, -R5 ;  /* 0x0000000102027824 */ /* 0x004fca00078e0a05 */
[----:B------:R0:W-:Y:S02]  /*10a00*/  STL [R1+0x2c], R2 ;  /* 0x00002c0201007387 */ /* 0x0001e40000100800 */
.L_x_194:
[----:B------:R-:W-:Y:S01]  /*10a10*/  IMAD.U32 R3, RZ, RZ, UR46 ;  /* 0x0000002eff037e24 */ /* 0x000fe2000f8e00ff */
[----:B------:R-:W-:Y:S01]  /*10a20*/  ULDC.64 UR4, c[0x0][0xa20] ;  /* 0x0002880000047ab9 */ /* 0x000fe20000000a00 */
[----:B-----5:R-:W-:Y:S01]  /*10a30*/  IMAD.IADD R5, R8, 0x1, R0 ;  /* 0x0000000108057824 */ /* 0x020fe200078e0200 */
[----:B------:R-:W-:Y:S01]  /*10a40*/  ISETP.NE.U32.AND P1, PT, RZ, UR4, PT ;  /* 0x00000004ff007c0c */ /* 0x000fe2000bf25070 */
[----:B------:R-:W-:Y:S01]  /*10a50*/  ULOP3.LUT UR36, UR36, 0xffff, URZ, 0xc0, !UPT ;  /* 0x0000ffff24247892 */ /* 0x000fe2000f8ec03f */
[----:B------:R2:W-:Y:S01]  /*10a60*/  STL [R1+0x8], R3 ;  /* 0x0000080301007387 */ /* 0x0005e20000100800 */
[----:B01----:R-:W-:Y:S02]  /*10a70*/  SEL R2, R10, 0x1, P2 ;  /* 0x000000010a027807 */ /* 0x003fe40001000000 */
[----:B------:R-:W-:Y:S01]  /*10a80*/  ISETP.NE.AND.EX P1, PT, RZ, UR5, PT, P1 ;  /* 0x00000005ff007c0c */ /* 0x000fe2000bf25310 */
[----:B------:R2:W-:Y:S02]  /*10a90*/  STL [R1+0x18], R5 ;  /* 0x0000180501007387 */ /* 0x0005e40000100800 */
[----:B------:R-:W-:-:S10]  /*10aa0*/  IMAD R2, R2, R11, RZ ;  /* 0x0000000b02027224 */ /* 0x000fd400078e02ff */
[----:B--2---:R-:W-:Y:S05]  /*10ab0*/  @!P1 BRA `(.L_x_195) ;  /* 0x0000000000189947 */ /* 0x004fea0003800000 */
[----:B------:R-:W-:-:S04]  /*10ac0*/  UIADD3 UR4, UP0, UR43, UR4, URZ ;  /* 0x000000042b047290 */ /* 0x000fc8000ff1e03f */
[----:B------:R-:W-:Y:S02]  /*10ad0*/  UIADD3.X UR5, UR44, UR5, URZ, UP0, !UPT ;  /* 0x000000052c057290 */ /* 0x000fe400087fe43f */
[----:B------:R-:W-:-:S04]  /*10ae0*/  IMAD.U32 R2, RZ, RZ, UR4 ;  /* 0x00000004ff027e24 */ /* 0x000fc8000f8e00ff */
[----:B------:R-:W-:-:S05]  /*10af0*/  IMAD.U32 R3, RZ, RZ, UR5 ;  /* 0x00000005ff037e24 */ /* 0x000fca000f8e00ff */
[----:B------:R0:W5:Y:S01]  /*10b00*/  LDG.E R2, desc[UR50][R2.64] ;  /* 0x0000003202027981 */ /* 0x000162000c1e1900 */
[----:B------:R-:W-:Y:S05]  /*10b10*/  BRA `(.L_x_196) ;  /* 0x0000000000107947 */ /* 0x000fea0003800000 */
.L_x_195:
[----:B------:R-:W-:Y:S05]  /*10b20*/  @!P0 BRA `(.L_x_196) ;  /* 0x00000000000c8947 */ /* 0x000fea0003800000 */
[----:B------:R-:W2:Y:S04]  /*10b30*/  LDG.E R2, desc[UR50][R6.64] ;  /* 0x0000003206027981 */ /* 0x000ea8000c1e1900 */
[----:B------:R-:W2:Y:S02]  /*10b40*/  LDG.E R6, desc[UR50][R6.64+0x4] ;  /* 0x0000043206067981 */ /* 0x000ea4000c1e1900 */
[----:B--2---:R-:W-:-:S07]  /*10b50*/  IMAD.IADD R2, R6, 0x1, -R2 ;  /* 0x0000000106027824 */ /* 0x004fce00078e0a02 */
.L_x_196:
[----:B-----5:R-:W-:-:S04]  /*10b60*/  IMAD.IADD R2, R2, 0x1, -R0 ;  /* 0x0000000102027824 */ /* 0x020fc800078e0a00 */
[C---:B------:R-:W-:Y:S01]  /*10b70*/  VIADD R0, R2.reuse, 0x9f ;  /* 0x0000009f02007836 */ /* 0x040fe20000000000 */
[----:B------:R-:W-:-:S03]  /*10b80*/  ISETP.GE.AND P0, PT, R2, 0x1, PT ;  /* 0x000000010200780c */ /* 0x000fc60003f06270 */
[----:B------:R-:W-:-:S05]  /*10b90*/  IMAD.HI R0, R0, 0x66666667, RZ ;  /* 0x6666666700007827 */ /* 0x000fca00078e02ff */
[----:B------:R-:W-:-:S04]  /*10ba0*/  SHF.R.U32.HI R2, RZ, 0x1f, R0 ;  /* 0x0000001fff027819 */ /* 0x000fc80000011600 */
[----:B------:R-:W-:Y:S01]  /*10bb0*/  LEA.HI.SX32 R0, R0, R2, 0x1a ;  /* 0x0000000200007211 */ /* 0x000fe200078fd2ff */
[----:B------:R-:W-:Y:S01]  /*10bc0*/  IMAD.MOV.U32 R2, RZ, RZ, RZ ;  /* 0x000000ffff027224 */ /* 0x000fe200078e00ff */
[----:B------:R-:W-:Y:S06]  /*10bd0*/  @!P0 BRA `(.L_x_197) ;  /* 0x0000000000748947 */ /* 0x000fec0003800000 */
[----:B------:R-:W-:-:S04]  /*10be0*/  SHF.R.U32.HI R5, RZ, 0x10, R4 ;  /* 0x00000010ff057819 */ /* 0x000fc80000011604 */
[----:B------:R-:W-:-:S13]  /*10bf0*/  ISETP.NE.AND P0, PT, R5, RZ, PT ;  /* 0x000000ff0500720c */ /* 0x000fda0003f05270 */
[----:B------:R-:W1:Y:S02]  /*10c00*/  @!P0 LDC R5, c[0x0][0x9f0] ;  /* 0x00027c00ff058b82 */ /* 0x000e640000000800 */
[----:B-1----:R-:W-:Y:S02]  /*10c10*/  IABS R7, R5 ;  /* 0x0000000500077213 */ /* 0x002fe40000000000 */
[----:B------:R-:W-:Y:S02]  /*10c20*/  IADD3 R6, R5, -0x1, R0 ;  /* 0xffffffff05067810 */ /* 0x000fe40007ffe000 */
[----:B------:R-:W1:Y:S08]  /*10c30*/  I2F.RP R2, R7 ;  /* 0x0000000700027306 */ /* 0x000e700000209400 */
[----:B-1----:R-:W1:Y:S02]  /*10c40*/  MUFU.RCP R2, R2 ;  /* 0x0000000200027308 */ /* 0x002e640000001000 */
[----:B-1----:R-:W-:-:S06]  /*10c50*/  VIADD R2, R2, 0xffffffe ;  /* 0x0ffffffe02027836 */ /* 0x002fcc0000000000 */
[----:B0-----:R0:W1:Y:S02]  /*10c60*/  F2I.FTZ.U32.TRUNC.NTZ R3, R2 ;  /* 0x0000000200037305 */ /* 0x001064000021f000 */
[----:B0-----:R-:W-:-:S04]  /*10c70*/  LOP3.LUT R2, R6, R5, RZ, 0x3c, !PT ;  /* 0x0000000506027212 */ /* 0x001fc800078e3cff */
[----:B------:R-:W-:Y:S01]  /*10c80*/  ISETP.GE.AND P2, PT, R2, RZ, PT ;  /* 0x000000ff0200720c */ /* 0x000fe20003f46270 */
[----:B-1----:R-:W-:-:S04]  /*10c90*/  IMAD.MOV R2, RZ, RZ, -R3 ;  /* 0x000000ffff027224 */ /* 0x002fc800078e0a03 */
[----:B------:R-:W-:Y:S02]  /*10ca0*/  IMAD R8, R2, R7, RZ ;  /* 0x0000000702087224 */ /* 0x000fe400078e02ff */
[----:B------:R-:W-:-:S04]  /*10cb0*/  IMAD.MOV.U32 R2, RZ, RZ, RZ ;  /* 0x000000ffff027224 */ /* 0x000fc800078e00ff */
[----:B------:R-:W-:Y:S01]  /*10cc0*/  IMAD.HI.U32 R8, R3, R8, R2 ;  /* 0x0000000803087227 */ /* 0x000fe200078e0002 */
[----:B------:R-:W-:Y:S02]  /*10cd0*/  IABS R2, R6 ;  /* 0x0000000600027213 */ /* 0x000fe40000000000 */
[----:B------:R-:W-:-:S03]  /*10ce0*/  IABS R3, R5 ;  /* 0x0000000500037213 */ /* 0x000fc60000000000 */
[----:B------:R-:W-:-:S04]  /*10cf0*/  IMAD.HI.U32 R8, R8, R2, RZ ;  /* 0x0000000208087227 */ /* 0x000fc800078e00ff */
[----:B------:R-:W-:-:S04]  /*10d00*/  IMAD.MOV R3, RZ, RZ, -R3 ;  /* 0x000000ffff037224 */ /* 0x000fc800078e0a03 */
[----:B------:R-:W-:-:S05]  /*10d10*/  IMAD R2, R8, R3, R2 ;  /* 0x0000000308027224 */ /* 0x000fca00078e0202 */
[----:B------:R-:W-:-:S13]  /*10d20*/  ISETP.GT.U32.AND P1, PT, R7, R2, PT ;  /* 0x000000020700720c */ /* 0x000fda0003f24070 */
[----:B------:R-:W-:Y:S02]  /*10d30*/  @!P1 IMAD.IADD R2, R2, 0x1, -R7 ;  /* 0x0000000102029824 */ /* 0x000fe400078e0a07 */
[----:B------:R-:W-:Y:S01]  /*10d40*/  @!P1 VIADD R8, R8, 0x1 ;  /* 0x0000000108089836 */ /* 0x000fe20000000000 */
[----:B------:R-:W-:Y:S02]  /*10d50*/  ISETP.NE.AND P1, PT, R5, RZ, PT ;  /* 0x000000ff0500720c */ /* 0x000fe40003f25270 */
[----:B------:R-:W-:-:S13]  /*10d60*/  ISETP.GE.U32.AND P0, PT, R2, R7, PT ;  /* 0x000000070200720c */ /* 0x000fda0003f06070 */
[----:B------:R-:W-:-:S04]  /*10d70*/  @P0 VIADD R8, R8, 0x1 ;  /* 0x0000000108080836 */ /* 0x000fc80000000000 */
[----:B------:R-:W-:-:S04]  /*10d80*/  IMAD.MOV.U32 R2, RZ, RZ, R8 ;  /* 0x000000ffff027224 */ /* 0x000fc800078e0008 */
[----:B------:R-:W-:Y:S01]  /*10d90*/  @!P2 IMAD.MOV R2, RZ, RZ, -R2 ;  /* 0x000000ffff02a224 */ /* 0x000fe200078e0a02 */
[----:B------:R-:W-:-:S07]  /*10da0*/  @!P1 LOP3.LUT R2, RZ, R5, RZ, 0x33, !PT ;  /* 0x00000005ff029212 */ /* 0x000fce00078e33ff */
.L_x_197:
[----:B------:R-:W-:Y:S01]  /*10db0*/  LOP3.LUT R4, R4, 0xff, RZ, 0xc0, !PT ;  /* 0x000000ff04047812 */ /* 0x000fe200078ec0ff */
[----:B------:R-:W-:Y:S04]  /*10dc0*/  BSSY B7, `(.L_x_198) ;  /* 0x000037b000077945 */ /* 0x000fe80003800000 */
[----:B0-----:R-:W-:-:S05]  /*10dd0*/  IMAD R3, R4, R2, RZ ;  /* 0x0000000204037224 */ /* 0x001fca00078e02ff */
[----:B------:R-:W-:Y:S01]  /*10de0*/  VIADDMNMX R0, R3, R2, R0, PT ;  /* 0x0000000203007246 */ /* 0x000fe20003800100 */
[----:B------:R0:W-:Y:S03]  /*10df0*/  STL [R1+0xc], R3 ;  /* 0x00000c0301007387 */ /* 0x0001e60000100800 */
[----:B------:R-:W-:Y:S01]  /*10e00*/  ISETP.GT.AND P0, PT, R0, R3, PT ;  /* 0x000000030000720c */ /* 0x000fe20003f04270 */
[----:B------:R0:W-:-:S12]  /*10e10*/  STL [R1+0x28], R0 ;  /* 0x0000280001007387 */ /* 0x0001d80000100800 */
[----:B0-----:R-:W-:Y:S05]  /*10e20*/  @P0 BRA `(.L_x_199) ;  /* 0x0000000000480947 */ /* 0x001fea0003800000 */
[----:B------:R-:W0:Y:S02]  /*10e30*/  S2R R3, SR_TID.X ;  /* 0x0000000000037919 */ /* 0x000e240000002100 */
[----:B0-----:R-:W-:-:S04]  /*10e40*/  LOP3.LUT R3, R3, 0x7f, RZ, 0xc0, !PT ;  /* 0x0000007f03037812 */ /* 0x001fc800078ec0ff */
[----:B------:R-:W-:-:S13]  /*10e50*/  ISETP.NE.AND P0, PT, R3, RZ, PT ;  /* 0x000000ff0300720c */ /* 0x000fda0003f05270 */
[----:B------:R-:W-:Y:S05]  /*10e60*/  @P0 BRA `(.L_x_200) ;  /* 0x0000003400c00947 */ /* 0x000fea0003800000 */
[----:B------:R-:W0:Y:S01]  /*10e70*/  S2R R3, SR_LANEID ;  /* 0x0000000000037919 */ /* 0x000e220000000000 */
[----:B------:R-:W-:Y:S02]  /*10e80*/  VOTEU.ANY UR4, UPT, PT ;  /* 0x0000000000047886 */ /* 0x000fe400038e0100 */
[----:B------:R-:W0:Y:S08]  /*10e90*/  FLO.U32 R0, UR4 ;  /* 0x0000000400007d00 */ /* 0x000e3000080e0000 */
[----:B------:R-:W1:Y:S01]  /*10ea0*/  POPC R5, UR4 ;  /* 0x0000000400057d09 */ /* 0x000e620008000000 */
[----:B0-----:R-:W-:-:S02]  /*10eb0*/  ISETP.EQ.U32.AND P0, PT, R0, R3, PT ;  /* 0x000000030000720c */ /* 0x001fc40003f02070 */
[----:B------:R-:W1:Y:S11]  /*10ec0*/  LDC.64 R2, c[0x0][0xc60] ;  /* 0x00031800ff027b82 */ /* 0x000e760000000a00 */
[----:B-1----:R-:W2:Y:S01]  /*10ed0*/  @P0 ATOMG.E.ADD.STRONG.GPU PT, R3, desc[UR50][R2.64], R5 ;  /* 0x00000005020309a8 */ /* 0x002ea200081ee1f2 */
[----:B------:R-:W0:Y:S02]  /*10ee0*/  S2R R4, SR_LTMASK ;  /* 0x0000000000047919 */ /* 0x000e240000003900 */
[----:B0-----:R-:W-:-:S04]  /*10ef0*/  LOP3.LUT R4, R4, UR4, RZ, 0xc0, !PT ;  /* 0x0000000404047c12 */ /* 0x001fc8000f8ec0ff */
[----:B------:R-:W0:Y:S01]  /*10f00*/  POPC R7, R4 ;  /* 0x0000000400077309 */ /* 0x000e220000000000 */
[----:B--2---:R-:W0:Y:S02]  /*10f10*/  SHFL.IDX PT, R0, R3, R0, 0x1f ;  /* 0x00001f0003007589 */ /* 0x004e2400000e0000 */
[----:B0-----:R-:W-:-:S05]  /*10f20*/  IADD3 R0, R0, UR40, R7 ;  /* 0x0000002800007c10 */ /* 0x001fca000fffe007 */
[----:B------:R0:W-:Y:S01]  /*10f30*/  STL [R1], R0 ;  /* 0x0000000001007387 */ /* 0x0001e20000100800 */
[----:B------:R-:W-:Y:S05]  /*10f40*/  BRA `(.L_x_200) ;  /* 0x0000003400887947 */ /* 0x000fea0003800000 */
.L_x_199:
[----:B------:R-:W-:Y:S01]  /*10f50*/  VIADD R0, R17, 0x24200 ;  /* 0x0002420011007836 */ /* 0x000fe20000000000 */
[----:B------:R-:W-:Y:S04]  /*10f60*/  BSSY B6, `(.L_x_201) ;  /* 0x0000013000067945 */ /* 0x000fe80003800000 */
        /* <DEDUP_REMOVED lines=18> */
.L_x_202:
[----:B------:R-:W-:Y:S05]  /*11090*/  BSYNC B6 ;  /* 0x0000000000067941 */ /* 0x000fea0003800000 */
.L_x_201:
[----:B------:R-:W2:Y:S01]  /*110a0*/  LDL.LU R16, [R1+0x10] ;  /* 0x0000100001107983 */ /* 0x000ea20000300800 */
[----:B------:R-:W-:Y:S01]  /*110b0*/  VIADD R0, R17, 0xf200 ;  /* 0x0000f20011007836 */ /* 0x000fe20000000000 */
[----:B------:R-:W-:Y:S04]  /*110c0*/  BSSY B6, `(.L_x_203) ;  /* 0x0000016000067945 */ /* 0x000fe80003800000 */
[----:B------:R-:W-:Y:S02]  /*110d0*/  LOP3.LUT P0, RZ, R0, 0x1bf, RZ, 0xc0, !PT ;  /* 0x000001bf00ff7812 */ /* 0x000fe4000780c0ff */
[----:B--2---:R-:W-:-:S11]  /*110e0*/  LOP3.LUT R16, R16, 0xfffffffe, RZ, 0xc0, !PT ;  /* 0xfffffffe10107812 */ /* 0x004fd600078ec0ff */
[----:B------:R-:W-:-:S05]  /*110f0*/  @P0 LOP3.LUT R16, R16, 0x1, RZ, 0xfc, !PT ;  /* 0x0000000110100812 */ /* 0x000fca00078efcff */
[----:B------:R0:W-:Y:S01]  /*11100*/  STL [R1+0x10], R16 ;  /* 0x0000101001007387 */ /* 0x0001e20000100800 */
[----:B------:R-:W-:Y:S05]  /*11110*/  @!P0 BRA `(.L_x_204) ;  /* 0x0000000000408947 */ /* 0x000fea0003800000 */
[----:B------:R-:W-:Y:S01]  /*11120*/  MOV R2, 0x0 ;  /* 0x0000000000027802 */ /* 0x000fe20000000f00 */
[----:B------:R-:W-:Y:S01]  /*11130*/  ULDC.64 UR6, c[0x4][0xc0] ;  /* 0x0100300000067ab9 */ /* 0x000fe20000000a00 */
[----:B------:R-:W-:Y:S01]  /*11140*/  ULDC.64 UR8, c[0x4][0xc8] ;  /* 0x0100320000087ab9 */ /* 0x000fe20000000a00 */
[----:B------:R-:W-:Y:S01]  /*11150*/  ULDC.64 UR4, c[0x4][0x10] ;  /* 0x0100040000047ab9 */ /* 0x000fe20000000a00 */
[----:B------:R-:W-:Y:S02]  /*11160*/  IMAD.U32 R4, RZ, RZ, UR6 ;  /* 0x00000006ff047e24 */ /* 0x000fe4000f8e00ff */
[----:B------:R-:W1:Y:S01]  /*11170*/  LDC.64 R2, c[0x4][R2] ;  /* 0x0100000002027b82 */ /* 0x000e620000000a00 */
        /* <DEDUP_REMOVED lines=9> */
[----:B01----:R-:W-:Y:S05]  /*11210*/  CALL.ABS.NOINC R2 ;  /* 0x0000000002007343 */ /* 0x003fea0003c00000 */
.L_x_204:
[----:B------:R-:W-:Y:S05]  /*11220*/  BSYNC B6 ;  /* 0x0000000000067941 */ /* 0x000fea0003800000 */
.L_x_203:
        /* <DEDUP_REMOVED lines=20> */
.L_x_206:
[----:B------:R-:W-:Y:S05]  /*11370*/  BSYNC B6 ;  /* 0x0000000000067941 */ /* 0x000fea0003800000 */
.L_x_205:
[----:B------:R-:W-:Y:S01]  /*11380*/  LOP3.LUT P6, RZ, R16, 0x1, RZ, 0xc0, !PT ;  /* 0x0000000110ff7812 */ /* 0x000fe200078cc0ff */
[----:B------:R-:W-:-:S12]  /*11390*/  BSSY B6, `(.L_x_207) ;  /* 0x0000012000067945 */ /* 0x000fd80003800000 */
        /* <DEDUP_REMOVED lines=17> */
.L_x_208:
[----:B------:R-:W-:Y:S05]  /*114b0*/  BSYNC B6 ;  /* 0x0000000000067941 */ /* 0x000fea0003800000 */
.L_x_207:
[----:B------:R-:W2:Y:S01]  /*114c0*/  LDL R8, [R1+0x8] ;  /* 0x0000080001087983 */ /* 0x000ea20000100800 */
[----:B------:R-:W-:Y:S02]  /*114d0*/  ULDC.64 UR4, c[0x0][0x9f8] ;  /* 0x00027e0000047ab9 */ /* 0x000fe40000000a00 */
[----:B------:R-:W-:-:S04]  /*114e0*/  UISETP.NE.U32.AND UP0, UPT, UR4, URZ, UPT ;  /* 0x0000003f0400728c */ /* 0x000fc8000bf05070 */
[----:B------:R-:W-:-:S06]  /*114f0*/  UISETP.NE.AND.EX UP0, UPT, UR5, URZ, UPT, UP0 ;  /* 0x0000003f0500728c */ /* 0x000fcc000bf05300 */
[----:B------:R-:W-:-:S05]  /*11500*/  PLOP3.LUT P0, PT, PT, PT, UP0, 0x80, 0x0 ;  /* 0x000000000000781c */ /* 0x000fca0003f0f008 */
[----:B------:R-:W-:-:S04]  /*11510*/  @UP0 UIADD3 UR4, UP1, UR43, UR4, URZ ;  /* 0x000000042b040290 */ /* 0x000fc8000ff3e03f */
[----:B------:R-:W-:Y:S02]  /*11520*/  @UP0 UIADD3.X UR5, UR44, UR5, URZ, UP1, !UPT ;  /* 0x000000052c050290 */ /* 0x000fe40008ffe43f */
[----:B------:R-:W-:-:S04]  /*11530*/  IMAD.U32 R2, RZ, RZ, UR4 ;  /* 0x00000004ff027e24 */ /* 0x000fc8000f8e00ff */
[----:B------:R-:W-:Y:S01]  /*11540*/  IMAD.U32 R3, RZ, RZ, UR5 ;  /* 0x00000005ff037e24 */ /* 0x000fe2000f8e00ff */
[----:B------:R-:W1:Y:S01]  /*11550*/  S2R R0, SR_TID.X ;  /* 0x0000000000007919 */ /* 0x000e620000002100 */
[----:B------:R-:W-:-:S03]  /*11560*/  ULDC.64 UR4, c[0x0][0xa08] ;  /* 0x0002820000047ab9 */ /* 0x000fc60000000a00 */
[----:B--2---:R2:W3:Y:S01]  /*11570*/  @P0 LDG.E R8, desc[UR50][R2.64] ;  /* 0x0000003202080981 */ /* 0x0044e2000c1e1900 */
[----:B-1----:R-:W-:-:S04]  /*11580*/  SHF.R.U32.HI R0, RZ, 0x5, R0 ;  /* 0x00000005ff007819 */ /* 0x002fc80000011600 */
[----:B------:R-:W-:Y:S01]  /*11590*/  LOP3.LUT R0, R0, 0x3, RZ, 0xc0, !PT ;  /* 0x0000000300007812 */ /* 0x000fe200078ec0ff */
[----:B--2---:R-:W1:Y:S01]  /*115a0*/  LDC.64 R2, c[0x0][0x418] ;  /* 0x00010600ff027b82 */ /* 0x004e620000000a00 */
[----:B---3--:R-:W-:Y:S01]  /*115b0*/  SHF.R.S32.HI R9, RZ, 0x1f, R8 ;  /* 0x0000001fff097819 */ /* 0x008fe20000011408 */
[----:B------:R2:W-:Y:S01]  /*115c0*/  @P0 STL [R1+0x8], R8 ;  /* 0x0000080801000387 */ /* 0x0005e20000100800 */
[----:B-1----:R-:W-:Y:S01]  /*115d0*/  LOP3.LUT P0, RZ, R2, UR4, RZ, 0xfc, !PT ;  /* 0x0000000402ff7c12 */ /* 0x002fe2000f80fcff */
[----:B------:R-:W-:Y:S02]  /*115e0*/  UMOV UR4, 0xffffffff ;  /* 0xffffffff00047882 */ /* 0x000fe40000000000 */
[----:B------:R2:W-:Y:S01]  /*115f0*/  STL [R1+0x14], R9 ;  /* 0x0000140901007387 */ /* 0x0005e20000100800 */
[----:B------:R-:W-:-:S04]  /*11600*/  LOP3.LUT P0, RZ, R3, UR5, RZ, 0xfc, P0 ;  /* 0x0000000503ff7c12 */ /* 0x000fc8000800fcff */
[----:B0-----:R-:W-:Y:S01]  /*11610*/  SEL R16, R8, RZ, !P0 ;  /* 0x000000ff08107207 */ /* 0x001fe20004000000 */
[----:B------:R-:W-:Y:S08]  /*11620*/  BRA.DIV UR4, `(.L_x_209) ;  /* 0x00000042045c7947 */ /* 0x000ff0000b800000 */
[----:B------:R0:W1:Y:S02]  /*11630*/  SHFL.IDX PT, R14, R0, RZ, 0x1f ;  /* 0x00001fff000e7589 */ /* 0x00006400000e0000 */
.L_x_284:
[----:B0-----:R-:W3:Y:S01]  /*11640*/  LDL.LU R0, [R1+0x10] ;  /* 0x0000100001007983 */ /* 0x001ee20000300800 */
[----:B------:R-:W-:Y:S02]  /*11650*/  PLOP3.LUT P1, PT, PT, PT, PT, 0x8, 0x0 ;  /* 0x000000000000781c */ /* 0x000fe40003f2e170 */
[----:B-1----:R-:W-:Y:S02]  /*11660*/  ISETP.NE.AND P0, PT, R14, RZ, PT ;  /* 0x000000ff0e00720c */ /* 0x002fe40003f05270 */
[----:B---3--:R-:W-:-:S09]  /*11670*/  LOP3.LUT R0, R0, 0xfffffffe, RZ, 0xc0, !PT ;  /* 0xfffffffe00007812 */ /* 0x008fd200078ec0ff */
[----:B------:R-:W-:-:S05]  /*11680*/  @P1 LOP3.LUT R0, R0, 0x1, RZ, 0xfc, !PT ;  /* 0x0000000100001812 */ /* 0x000fca00078efcff */
[----:B------:R0:W-:Y:S01]  /*11690*/  STL [R1+0x10], R0 ;  /* 0x0000100001007387 */ /* 0x0001e20000100800 */
[----:B------:R-:W-:Y:S05]  /*116a0*/  @P0 BRA `(.L_x_210) ;  /* 0x0000000400c40947 */ /* 0x000fea0003800000 */
[----:B0-----:R-:W3:Y:S01]  /*116b0*/  LDL R0, [R1+0x28] ;  /* 0x0000280001007983 */ /* 0x001ee20000100800 */
[----:B------:R-:W-:Y:S01]  /*116c0*/  UMOV UR4, 0xffffffff ;  /* 0xffffffff00047882 */ /* 0x000fe20000000000 */
[----:B---3--:R-:W-:Y:S02]  /*116d0*/  VIADD R0, R0, 0xffffffff ;  /* 0xffffffff00007836 */ /* 0x008fe40000000000 */
[----:B------:R-:W-:Y:S05]  /*116e0*/  BRA.DIV UR4, `(.L_x_211) ;  /* 0x00000042044c7947 */ /* 0x000fea000b800000 */
[----:B------:R-:W-:-:S13]  /*116f0*/  ELECT P6, URZ, PT ;  /* 0x00000000003f782f */ /* 0x000fda00038c0000 */
.L_x_287:
[----:B------:R-:W-:Y:S05]  /*11700*/  @!P6 BRA `(.L_x_210) ;  /* 0x0000000400ace947 */ /* 0x000fea0003800000 */
[----:B------:R-:W-:-:S04]  /*11710*/  ISETP.NE.U32.AND P0, PT, R2, RZ, PT ;  /* 0x000000ff0200720c */ /* 0x000fc80003f05070 */
[----:B------:R-:W-:-:S13]  /*11720*/  ISETP.NE.AND.EX P0, PT, R3, RZ, PT, P0 ;  /* 0x000000ff0300720c */ /* 0x000fda0003f05300 */
[----:B------:R-:W-:Y:S05]  /*11730*/  @!P0 BRA `(.L_x_212) ;  /* 0x0000000000448947 */ /* 0x000fea0003800000 */
[----:B------:R-:W0:Y:S01]  /*11740*/  LDC R7, c[0x0][0x43c] ;  /* 0x00010f00ff077b82 */ /* 0x000e220000000800 */
[----:B------:R-:W-:Y:S01]  /*11750*/  ULDC.64 UR4, c[0x0][0x428] ;  /* 0x00010a0000047ab9 */ /* 0x000fe20000000a00 */
[----:B0-----:R-:W-:-:S13]  /*11760*/  ISETP.NE.AND P0, PT, R7, 0x1, PT ;  /* 0x000000010700780c */ /* 0x001fda0003f05270 */
[----:B------:R-:W0:Y:S02]  /*11770*/  @P0 LDC.64 R4, c[0x0][0x440] ;  /* 0x00011000ff040b82 */ /* 0x000e240000000a00 */
[----:B0-----:R-:W-:-:S04]  /*11780*/  @P0 IMAD.HI.U32 R6, R0, R4, RZ ;  /* 0x0000000400060227 */ /* 0x001fc800078e00ff */
        /* <DEDUP_REMOVED lines=12> */
.L_x_212:
[----:B------:R-:W-:Y:S01]  /*11850*/  IMAD R4, R18, 0x8, R17 ;  /* 0x0000000812047824 */ /* 0x000fe200078e0211 */
[----:B0-----:R-:W-:Y:S01]  /*11860*/  SHF.L.U32 R3, R19, 0x1f, RZ ;  /* 0x0000001f13037819 */ /* 0x001fe200000006ff */
[----:B--2---:R-:W0:Y:S03]  /*11870*/  S2R R8, SR_TID.X ;  /* 0x0000000000087919 */ /* 0x004e260000002100 */
[----:B------:R-:W1:Y:S01]  /*11880*/  SYNCS.PHASECHK.TRANS64.TRYWAIT P0, [R4+URZ+0x33480], R3 ;  /* 0x03348003040075a7 */ /* 0x000e62000800017f */
[----:B0-----:R-:W-:-:S04]  /*11890*/  LOP3.LUT R8, R8, 0x7f, RZ, 0xc0, !PT ;  /* 0x0000007f08087812 */ /* 0x001fc800078ec0ff */
[----:B------:R-:W-:Y:S01]  /*118a0*/  ISETP.NE.AND P1, PT, R8, RZ, PT ;  /* 0x000000ff0800720c */ /* 0x000fe20003f25270 */
[----:B-1----:R-:W-:-:S12]  /*118b0*/  @!P0 BRA `(.L_x_213) ;  /* 0x0000003c00f88947 */ /* 0x002fd80003800000 */
.L_x_288:
[----:B------:R-:W-:Y:S05]  /*118c0*/  @P1 BRA `(.L_x_214) ;  /* 0x00000000001c1947 */ /* 0x000fea0003800000 */
[----:B------:R-:W1:Y:S02]  /*118d0*/  S2R R2, SR_TID.X ;  /* 0x0000000000027919 */ /* 0x000e640000002100 */
[----:B-1----:R-:W-:Y:S01]  /*118e0*/  LOP3.LUT R5, R2, 0x1f, RZ, 0xc0, !PT ;  /* 0x0000001f02057812 */ /* 0x002fe200078ec0ff */
[----:B------:R-:W-:-:S03]  /*118f0*/  IMAD.MOV.U32 R2, RZ, RZ, 0x7800 ;  /* 0x00007800ff027424 */ /* 0x000fc600078e00ff */
[----:B------:R-:W-:Y:S01]  /*11900*/  ISETP.NE.AND P0, PT, R5, RZ, PT ;  /* 0x000000ff0500720c */ /* 0x000fe20003f05270 */
[----:B------:R1:W-:-:S12]  /*11910*/  SYNCS.ARRIVE.TRANS64 RZ, [R4+URZ+0x33470], R2 ;  /* 0x0334700204ff79a7 */ /* 0x0003d8000800003f */
[----:B-1----:R-:W-:Y:S05]  /*11920*/  @!P0 BRA `(.L_x_214) ;  /* 0x0000000000048947 */ /* 0x002fea0003800000 */
[----:B------:R-:W-:Y:S01]  /*11930*/  BPT.TRAP 0x1 ;  /* 0x000000040000795c */ /* 0x000fe20000300000 */
.L_x_214:
[----:B------:R-:W2:Y:S01]  /*11940*/  LDL R5, [R1+0x18] ;  /* 0x0000180001057983 */ /* 0x000ea20000100800 */
[----:B------:R-:W-:Y:S01]  /*11950*/  IMAD R2, R18, 0x7800, R17 ;  /* 0x0000780012027824 */ /* 0x000fe200078e0211 */
[----:B------:R-:W-:Y:S01]  /*11960*/  R2UR UR33, R4 ;  /* 0x00000000042172ca */ /* 0x000fe200000e0000 */
[----:B------:R-:W-:Y:S01]  /*11970*/  UIADD3 UR4, UP0, UR48, 0x470, URZ ;  /* 0x0000047030047890 */ /* 0x000fe2000ff1e03f */
[----:B-----5:R-:W-:Y:S01]  /*11980*/  R2UR UR37, R16 ;  /* 0x00000000102572ca */ /* 0x020fe200000e0000 */
[----:B------:R-:W-:Y:S01]  /*11990*/  UMOV UR6, 0x0 ;  /* 0x0000000000067882 */ /* 0x000fe20000000000 */
[----:B------:R-:W-:Y:S01]  /*119a0*/  R2UR UR8, R2 ;  /* 0x00000000020872ca */ /* 0x000fe200000e0000 */
[----:B------:R-:W-:Y:S01]  /*119b0*/  UIADD3.X UR5, URZ, UR49, URZ, UP0, !UPT ;  /* 0x000000313f057290 */ /* 0x000fe200087fe43f */
[----:B------:R-:W-:Y:S01]  /*119c0*/  UMOV UR7, 0x14f00000 ;  /* 0x14f0000000077882 */ /* 0x000fe20000000000 */
[----:B------:R-:W-:Y:S01]  /*119d0*/  UMOV UR34, URZ ;  /* 0x0000003f00227c82 */ /* 0x000fe20008000000 */
[----:B------:R-:W-:Y:S01]  /*119e0*/  UMOV UR18, 0x40 ;  /* 0x0000004000127882 */ /* 0x000fe20000000000 */
[----:B------:R-:W-:Y:S01]  /*119f0*/  UMOV UR20, UR36 ;  /* 0x0000002400147c82 */ /* 0x000fe20008000000 */
[----:B------:R-:W-:Y:S01]  /*11a00*/  UMOV UR10, 0x80 ;  /* 0x00000080000a7882 */ /* 0x000fe20000000000 */
[----:B------:R-:W-:-:S02]  /*11a10*/  UMOV UR12, UR36 ;  /* 0x00000024000c7c82 */ /* 0x000fc40008000000 */
[----:B------:R-:W-:Y:S02]  /*11a20*/  UIADD3 UR33, UR33, 0x33470, URZ ;  /* 0x0003347021217890 */ /* 0x000fe4000fffe03f */
[----:B------:R-:W-:Y:S01]  /*11a30*/  UMOV UR21, UR37 ;  /* 0x0000002500157c82 */ /* 0x000fe20008000000 */
[----:B------:R-:W-:Y:S01]  /*11a40*/  UMOV UR13, UR37 ;  /* 0x00000025000d7c82 */ /* 0x000fe20008000000 */
[----:B------:R-:W-:Y:S02]  /*11a50*/  UIADD3 UR32, UR8, 0xf200, URZ ;  /* 0x0000f20008207890 */ /* 0x000fe4000fffe03f */
[----:B------:R-:W-:Y:S02]  /*11a60*/  UIADD3 UR16, UR8, 0x11a00, URZ ;  /* 0x00011a0008107890 */ /* 0x000fe4000fffe03f */
[----:B------:R-:W-:Y:S01]  /*11a70*/  UIADD3 UR8, UR8, 0x14200, URZ ;  /* 0x0001420008087890 */ /* 0x000fe2000fffe03f */
[----:B------:R-:W-:Y:S01]  /*11a80*/  UMOV UR17, UR33 ;  /* 0x0000002100117c82 */ /* 0x000fe20008000000 */
[----:B------:R-:W-:Y:S01]  /*11a90*/  UMOV UR9, UR33 ;  /* 0x0000002100097c82 */ /* 0x000fe20008000000 */
[----:B--2---:R-:W-:-:S05]  /*11aa0*/  IMAD R0, R0, 0xa0, R5 ;  /* 0x000000a000007824 */ /* 0x004fca00078e0205 */
[----:B------:R-:W-:-:S13]  /*11ab0*/  R2UR UR35, R0 ;  /* 0x00000000002372ca */ /* 0x000fda00000e0000 */
[----:B------:R-:W-:Y:S01]  /*11ac0*/  UMOV UR19, UR35 ;  /* 0x0000002300137c82 */ /* 0x000fe20008000000 */
[----:B------:R-:W-:Y:S01]  /*11ad0*/  UMOV UR11, UR35 ;  /* 0x00000023000b7c82 */ /* 0x000fe20008000000 */
[----:B------:R1:W-:Y:S01]  /*11ae0*/  UTMALDG.4D [UR32], [UR4], desc[UR6] ;  /* 0x00000620040075b4 */ /* 0x0003e20008019000 */
[----:B------:R1:W-:Y:S01]  /*11af0*/  UTMALDG.4D [UR16], [UR4], desc[UR6] ;  /* 0x00000610040075b4 */ /* 0x0003e20008019000 */
[----:B------:R1:W-:Y:S01]  /*11b00*/  UTMALDG.4D [UR8], [UR4], desc[UR6] ;  /* 0x00000608040075b4 */ /* 0x0003e20008019000 */
[----:B------:R-:W2:Y:S02]  /*11b10*/  SYNCS.PHASECHK.TRANS64.TRYWAIT P0, [R4+URZ+0x33440], R3 ;  /* 0x03344003040075a7 */ /* 0x000ea4000800017f */
[----:B-12---:R-:W-:Y:S05]  /*11b20*/  @!P0 BRA `(.L_x_215) ;  /* 0x0000003c00708947 */ /* 0x006fea0003800000 */
.L_x_289:
[----:B------:R-:W-:Y:S05]  /*11b30*/  @P1 BRA `(.L_x_216) ;  /* 0x00000000001c1947 */ /* 0x000fea0003800000 */
[----:B------:R-:W2:Y:S01]  /*11b40*/  S2R R5, SR_TID.X ;  /* 0x0000000000057919 */ /* 0x000ea20000002100 */
[----:B01----:R-:W-:-:S04]  /*11b50*/  IMAD.MOV.U32 R3, RZ, RZ, 0x7800 ;  /* 0x00007800ff037424 */ /* 0x003fc800078e00ff */
[----:B------:R3:W-:Y:S01]  /*11b60*/  SYNCS.ARRIVE.TRANS64 RZ, [R4+URZ+0x33430], R3 ;  /* 0x0334300304ff79a7 */ /* 0x0007e2000800003f */
[----:B--2---:R-:W-:-:S04]  /*11b70*/  LOP3.LUT R5, R5, 0x1f, RZ, 0xc0, !PT ;  /* 0x0000001f05057812 */ /* 0x004fc800078ec0ff */
[----:B------:R-:W-:-:S13]  /*11b80*/  ISETP.NE.AND P0, PT, R5, RZ, PT ;  /* 0x000000ff0500720c */ /* 0x000fda0003f05270 */
[----:B---3--:R-:W-:Y:S05]  /*11b90*/  @!P0 BRA `(.L_x_216) ;  /* 0x0000000000048947 */ /* 0x008fea0003800000 */
[----:B------:R-:W-:Y:S01]  /*11ba0*/  BPT.TRAP 0x1 ;  /* 0x000000040000795c */ /* 0x000fe20000300000 */
.L_x_216:
[----:B01----:R-:W2:Y:S01]  /*11bb0*/  LDL.LU R3, [R1+0x10] ;  /* 0x0000100001037983 */ /* 0x003ea20000300800 */
[----:B------:R-:W-:Y:S01]  /*11bc0*/  R2UR UR8, R2 ;  /* 0x00000000020872ca */ /* 0x000fe200000e0000 */
[----:B------:R-:W-:Y:S01]  /*11bd0*/  UIADD3 UR4, UP0, UR48, 0x370, URZ ;  /* 0x0000037030047890 */ /* 0x000fe2000ff1e03f */
[----:B------:R-:W-:Y:S01]  /*11be0*/  R2UR UR25, R4 ;  /* 0x00000000041972ca */ /* 0x000fe200000e0000 */
[----:B------:R-:W-:Y:S01]  /*11bf0*/  UMOV UR6, 0x0 ;  /* 0x0000000000067882 */ /* 0x000fe20000000000 */
[----:B------:R-:W-:Y:S01]  /*11c00*/  PLOP3.LUT P0, PT, PT, PT, PT, 0x80, 0x0 ;  /* 0x000000000000781c */ /* 0x000fe20003f0f070 */
[----:B------:R-:W-:Y:S01]  /*11c10*/  UIADD3.X UR5, URZ, UR49, URZ, UP0, !UPT ;  /* 0x000000313f057290 */ /* 0x000fe200087fe43f */
[----:B------:R-:W-:Y:S01]  /*11c20*/  R2UR UR27, R0 ;  /* 0x00000000001b72ca */ /* 0x000fe200000e0000 */
[----:B------:R-:W-:Y:S01]  /*11c30*/  UMOV UR7, 0x14f00000 ;  /* 0x14f0000000077882 */ /* 0x000fe20000000000 */
[----:B------:R-:W-:Y:S01]  /*11c40*/  R2UR UR29, R16 ;  /* 0x00000000101d72ca */ /* 0x000fe200000e0000 */
[----:B------:R-:W-:Y:S01]  /*11c50*/  UMOV UR26, URZ ;  /* 0x0000003f001a7c82 */ /* 0x000fe20008000000 */
[----:B------:R-:W-:Y:S01]  /*11c60*/  UMOV UR28, UR36 ;  /* 0x00000024001c7c82 */ /* 0x000fe20008000000 */
[----:B------:R-:W-:Y:S01]  /*11c70*/  UMOV UR18, 0x40 ;  /* 0x0000004000127882 */ /* 0x000fe20000000000 */
[----:B------:R-:W-:Y:S01]  /*11c80*/  UMOV UR20, UR36 ;  /* 0x0000002400147c82 */ /* 0x000fe20008000000 */
[----:B------:R-:W-:-:S02]  /*11c90*/  UIADD3 UR24, UR8, 0x24200, URZ ;  /* 0x0002420008187890 */ /* 0x000fc4000fffe03f */
[----:B------:R-:W-:Y:S02]  /*11ca0*/  UIADD3 UR25, UR25, 0x33430, URZ ;  /* 0x0003343019197890 */ /* 0x000fe4000fffe03f */
[----:B------:R-:W-:Y:S02]  /*11cb0*/  UIADD3 UR16, UR8, 0x26a00, URZ ;  /* 0x00026a0008107890 */ /* 0x000fe4000fffe03f */
[----:B------:R-:W-:Y:S01]  /*11cc0*/  UIADD3 UR8, UR8, 0x29200, URZ ;  /* 0x0002920008087890 */ /* 0x000fe2000fffe03f */
[----:B------:R-:W-:Y:S01]  /*11cd0*/  UMOV UR19, UR27 ;  /* 0x0000001b00137c82 */ /* 0x000fe20008000000 */
[----:B------:R-:W-:Y:S01]  /*11ce0*/  UMOV UR21, UR29 ;  /* 0x0000001d00157c82 */ /* 0x000fe20008000000 */
[----:B------:R-:W-:Y:S01]  /*11cf0*/  UMOV UR17, UR25 ;  /* 0x0000001900117c82 */ /* 0x000fe20008000000 */
[----:B------:R-:W-:Y:S01]  /*11d00*/  UMOV UR10, 0x80 ;  /* 0x00000080000a7882 */ /* 0x000fe20000000000 */
[----:B------:R-:W-:Y:S01]  /*11d10*/  UMOV UR12, UR36 ;  /* 0x00000024000c7c82 */ /* 0x000fe20008000000 */
[----:B------:R-:W-:Y:S01]  /*11d20*/  UMOV UR11, UR27 ;  /* 0x0000001b000b7c82 */ /* 0x000fe20008000000 */
[----:B------:R-:W-:Y:S01]  /*11d30*/  UMOV UR13, UR29 ;  /* 0x0000001d000d7c82 */ /* 0x000fe20008000000 */
[----:B------:R1:W-:Y:S01]  /*11d40*/  UTMALDG.4D [UR24], [UR4], desc[UR6] ;  /* 0x00000618040075b4 */ /* 0x0003e20008019000 */
[----:B------:R-:W-:Y:S01]  /*11d50*/  UMOV UR9, UR25 ;  /* 0x0000001900097c82 */ /* 0x000fe20008000000 */
[----:B------:R1:W-:Y:S01]  /*11d60*/  UTMALDG.4D [UR16], [UR4], desc[UR6] ;  /* 0x00000610040075b4 */ /* 0x0003e20008019000 */
[----:B------:R1:W-:Y:S01]  /*11d70*/  UTMALDG.4D [UR8], [UR4], desc[UR6] ;  /* 0x00000608040075b4 */ /* 0x0003e20008019000 */
[----:B--2---:R-:W-:-:S04]  /*11d80*/  LOP3.LUT R3, R3, 0xfffffffe, RZ, 0xc0, !PT ;  /* 0xfffffffe03037812 */ /* 0x004fc800078ec0ff */
[----:B------:R-:W-:-:S05]  /*11d90*/  @P0 LOP3.LUT R3, R3, 0x1, RZ, 0xfc, !PT ;  /* 0x0000000103030812 */ /* 0x000fca00078efcff */
[----:B------:R1:W-:Y:S01]  /*11da0*/  STL [R1+0x10], R3 ;  /* 0x0000100301007387 */ /* 0x0003e20000100800 */
[----:B------:R-:W-:Y:S01]  /*11db0*/  NOP ;  /* 0x0000000000007918 */ /* 0x000fe20000000000 */
.L_x_210:
[----:B------:R-:W-:Y:S05]  /*11dc0*/  WARPSYNC.ALL ;  /* 0x0000000000007948 */ /* 0x000fea0003800000 */
[----:B0-----:R-:W-:Y:S01]  /*11dd0*/  VIADD R0, R17, 0x1e200 ;  /* 0x0001e20011007836 */ /* 0x001fe20000000000 */
[----:B-1----:R-:W-:Y:S01]  /*11de0*/  USHF.R.S32.HI UR4, URZ, 0x1f, UR47 ;  /* 0x0000001f3f047899 */ /* 0x002fe2000801142f */
[----:B------:R-:W-:Y:S03]  /*11df0*/  BAR.SYNC.DEFER_BLOCKING 0x8, 0x180 ;  /* 0x0206000000007b1d */ /* 0x000fe60000010000 */
[----:B------:R-:W-:-:S03]  /*11e00*/  LOP3.LUT P0, RZ, R0, 0x1bf, RZ, 0xc0, !PT ;  /* 0x000001bf00ff7812 */ /* 0x000fc6000780c0ff */
[----:B------:R-:W-:Y:S01]  /*11e10*/  ULDC.64 UR6, c[0x0][0x298] ;  /* 0x0000a60000067ab9 */ /* 0x000fe20000000a00 */
[----:B------:R-:W-:Y:S01]  /*11e20*/  ULDC.64 UR8, c[0x0][0xa00] ;  /* 0x0002800000087ab9 */ /* 0x000fe20000000a00 */
[----:B------:R-:W-:Y:S01]  /*11e30*/  UIMAD UR4, UR4, UR6, URZ ;  /* 0x00000006040472a4 */ /* 0x000fe2000f8e023f */
[----:B------:R-:W-:Y:S01]  /*11e40*/  BSSY B6, `(.L_x_217) ;  /* 0x0000019000067945 */ /* 0x000fe20003800000 */
[----:B------:R-:W-:Y:S02]  /*11e50*/  UISETP.NE.U32.AND UP0, UPT, UR8, URZ, UPT ;  /* 0x0000003f0800728c */ /* 0x000fe4000bf05070 */
[----:B------:R-:W-:Y:S02]  /*11e60*/  UIMAD.WIDE.U32 UR52, UR47, UR6, URZ ;  /* 0x000000062f3472a5 */ /* 0x000fe4000f8e003f */
[----:B------:R-:W-:Y:S02]  /*11e70*/  UIMAD UR4, UR47, UR7, UR4 ;  /* 0x000000072f0472a4 */ /* 0x000fe4000f8e0204 */
[----:B------:R-:W-:-:S02]  /*11e80*/  UISETP.NE.AND.EX UP0, UPT, UR9, URZ, UPT, UP0 ;  /* 0x0000003f0900728c */ /* 0x000fc4000bf05300 */
[----:B------:R-:W-:Y:S02]  /*11e90*/  UIADD3 UR37, UR53, UR4, URZ ;  /* 0x0000000435257290 */ /* 0x000fe4000fffe03f */
[----:B------:R-:W-:Y:S02]  /*11ea0*/  USEL UR46, UR46, URZ, !UP0 ;  /* 0x0000003f2e2e7287 */ /* 0x000fe4000c000000 */
[----:B------:R-:W-:Y:S01]  /*11eb0*/  USEL UR45, UR45, URZ, !UP0 ;  /* 0x0000003f2d2d7287 */ /* 0x000fe2000c000000 */
[----:B------:R-:W-:Y:S11]  /*11ec0*/  @!P0 BRA `(.L_x_218) ;  /* 0x0000000000408947 */ /* 0x000ff60003800000 */
        /* <DEDUP_REMOVED lines=11> */
[----:B--2---:R-:W-:Y:S02]  /*11f80*/  IMAD.MOV.U32 R8, RZ, RZ, 0x70 ;  /* 0x00000070ff087424 */ /* 0x004fe400078e00ff */
[----:B------:R-:W-:Y:S02]  /*11f90*/  IMAD.MOV.U32 R12, RZ, RZ, 0x1 ;  /* 0x00000001ff0c7424 */ /* 0x000fe400078e00ff */
[----:B------:R-:W-:-:S07]  /*11fa0*/  IMAD.MOV.U32 R13, RZ, RZ, RZ ;  /* 0x000000ffff0d7224 */ /* 0x000fce00078e00ff */
[----:B------:R-:W-:-:S07]  /*11fb0*/  LEPC R20, `(.L_x_218) ;  /* 0x000000001014794e */ /* 0x000fce0000000000 */
[----:B0-----:R-:W-:Y:S05]  /*11fc0*/  CALL.ABS.NOINC R2 ;  /* 0x0000000002007343 */ /* 0x001fea0003c00000 */
.L_x_218:
[----:B------:R-:W-:Y:S05]  /*11fd0*/  BSYNC B6 ;  /* 0x0000000000067941 */ /* 0x000fea0003800000 */
.L_x_217:
[----:B------:R-:W3:Y:S01]  /*11fe0*/  LDL.LU R3, [R1+0x4] ;  /* 0x0000040001037983 */ /* 0x000ee20000300800 */
[----:B------:R-:W0:Y:S01]  /*11ff0*/  LDC R6, c[0x0][0x448] ;  /* 0x00011200ff067b82 */ /* 0x000e220000000800 */
[----:B------:R-:W-:Y:S01]  /*12000*/  ULDC.64 UR6, c[0x0][0x2d8] ;  /* 0x0000b60000067ab9 */ /* 0x000fe20000000a00 */
[----:B------:R-:W1:Y:S01]  /*12010*/  S2R R2, SR_TID.X ;  /* 0x0000000000027919 */ /* 0x000e620000002100 */
[----:B------:R-:W4:Y:S01]  /*12020*/  S2R R0, SR_TID.X ;  /* 0x0000000000007919 */ /* 0x000f220000002100 */
[----:B------:R-:W-:Y:S01]  /*12030*/  UMOV UR4, UR52 ;  /* 0x0000003400047c82 */ /* 0x000fe20008000000 */
[----:B------:R-:W-:Y:S01]  /*12040*/  UMOV UR5, UR37 ;  /* 0x0000002500057c82 */ /* 0x000fe20008000000 */
[----:B------:R-:W-:Y:S01]  /*12050*/  ULDC.64 UR8, c[0x0][0x2e0] ;  /* 0x0000b80000087ab9 */ /* 0x000fe20000000a00 */
[----:B0-----:R-:W-:Y:S02]  /*12060*/  ISETP.NE.AND P0, PT, R6, 0x1, PT ;  /* 0x000000010600780c */ /* 0x001fe40003f05270 */
[----:B-1----:R-:W-:-:S11]  /*12070*/  LOP3.LUT R2, R2, 0x7f, RZ, 0xc0, !PT ;  /* 0x0000007f02027812 */ /* 0x002fd600078ec0ff */
[----:B------:R-:W0:Y:S01]  /*12080*/  @P0 LDC R4, c[0x0][0x450] ;  /* 0x00011400ff040b82 */ /* 0x000e220000000800 */
[----:B------:R-:W-:Y:S01]  /*12090*/  SHF.R.U32.HI R2, RZ, 0x2, R2 ;  /* 0x00000002ff027819 */ /* 0x000fe20000011602 */
[----:B----4-:R-:W-:-:S05]  /*120a0*/  IMAD.SHL.U32 R0, R0, 0x20, RZ ;  /* 0x0000002000007824 */ /* 0x010fca00078e00ff */
[----:B------:R-:W-:Y:S02]  /*120b0*/  LOP3.LUT R0, R2, 0x60, R0, 0xf8, !PT ;  /* 0x0000006002007812 */ /* 0x000fe400078ef800 */
[----:B------:R-:W1:Y:S01]  /*120c0*/  @P0 LDC R2, c[0x0][0x44c] ;  /* 0x00011300ff020b82 */ /* 0x000e620000000800 */
[----:B--2---:R-:W2:Y:S01]  /*120d0*/  S2R R8, SR_TID.X ;  /* 0x0000000000087919 */ /* 0x004ea20000002100 */
[----:B------:R-:W-:Y:S02]  /*120e0*/  UIMAD.WIDE.U32 UR4, UR36, UR6, UR4 ;  /* 0x00000006240472a5 */ /* 0x000fe4000f8e0004 */
[----:B------:R-:W-:Y:S02]  /*120f0*/  UIMAD UR6, UR45, UR8, URZ ;  /* 0x000000082d0672a4 */ /* 0x000fe4000f8e023f */
[----:B------:R-:W-:Y:S02]  /*12100*/  UIMAD UR5, UR36, UR7, UR5 ;  /* 0x00000007240572a4 */ /* 0x000fe4000f8e0205 */
[----:B------:R-:W-:-:S02]  /*12110*/  UIMAD UR6, UR46, UR9, UR6 ;  /* 0x000000092e0672a4 */ /* 0x000fc4000f8e0206 */
[----:B------:R-:W-:-:S03]  /*12120*/  UIMAD.WIDE.U32 UR4, UR46, UR8, UR4 ;  /* 0x000000082e0472a5 */ /* 0x000fc6000f8e0004 */
[----:B------:R-:W-:Y:S01]  /*12130*/  ULDC.64 UR8, c[0x0][0x2d0] ;  /* 0x0000b40000087ab9 */ /* 0x000fe20000000a00 */
[----:B------:R-:W-:Y:S01]  /*12140*/  UIADD3 UR5, UR5, UR6, URZ ;  /* 0x0000000605057290 */ /* 0x000fe2000fffe03f */
[----:B--2---:R-:W-:-:S05]  /*12150*/  IMAD.SHL.U32 R8, R8, 0x10, RZ ;  /* 0x0000001008087824 */ /* 0x004fca00078e00ff */
[----:B------:R-:W-:-:S04]  /*12160*/  LOP3.LUT R8, R8, 0x30, RZ, 0xc0, !PT ;  /* 0x0000003008087812 */ /* 0x000fc800078ec0ff */
[----:B------:R-:W-:Y:S01]  /*12170*/  LOP3.LUT R9, R8, 0x40, RZ, 0xfc, !PT ;  /* 0x0000004008097812 */ /* 0x000fe200078efcff */
[----:B---3--:R-:W-:-:S05]  /*12180*/  IMAD.SHL.U32 R5, R3, 0x80, RZ ;  /* 0x0000008003057824 */ /* 0x008fca00078e00ff */
[----:B------:R-:W-:-:S05]  /*12190*/  LOP3.LUT R0, R0, R5, RZ, 0xfc, !PT ;  /* 0x0000000500007212 */ /* 0x000fca00078efcff */
[----:B-1----:R-:W-:-:S04]  /*121a0*/  @P0 IMAD.HI.U32 R3, R0, R2, RZ ;  /* 0x0000000200030227 */ /* 0x002fc800078e00ff */
[----:B------:R-:W-:Y:S01]  /*121b0*/  IMAD.MOV.U32 R2, RZ, RZ, R0 ;  /* 0x000000ffff027224 */ /* 0x000fe200078e0000 */
[----:B0-----:R-:W-:-:S04]  /*121c0*/  @P0 SHF.R.U32.HI R2, RZ, R4, R3 ;  /* 0x00000004ff020219 */ /* 0x001fc80000011603 */
[--C-:B------:R-:W-:Y:S01]  /*121d0*/  SHF.R.S32.HI R4, RZ, 0x1f, R2.reuse ;  /* 0x0000001fff047819 */ /* 0x100fe20000011402 */
[----:B------:R-:W-:-:S04]  /*121e0*/  IMAD.MOV R3, RZ, RZ, -R2 ;  /* 0x000000ffff037224 */ /* 0x000fc800078e0a02 */
[----:B------:R-:W-:Y:S02]  /*121f0*/  IMAD R0, R6, R3, R0 ;  /* 0x0000000306007224 */ /* 0x000fe400078e0200 */
[----:B------:R-:W-:Y:S02]  /*12200*/  IMAD R4, R4, UR8, RZ ;  /* 0x0000000804047c24 */ /* 0x000fe4000f8e02ff */
[----:B------:R-:W-:Y:S02]  /*12210*/  IMAD.U32 R3, RZ, RZ, UR8 ;  /* 0x00000008ff037e24 */ /* 0x000fe4000f8e00ff */
[C---:B------:R-:W-:Y:S02]  /*12220*/  IMAD R4, R2.reuse, UR9, R4 ;  /* 0x0000000902047c24 */ /* 0x040fe4000f8e0204 */
[----:B------:R-:W-:Y:S01]  /*12230*/  IMAD.WIDE.U32 R2, R2, R3, UR4 ;  /* 0x0000000402027e25 */ /* 0x000fe2000f8e0003 */
        /* <DEDUP_REMOVED lines=8> */
[----:B------:R-:W-:Y:S02]  /*122c0*/  ULDC UR4, c[0x0][0x2b8] ;  /* 0x0000ae0000047ab9 */ /* 0x000fe40000000800 */
[----:B------:R-:W-:Y:S02]  /*122d0*/  ISETP.GE.AND P1, PT, R9, UR4, PT ;  /* 0x0000000409007c0c */ /* 0x000fe4000bf26270 */
[----:B------:R0:W5:Y:S01]  /*122e0*/  LDL R9, [R1+0x24] ;  /* 0x0000240001097983 */ /* 0x0001620000100800 */
[----:B------:R-:W1:Y:S01]  /*122f0*/  S2R R7, SR_TID.X ;  /* 0x0000000000077919 */ /* 0x000e620000002100 */
[----:B------:R-:W-:-:S02]  /*12300*/  LOP3.LUT R8, R8, 0x80, RZ, 0xfc, !PT ;  /* 0x0000008008087812 */ /* 0x000fc400078efcff */
[----:B------:R-:W-:Y:S02]  /*12310*/  IADD3.X R0, R3, UR5, R0, P0, !PT ;  /* 0x0000000503007c10 */ /* 0x000fe400087fe400 */
[----:B------:R-:W-:Y:S01]  /*12320*/  ISETP.GE.AND P2, PT, R8, UR4, PT ;  /* 0x0000000408007c0c */ /* 0x000fe2000bf46270 */
[----:B-1----:R-:W-:-:S05]  /*12330*/  IMAD.SHL.U32 R10, R7, 0x10, RZ ;  /* 0x00000010070a7824 */ /* 0x002fca00078e00ff */
[----:B------:R-:W-:-:S04]  /*12340*/  LOP3.LUT R10, R10, 0x30, RZ, 0xc0, !PT ;  /* 0x000000300a0a7812 */ /* 0x000fc800078ec0ff */
[----:B------:R-:W-:Y:S01]  /*12350*/  ISETP.GE.AND P0, PT, R10, UR4, PT ;  /* 0x000000040a007c0c */ /* 0x000fe2000bf06270 */
[----:B------:R-:W-:-:S03]  /*12360*/  UMOV UR4, 0xffffffff ;  /* 0xffffffff00047882 */ /* 0x000fc60000000000 */
[----:B0-----:R-:W-:Y:S09]  /*12370*/  BRA.DIV UR4, `(.L_x_219) ;  /* 0x0000003604707947 */ /* 0x001ff2000b800000 */
[----:B------:R-:W0:Y:S02]  /*12380*/  S2R R7, SR_TID.X ;  /* 0x0000000000077919 */ /* 0x000e240000002100 */
[----:B0-----:R-:W-:Y:S02]  /*12390*/  LOP3.LUT R8, R7, 0x7f, RZ, 0xc0, !PT ;  /* 0x0000007f07087812 */ /* 0x001fe400078ec0ff */
[----:B------:R-:W2:Y:S02]  /*123a0*/  LDL.LU R7, [R1+0x2c] ;  /* 0x00002c0001077983 */ /* 0x000ea40000300800 */
[----:B------:R-:W-:-:S05]  /*123b0*/  SHF.R.U32.HI R8, RZ, 0x2, R8 ;  /* 0x00000002ff087819 */ /* 0x000fca0000011608 */
[----:B------:R-:W-:-:S04]  /*123c0*/  IMAD.IADD R2, R8, 0x1, R5 ;  /* 0x0000000108027824 */ /* 0x000fc800078e0205 */
[C---:B------:R-:W-:Y:S02]  /*123d0*/  VIADD R5, R2.reuse, 0x20 ;  /* 0x0000002002057836 */ /* 0x040fe40000000000 */
[----:B--2---:R-:W-:Y:S02]  /*123e0*/  IMAD R3, R7, R6, RZ ;  /* 0x0000000607037224 */ /* 0x004fe400078e02ff */
[----:B------:R-:W0:Y:S03]  /*123f0*/  SHFL.IDX PT, R7, R4, RZ, 0x1c1f ;  /* 0x001c1fff04077589 */ /* 0x000e2600000e0000 */
[----:B------:R-:W-:Y:S01]  /*12400*/  ISETP.GE.AND P4, PT, R2, R3, PT ;  /* 0x000000030200720c */ /* 0x000fe20003f86270 */
[----:B------:R-:W1:-:S12]  /*12410*/  SHFL.IDX PT, R6, R0, RZ, 0x1c1f ;  /* 0x001c1fff00067589 */ /* 0x000e5800000e0000 */
[----:B0-----:R-:W-:-:S05]  /*12420*/  @!P4 IADD3 R7, P3, R10, R7, RZ ;  /* 0x000000070a07c210 */ /* 0x001fca0007f7e0ff */
[----:B-1----:R-:W-:Y:S01]  /*12430*/  @!P4 IMAD.X R6, RZ, RZ, R6, P3 ;  /* 0x000000ffff06c224 */ /* 0x002fe200018e0606 */
[----:B------:R-:W-:Y:S02]  /*12440*/  ISETP.GE.AND P3, PT, R5, R3, PT ;  /* 0x000000030500720c */ /* 0x000fe40003f66270 */
[----:B------:R-:W-:Y:S02]  /*12450*/  SHFL.IDX PT, R5, R0, 0x1, 0x1c1f ;  /* 0x003c1f0000057f89 */ /* 0x000fe400000e0000 */
[----:B------:R-:W-:-:S04]  /*12460*/  @!P4 LOP3.LUT R7, R7, R6, RZ, 0x3c, !PT ;  /* 0x000000060707c212 */ /* 0x000fc800078e3cff */
[----:B------:R-:W-:-:S04]  /*12470*/  @!P4 LOP3.LUT R6, R7, R6, RZ, 0x3c, !PT ;  /* 0x000000060706c212 */ /* 0x000fc800078e3cff */
[----:B------:R-:W-:-:S05]  /*12480*/  @!P4 LOP3.LUT R7, R7, R6, RZ, 0x3c, !PT ;  /* 0x000000060707c212 */ /* 0x000fca00078e3cff */
[----:B-----5:R-:W-:Y:S04]  /*12490*/  @!P4 LDGSTS.E.BYPASS.LTC128B.128 [R9+0x1e200], desc[UR50][R6.64], !P0 ;  /* 0x1e2000000609cfae */ /* 0x020fe8000c101d72 */
[----:B------:R-:W-:Y:S04]  /*124a0*/  @!P4 LDGSTS.E.BYPASS.LTC128B.128 [R9+0x20200], desc[UR50][R6.64+0x40], !P1 ;  /* 0x202000400609cfae */ /* 0x000fe8000c901d72 */
[----:B------:R0:W-:Y:S04]  /*124b0*/  @!P4 LDGSTS.E.BYPASS.LTC128B.128 [R9+0x22200], desc[UR50][R6.64+0x80], !P2 ;  /* 0x222000800609cfae */ /* 0x0001e8000d101d72 */
[----:B0-----:R-:W0:Y:S02]  /*124c0*/  SHFL.IDX PT, R6, R4, 0x1, 0x1c1f ;  /* 0x003c1f0004067f89 */ /* 0x001e2400000e0000 */
[----:B0-----:R-:W-:-:S05]  /*124d0*/  @!P3 IADD3 R6, P4, R10, R6, RZ ;  /* 0x000000060a06b210 */ /* 0x001fca0007f9e0ff */
[----:B------:R-:W-:-:S04]  /*124e0*/  @!P3 IMAD.X R5, RZ, RZ, R5, P4 ;  /* 0x000000ffff05b224 */ /* 0x000fc800020e0605 */
[----:B------:R-:W-:Y:S02]  /*124f0*/  @!P3 IMAD.MOV.U32 R7, RZ, RZ, R5 ;  /* 0x000000ffff07b224 */ /* 0x000fe400078e0005 */
[----:B------:R-:W-:-:S03]  /*12500*/  VIADD R5, R2, 0x40 ;  /* 0x0000004002057836 */ /* 0x000fc60000000000 */
[----:B------:R-:W-:Y:S04]  /*12510*/  @!P3 LDGSTS.E.BYPASS.LTC128B.128 [R9+0x1ea00], desc[UR50][R6.64], !P0 ;  /* 0x1ea000000609bfae */ /* 0x000fe8000c101d72 */
[----:B------:R-:W-:Y:S04]  /*12520*/  @!P3 LDGSTS.E.BYPASS.LTC128B.128 [R9+0x20a00], desc[UR50][R6.64+0x40], !P1 ;  /* 0x20a000400609bfae */ /* 0x000fe8000c901d72 */
[----:B------:R0:W-:Y:S01]  /*12530*/  @!P3 LDGSTS.E.BYPASS.LTC128B.128 [R9+0x22a00], desc[UR50][R6.64+0x80], !P2 ;  /* 0x22a000800609bfae */ /* 0x0001e2000d101d72 */
[----:B------:R-:W-:-:S03]  /*12540*/  ISETP.GE.AND P3, PT, R5, R3, PT ;  /* 0x000000030500720c */ /* 0x000fc60003f66270 */
[----:B------:R-:W-:Y:S04]  /*12550*/  SHFL.IDX PT, R5, R0, 0x2, 0x1c1f ;  /* 0x005c1f0000057f89 */ /* 0x000fe800000e0000 */
[----:B------:R-:W-:Y:S04]  /*12560*/  SHFL.IDX PT, R0, R0, 0x3, 0x1c1f ;  /* 0x007c1f0000007f89 */ /* 0x000fe800000e0000 */
[----:B0-----:R-:W0:Y:S04]  /*12570*/  SHFL.IDX PT, R6, R4, 0x2, 0x1c1f ;  /* 0x005c1f0004067f89 */ /* 0x001e2800000e0000 */
[----:B------:R-:W1:Y:S01]  /*12580*/  SHFL.IDX PT, R4, R4, 0x3, 0x1c1f ;  /* 0x007c1f0004047f89 */ /* 0x000e6200000e0000 */
[----:B0-----:R-:W-:-:S05]  /*12590*/  @!P3 IADD3 R6, P4, R10, R6, RZ ;  /* 0x000000060a06b210 */ /* 0x001fca0007f9e0ff */
[----:B------:R-:W-:-:S04]  /*125a0*/  @!P3 IMAD.X R5, RZ, RZ, R5, P4 ;  /* 0x000000ffff05b224 */ /* 0x000fc800020e0605 */
[----:B------:R-:W-:-:S05]  /*125b0*/  @!P3 IMAD.MOV.U32 R7, RZ, RZ, R5 ;  /* 0x000000ffff07b224 */ /* 0x000fca00078e0005 */
[----:B------:R0:W-:Y:S04]  /*125c0*/  @!P3 LDGSTS.E.BYPASS.LTC128B.128 [R9+0x1f200], desc[UR50][R6.64], !P0 ;  /* 0x1f2000000609bfae */ /* 0x0001e8000c101d72 */
[----:B------:R0:W-:Y:S04]  /*125d0*/  @!P3 LDGSTS.E.BYPASS.LTC128B.128 [R9+0x21200], desc[UR50][R6.64+0x40], !P1 ;  /* 0x212000400609bfae */ /* 0x0001e8000c901d72 */
[----:B-1----:R0:W-:Y:S02]  /*125e0*/  @!P3 LDGSTS.E.BYPASS.LTC128B.128 [R9+0x23200], desc[UR50][R6.64+0x80], !P2 ;  /* 0x232000800609bfae */ /* 0x0021e4000d101d72 */
.L_x_298:
[----:B------:R-:W-:Y:S01]  /*125f0*/  VIADD R2, R2, 0x60 ;  /* 0x0000006002027836 */ /* 0x000fe20000000000 */
[----:B------:R-:W-:Y:S04]  /*12600*/  BSSY B0, `(.L_x_220) ;  /* 0x000000b000007945 */ /* 0x000fe80003800000 */
[----:B------:R-:W-:-:S13]  /*12610*/  ISETP.GE.AND P3, PT, R2, R3, PT ;  /* 0x000000030200720c */ /* 0x000fda0003f66270 */
[----:B------:R-:W-:Y:S05]  /*12620*/  @P3 BRA `(.L_x_221) ;  /* 0x0000000000203947 */ /* 0x000fea0003800000 */
[----:B------:R-:W-:-:S05]  /*12630*/  IADD3 R2, P3, R10, R4, RZ ;  /* 0x000000040a027210 */ /* 0x000fca0007f7e0ff */
[----:B------:R-:W-:-:S05]  /*12640*/  IMAD.X R3, RZ, RZ, R0, P3 ;  /* 0x000000ffff037224 */ /* 0x000fca00018e0600 */
[----:B------:R-:W-:Y:S01]  /*12650*/  @!PT LDS RZ, [RZ] ;  /* 0x00000000fffff984 */ /* 0x000fe20000000800 */
[----:B------:R-:W-:Y:S01]  /*12660*/  @!PT LDS RZ, [RZ] ;  /* 0x00000000fffff984 */ /* 0x000fe20000000800 */
[----:B------:R-:W-:Y:S01]  /*12670*/  @!PT LDS RZ, [RZ] ;  /* 0x00000000fffff984 */ /* 0x000fe20000000800 */
[----:B------:R1:W-:Y:S04]  /*12680*/  LDGSTS.E.BYPASS.LTC128B.128 [R9+0x1fa00], desc[UR50][R2.64], !P0 ;  /* 0x1fa0000002097fae */ /* 0x0003e8000c101d72 */
[----:B------:R1:W-:Y:S04]  /*12690*/  LDGSTS.E.BYPASS.LTC128B.128 [R9+0x21a00], desc[UR50][R2.64+0x40], !P1 ;  /* 0x21a0004002097fae */ /* 0x0003e8000c901d72 */
[----:B------:R1:W-:Y:S02]  /*126a0*/  LDGSTS.E.BYPASS.LTC128B.128 [R9+0x23a00], desc[UR50][R2.64+0x80], !P2 ;  /* 0x23a0008002097fae */ /* 0x0003e4000d101d72 */
.L_x_221:
[----:B------:R-:W-:Y:S05]  /*126b0*/  BSYNC B0 ;  /* 0x0000000000007941 */ /* 0x000fea0003800000 */
.L_x_220:
[----:B------:R-:W-:Y:S01]  /*126c0*/  NOP ;  /* 0x0000000000007918 */ /* 0x000fe20000000000 */
[----:B------:R-:W-:-:S13]  /*126d0*/  PLOP3.LUT P0, PT, PT, PT, PT, 0x80, 0x0 ;  /* 0x000000000000781c */ /* 0x000fda0003f0f070 */
.L_x_222:
[----:B------:R-:W-:Y:S02]  /*126e0*/  PLOP3.LUT P1, PT, P1, P0, PT, 0xa2, 0x0 ;  /* 0x000000000000781c */ /* 0x000fe40000f21472 */
[----:B------:R-:W-:-:S08]  /*126f0*/  @P0 R2UR P1, UR4, R17 ;  /* 0x00000000110402ca */ /* 0x000fd00000020000 */
[----:B------:R-:W-:-:S05]  /*12700*/  @P0 PLOP3.LUT P0, PT, P1, PT, PT, 0x80, 0x0 ;  /* 0x000000000000081c */ /* 0x000fca0000f0f070 */
[----:B------:R-:W-:Y:S01]  /*12710*/  @!P1 SYNCS.ARRIVE.TRANS64.RED.A0T1 RZ, [UR4+0x33400], RZ ;  /* 0x033400ffffff99a7 */ /* 0x000fe20008200404 */
[----:B------:R-:W-:Y:S07]  /*12720*/  @!P1 ARRIVES.LDGSTSBAR.64.TRANSCNT [UR4+0x33400] ;  /* 0x03340000ff0099b0 */ /* 0x000fee0008000a84 */
[----:B------:R-:W-:Y:S05]  /*12730*/  @P0 BRA.U.ANY `(.L_x_222) ;  /* 0xfffffffd00e80947 */ /* 0x000fea000393ffff */
[----:B-1----:R-:W2:Y:S02]  /*12740*/  LDL.LU R2, [R1+0x30] ;  /* 0x0000300001027983 */ /* 0x002ea40000300800 */
[----:B--2---:R-:W-:-:S05]  /*12750*/  VIADD R2, R2, 0x1 ;  /* 0x0000000102027836 */ /* 0x004fca0000000000 */
[----:B------:R1:W-:Y:S01]  /*12760*/  STL [R1+0x30], R2 ;  /* 0x0000300201007387 */ /* 0x0003e20000100800 */
[----:B------:R-:W-:-:S04]  /*12770*/  LEA.HI R0, R2, R2, RZ, 0x1 ;  /* 0x0000000202007211 */ /* 0x000fc800078f08ff */
[----:B------:R-:W-:-:S05]  /*12780*/  LOP3.LUT R0, R0, 0xfffffffe, RZ, 0xc0, !PT ;  /* 0xfffffffe00007812 */ /* 0x000fca00078ec0ff */
[----:B------:R-:W-:-:S05]  /*12790*/  IMAD.IADD R0, R2, 0x1, -R0 ;  /* 0x0000000102007824 */ /* 0x000fca00078e0a00 */
[----:B------:R-:W-:Y:S01]  /*127a0*/  SHF.L.U32 R0, R0, 0x1f, RZ ;  /* 0x0000001f00007819 */ /* 0x000fe200000006ff */
[----:B------:R-:W-:Y:S01]  /*127b0*/  NOP ;  /* 0x0000000000007918 */ /* 0x000fe20000000000 */
[----:B------:R1:W-:Y:S01]  /*127c0*/  SYNCS.ARRIVE.TRANS64.A1T0 RZ, [R17+URZ+0x33400], RZ ;  /* 0x033400ff11ff79a7 */ /* 0x0003e2000810003f */
[----:B------:R-:W-:Y:S01]  /*127d0*/  BSSY B0, `(.L_x_223) ;  /* 0x0000003000007945 */ /* 0x000fe20003800000 */
[----:B------:R-:W2:Y:S03]  /*127e0*/  SYNCS.PHASECHK.TRANS64.TRYWAIT P0, [R17+URZ+0x33420], R0 ;  /* 0x03342000110075a7 */ /* 0x000ea6000800017f */
[----:B-12---:R-:W-:Y:S05]  /*127f0*/  @!P0 BRA `(.L_x_224) ;  /* 0x0000003400a88947 */ /* 0x006fea0003800000 */
.L_x_299:
[----:B------:R-:W-:Y:S05]  /*12800*/  BSYNC B0 ;  /* 0x0000000000007941 */ /* 0x000fea0003800000 */
.L_x_223:
[----:B------:R-:W2:Y:S04]  /*12810*/  LDL.LU R2, [R1+0x28] ;  /* 0x0000280001027983 */ /* 0x000ea80000300800 */
[----:B------:R-:W3:Y:S01]  /*12820*/  LDL R3, [R1+0xc] ;  /* 0x00000c0001037983 */ /* 0x000ee20000100800 */
[----:B--2---:R-:W-:-:S05]  /*12830*/  VIADD R2, R2, 0xfffffffe ;  /* 0xfffffffe02027836 */ /* 0x004fca0000000000 */
[----:B---3--:R-:W-:-:S13]  /*12840*/  ISETP.GE.AND P0, PT, R2, R3, PT ;  /* 0x000000030200720c */ /* 0x008fda0003f06270 */
[----:B------:R-:W-:Y:S05]  /*12850*/  @!P0 BRA `(.L_x_225) ;  /* 0x0000001000e08947 */ /* 0x000fea0003800000 */
[----:B-1----:R-:W-:Y:S02]  /*12860*/  IMAD.MOV.U32 R0, RZ, RZ, R19 ;  /* 0x000000ffff007224 */ /* 0x002fe400078e0013 */
[----:B------:R-:W-:-:S07]  /*12870*/  IMAD.MOV.U32 R8, RZ, RZ, R18 ;  /* 0x000000ffff087224 */ /* 0x000fce00078e0012 */
.L_x_249:
[----:B------:R-:W2:Y:S01]  /*12880*/  LDL R3, [R1+0x10] ;  /* 0x0000100001037983 */ /* 0x000ea20000100800 */
[----:B------:R-:W-:Y:S01]  /*12890*/  VIADD R18, R8, 0x1 ;  /* 0x0000000108127836 */ /* 0x000fe20000000000 */
[----:B------:R-:W-:Y:S05]  /*128a0*/  YIELD ;  /* 0x0000000000007946 */ /* 0x000fea0003800000 */
[----:B------:R-:W-:Y:S01]  /*128b0*/  ISETP.NE.AND P0, PT, R18, 0x2, PT ;  /* 0x000000021200780c */ /* 0x000fe20003f05270 */
[----:B------:R-:W-:Y:S03]  /*128c0*/  BSSY B0, `(.L_x_226) ;  /* 0x00000a7000007945 */ /* 0x000fe60003800000 */
[----:B------:R-:W-:-:S02]  /*128d0*/  SEL R19, RZ, 0x1, P0 ;  /* 0x00000001ff137807 */ /* 0x000fc40000000000 */
[----:B------:R-:W-:Y:S02]  /*128e0*/  SEL R18, R18, RZ, P0 ;  /* 0x000000ff12127207 */ /* 0x000fe40000000000 */
[----:B------:R-:W-:Y:S02]  /*128f0*/  LOP3.LUT R19, R0, R19, RZ, 0x3c, !PT ;  /* 0x0000001300137212 */ /* 0x000fe400078e3cff */
[----:B--2---:R-:W-:-:S13]  /*12900*/  LOP3.LUT P1, RZ, R3, 0x1, RZ, 0xc0, !PT ;  /* 0x0000000103ff7812 */ /* 0x004fda000782c0ff */
[----:B------:R-:W-:Y:S05]  /*12910*/  @!P1 BRA `(.L_x_227) ;  /* 0x0000000800849947 */ /* 0x000fea0003800000 */
[----:B------:R-:W-:Y:S01]  /*12920*/  ULDC.64 UR4, c[0x0][0x418] ;  /* 0x0001060000047ab9 */ /* 0x000fe20000000a00 */
[----:B------:R-:W-:Y:S01]  /*12930*/  IMAD.MOV.U32 R3, RZ, RZ, R2 ;  /* 0x000000ffff037224 */ /* 0x000fe200078e0002 */
[----:B------:R-:W-:-:S04]  /*12940*/  ISETP.NE.U32.AND P0, PT, RZ, UR4, PT ;  /* 0x00000004ff007c0c */ /* 0x000fc8000bf05070 */
[----:B------:R-:W-:-:S13]  /*12950*/  ISETP.NE.AND.EX P0, PT, RZ, UR5, PT, P0 ;  /* 0x00000005ff007c0c */ /* 0x000fda000bf05300 */
[----:B------:R-:W-:Y:S05]  /*12960*/  @!P0 BRA `(.L_x_228) ;  /* 0x00000000004c8947 */ /* 0x000fea0003800000 */
[----:B0-----:R-:W2:Y:S01]  /*12970*/  LDL R9, [R1+0x14] ;  /* 0x0000140001097983 */ /* 0x001ea20000100800 */
[----:B------:R-:W0:Y:S01]  /*12980*/  LDC R3, c[0x0][0x43c] ;  /* 0x00010f00ff037b82 */ /* 0x000e220000000800 */
[----:B------:R-:W-:Y:S02]  /*12990*/  ULDC.64 UR6, c[0x0][0x428] ;  /* 0x00010a0000067ab9 */ /* 0x000fe40000000a00 */
[----:B------:R-:W3:Y:S01]  /*129a0*/  LDL R7, [R1+0x8] ;  /* 0x0000080001077983 */ /* 0x000ee20000100800 */
[----:B0-----:R-:W-:-:S13]  /*129b0*/  ISETP.NE.AND P0, PT, R3, 0x1, PT ;  /* 0x000000010300780c */ /* 0x001fda0003f05270 */
[----:B------:R-:W0:Y:S02]  /*129c0*/  @P0 LDC.64 R4, c[0x0][0x440] ;  /* 0x00011000ff040b82 */ /* 0x000e240000000a00 */
[----:B0-----:R-:W-:-:S04]  /*129d0*/  @P0 IMAD.HI.U32 R6, R2, R4, RZ ;  /* 0x0000000402060227 */ /* 0x001fc800078e00ff */
[----:B------:R-:W-:Y:S01]  /*129e0*/  IMAD.MOV.U32 R4, RZ, RZ, R2 ;  /* 0x000000ffff047224 */ /* 0x000fe200078e0002 */
[----:B------:R-:W-:-:S05]  /*129f0*/  @P0 SHF.R.U32.HI R4, RZ, R5, R6 ;  /* 0x00000005ff040219 */ /* 0x000fca0000011606 */
[----:B------:R-:W-:-:S04]  /*12a00*/  IMAD.MOV R5, RZ, RZ, -R4 ;  /* 0x000000ffff057224 */ /* 0x000fc800078e0a04 */
[----:B------:R-:W-:Y:S01]  /*12a10*/  IMAD R3, R3, R5, R2 ;  /* 0x0000000503037224 */ /* 0x000fe200078e0202 */
[----:B------:R-:W-:Y:S01]  /*12a20*/  SHF.R.S32.HI R5, RZ, 0x1f, R4 ;  /* 0x0000001fff057819 */ /* 0x000fe20000011404 */
[----:B--2---:R-:W-:-:S04]  /*12a30*/  IMAD R6, R9, UR6, RZ ;  /* 0x0000000609067c24 */ /* 0x004fc8000f8e02ff */
[C---:B---3--:R-:W-:Y:S02]  /*12a40*/  IMAD R6, R7.reuse, UR7, R6 ;  /* 0x0000000707067c24 */ /* 0x048fe4000f8e0206 */
[----:B------:R-:W-:-:S04]  /*12a50*/  IMAD.WIDE.U32 R4, R7, UR6, R4 ;  /* 0x0000000607047c25 */ /* 0x000fc8000f8e0004 */
[----:B------:R-:W-:Y:S01]  /*12a60*/  IMAD.IADD R5, R6, 0x1, R5 ;  /* 0x0000000106057824 */ /* 0x000fe200078e0205 */
[----:B------:R-:W-:-:S04]  /*12a70*/  LEA R6, P0, R4, UR4, 0x2 ;  /* 0x0000000404067c11 */ /* 0x000fc8000f8010ff */
[----:B------:R-:W-:-:S05]  /*12a80*/  LEA.HI.X R7, R4, UR5, R5, 0x2, P0 ;  /* 0x0000000504077c11 */ /* 0x000fca00080f1405 */
[----:B------:R1:W5:Y:S04]  /*12a90*/  LDG.E R16, desc[UR50][R6.64] ;  /* 0x0000003206107981 */ /* 0x000368000c1e1900 */
.L_x_228:
[----:B01----:R-:W-:Y:S01]  /*12aa0*/  IMAD R6, R18, 0x8, R17 ;  /* 0x0000000812067824 */ /* 0x003fe200078e0211 */
[----:B------:R-:W-:Y:S01]  /*12ab0*/  SHF.L.U32 R5, R19, 0x1f, RZ ;  /* 0x0000001f13057819 */ /* 0x000fe200000006ff */
[----:B------:R-:W0:Y:S01]  /*12ac0*/  S2R R4, SR_TID.X ;  /* 0x0000000000047919 */ /* 0x000e220000002100 */
[----:B------:R-:W-:Y:S02]  /*12ad0*/  BSSY B1, `(.L_x_229) ;  /* 0x0000005000017945 */ /* 0x000fe40003800000 */
[----:B------:R-:W1:Y:S01]  /*12ae0*/  SYNCS.PHASECHK.TRANS64.TRYWAIT P0, [R6+URZ+0x33480], R5 ;  /* 0x03348005060075a7 */ /* 0x000e62000800017f */
[----:B0-----:R-:W-:-:S04]  /*12af0*/  LOP3.LUT R4, R4, 0x7f, RZ, 0xc0, !PT ;  /* 0x0000007f04047812 */ /* 0x001fc800078ec0ff */
[----:B------:R-:W-:Y:S01]  /*12b00*/  ISETP.NE.AND P1, PT, R4, RZ, PT ;  /* 0x000000ff0400720c */ /* 0x000fe20003f25270 */
[----:B-1----:R-:W-:-:S12]  /*12b10*/  @!P0 BRA `(.L_x_230) ;  /* 0x0000003000f48947 */ /* 0x002fd80003800000 */
.L_x_300:
[----:B------:R-:W-:Y:S05]  /*12b20*/  BSYNC B1 ;  /* 0x0000000000017941 */ /* 0x000fea0003800000 */
.L_x_229:
[----:B------:R-:W-:Y:S04]  /*12b30*/  BSSY B1, `(.L_x_231) ;  /* 0x0000009000017945 */ /* 0x000fe80003800000 */
        /* <DEDUP_REMOVED lines=8> */
.L_x_232:
[----:B------:R-:W-:Y:S05]  /*12bc0*/  BSYNC B1 ;  /* 0x0000000000017941 */ /* 0x000fea0003800000 */
.L_x_231:
[----:B------:R-:W2:Y:S01]  /*12bd0*/  LDL R7, [R1+0x18] ;  /* 0x0000180001077983 */ /* 0x000ea20000100800 */
[----:B------:R-:W-:Y:S01]  /*12be0*/  IMAD.MOV.U32 R14, RZ, RZ, RZ ;  /* 0x000000ffff0e7224 */ /* 0x000fe200078e00ff */
[----:B------:R-:W-:Y:S01]  /*12bf0*/  UIADD3 UR4, UP0, UR48, 0x470, URZ ;  /* 0x0000047030047890 */ /* 0x000fe2000ff1e03f */
[----:B------:R-:W-:Y:S01]  /*12c00*/  IMAD R4, R18, 0x7800, R17 ;  /* 0x0000780012047824 */ /* 0x000fe200078e0211 */
[----:B------:R-:W-:Y:S01]  /*12c10*/  PLOP3.LUT P0, PT, PT, PT, PT, 0x80, 0x0 ;  /* 0x000000000000781c */ /* 0x000fe20003f0f070 */
[----:B------:R-:W-:Y:S01]  /*12c20*/  UMOV UR6, 0x0 ;  /* 0x0000000000067882 */ /* 0x000fe20000000000 */
[----:B------:R-:W-:Y:S01]  /*12c30*/  R2UR UR10, R14 ;  /* 0x000000000e0a72ca */ /* 0x000fe200000e0000 */
[----:B------:R-:W-:Y:S01]  /*12c40*/  VIADD R9, R4, 0xf200 ;  /* 0x0000f20004097836 */ /* 0x000fe20000000000 */
[----:B------:R-:W-:Y:S01]  /*12c50*/  UIADD3.X UR5, URZ, UR49, URZ, UP0, !UPT ;  /* 0x000000313f057290 */ /* 0x000fe200087fe43f */
[----:B------:R-:W-:Y:S01]  /*12c60*/  UMOV UR7, 0x14f00000 ;  /* 0x14f0000000077882 */ /* 0x000fe20000000000 */
[----:B--2---:R-:W-:-:S02]  /*12c70*/  IMAD R7, R3, 0xa0, R7 ;  /* 0x000000a003077824 */ /* 0x004fc400078e0207 */
[----:B------:R-:W-:-:S09]  /*12c80*/  VIADD R3, R6, 0x33470 ;  /* 0x0003347006037836 */ /* 0x000fd20000000000 */
.L_x_233:
[----:B------:R-:W-:-:S13]  /*12c90*/  @P0 ELECT P2, URZ, PT ;  /* 0x00000000003f082f */ /* 0x000fda0003840000 */
[----:B-----5:R-:W-:Y:S01]  /*12ca0*/  @P2 R2UR UR13, R16 ;  /* 0x00000000100d22ca */ /* 0x020fe200000e0000 */
[----:B------:R-:W-:Y:S01]  /*12cb0*/  UMOV UR12, UR36 ;  /* 0x00000024000c7c82 */ /* 0x000fe20008000000 */
[----:B------:R-:W-:Y:S02]  /*12cc0*/  @P2 R2UR UR11, R7 ;  /* 0x00000000070b22ca */ /* 0x000fe400000e0000 */
[----:B------:R-:W-:Y:S02]  /*12cd0*/  @P2 R2UR UR9, R3 ;  /* 0x00000000030922ca */ /* 0x000fe400000e0000 */
[----:B------:R-:W-:Y:S02]  /*12ce0*/  @P2 R2UR UR8, R9 ;  /* 0x00000000090822ca */ /* 0x000fe400000e0000 */
[----:B------:R-:W-:Y:S02]  /*12cf0*/  @P2 PLOP3.LUT P0, PT, P2, PT, PT, 0x8, 0x0 ;  /* 0x000000000000281c */ /* 0x000fe4000170e170 */
[----:B------:R-:W-:-:S09]  /*12d00*/  PLOP3.LUT P2, PT, PT, PT, PT, 0x8, 0x0 ;  /* 0x000000000000781c */ /* 0x000fd20003f4e170 */
[----:B------:R1:W-:Y:S02]  /*12d10*/  UTMALDG.4D [UR8], [UR4], desc[UR6] ;  /* 0x00000608040075b4 */ /* 0x0003e40008019000 */
[----:B-1----:R-:W-:Y:S05]  /*12d20*/  @P0 BRA.U.ANY `(.L_x_233) ;  /* 0xfffffffd00d80947 */ /* 0x002fea000393ffff */
[----:B------:R-:W-:Y:S01]  /*12d30*/  IMAD.MOV.U32 R13, RZ, RZ, 0x40 ;  /* 0x00000040ff0d7424 */ /* 0x000fe200078e00ff */
[----:B------:R-:W-:Y:S01]  /*12d40*/  PLOP3.LUT P0, PT, PT, PT, PT, 0x80, 0x0 ;  /* 0x000000000000781c */ /* 0x000fe20003f0f070 */
[----:B------:R-:W-:Y:S01]  /*12d50*/  VIADD R9, R4, 0x11a00 ;  /* 0x00011a0004097836 */ /* 0x000fe20000000000 */
[----:B------:R-:W-:Y:S01]  /*12d60*/  UMOV UR6, 0x0 ;  /* 0x0000000000067882 */ /* 0x000fe20000000000 */
[----:B------:R-:W-:Y:S01]  /*12d70*/  UMOV UR7, 0x14f00000 ;  /* 0x14f0000000077882 */ /* 0x000fe20000000000 */
[----:B------:R-:W-:-:S15]  /*12d80*/  R2UR UR10, R13 ;  /* 0x000000000d0a72ca */ /* 0x000fde00000e0000 */
.L_x_234:
[----:B------:R-:W-:-:S13]  /*12d90*/  @P0 ELECT P2, URZ, PT ;  /* 0x00000000003f082f */ /* 0x000fda0003840000 */
[----:B------:R-:W-:Y:S01]  /*12da0*/  @P2 R2UR UR13, R16 ;  /* 0x00000000100d22ca */ /* 0x000fe200000e0000 */
        /* <DEDUP_REMOVED lines=14> */
.L_x_235:
        /* <DEDUP_REMOVED lines=10> */
[----:B------:R-:W1:Y:S01]  /*12f30*/  SYNCS.PHASECHK.TRANS64.TRYWAIT P0, [R6+URZ+0x33440], R5 ;  /* 0x03344005060075a7 */ /* 0x000e62000800017f */
[----:B------:R-:W-:Y:S04]  /*12f40*/  BSSY B1, `(.L_x_236) ;  /* 0x0000002000017945 */ /* 0x000fe80003800000 */
[----:B-1----:R-:W-:Y:S05]  /*12f50*/  @!P0 BRA `(.L_x_237) ;  /* 0x0000002c00f88947 */ /* 0x002fea0003800000 */
.L_x_301:
[----:B------:R-:W-:Y:S05]  /*12f60*/  BSYNC B1 ;  /* 0x0000000000017941 */ /* 0x000fea0003800000 */
.L_x_236:
[----:B------:R-:W-:Y:S01]  /*12f70*/  BSSY B1, `(.L_x_238) ;  /* 0x000000b000017945 */ /* 0x000fe20003800000 */
[----:B------:R-:W-:Y:S02]  /*12f80*/  IMAD.MOV.U32 R10, RZ, RZ, 0x0 ;  /* 0x00000000ff0a7424 */ /* 0x000fe400078e00ff */
[----:B------:R-:W-:Y:S01]  /*12f90*/  IMAD.MOV.U32 R11, RZ, RZ, 0x14f00000 ;  /* 0x14f00000ff0b7424 */ /* 0x000fe200078e00ff */
[----:B------:R-:W-:Y:S06]  /*12fa0*/  @P1 BRA `(.L_x_239) ;  /* 0x00000000001c1947 */ /* 0x000fec0003800000 */
[----:B------:R-:W2:Y:S02]  /*12fb0*/  S2R R3, SR_TID.X ;  /* 0x0000000000037919 */ /* 0x000ea40000002100 */
[----:B--2---:R-:W-:Y:S01]  /*12fc0*/  LOP3.LUT R9, R3, 0x1f, RZ, 0xc0, !PT ;  /* 0x0000001f03097812 */ /* 0x004fe200078ec0ff */
[----:B------:R-:W-:-:S03]  /*12fd0*/  IMAD.MOV.U32 R3, RZ, RZ, 0x7800 ;  /* 0x00007800ff037424 */ /* 0x000fc600078e00ff */
[----:B------:R-:W-:Y:S01]  /*12fe0*/  ISETP.NE.AND P0, PT, R9, RZ, PT ;  /* 0x000000ff0900720c */ /* 0x000fe20003f05270 */
[----:B------:R2:W-:-:S12]  /*12ff0*/  SYNCS.ARRIVE.TRANS64 RZ, [R6+URZ+0x33430], R3 ;  /* 0x0334300306ff79a7 */ /* 0x0005d8000800003f */
[----:B--2---:R-:W-:Y:S05]  /*13000*/  @!P0 BRA `(.L_x_239) ;  /* 0x0000000000048947 */ /* 0x004fea0003800000 */
[----:B------:R-:W-:Y:S01]  /*13010*/  BPT.TRAP 0x1 ;  /* 0x000000040000795c */ /* 0x000fe20000300000 */
.L_x_239:
[----:B------:R-:W-:Y:S05]  /*13020*/  BSYNC B1 ;  /* 0x0000000000017941 */ /* 0x000fea0003800000 */
.L_x_238:
[----:B------:R-:W-:Y:S01]  /*13030*/  R2UR UR10, R14 ;  /* 0x000000000e0a72ca */ /* 0x000fe200000e0000 */
[----:B------:R-:W-:Y:S01]  /*13040*/  UIADD3 UR4, UP0, UR48, 0x370, URZ ;  /* 0x0000037030047890 */ /* 0x000fe2000ff1e03f */
[----:B------:R-:W-:Y:S01]  /*13050*/  R2UR UR6, R10 ;  /* 0x000000000a0672ca */ /* 0x000fe200000e0000 */
[----:B01----:R-:W-:Y:S01]  /*13060*/  VIADD R6, R6, 0x33430 ;  /* 0x0003343006067836 */ /* 0x003fe20000000000 */
[----:B------:R-:W-:Y:S01]  /*13070*/  R2UR UR7, R11 ;  /* 0x000000000b0772ca */ /* 0x000fe200000e0000 */
[----:B------:R-:W-:Y:S01]  /*13080*/  VIADD R3, R4, 0x24200 ;  /* 0x0002420004037836 */ /* 0x000fe20000000000 */
[----:B------:R-:W-:Y:S01]  /*13090*/  PLOP3.LUT P0, PT, PT, PT, PT, 0x80, 0x0 ;  /* 0x000000000000781c */ /* 0x000fe20003f0f070 */
[----:B------:R-:W-:-:S12]  /*130a0*/  UIADD3.X UR5, URZ, UR49, URZ, UP0, !UPT ;  /* 0x000000313f057290 */ /* 0x000fd800087fe43f */
.L_x_240:
        /* <DEDUP_REMOVED lines=9> */
[----:B0-----:R-:W-:Y:S05]  /*13140*/  @P0 BRA.U.ANY `(.L_x_240) ;  /* 0xfffffffd00d80947 */ /* 0x001fea000393ffff */
[----:B------:R-:W-:Y:S01]  /*13150*/  R2UR UR10, R13 ;  /* 0x000000000d0a72ca */ /* 0x000fe200000e0000 */
[----:B------:R-:W-:Y:S01]  /*13160*/  VIADD R3, R4, 0x26a00 ;  /* 0x00026a0004037836 */ /* 0x000fe20000000000 */
[----:B------:R-:W-:Y:S02]  /*13170*/  R2UR UR6, R10 ;  /* 0x000000000a0672ca */ /* 0x000fe400000e0000 */
[----:B------:R-:W-:Y:S02]  /*13180*/  R2UR UR7, R11 ;  /* 0x000000000b0772ca */ /* 0x000fe400000e0000 */
[----:B------:R-:W-:-:S13]  /*13190*/  PLOP3.LUT P0, PT, PT, PT, PT, 0x80, 0x0 ;  /* 0x000000000000781c */ /* 0x000fda0003f0f070 */
.L_x_241:
        /* <DEDUP_REMOVED lines=15> */
.L_x_242:
        /* <DEDUP_REMOVED lines=10> */
.L_x_227:
[----:B------:R-:W-:Y:S05]  /*13330*/  BSYNC B0 ;  /* 0x0000000000007941 */ /* 0x000fea0003800000 */
.L_x_226:
[----:B------:R-:W-:-:S06]  /*13340*/  UISETP.NE.AND UP0, UPT, UR39, 0x3, UPT ;  /* 0x000000032700788c */ /* 0x000fcc000bf05270 */
[----:B------:R-:W-:-:S13]  /*13350*/  PLOP3.LUT P0, PT, PT, PT, UP0, 0x80, 0x0 ;  /* 0x000000000000781c */ /* 0x000fda0003f0f008 */
[----:B------:R-:W-:Y:S05]  /*13360*/  @!P0 BRA `(.L_x_243) ;  /* 0x0000000000048947 */ /* 0x000fea0003800000 */
[----:B------:R-:W-:Y:S01]  /*13370*/  BPT.TRAP 0x1 ;  /* 0x000000040000795c */ /* 0x000fe20000300000 */
.L_x_243:
[----:B------:R-:W-:Y:S01]  /*13380*/  IMAD.U32 R3, RZ, RZ, UR41 ;  /* 0x00000029ff037e24 */ /* 0x000fe2000f8e00ff */
[----:B------:R-:W-:Y:S01]  /*13390*/  LOP3.LUT R4, R0, 0x1, RZ, 0x3c, !PT ;  /* 0x0000000100047812 */ /* 0x000fe200078e3cff */
[----:B------:R-:W-:Y:S03]  /*133a0*/  BSSY B0, `(.L_x_244) ;  /* 0x0000006000007945 */ /* 0x000fe60003800000 */
[----:B------:R-:W-:Y:S01]  /*133b0*/  ISETP.NE.AND P1, PT, R3, 0x3, PT ;  /* 0x000000030300780c */ /* 0x000fe20003f25270 */
[----:B------:R-:W-:Y:S01]  /*133c0*/  IMAD R3, R8, 0x8, R17 ;  /* 0x0000000808037824 */ /* 0x000fe200078e0211 */
[----:B------:R-:W-:-:S04]  /*133d0*/  SHF.L.U32 R4, R4, 0x1f, RZ ;  /* 0x0000001f04047819 */ /* 0x000fc800000006ff */
[----:B------:R-:W1:Y:S02]  /*133e0*/  SYNCS.PHASECHK.TRANS64.TRYWAIT P0, [R3+URZ+0x33470], R4 ;  /* 0x03347004030075a7 */ /* 0x000e64000800017f */
[----:B-1----:R-:W-:Y:S05]  /*133f0*/  @!P0 BRA `(.L_x_245) ;  /* 0x0000002800e48947 */ /* 0x002fea0003800000 */
.L_x_302:
[----:B------:R-:W-:Y:S05]  /*13400*/  BSYNC B0 ;  /* 0x0000000000007941 */ /* 0x000fea0003800000 */
.L_x_244:
[----:B------:R-:W-:Y:S05]  /*13410*/  @!P1 BRA `(.L_x_246) ;  /* 0x0000000000049947 */ /* 0x000fea0003800000 */
[----:B------:R-:W-:Y:S01]  /*13420*/  BPT.TRAP 0x1 ;  /* 0x000000040000795c */ /* 0x000fe20000300000 */
.L_x_246:
[----:B------:R-:W-:Y:S01]  /*13430*/  SHF.L.U32 R0, R0, 0x1f, RZ ;  /* 0x0000001f00007819 */ /* 0x000fe200000006ff */
[----:B------:R-:W-:-:S03]  /*13440*/  IMAD R10, R8, 0x7800, RZ ;  /* 0x00007800080a7824 */ /* 0x000fc600078e02ff */
[----:B------:R-:W2:Y:S02]  /*13450*/  SYNCS.PHASECHK.TRANS64.TRYWAIT P0, [R3+URZ+0x33460], R0 ;  /* 0x03346000030075a7 */ /* 0x000ea4000800017f */
[----:B--2---:R-:W-:Y:S05]  /*13460*/  @!P0 BRA `(.L_x_247) ;  /* 0x0000002800dc8947 */ /* 0x004fea0003800000 */
.L_x_303:
[----:B-1----:R-:W2:Y:S04]  /*13470*/  LDL R4, [R1+0x20] ;  /* 0x0000200001047983 */ /* 0x002ea80000100800 */
[----:B------:R-:W3:Y:S01]  /*13480*/  LDL R11, [R1+0x1c] ;  /* 0x00001c00010b7983 */ /* 0x000ee20000100800 */
[----:B------:R-:W-:Y:S05]  /*13490*/  WARPSYNC.ALL ;  /* 0x0000000000007948 */ /* 0x000fea0003800000 */
[----:B--2---:R-:W-:-:S02]  /*134a0*/  LOP3.LUT R0, R10, R4, RZ, 0xfc, !PT ;  /* 0x000000040a007212 */ /* 0x004fc400078efcff */
[----:B---3--:R-:W-:-:S03]  /*134b0*/  LOP3.LUT R12, R10, R11, RZ, 0xfc, !PT ;  /* 0x0000000b0a0c7212 */ /* 0x008fc600078efcff */
[C---:B------:R-:W-:Y:S02]  /*134c0*/  IMAD.IADD R0, R17.reuse, 0x1, R0 ;  /* 0x0000000111007824 */ /* 0x040fe400078e0200 */
[----:B------:R-:W-:-:S03]  /*134d0*/  IMAD.IADD R12, R17, 0x1, R12 ;  /* 0x00000001110c7824 */ /* 0x000fc600078e020c */
[----:B0-----:R-:W0:Y:S02]  /*134e0*/  LDSM.16.MT88.4 R4, [R0+0xf200] ;  /* 0x00f200000004783b */ /* 0x001e240000004200 */
[C-C-:B0-----:R-:W-:Y:S02]  /*134f0*/  PRMT R8, R4.reuse, 0x6420, R5.reuse ;  /* 0x0000642004087816 */ /* 0x141fe40000000005 */
[----:B------:R-:W-:Y:S02]  /*13500*/  PRMT R9, R4, 0x7531, R5 ;  /* 0x0000753104097816 */ /* 0x000fe40000000005 */
[C-C-:B------:R-:W-:Y:S02]  /*13510*/  PRMT R10, R6.reuse, 0x6420, R7.reuse ;  /* 0x00006420060a7816 */ /* 0x140fe40000000007 */
[----:B------:R-:W-:-:S05]  /*13520*/  PRMT R11, R6, 0x7531, R7 ;  /* 0x00007531060b7816 */ /* 0x000fca0000000007 */
[----:B------:R-:W-:Y:S04]  /*13530*/  STSM.16.M88.4 [R12+0x200], R8 ;  /* 0x000200080c007844 */ /* 0x000fe80000000200 */
[----:B------:R-:W0:Y:S02]  /*13540*/  LDSM.16.MT88.4 R4, [R0+0x11a00] ;  /* 0x011a00000004783b */ /* 0x000e240000004200 */
[C-C-:B0-----:R-:W-:Y:S02]  /*13550*/  PRMT R8, R4.reuse, 0x6420, R5.reuse ;  /* 0x0000642004087816 */ /* 0x141fe40000000005 */
[----:B------:R-:W-:Y:S02]  /*13560*/  PRMT R9, R4, 0x7531, R5 ;  /* 0x0000753104097816 */ /* 0x000fe40000000005 */
[----:B------:R-:W-:-:S02]  /*13570*/  PRMT R10, R6, 0x6420, R7 ;  /* 0x00006420060a7816 */ /* 0x000fc40000000007 */
        /* <DEDUP_REMOVED lines=88> */
.L_x_248:
[----:B------:R-:W2:Y:S01]  /*13b00*/  S2R R0, SR_TID.X ;  /* 0x0000000000007919 */ /* 0x000ea20000002100 */
[----:B-1----:R1:W-:Y:S01]  /*13b10*/  SYNCS.ARRIVE.TRANS64.A1T0 RZ, [R3+URZ+0x33450], RZ ;  /* 0x033450ff03ff79a7 */ /* 0x0023e2000810003f */
[----:B--2---:R-:W-:Y:S02]  /*13b20*/  LOP3.LUT R4, R0, 0x7f, RZ, 0xc0, !PT ;  /* 0x0000007f00047812 */ /* 0x004fe400078ec0ff */
[----:B------:R-:W2:Y:S01]  /*13b30*/  LDL R0, [R1+0xc] ;  /* 0x00000c0001007983 */ /* 0x000ea20000100800 */
[----:B0-----:R-:W-:Y:S01]  /*13b40*/  IMAD.MOV.U32 R8, RZ, RZ, R18 ;  /* 0x000000ffff087224 */ /* 0x001fe200078e0012 */
[----:B------:R-:W-:Y:S01]  /*13b50*/  BAR.SYNC.DEFER_BLOCKING 0x2, 0x80 ;  /* 0x0082000000007b1d */ /* 0x000fe20000010000 */
[----:B------:R-:W-:-:S13]  /*13b60*/  ISETP.NE.AND P0, PT, R4, RZ, PT ;  /* 0x000000ff0400720c */ /* 0x000fda0003f05270 */
[----:B-1----:R-:W-:-:S05]  /*13b70*/  @!P0 VIADD R3, R3, 0x33480 ;  /* 0x0003348003038836 */ /* 0x002fca0000000000 */
[----:B------:R-:W-:-:S04]  /*13b80*/  @!P0 PRMT R3, RZ, 0x654, R3 ;  /* 0x00000654ff038816 */ /* 0x000fc80000000003 */
[----:B------:R3:W-:Y:S01]  /*13b90*/  @!P0 SYNCS.ARRIVE.TRANS64.RED.A1T0 RZ, [R3+URZ], RZ ;  /* 0x000000ff03ff89a7 */ /* 0x0007e2000810043f */
[C---:B--2---:R-:W-:Y:S01]  /*13ba0*/  ISETP.GT.AND P0, PT, R2.reuse, R0, PT ;  /* 0x000000000200720c */ /* 0x044fe20003f04270 */
[----:B------:R-:W-:Y:S02]  /*13bb0*/  VIADD R2, R2, 0xffffffff ;  /* 0xffffffff02027836 */ /* 0x000fe40000000000 */
[----:B------:R-:W-:-:S10]  /*13bc0*/  IMAD.MOV.U32 R0, RZ, RZ, R19 ;  /* 0x000000ffff007224 */ /* 0x000fd400078e0013 */
[----:B---3--:R-:W-:Y:S05]  /*13bd0*/  @P0 BRA `(.L_x_249) ;  /* 0xffffffec00280947 */ /* 0x008fea000383ffff */
.L_x_225:
[----:B------:R-:W2:Y:S01]  /*13be0*/  S2R R3, SR_TID.X ;  /* 0x0000000000037919 */ /* 0x000ea20000002100 */
[----:B------:R-:W-:Y:S01]  /*13bf0*/  BSSY B0, `(.L_x_250) ;  /* 0x0000011000007945 */ /* 0x000fe20003800000 */
[----:B--2---:R-:W-:-:S04]  /*13c00*/  LOP3.LUT R3, R3, 0x7f, RZ, 0xc0, !PT ;  /* 0x0000007f03037812 */ /* 0x004fc800078ec0ff */
[----:B------:R-:W-:-:S13]  /*13c10*/  ISETP.NE.AND P0, PT, R3, RZ, PT ;  /* 0x000000ff0300720c */ /* 0x000fda0003f05270 */
[----:B------:R-:W-:Y:S05]  /*13c20*/  @P0 BRA `(.L_x_251) ;  /* 0x0000000000340947 */ /* 0x000fea0003800000 */
[----:B------:R-:W2:Y:S01]  /*13c30*/  S2R R3, SR_LANEID ;  /* 0x0000000000037919 */ /* 0x000ea20000000000 */
[----:B------:R-:W-:Y:S02]  /*13c40*/  VOTEU.ANY UR4, UPT, PT ;  /* 0x0000000000047886 */ /* 0x000fe400038e0100 */
[----:B-1----:R-:W2:Y:S08]  /*13c50*/  FLO.U32 R0, UR4 ;  /* 0x0000000400007d00 */ /* 0x002eb000080e0000 */
[----:B------:R-:W1:Y:S01]  /*13c60*/  POPC R5, UR4 ;  /* 0x0000000400057d09 */ /* 0x000e620008000000 */
[----:B--2---:R-:W-:-:S02]  /*13c70*/  ISETP.EQ.U32.AND P1, PT, R0, R3, PT ;  /* 0x000000030000720c */ /* 0x004fc40003f22070 */
[----:B------:R-:W1:Y:S11]  /*13c80*/  LDC.64 R2, c[0x0][0xc60] ;  /* 0x00031800ff027b82 */ /* 0x000e760000000a00 */
[----:B-1----:R-:W2:Y:S01]  /*13c90*/  @P1 ATOMG.E.ADD.STRONG.GPU PT, R3, desc[UR50][R2.64], R5 ;  /* 0x00000005020319a8 */ /* 0x002ea200081ee1f2 */
[----:B------:R-:W1:Y:S02]  /*13ca0*/  S2R R4, SR_LTMASK ;  /* 0x0000000000047919 */ /* 0x000e640000003900 */
[----:B-1----:R-:W-:-:S04]  /*13cb0*/  LOP3.LUT R4, R4, UR4, RZ, 0xc0, !PT ;  /* 0x0000000404047c12 */ /* 0x002fc8000f8ec0ff */
[----:B0-----:R-:W0:Y:S01]  /*13cc0*/  POPC R7, R4 ;  /* 0x0000000400077309 */ /* 0x001e220000000000 */
[----:B--2---:R-:W0:Y:S02]  /*13cd0*/  SHFL.IDX PT, R0, R3, R0, 0x1f ;  /* 0x00001f0003007589 */ /* 0x004e2400000e0000 */
[----:B0-----:R-:W-:-:S05]  /*13ce0*/  IADD3 R0, R0, UR40, R7 ;  /* 0x0000002800007c10 */ /* 0x001fca000fffe007 */
[----:B------:R2:W-:Y:S02]  /*13cf0*/  STL [R1], R0 ;  /* 0x0000000001007387 */ /* 0x0005e40000100800 */
.L_x_251:
[----:B------:R-:W-:Y:S05]  /*13d00*/  BSYNC B0 ;  /* 0x0000000000007941 */ /* 0x000fea0003800000 */
.L_x_250:
[----:B------:R-:W-:-:S06]  /*13d10*/  UISETP.NE.AND UP0, UPT, UR39, 0x3, UPT ;  /* 0x000000032700788c */ /* 0x000fcc000bf05270 */
[----:B------:R-:W-:-:S13]  /*13d20*/  PLOP3.LUT P1, PT, PT, PT, UP0, 0x80, 0x0 ;  /* 0x000000000000781c */ /* 0x000fda0003f2f008 */
[----:B------:R-:W-:Y:S05]  /*13d30*/  @!P1 BRA `(.L_x_252) ;  /* 0x0000000000049947 */ /* 0x000fea0003800000 */
[----:B------:R-:W-:Y:S01]  /*13d40*/  BPT.TRAP 0x1 ;  /* 0x000000040000795c */ /* 0x000fe20000300000 */
.L_x_252:
[----:B-12---:R-:W-:Y:S01]  /*13d50*/  IMAD.U32 R0, RZ, RZ, UR41 ;  /* 0x00000029ff007e24 */ /* 0x006fe2000f8e00ff */
[----:B------:R-:W-:Y:S01]  /*13d60*/  BSSY B0, `(.L_x_253) ;  /* 0x0000007000007945 */ /* 0x000fe20003800000 */
[----:B------:R-:W-:-:S03]  /*13d70*/  IMAD R3, R18, 0x8, R17 ;  /* 0x0000000812037824 */ /* 0x000fc600078e0211 */
[----:B------:R-:W-:Y:S02]  /*13d80*/  ISETP.NE.AND P2, PT, R0, 0x3, PT ;  /* 0x000000030000780c */ /* 0x000fe40003f45270 */
[----:B------:R-:W-:-:S04]  /*13d90*/  LOP3.LUT R0, R19, 0x1, RZ, 0x3c, !PT ;  /* 0x0000000113007812 */ /* 0x000fc800078e3cff */
[----:B------:R-:W-:-:S04]  /*13da0*/  SHF.L.U32 R0, R0, 0x1f, RZ ;  /* 0x0000001f00007819 */ /* 0x000fc800000006ff */
[----:B------:R-:W1:Y:S02]  /*13db0*/  SYNCS.PHASECHK.TRANS64.TRYWAIT P1, [R3+URZ+0x33470], R0 ;  /* 0x03347000030075a7 */ /* 0x000e64000802017f */
[----:B-1----:R-:W-:Y:S05]  /*13dc0*/  @!P1 BRA `(.L_x_254) ;  /* 0x0000002000989947 */ /* 0x002fea0003800000 */
.L_x_304:
[----:B------:R-:W-:Y:S05]  /*13dd0*/  BSYNC B0 ;  /* 0x0000000000007941 */ /* 0x000fea0003800000 */
.L_x_253:
[----:B------:R-:W-:Y:S05]  /*13de0*/  @!P2 BRA `(.L_x_255) ;  /* 0x000000000004a947 */ /* 0x000fea0003800000 */
[----:B------:R-:W-:Y:S01]  /*13df0*/  BPT.TRAP 0x1 ;  /* 0x000000040000795c */ /* 0x000fe20000300000 */
.L_x_255:
[----:B-1----:R-:W-:-:S04]  /*13e00*/  SHF.L.U32 R0, R19, 0x1f, RZ ;  /* 0x0000001f13007819 */ /* 0x002fc800000006ff */
[----:B------:R-:W1:Y:S02]  /*13e10*/  SYNCS.PHASECHK.TRANS64.TRYWAIT P1, [R3+URZ+0x33460], R0 ;  /* 0x03346000030075a7 */ /* 0x000e64000802017f */
[----:B-1----:R-:W-:Y:S05]  /*13e20*/  @!P1 BRA `(.L_x_256) ;  /* 0x0000002000949947 */ /* 0x002fea0003800000 */
.L_x_305:
[----:B------:R-:W1:Y:S04]  /*13e30*/  LDL R4, [R1+0x20] ;  /* 0x0000200001047983 */ /* 0x000e680000100800 */
[----:B------:R-:W2:Y:S01]  /*13e40*/  LDL R10, [R1+0x1c] ;  /* 0x00001c00010a7983 */ /* 0x000ea20000100800 */
[----:B------:R-:W-:Y:S01]  /*13e50*/  IMAD R2, R18, 0x7800, RZ ;  /* 0x0000780012027824 */ /* 0x000fe200078e02ff */
[----:B------:R-:W-:Y:S05]  /*13e60*/  WARPSYNC.ALL ;  /* 0x0000000000007948 */ /* 0x000fea0003800000 */
[----:B-1----:R-:W-:-:S02]  /*13e70*/  LOP3.LUT R0, R2, R4, RZ, 0xfc, !PT ;  /* 0x0000000402007212 */ /* 0x002fc400078efcff */
[----:B--2---:R-:W-:-:S03]  /*13e80*/  LOP3.LUT R2, R2, R10, RZ, 0xfc, !PT ;  /* 0x0000000a02027212 */ /* 0x004fc600078efcff */
        /* <DEDUP_REMOVED lines=100> */
.L_x_257:
[----:B-1----:R-:W-:Y:S01]  /*144d0*/  SYNCS.ARRIVE.TRANS64.A1T0 RZ, [R3+URZ+0x33450], RZ ;  /* 0x033450ff03ff79a7 */ /* 0x002fe2000810003f */
[----:B------:R-:W-:Y:S02]  /*144e0*/  @!P0 VIADD R0, R3, 0x33480 ;  /* 0x0003348003008836 */ /* 0x000fe40000000000 */
[----:B------:R-:W-:-:S03]  /*144f0*/  VIADD R18, R18, 0x1 ;  /* 0x0000000112127836 */ /* 0x000fc60000000000 */
[----:B------:R-:W-:Y:S01]  /*14500*/  @!P0 PRMT R0, RZ, 0x654, R0 ;  /* 0x00000654ff008816 */ /* 0x000fe20000000000 */
[----:B------:R-:W-:Y:S06]  /*14510*/  BAR.SYNC.DEFER_BLOCKING 0x2, 0x80 ;  /* 0x0082000000007b1d */ /* 0x000fec0000010000 */
[----:B------:R1:W-:Y:S01]  /*14520*/  @!P0 SYNCS.ARRIVE.TRANS64.RED.A1T0 RZ, [R0+URZ], RZ ;  /* 0x000000ff00ff89a7 */ /* 0x0003e2000810043f */
[----:B------:R-:W-:-:S04]  /*14530*/  ISETP.NE.AND P0, PT, R18, 0x2, PT ;  /* 0x000000021200780c */ /* 0x000fc80003f05270 */
[----:B------:R-:W-:Y:S02]  /*14540*/  SEL R18, R18, RZ, P0 ;  /* 0x000000ff12127207 */ /* 0x000fe40000000000 */
[----:B-1----:R-:W-:-:S04]  /*14550*/  SEL R0, RZ, 0x1, P0 ;  /* 0x00000001ff007807 */ /* 0x002fc80000000000 */
[----:B------:R-:W-:-:S07]  /*14560*/  LOP3.LUT R19, R19, R0, RZ, 0x3c, !PT ;  /* 0x0000000013137212 */ /* 0x000fce00078e3cff */
.L_x_200:
[----:B------:R-:W-:Y:S05]  /*14570*/  BSYNC B7 ;  /* 0x0000000000077941 */ /* 0x000fea0003800000 */
.L_x_198:
[----:B0-----:R-:W2:Y:S02]  /*14580*/  LDL R0, [R1+0x10] ;  /* 0x0000100001007983 */ /* 0x001ea40000100800 */
[----:B--2---:R-:W-:-:S13]  /*14590*/  LOP3.LUT P0, RZ, R0, 0x2, RZ, 0xc0, !PT ;  /* 0x0000000200ff7812 */ /* 0x004fda000780c0ff */
[----:B------:R-:W-:Y:S05]  /*145a0*/  @!P0 BRA `(.L_x_258) ;  /* 0x0000000000308947 */ /* 0x000fea0003800000 */
[----:B------:R-:W0:Y:S08]  /*145b0*/  S2UR UR5, SR_CgaCtaId ;  /* 0x00000000000579c3 */ /* 0x000e300000008800 */
[----:B------:R-:W-:Y:S06]  /*145c0*/  BAR.SYNC.DEFER_BLOCKING 0x5, 0x180 ;  /* 0x0146000000007b1d */ /* 0x000fec0000010000 */
[----:B------:R-:W-:-:S02]  /*145d0*/  UMOV UR4, 0x400 ;  /* 0x0000040000047882 */ /* 0x000fc40000000000 */
[----:B0-----:R-:W-:-:S06]  /*145e0*/  ULEA UR4, UR5, UR4, 0x18 ;  /* 0x0000000405047291 */ /* 0x001fcc000f8ec03f */
[----:B------:R-:W-:-:S05]  /*145f0*/  IMAD.U32 R17, RZ, RZ, UR4 ;  /* 0x00000004ff117e24 */ /* 0x000fca000f8e00ff */
[----:B------:R-:W0:Y:S04]  /*14600*/  LDS.128 R4, [R17+0x334d0] ;  /* 0x0334d00011047984 */ /* 0x000e280000000c00 */
[----:B0-----:R1:W-:Y:S01]  /*14610*/  STL.64 [R1], R4 ;  /* 0x0000000401007387 */ /* 0x0013e20000100a00 */
[----:B------:R-:W-:-:S03]  /*14620*/  IMAD.MOV.U32 R0, RZ, RZ, R7 ;  /* 0x000000ffff007224 */ /* 0x000fc600078e0007 */
[----:B------:R1:W-:Y:S02]  /*14630*/  STL [R1+0x8], R6 ;  /* 0x0000080601007387 */ /* 0x0003e40000100800 */
[----:B------:R-:W-:Y:S01]  /*14640*/  R2UR UR42, R0 ;  /* 0x00000000002a72ca */ /* 0x000fe200000e0000 */
[----:B------:R-:W-:Y:S06]  /*14650*/  BAR.ARV 0x4, 0x180 ;  /* 0x0106000000007b1d */ /* 0x000fec0000002000 */
[----:B------:R-:W-:Y:S08]  /*14660*/  BRA `(.L_x_259) ;  /* 0x0000000800cc7947 */ /* 0x000ff00003800000 */
.L_x_258:
[----:B------:R-:W2:Y:S01]  /*14670*/  LDL.LU R0, [R1] ;  /* 0x0000000001007983 */ /* 0x000ea20000300800 */
[----:B------:R-:W-:Y:S01]  /*14680*/  ULDC UR4, c[0x0][0xc3c] ;  /* 0x00030f0000047ab9 */ /* 0x000fe20000000800 */
[----:B------:R-:W0:Y:S02]  /*14690*/  S2R R2, SR_TID.X ;  /* 0x0000000000027919 */ /* 0x000e240000002100 */
[----:B0-----:R-:W-:-:S04]  /*146a0*/  LOP3.LUT R11, R2, 0x1f, RZ, 0xc0, !PT ;  /* 0x0000001f020b7812 */ /* 0x001fc800078ec0ff */
[C---:B------:R-:W-:Y:S01]  /*146b0*/  ISETP.NE.AND P0, PT, R11.reuse, 0x1f, PT ;  /* 0x0000001f0b00780c */ /* 0x040fe20003f05270 */
[----:B------:R-:W-:-:S05]  /*146c0*/  VIADD R6, R11, UR42 ;  /* 0x0000002a0b067c36 */ /* 0x000fca0008000000 */
[----:B------:R-:W-:Y:S01]  /*146d0*/  ISETP.GE.OR P1, PT, R6, UR4, !P0 ;  /* 0x0000000406007c0c */ /* 0x000fe2000c726670 */
[----:B------:R-:W-:Y:S02]  /*146e0*/  IMAD.MOV.U32 R7, RZ, RZ, RZ ;  /* 0x000000ffff077224 */ /* 0x000fe400078e00ff */
[----:B--2---:R-:W-:-:S10]  /*146f0*/  IMAD.MOV.U32 R10, RZ, RZ, R0 ;  /* 0x000000ffff0a7224 */ /* 0x004fd400078e0000 */
[----:B------:R-:W0:Y:S01]  /*14700*/  @!P1 LDC.64 R2, c[0x0][0xc80] ;  /* 0x00032000ff029b82 */ /* 0x000e220000000a00 */
[----:B------:R-:W-:Y:S01]  /*14710*/  IMAD.MOV.U32 R0, RZ, RZ, RZ ;  /* 0x000000ffff007224 */ /* 0x000fe200078e00ff */
[----:B------:R-:W-:Y:S01]  /*14720*/  ISETP.GE.U32.AND P2, PT, R11, 0x2, PT ;  /* 0x000000020b00780c */ /* 0x000fe20003f46070 */
[----:B------:R-:W-:-:S05]  /*14730*/  ULDC UR4, c[0x0][0xc3c] ;  /* 0x00030f0000047ab9 */ /* 0x000fca0000000800 */
[----:B------:R-:W1:Y:S01]  /*14740*/  @!P1 LDC.64 R4, c[0x0][0xc78] ;  /* 0x00031e00ff049b82 */ /* 0x000e620000000a00 */
[----:B0-----:R-:W-:-:S05]  /*14750*/  @!P1 IMAD.WIDE R2, R6, 0x4, R2 ;  /* 0x0000000406029825 */ /* 0x001fca00078e0202 */
[----:B------:R1:W2:Y:S02]  /*14760*/  @!P1 LDG.E R0, desc[UR50][R2.64] ;  /* 0x0000003202009981 */ /* 0x0002a4000c1e1900 */
[----:B-1----:R-:W-:-:S05]  /*14770*/  @!P1 IMAD.WIDE R2, R6, 0x4, R4 ;  /* 0x0000000406029825 */ /* 0x002fca00078e0204 */
[----:B------:R-:W2:Y:S01]  /*14780*/  @!P1 LDG.E R7, desc[UR50][R2.64] ;  /* 0x0000003202079981 */ /* 0x000ea2000c1e1900 */
[C---:B------:R-:W-:Y:S02]  /*14790*/  ISETP.NE.AND P1, PT, R11.reuse, RZ, PT ;  /* 0x000000ff0b00720c */ /* 0x040fe40003f25270 */
        /* <DEDUP_REMOVED lines=10> */
[----:B------:R-:W-:Y:S04]  /*14840*/  SHFL.IDX PT, R5, R10, 0x1, 0x1f ;  /* 0x00201f000a057f89 */ /* 0x000fe800000e0000 */
[----:B------:R-:W0:Y:S02]  /*14850*/  SHFL.UP PT, R8, R6, 0x4, RZ ;  /* 0x0480000006087989 */ /* 0x000e2400000e00ff */
[----:B0-----:R-:W-:-:S05]  /*14860*/  SEL R3, R8, RZ, P3 ;  /* 0x000000ff08037207 */ /* 0x001fca0001800000 */
[----:B------:R-:W-:Y:S02]  /*14870*/  IMAD.IADD R4, R6, 0x1, R3 ;  /* 0x0000000106047824 */ /* 0x000fe400078e0203 */
[----:B------:R-:W0:Y:S01]  /*14880*/  LDC R3, c[0x0][0xc38] ;  /* 0x00030e00ff037b82 */ /* 0x000e220000000800 */
[----:B------:R-:W-:Y:S02]  /*14890*/  IMAD.MOV.U32 R6, RZ, RZ, RZ ;  /* 0x000000ffff067224 */ /* 0x000fe400078e00ff */
[----:B------:R-:W1:Y:S02]  /*148a0*/  SHFL.UP PT, R2, R4, 0x8, RZ ;  /* 0x0500000004027989 */ /* 0x000e6400000e00ff */
[----:B-1----:R-:W-:-:S05]  /*148b0*/  SEL R9, R2, RZ, P4 ;  /* 0x000000ff02097207 */ /* 0x002fca0002000000 */
[----:B------:R-:W-:Y:S02]  /*148c0*/  IMAD.IADD R9, R4, 0x1, R9 ;  /* 0x0000000104097824 */ /* 0x000fe400078e0209 */
[----:B------:R-:W-:Y:S04]  /*148d0*/  SHFL.IDX PT, R4, R10, RZ, 0x1f ;  /* 0x00001fff0a047589 */ /* 0x000fe800000e0000 */
[----:B------:R-:W1:Y:S02]  /*148e0*/  SHFL.UP PT, R2, R9, 0x10, RZ ;  /* 0x0600000009027989 */ /* 0x000e6400000e00ff */
[----:B-1----:R-:W-:-:S05]  /*148f0*/  SEL R2, R2, RZ, P5 ;  /* 0x000000ff02027207 */ /* 0x002fca0002800000 */
[----:B------:R-:W-:-:S05]  /*14900*/  IMAD.IADD R2, R9, 0x1, R2 ;  /* 0x0000000109027824 */ /* 0x000fca00078e0202 */
[----:B------:R-:W0:Y:S02]  /*14910*/  SHFL.IDX PT, R8, R2, 0x1f, 0x1f ;  /* 0x03e01f0002087f89 */ /* 0x000e2400000e0000 */
[----:B0-----:R-:W-:-:S04]  /*14920*/  IMAD R8, R8, R3, RZ ;  /* 0x0000000308087224 */ /* 0x001fc800078e02ff */
[----:B------:R-:W-:-:S05]  /*14930*/  IMAD.IADD R5, R5, 0x1, R8 ;  /* 0x0000000105057824 */ /* 0x000fca00078e0208 */
[----:B------:R-:W-:-:S13]  /*14940*/  ISETP.GT.AND P6, PT, R5, R4, PT ;  /* 0x000000040500720c */ /* 0x000fda0003fc4270 */
[----:B------:R-:W-:Y:S05]  /*14950*/  @P6 BRA `(.L_x_260) ;  /* 0x0000000000986947 */ /* 0x000fea0003800000 */
.L_x_262:
[----:B------:R-:W-:-:S04]  /*14960*/  UIADD3 UR42, UR42, 0x1f, URZ ;  /* 0x0000001f2a2a7890 */ /* 0x000fc8000fffe03f */
[----:B------:R-:W-:-:S06]  /*14970*/  UISETP.GE.AND UP0, UPT, UR42, UR4, UPT ;  /* 0x000000042a00728c */ /* 0x000fcc000bf06270 */
[----:B------:R-:W-:-:S13]  /*14980*/  PLOP3.LUT P6, PT, PT, PT, UP0, 0x40, 0x0 ;  /* 0x000000000000781c */ /* 0x000fda0003fce808 */
[----:B------:R-:W-:Y:S05]  /*14990*/  @!P6 BRA `(.L_x_261) ;  /* 0x0000000400b0e947 */ /* 0x000fea0003800000 */
[----:B------:R-:W0:Y:S02]  /*149a0*/  S2R R0, SR_TID.X ;  /* 0x0000000000007919 */ /* 0x000e240000002100 */
[----:B0-----:R-:W-:-:S05]  /*149b0*/  LOP3.LUT R0, R0, 0x1f, RZ, 0xc0, !PT ;  /* 0x0000001f00007812 */ /* 0x001fca00078ec0ff */
[----:B------:R-:W-:Y:S02]  /*149c0*/  VIADD R7, R0, UR42 ;  /* 0x0000002a00077c36 */ /* 0x000fe40008000000 */
[----:B------:R-:W-:-:S03]  /*149d0*/  IMAD.MOV.U32 R0, RZ, RZ, RZ ;  /* 0x000000ffff007224 */ /* 0x000fc600078e00ff */
[----:B------:R-:W-:-:S13]  /*149e0*/  ISETP.GE.OR P6, PT, R7, UR4, !P0 ;  /* 0x0000000407007c0c */ /* 0x000fda000c7c6670 */
[----:B------:R-:W0:Y:S02]  /*149f0*/  @!P6 LDC.64 R2, c[0x0][0xc80] ;  /* 0x00032000ff02eb82 */ /* 0x000e240000000a00 */
[----:B0-----:R-:W-:-:S05]  /*14a00*/  @!P6 IMAD.WIDE R2, R7, 0x4, R2 ;  /* 0x000000040702e825 */ /* 0x001fca00078e0202 */
[----:B------:R0:W2:Y:S02]  /*14a10*/  @!P6 LDG.E R0, desc[UR50][R2.64] ;  /* 0x000000320200e981 */ /* 0x0000a4000c1e1900 */
[----:B0-----:R-:W0:Y:S02]  /*14a20*/  @!P6 LDC.64 R2, c[0x0][0xc78] ;  /* 0x00031e00ff02eb82 */ /* 0x001e240000000a00 */
[----:B0-----:R-:W-:-:S04]  /*14a30*/  @!P6 IMAD.WIDE R2, R7, 0x4, R2 ;  /* 0x000000040702e825 */ /* 0x001fc800078e0202 */
        /* <DEDUP_REMOVED lines=24> */
.L_x_260:
[----:B------:R-:W-:-:S04]  /*14bc0*/  IMAD.IADD R5, R5, 0x1, -R8 ;  /* 0x0000000105057824 */ /* 0x000fc800078e0a08 */
[----:B------:R-:W-:-:S05]  /*14bd0*/  IMAD R8, R2, R3, R5 ;  /* 0x0000000302087224 */ /* 0x000fca00078e0205 */
[----:B------:R-:W-:-:S13]  /*14be0*/  ISETP.GT.AND P0, PT, R8, R4, PT ;  /* 0x000000040800720c */ /* 0x000fda0003f04270 */
[----:B------:R-:W-:Y:S02]  /*14bf0*/  VOTEU.ANY UR5, UPT, !P0 ;  /* 0x0000000000057886 */ /* 0x000fe400040e0100 */
[----:B------:R-:W-:Y:S01]  /*14c00*/  ISETP.NE.AND P0, PT, RZ, UR5, PT ;  /* 0x00000005ff007c0c */ /* 0x000fe2000bf05270 */
[----:B------:R-:W-:-:S06]  /*14c10*/  UPOPC UR4, UR5 ;  /* 0x00000005000472bf */ /* 0x000fcc0008000000 */
[----:B------:R-:W-:-:S05]  /*14c20*/  IMAD.U32 R8, RZ, RZ, UR4 ;  /* 0x00000004ff087e24 */ /* 0x000fca000f8e00ff */
[----:B------:R0:W1:Y:S04]  /*14c30*/  SHFL.IDX PT, R0, R0, R8, 0x1f ;  /* 0x00001f0800007589 */ /* 0x00006800000e0000 */
[----:B------:R0:W2:Y:S01]  /*14c40*/  SHFL.IDX PT, R7, R7, R8, 0x1f ;  /* 0x00001f0807077589 */ /* 0x0000a200000e0000 */
[----:B------:R-:W-:Y:S05]  /*14c50*/  @!P0 BRA `(.L_x_263) ;  /* 0x00000000000c8947 */ /* 0x000fea0003800000 */
[----:B------:R-:W-:-:S06]  /*14c60*/  UIADD3 UR5, UR4, -0x1, URZ ;  /* 0xffffffff04057890 */ /* 0x000fcc000fffe03f */
[----:B------:R-:W-:-:S06]  /*14c70*/  IMAD.U32 R6, RZ, RZ, UR5 ;  /* 0x00000005ff067e24 */ /* 0x000fcc000f8e00ff */
[----:B------:R3:W4:Y:S02]  /*14c80*/  SHFL.IDX PT, R6, R2, R6, 0x1f ;  /* 0x00001f0602067589 */ /* 0x00072400000e0000 */
.L_x_263:
[----:B0---4-:R-:W-:Y:S01]  /*14c90*/  IMAD R8, R6, R3, R5 ;  /* 0x0000000306087224 */ /* 0x011fe200078e0205 */
[-C--:B-1----:R-:W-:Y:S01]  /*14ca0*/  IABS R5, R0.reuse ;  /* 0x0000000000057213 */ /* 0x082fe20000000000 */
[----:B------:R-:W-:Y:S02]  /*14cb0*/  UIADD3 UR42, UR4, UR42, URZ ;  /* 0x0000002a042a7290 */ /* 0x000fe4000fffe03f */
[----:B------:R-:W-:Y:S01]  /*14cc0*/  IMAD.IADD R4, R4, 0x1, -R8 ;  /* 0x0000000104047824 */ /* 0x000fe200078e0a08 */
[----:B---3--:R-:W0:Y:S01]  /*14cd0*/  I2F.RP R2, R5 ;  /* 0x0000000500027306 */ /* 0x008e220000209400 */
[----:B------:R1:W-:Y:S02]  /*14ce0*/  STL [R1], R8 ;  /* 0x0000000801007387 */ /* 0x0003e40000100800 */
[----:B-1----:R-:W-:-:S05]  /*14cf0*/  IABS R8, R0 ;  /* 0x0000000000087213 */ /* 0x002fca0000000000 */
[----:B0-----:R-:W0:Y:S01]  /*14d00*/  MUFU.RCP R2, R2 ;  /* 0x0000000200027308 */ /* 0x001e220000001000 */
[----:B------:R-:W-:Y:S02]  /*14d10*/  IMAD.MOV R8, RZ, RZ, -R8 ;  /* 0x000000ffff087224 */ /* 0x000fe400078e0a08 */
[----:B0-----:R-:W-:-:S05]  /*14d20*/  VIADD R2, R2, 0xffffffe ;  /* 0x0ffffffe02027836 */ /* 0x001fca0000000000 */
[----:B------:R-:W0:Y:S02]  /*14d30*/  F2I.FTZ.U32.TRUNC.NTZ R3, R2 ;  /* 0x0000000200037305 */ /* 0x000e24000021f000 */
[----:B0-----:R-:W-:-:S04]  /*14d40*/  IMAD.MOV R2, RZ, RZ, -R3 ;  /* 0x000000ffff027224 */ /* 0x001fc800078e0a03 */
[----:B------:R-:W-:Y:S02]  /*14d50*/  IMAD R6, R2, R5, RZ ;  /* 0x0000000502067224 */ /* 0x000fe400078e02ff */
[----:B------:R-:W-:-:S04]  /*14d60*/  IMAD.MOV.U32 R2, RZ, RZ, RZ ;  /* 0x000000ffff027224 */ /* 0x000fc800078e00ff */
[----:B------:R-:W-:Y:S01]  /*14d70*/  IMAD.HI.U32 R2, R3, R6, R2 ;  /* 0x0000000603027227 */ /* 0x000fe200078e0002 */
[----:B------:R-:W-:-:S05]  /*14d80*/  IABS R3, R4 ;  /* 0x0000000400037213 */ /* 0x000fca0000000000 */
[----:B------:R-:W-:-:S04]  /*14d90*/  IMAD.HI.U32 R6, R2, R3, RZ ;  /* 0x0000000302067227 */ /* 0x000fc800078e00ff */
[----:B------:R-:W-:-:S05]  /*14da0*/  IMAD R3, R6, R8, R3 ;  /* 0x0000000806037224 */ /* 0x000fca00078e0203 */
[----:B------:R-:W-:-:S13]  /*14db0*/  ISETP.GT.U32.AND P1, PT, R5, R3, PT ;  /* 0x000000030500720c */ /* 0x000fda0003f24070 */
[----:B------:R-:W-:Y:S02]  /*14dc0*/  @!P1 IMAD.IADD R3, R3, 0x1, -R5 ;  /* 0x0000000103039824 */ /* 0x000fe400078e0a05 */
[----:B------:R-:W-:Y:S01]  /*14dd0*/  @!P1 VIADD R6, R6, 0x1 ;  /* 0x0000000106069836 */ /* 0x000fe20000000000 */
[----:B------:R-:W-:Y:S02]  /*14de0*/  ISETP.NE.AND P1, PT, R0, RZ, PT ;  /* 0x000000ff0000720c */ /* 0x000fe40003f25270 */
[----:B------:R-:W-:Y:S02]  /*14df0*/  ISETP.GE.U32.AND P0, PT, R3, R5, PT ;  /* 0x000000050300720c */ /* 0x000fe40003f06070 */
[----:B--2---:R-:W-:-:S04]  /*14e00*/  IABS R5, R7 ;  /* 0x0000000700057213 */ /* 0x004fc80000000000 */
[----:B------:R-:W0:Y:S07]  /*14e10*/  I2F.RP R2, R5 ;  /* 0x0000000500027306 */ /* 0x000e2e0000209400 */
[----:B------:R-:W-:Y:S01]  /*14e20*/  @P0 VIADD R6, R6, 0x1 ;  /* 0x0000000106060836 */ /* 0x000fe20000000000 */
[----:B0-----:R-:W0:Y:S02]  /*14e30*/  MUFU.RCP R2, R2 ;  /* 0x0000000200027308 */ /* 0x001e240000001000 */
[----:B0-----:R-:W-:-:S06]  /*14e40*/  VIADD R2, R2, 0xffffffe ;  /* 0x0ffffffe02027836 */ /* 0x001fcc0000000000 */
[----:B------:R-:W0:Y:S02]  /*14e50*/  F2I.FTZ.U32.TRUNC.NTZ R3, R2 ;  /* 0x0000000200037305 */ /* 0x000e24000021f000 */
[----:B0-----:R-:W-:-:S04]  /*14e60*/  IMAD.MOV R2, RZ, RZ, -R3 ;  /* 0x000000ffff027224 */ /* 0x001fc800078e0a03 */
[----:B------:R-:W-:Y:S02]  /*14e70*/  IMAD R8, R2, R5, RZ ;  /* 0x0000000502087224 */ /* 0x000fe400078e02ff */
[----:B------:R-:W-:-:S04]  /*14e80*/  IMAD.MOV.U32 R2, RZ, RZ, RZ ;  /* 0x000000ffff027224 */ /* 0x000fc800078e00ff */
[----:B------:R-:W-:Y:S01]  /*14e90*/  IMAD.HI.U32 R2, R3, R8, R2 ;  /* 0x0000000803027227 */ /* 0x000fe200078e0002 */
[----:B------:R-:W-:Y:S02]  /*14ea0*/  LOP3.LUT R3, R4, R0, RZ, 0x3c, !PT ;  /* 0x0000000004037212 */ /* 0x000fe400078e3cff */
[----:B------:R-:W-:Y:S02]  /*14eb0*/  IABS R8, R7 ;  /* 0x0000000700087213 */ /* 0x000fe40000000000 */
[----:B------:R-:W-:-:S03]  /*14ec0*/  ISETP.GE.AND P2, PT, R3, RZ, PT ;  /* 0x000000ff0300720c */ /* 0x000fc60003f46270 */
[----:B------:R-:W-:-:S10]  /*14ed0*/  IMAD.MOV R8, RZ, RZ, -R8 ;  /* 0x000000ffff087224 */ /* 0x000fd400078e0a08 */
[----:B------:R-:W-:Y:S01]  /*14ee0*/  @!P2 IMAD.MOV R6, RZ, RZ, -R6 ;  /* 0x000000ffff06a224 */ /* 0x000fe200078e0a06 */
[----:B------:R-:W-:-:S04]  /*14ef0*/  @!P1 LOP3.LUT R6, RZ, R0, RZ, 0x33, !PT ;  /* 0x00000000ff069212 */ /* 0x000fc800078e33ff */
[-C--:B------:R-:W-:Y:S01]  /*14f00*/  IABS R3, R6.reuse ;  /* 0x0000000600037213 */ /* 0x080fe20000000000 */
[----:B------:R-:W-:-:S04]  /*14f10*/  IMAD R0, R0, R6, RZ ;  /* 0x0000000600007224 */ /* 0x000fc800078e02ff */
[----:B------:R-:W-:-:S04]  /*14f20*/  IMAD.HI.U32 R2, R2, R3, RZ ;  /* 0x0000000302027227 */ /* 0x000fc800078e00ff */
[----:B------:R-:W-:Y:S02]  /*14f30*/  IMAD R3, R2, R8, R3 ;  /* 0x0000000802037224 */ /* 0x000fe400078e0203 */
[----:B------:R-:W-:-:S03]  /*14f40*/  IMAD.IADD R4, R4, 0x1, -R0 ;  /* 0x0000000104047824 */ /* 0x000fc600078e0a00 */
[----:B------:R-:W-:-:S13]  /*14f50*/  ISETP.GT.U32.AND P1, PT, R5, R3, PT ;  /* 0x000000030500720c */ /* 0x000fda0003f24070 */
[----:B------:R-:W-:Y:S02]  /*14f60*/  @!P1 IMAD.IADD R3, R3, 0x1, -R5 ;  /* 0x0000000103039824 */ /* 0x000fe400078e0a05 */
[----:B------:R-:W-:Y:S01]  /*14f70*/  @!P1 VIADD R2, R2, 0x1 ;  /* 0x0000000102029836 */ /* 0x000fe20000000000 */
[----:B------:R-:W-:Y:S02]  /*14f80*/  ISETP.NE.AND P1, PT, R7, RZ, PT ;  /* 0x000000ff0700720c */ /* 0x000fe40003f25270 */
[----:B------:R-:W-:Y:S02]  /*14f90*/  ISETP.GE.U32.AND P0, PT, R3, R5, PT ;  /* 0x000000050300720c */ /* 0x000fe40003f06070 */
[----:B------:R-:W-:-:S04]  /*14fa0*/  LOP3.LUT R3, R6, R7, RZ, 0x3c, !PT ;  /* 0x0000000706037212 */ /* 0x000fc800078e3cff */
[----:B------:R-:W-:-:S07]  /*14fb0*/  ISETP.GE.AND P2, PT, R3, RZ, PT ;  /* 0x000000ff0300720c */ /* 0x000fce0003f46270 */
[----:B------:R-:W-:-:S06]  /*14fc0*/  @P0 VIADD R2, R2, 0x1 ;  /* 0x0000000102020836 */ /* 0x000fcc0000000000 */
        /* <DEDUP_REMOVED lines=9> */
.L_x_261:
[----:B------:R1:W-:Y:S01]  /*15060*/  STL [R1], R4 ;  /* 0x0000000401007387 */ /* 0x0003e20000100800 */
[----:B------:R-:W-:-:S03]  /*15070*/  ULDC UR42, c[0x0][0xc3c] ;  /* 0x00030f00002a7ab9 */ /* 0x000fc60000000800 */
[----:B------:R1:W-:Y:S04]  /*15080*/  STL [R1+0x4], RZ ;  /* 0x000004ff01007387 */ /* 0x0003e80000100800 */
[----:B------:R1:W-:Y:S02]  /*15090*/  STL [R1+0x8], RZ ;  /* 0x000008ff01007387 */ /* 0x0003e40000100800 */
.L_x_264:
[----:B------:R-:W2:Y:S04]  /*150a0*/  LDL R3, [R1+0x4] ;  /* 0x0000040001037983 */ /* 0x000ea80000100800 */
[----:B------:R-:W3:Y:S04]  /*150b0*/  LDL R2, [R1+0x8] ;  /* 0x0000080001027983 */ /* 0x000ee80000100800 */
[----:B01----:R-:W4:Y:S01]  /*150c0*/  LDL R4, [R1] ;  /* 0x0000000001047983 */ /* 0x003f220000100800 */
[----:B------:R-:W0:Y:S02]  /*150d0*/  S2R R0, SR_TID.X ;  /* 0x0000000000007919 */ /* 0x000e240000002100 */
[----:B0-----:R-:W-:Y:S01]  /*150e0*/  LOP3.LUT R0, R0, 0x1f, RZ, 0xc0, !PT ;  /* 0x0000001f00007812 */ /* 0x001fe200078ec0ff */
[----:B------:R-:W-:Y:S03]  /*150f0*/  BAR.SYNC.DEFER_BLOCKING 0x4, 0x180 ;  /* 0x0106000000007b1d */ /* 0x000fe60000010000 */
[----:B------:R-:W-:-:S13]  /*15100*/  ISETP.NE.AND P0, PT, R0, RZ, PT ;  /* 0x000000ff0000720c */ /* 0x000fda0003f05270 */
[----:B------:R-:W-:Y:S01]  /*15110*/  @!P0 MOV R0, 0x400 ;  /* 0x0000040000008802 */ /* 0x000fe20000000f00 */
[----:B--2---:R-:W-:Y:S02]  /*15120*/  IMAD.MOV.U32 R5, RZ, RZ, R3 ;  /* 0x000000ffff057224 */ /* 0x004fe400078e0003 */
[----:B------:R-:W0:Y:S01]  /*15130*/  @!P0 S2R R3, SR_CgaCtaId ;  /* 0x0000000000038919 */ /* 0x000e220000008800 */
[----:B---3--:R-:W-:Y:S01]  /*15140*/  IMAD.MOV.U32 R6, RZ, RZ, R2 ;  /* 0x000000ffff067224 */ /* 0x008fe200078e0002 */
[----:B0-----:R-:W-:Y:S01]  /*15150*/  @!P0 LEA R17, R3, R0, 0x18 ;  /* 0x0000000003118211 */ /* 0x001fe200078ec0ff */
[----:B------:R-:W-:-:S04]  /*15160*/  IMAD.U32 R0, RZ, RZ, UR42 ;  /* 0x0000002aff007e24 */ /* 0x000fc8000f8e00ff */
[----:B------:R-:W-:-:S05]  /*15170*/  @!P0 IMAD.MOV.U32 R7, RZ, RZ, R0 ;  /* 0x000000ffff078224 */ /* 0x000fca00078e0000 */
[----:B----4-:R0:W-:Y:S01]  /*15180*/  @!P0 STS.128 [R17+0x334d0], R4 ;  /* 0x0334d00411008388 */ /* 0x0101e20000000c00 */
[----:B------:R-:W-:Y:S06]  /*15190*/  BAR.ARV 0x5, 0x180 ;  /* 0x0146000000007b1d */ /* 0x000fec0000002000 */
.L_x_259:
[----:B------:R-:W-:Y:S02]  /*151a0*/  ULDC UR4, c[0x0][0xc3c] ;  /* 0x00030f0000047ab9 */ /* 0x000fe40000000800 */
[----:B------:R-:W-:-:S06]  /*151b0*/  UISETP.GE.AND UP0, UPT, UR42, UR4, UPT ;  /* 0x000000042a00728c */ /* 0x000fcc000bf06270 */
[----:B------:R-:W-:-:S13]  /*151c0*/  PLOP3.LUT P0, PT, PT, PT, UP0, 0x80, 0x0 ;  /* 0x000000000000781c */ /* 0x000fda0003f0f008 */
[----:B------:R-:W-:Y:S05]  /*151d0*/  @!P0 BRA `(.L_x_265) ;  /* 0xffffffb400008947 */ /* 0x000fea000383ffff */
.L_x_193:
[----:B0-----:R-:W2:Y:S01]  /*151e0*/  LDL.LU R0, [R1+0x30] ;  /* 0x0000300001007983 */ /* 0x001ea20000300800 */
[----:B------:R-:W-:Y:S01]  /*151f0*/  BSSY B0, `(.L_x_266) ;  /* 0x000000b000007945 */ /* 0x000fe20003800000 */
[----:B-1----:R-:W0:Y:S01]  /*15200*/  S2R R4, SR_CgaCtaId ;  /* 0x0000000000047919 */ /* 0x002e220000008800 */
[----:B--2---:R-:W-:-:S05]  /*15210*/  VIADD R0, R0, 0x1 ;  /* 0x0000000100007836 */ /* 0x004fca0000000000 */
[----:B------:R-:W-:-:S04]  /*15220*/  LEA.HI R2, R0, R0, RZ, 0x1 ;  /* 0x0000000000027211 */ /* 0x000fc800078f08ff */
[----:B------:R-:W-:-:S05]  /*15230*/  LOP3.LUT R3, R2, 0xfffffffe, RZ, 0xc0, !PT ;  /* 0xfffffffe02037812 */ /* 0x000fca00078ec0ff */
[----:B------:R-:W-:Y:S01]  /*15240*/  IMAD.IADD R0, R0, 0x1, -R3 ;  /* 0x0000000100007824 */ /* 0x000fe200078e0a03 */
[----:B------:R-:W-:-:S04]  /*15250*/  MOV R3, 0x400 ;  /* 0x0000040000037802 */ /* 0x000fc80000000f00 */
[----:B0-----:R-:W-:Y:S02]  /*15260*/  LEA R3, R4, R3, 0x18 ;  /* 0x0000000304037211 */ /* 0x001fe400078ec0ff */
[----:B------:R-:W-:-:S04]  /*15270*/  SHF.L.U32 R0, R0, 0x1f, RZ ;  /* 0x0000001f00007819 */ /* 0x000fc800000006ff */
[----:B------:R-:W0:Y:S02]  /*15280*/  SYNCS.PHASECHK.TRANS64.TRYWAIT P0, [R3+URZ+0x33420], R0 ;  /* 0x03342000030075a7 */ /* 0x000e24000800017f */
[----:B0-----:R-:W-:Y:S05]  /*15290*/  @!P0 BRA `(.L_x_267) ;  /* 0x0000000c008c8947 */ /* 0x001fea0003800000 */
.L_x_306:
[----:B------:R-:W-:Y:S05]  /*152a0*/  BSYNC B0 ;  /* 0x0000000000007941 */ /* 0x000fea0003800000 */
.L_x_266:
[----:B------:R-:W-:-:S03]  /*152b0*/  UMOV UR4, 0xffffffff ;  /* 0xffffffff00047882 */ /* 0x000fc60000000000 */
[----:B------:R-:W-:Y:S05]  /*152c0*/  BRA.DIV UR4, `(.L_x_268) ;  /* 0x0000000e04947947 */ /* 0x000fea000b800000 */
[----:B0-----:R-:W0:Y:S02]  /*152d0*/  S2R R0, SR_TID.X ;  /* 0x0000000000007919 */ /* 0x001e240000002100 */
[----:B0-----:R-:W-:-:S04]  /*152e0*/  SHF.R.U32.HI R0, RZ, 0x5, R0 ;  /* 0x00000005ff007819 */ /* 0x001fc80000011600 */
[----:B------:R-:W-:-:S05]  /*152f0*/  LOP3.LUT R0, R0, 0x3, RZ, 0xc0, !PT ;  /* 0x0000000300007812 */ /* 0x000fca00078ec0ff */
[----:B------:R0:W1:Y:S02]  /*15300*/  SHFL.IDX PT, R14, R0, RZ, 0x1f ;  /* 0x00001fff000e7589 */ /* 0x00006400000e0000 */
.L_x_309:
[----:B-1----:R-:W-:Y:S01]  /*15310*/  ISETP.NE.AND P0, PT, R14, RZ, PT ;  /* 0x000000ff0e00720c */ /* 0x002fe20003f05270 */
[----:B------:R-:W-:-:S12]  /*15320*/  BSSY B0, `(.L_x_269) ;  /* 0x000002b000007945 */ /* 0x000fd80003800000 */
[----:B------:R-:W-:Y:S05]  /*15330*/  @P0 BRA `(.L_x_270) ;  /* 0x0000000000a40947 */ /* 0x000fea0003800000 */
[----:B------:R-:W-:-:S03]  /*15340*/  UMOV UR4, 0xffffffff ;  /* 0xffffffff00047882 */ /* 0x000fc60000000000 */
[----:B------:R-:W-:Y:S05]  /*15350*/  BRA.DIV UR4, `(.L_x_271) ;  /* 0x0000000e04a47947 */ /* 0x000fea000b800000 */
[----:B------:R-:W-:-:S13]  /*15360*/  ELECT P6, URZ, PT ;  /* 0x00000000003f782f */ /* 0x000fda00038c0000 */
.L_x_312:
[----:B------:R-:W-:Y:S05]  /*15370*/  @!P6 BRA `(.L_x_270) ;  /* 0x000000000094e947 */ /* 0x000fea0003800000 */
[----:B------:R-:W-:-:S06]  /*15380*/  ULOP3.LUT UR4, UR38, 0x2, URZ, 0xfc, !UPT ;  /* 0x0000000226047892 */ /* 0x000fcc000f8efc3f */
[----:B0-----:R-:W-:-:S05]  /*15390*/  IMAD.U32 R0, RZ, RZ, UR4 ;  /* 0x00000004ff007e24 */ /* 0x001fca000f8e00ff */
[----:B------:R-:W-:-:S13]  /*153a0*/  ISETP.NE.AND P0, PT, R0, 0x3, PT ;  /* 0x000000030000780c */ /* 0x000fda0003f05270 */
[----:B------:R-:W-:Y:S05]  /*153b0*/  @!P0 BRA `(.L_x_272) ;  /* 0x0000000000048947 */ /* 0x000fea0003800000 */
[----:B------:R-:W-:Y:S01]  /*153c0*/  BPT.TRAP 0x1 ;  /* 0x000000040000795c */ /* 0x000fe20000300000 */
.L_x_272:
        /* <DEDUP_REMOVED lines=12> */
.L_x_313:
[----:B------:R-:W1:Y:S02]  /*15490*/  SYNCS.PHASECHK.TRANS64.TRYWAIT P1, [R5+URZ], R0 ;  /* 0x00000000050075a7 */ /* 0x000e64000802017f */
[----:B-1----:R-:W-:Y:S05]  /*154a0*/  @!P1 BRA `(.L_x_274) ;  /* 0x0000000c00849947 */ /* 0x002fea0003800000 */
.L_x_314:
[----:B------:R-:W-:Y:S05]  /*154b0*/  @!P0 BRA `(.L_x_275) ;  /* 0x0000000000048947 */ /* 0x000fea0003800000 */
[----:B------:R-:W-:Y:S01]  /*154c0*/  BPT.TRAP 0x1 ;  /* 0x000000040000795c */ /* 0x000fe20000300000 */
.L_x_275:
[----:B-1----:R-:W-:-:S04]  /*154d0*/  IMAD R5, R18, 0x8, R3 ;  /* 0x0000000812057824 */ /* 0x002fc800078e0203 */
[----:B------:R-:W1:Y:S02]  /*154e0*/  SYNCS.PHASECHK.TRANS64.TRYWAIT P1, [R5+URZ+0x33460], R4 ;  /* 0x03346004050075a7 */ /* 0x000e64000802017f */
[----:B-1----:R-:W-:Y:S05]  /*154f0*/  @!P1 BRA `(.L_x_276) ;  /* 0x0000000c00849947 */ /* 0x002fea0003800000 */
.L_x_315:
[----:B------:R-:W-:Y:S05]  /*15500*/  @!P0 BRA `(.L_x_277) ;  /* 0x0000000000048947 */ /* 0x000fea0003800000 */
[----:B------:R-:W-:Y:S01]  /*15510*/  BPT.TRAP 0x1 ;  /* 0x000000040000795c */ /* 0x000fe20000300000 */
.L_x_277:
[----:B------:R-:W-:-:S04]  /*15520*/  IMAD R3, R2, 0x8, R3 ;  /* 0x0000000802037824 */ /* 0x000fc800078e0203 */
[----:B------:R-:W2:Y:S02]  /*15530*/  SYNCS.PHASECHK.TRANS64.TRYWAIT P1, [R3+URZ+0x33460], R0 ;  /* 0x03346000030075a7 */ /* 0x000ea4000802017f */
[----:B--2---:R-:W-:Y:S05]  /*15540*/  @!P1 BRA `(.L_x_278) ;  /* 0x0000000c00849947 */ /* 0x004fea0003800000 */
.L_x_316:
[----:B------:R-:W-:Y:S05]  /*15550*/  @!P0 BRA `(.L_x_279) ;  /* 0x0000000000048947 */ /* 0x000fea0003800000 */
[----:B------:R-:W-:Y:S01]  /*15560*/  BPT.TRAP 0x1 ;  /* 0x000000040000795c */ /* 0x000fe20000300000 */
.L_x_279:
[----:B------:R-:W3:Y:S02]  /*15570*/  SYNCS.PHASECHK.TRANS64.TRYWAIT P0, [R5+URZ+0x33480], R4 ;  /* 0x03348004050075a7 */ /* 0x000ee4000800017f */
[----:B---3--:R-:W-:Y:S05]  /*15580*/  @!P0 BRA `(.L_x_280) ;  /* 0x0000000c00888947 */ /* 0x008fea0003800000 */
.L_x_281:
[----:B----4-:R4:W0:Y:S02]  /*15590*/  SYNCS.PHASECHK.TRANS64.TRYWAIT P0, [R3+URZ+0x33480], R0 ;  /* 0x03348000030075a7 */ /* 0x010824000800017f */
[----:B0-----:R-:W-:Y:S05]  /*155a0*/  @!P0 NANOSLEEP.SYNCS 0x989680 ;  /* 0x009896800000895d */ /* 0x001fea0003900000 */
[----:B------:R-:W0:Y:S02]  /*155b0*/  @!P0 SYNCS.PHASECHK.TRANS64 P0, [R3+URZ+0x33480], R0 ;  /* 0x03348000030085a7 */ /* 0x000e24000800007f */
[----:B0-----:R-:W-:Y:S05]  /*155c0*/  @!P0 BRA `(.L_x_281) ;  /* 0xfffffffc00f08947 */ /* 0x001fea000383ffff */
.L_x_270:
[----:B------:R-:W-:Y:S05]  /*155d0*/  BSYNC B0 ;  /* 0x0000000000007941 */ /* 0x000fea0003800000 */
.L_x_269:
[----:B------:R-:W-:Y:S05]  /*155e0*/  EXIT ;  /* 0x000000000000794d */ /* 0x000fea0003800000 */
.L_x_142:
[----:B0-----:R0:W1:Y:S02]  /*155f0*/  SYNCS.PHASECHK.TRANS64.TRYWAIT P1, [R2+URZ+0x33400], R11 ;  /* 0x0334000b020075a7 */ /* 0x001064000802017f */
[----:B-1----:R-:W-:Y:S05]  /*15600*/  @!P1 NANOSLEEP.SYNCS 0x989680 ;  /* 0x009896800000995d */ /* 0x002fea0003900000 */
[----:B------:R-:W1:Y:S02]  /*15610*/  @!P1 SYNCS.PHASECHK.TRANS64 P1, [R2+URZ+0x33400], R11 ;  /* 0x0334000b020095a7 */ /* 0x000e64000802007f */
[----:B-1----:R-:W-:Y:S05]  /*15620*/  @!P1 BRA `(.L_x_142) ;  /* 0xfffffffc00f09947 */ /* 0x002fea000383ffff */
[----:B------:R-:W-:Y:S05]  /*15630*/  BRA `(.L_x_282) ;  /* 0xfffffec800947947 */ /* 0x000fea000383ffff */
.L_x_146:
[----:B--2---:R2:W3:Y:S02]  /*15640*/  SYNCS.PHASECHK.TRANS64.TRYWAIT P2, [R5+URZ+0x33430], R6 ;  /* 0x03343006050075a7 */ /* 0x0044e4000804017f */
[----:B---3--:R-:W-:Y:S05]  /*15650*/  @!P2 NANOSLEEP.SYNCS 0x989680 ;  /* 0x009896800000a95d */ /* 0x008fea0003900000 */
[----:B------:R-:W3:Y:S02]  /*15660*/  @!P2 SYNCS.PHASECHK.TRANS64 P2, [R5+URZ+0x33430], R6 ;  /* 0x033430060500a5a7 */ /* 0x000ee4000804007f */
[----:B---3--:R-:W-:Y:S05]  /*15670*/  @!P2 BRA `(.L_x_146) ;  /* 0xfffffffc00f0a947 */ /* 0x008fea000383ffff */
[----:B------:R-:W-:Y:S05]  /*15680*/  BRA `(.L_x_145) ;  /* 0xfffffec800bc7947 */ /* 0x000fea000383ffff */
.L_x_151:
[----:B-1----:R-:W-:-:S04]  /*15690*/  IMAD.U32 R3, RZ, RZ, UR6 ;  /* 0x00000006ff037e24 */ /* 0x002fc8000f8e00ff */
[----:B------:R1:W2:Y:S03]  /*156a0*/  SYNCS.PHASECHK.TRANS64.TRYWAIT P1, [R3+URZ+0x33430], R2 ;  /* 0x03343002030075a7 */ /* 0x0002a6000802017f */
[----:B--2---:R-:W-:Y:S05]  /*156b0*/  @!P1 NANOSLEEP.SYNCS 0x989680 ;  /* 0x009896800000995d */ /* 0x004fea0003900000 */
[----:B------:R-:W2:Y:S02]  /*156c0*/  @!P1 SYNCS.PHASECHK.TRANS64 P1, [R3+URZ+0x33430], R2 ;  /* 0x03343002030095a7 */ /* 0x000ea4000802007f */
[----:B--2---:R-:W-:Y:S05]  /*156d0*/  @!P1 BRA `(.L_x_151) ;  /* 0xfffffffc00ec9947 */ /* 0x004fea000383ffff */
[----:B------:R-:W-:Y:S05]  /*156e0*/  BRA `(.L_x_148) ;  /* 0xffffff0800c07947 */ /* 0x000fea000383ffff */
.L_x_155:
[----:B-1----:R-:W-:-:S04]  /*156f0*/  IMAD.U32 R3, RZ, RZ, UR6 ;  /* 0x00000006ff037e24 */ /* 0x002fc8000f8e00ff */
[----:B------:R1:W2:Y:S03]  /*15700*/  SYNCS.PHASECHK.TRANS64.TRYWAIT P1, [R3+URZ+0x33450], R2 ;  /* 0x03345002030075a7 */ /* 0x0002a6000802017f */
[----:B--2---:R-:W-:Y:S05]  /*15710*/  @!P1 NANOSLEEP.SYNCS 0x989680 ;  /* 0x009896800000995d */ /* 0x004fea0003900000 */
[----:B------:R-:W2:Y:S02]  /*15720*/  @!P1 SYNCS.PHASECHK.TRANS64 P1, [R3+URZ+0x33450], R2 ;  /* 0x03345002030095a7 */ /* 0x000ea4000802007f */
[----:B--2---:R-:W-:Y:S05]  /*15730*/  @!P1 BRA `(.L_x_155) ;  /* 0xfffffffc00ec9947 */ /* 0x004fea000383ffff */
[----:B------:R-:W-:Y:S05]  /*15740*/  BRA `(.L_x_152) ;  /* 0xffffff1400d87947 */ /* 0x000fea000383ffff */
.L_x_161:
[----:B-1----:R1:W2:Y:S02]  /*15750*/  SYNCS.PHASECHK.TRANS64.TRYWAIT P1, [R15+URZ+0x33450], R0 ;  /* 0x033450000f0075a7 */ /* 0x0022a4000802017f */
[----:B--2---:R-:W-:Y:S05]  /*15760*/  @!P1 NANOSLEEP.SYNCS 0x989680 ;  /* 0x009896800000995d */ /* 0x004fea0003900000 */
[----:B------:R-:W2:Y:S02]  /*15770*/  @!P1 SYNCS.PHASECHK.TRANS64 P1, [R15+URZ+0x33450], R0 ;  /* 0x033450000f0095a7 */ /* 0x000ea4000802007f */
[----:B--2---:R-:W-:Y:S05]  /*15780*/  @!P1 BRA `(.L_x_161) ;  /* 0xfffffffc00f09947 */ /* 0x004fea000383ffff */
[----:B------:R-:W-:Y:S05]  /*15790*/  BRA `(.L_x_160) ;  /* 0xffffff4000ec7947 */ /* 0x000fea000383ffff */
.L_x_209:
[----:B------:R-:W-:Y:S02]  /*157a0*/  IMAD.MOV.U32 R13, RZ, RZ, R0 ;  /* 0x000000ffff0d7224 */ /* 0x000fe400078e0000 */
[----:B------:R-:W-:Y:S02]  /*157b0*/  IMAD.MOV.U32 R12, RZ, RZ, RZ ;  /* 0x000000ffff0c7224 */ /* 0x000fe400078e00ff */
[----:B------:R-:W-:Y:S02]  /*157c0*/  IMAD.MOV.U32 R11, RZ, RZ, 0x1f ;  /* 0x0000001fff0b7424 */ /* 0x000fe400078e00ff */
[----:B------:R-:W-:-:S07]  /*157d0*/  IMAD.MOV.U32 R15, RZ, RZ, -0x1 ;  /* 0xffffffffff0f7424 */ /* 0x000fce00078e00ff */
[----:B--2---:R-:W-:Y:S05]  /*157e0*/  WARPSYNC.COLLECTIVE R15, `(.L_x_283) ;  /* 0x000000000f087348 */ /* 0x004fea0003c00000 */
[----:B------:R0:W1:Y:S02]  /*157f0*/  SHFL.IDX P6, R14, R13, R12, R11 ;  /* 0x0000000c0d0e7389 */ /* 0x00006400000c000b */
[----:B012---:R-:W-:Y:S01]  /*15800*/  ENDCOLLECTIVE ;  /* 0x000000000000791b */ /* 0x007fe20003800000 */
.L_x_283:
[----:B------:R-:W-:Y:S05]  /*15810*/  BRA `(.L_x_284) ;  /* 0xffffffbc00887947 */ /* 0x000fea000383ffff */
.L_x_211:
[----:B------:R-:W-:Y:S01]  /*15820*/  BSSY B0, `(.L_x_285) ;  /* 0x0000006000007945 */ /* 0x000fe20003800000 */
[----:B------:R-:W-:-:S07]  /*15830*/  IMAD.MOV.U32 R15, RZ, RZ, -0x1 ;  /* 0xffffffffff0f7424 */ /* 0x000fce00078e00ff */
[----:B--2---:R-:W-:Y:S05]  /*15840*/  WARPSYNC.COLLECTIVE R15, `(.L_x_286) ;  /* 0x000000000f0c7348 */ /* 0x004fea0003c00000 */
[----:B------:R-:W-:Y:S02]  /*15850*/  ELECT P6, UR62, PT ;  /* 0x00000000003e782f */ /* 0x000fe400038c0000 */
[----:B------:R-:W-:Y:S01]  /*15860*/  MOV R14, UR62 ;  /* 0x0000003e000e7c02 */ /* 0x000fe20008000f00 */
[----:B--2---:R-:W-:Y:S10]  /*15870*/  ENDCOLLECTIVE ;  /* 0x000000000000791b */ /* 0x004ff40003800000 */
.L_x_286:
[----:B------:R-:W-:Y:S05]  /*15880*/  BSYNC B0 ;  /* 0x0000000000007941 */ /* 0x000fea0003800000 */
.L_x_285:
[----:B------:R-:W-:Y:S05]  /*15890*/  BRA `(.L_x_287) ;  /* 0xffffffbc00987947 */ /* 0x000fea000383ffff */
.L_x_213:
[----:B0-----:R0:W1:Y:S02]  /*158a0*/  SYNCS.PHASECHK.TRANS64.TRYWAIT P0, [R4+URZ+0x33480], R3 ;  /* 0x03348003040075a7 */ /* 0x001064000800017f */
[----:B-1----:R-:W-:Y:S05]  /*158b0*/  @!P0 NANOSLEEP.SYNCS 0x989680 ;  /* 0x009896800000895d */ /* 0x002fea0003900000 */
[----:B------:R-:W1:Y:S02]  /*158c0*/  @!P0 SYNCS.PHASECHK.TRANS64 P0, [R4+URZ+0x33480], R3 ;  /* 0x03348003040085a7 */ /* 0x000e64000800007f */
[----:B-1----:R-:W-:Y:S05]  /*158d0*/  @!P0 BRA `(.L_x_213) ;  /* 0xfffffffc00f08947 */ /* 0x002fea000383ffff */
[----:B------:R-:W-:Y:S05]  /*158e0*/  BRA `(.L_x_288) ;  /* 0xffffffbc00f47947 */ /* 0x000fea000383ffff */
.L_x_215:
[----:B-1----:R1:W2:Y:S02]  /*158f0*/  SYNCS.PHASECHK.TRANS64.TRYWAIT P0, [R4+URZ+0x33440], R3 ;  /* 0x03344003040075a7 */ /* 0x0022a4000800017f */
[----:B--2---:R-:W-:Y:S05]  /*15900*/  @!P0 NANOSLEEP.SYNCS 0x989680 ;  /* 0x009896800000895d */ /* 0x004fea0003900000 */
[----:B------:R-:W2:Y:S02]  /*15910*/  @!P0 SYNCS.PHASECHK.TRANS64 P0, [R4+URZ+0x33440], R3 ;  /* 0x03344003040085a7 */ /* 0x000ea4000800007f */
[----:B--2---:R-:W-:Y:S05]  /*15920*/  @!P0 BRA `(.L_x_215) ;  /* 0xfffffffc00f08947 */ /* 0x004fea000383ffff */
[----:B------:R-:W-:Y:S05]  /*15930*/  BRA `(.L_x_289) ;  /* 0xffffffc0007c7947 */ /* 0x000fea000383ffff */
.L_x_219:
[----:B------:R0:W5:Y:S01]  /*15940*/  LDL.LU R8, [R1+0x2c] ;  /* 0x00002c0001087983 */ /* 0x0001620000300800 */
[----:B------:R-:W-:Y:S01]  /*15950*/  IMAD.MOV.U32 R13, RZ, RZ, R0 ;  /* 0x000000ffff0d7224 */ /* 0x000fe200078e0000 */
[----:B------:R-:W-:Y:S01]  /*15960*/  LOP3.LUT R7, R7, 0x7f, RZ, 0xc0, !PT ;  /* 0x0000007f07077812 */ /* 0x000fe200078ec0ff */
[----:B------:R-:W-:Y:S02]  /*15970*/  IMAD.MOV.U32 R12, RZ, RZ, RZ ;  /* 0x000000ffff0c7224 */ /* 0x000fe400078e00ff */
[----:B------:R-:W-:Y:S01]  /*15980*/  IMAD.MOV.U32 R11, RZ, RZ, 0x1c1f ;  /* 0x00001c1fff0b7424 */ /* 0x000fe200078e00ff */
[----:B------:R-:W-:Y:S01]  /*15990*/  SHF.R.U32.HI R2, RZ, 0x2, R7 ;  /* 0x00000002ff027819 */ /* 0x000fe20000011607 */
[----:B------:R-:W-:-:S04]  /*159a0*/  IMAD.MOV.U32 R15, RZ, RZ, -0x1 ;  /* 0xffffffffff0f7424 */ /* 0x000fc800078e00ff */
[----:B0-----:R-:W-:-:S07]  /*159b0*/  IMAD.IADD R2, R2, 0x1, R5 ;  /* 0x0000000102027824 */ /* 0x001fce00078e0205 */
[----:B-----5:R-:W-:Y:S05]  /*159c0*/  WARPSYNC.COLLECTIVE R15, `(.L_x_290) ;  /* 0x000000000f087348 */ /* 0x020fea0003c00000 */
[----:B------:R0:W1:Y:S02]  /*159d0*/  SHFL.IDX P6, R14, R13, R12, R11 ;  /* 0x0000000c0d0e7389 */ /* 0x00006400000c000b */
[----:B01---5:R-:W-:Y:S01]  /*159e0*/  ENDCOLLECTIVE ;  /* 0x000000000000791b */ /* 0x023fe20003800000 */
.L_x_290:
[----:B------:R-:W-:Y:S02]  /*159f0*/  IMAD.MOV.U32 R13, RZ, RZ, R4 ;  /* 0x000000ffff0d7224 */ /* 0x000fe400078e0004 */
[----:B------:R-:W-:Y:S02]  /*15a00*/  IMAD R3, R8, R6, RZ ;  /* 0x0000000608037224 */ /* 0x000fe400078e02ff */
[----:B------:R-:W-:-:S07]  /*15a10*/  IMAD.MOV.U32 R6, RZ, RZ, R14 ;  /* 0x000000ffff067224 */ /* 0x000fce00078e000e */
[----:B------:R-:W-:Y:S05]  /*15a20*/  WARPSYNC.COLLECTIVE R15, `(.L_x_291) ;  /* 0x000000000f087348 */ /* 0x000fea0003c00000 */
[----:B------:R0:W1:Y:S02]  /*15a30*/  SHFL.IDX P6, R14, R13, R12, R11 ;  /* 0x0000000c0d0e7389 */ /* 0x00006400000c000b */
[----:B01----:R-:W-:Y:S01]  /*15a40*/  ENDCOLLECTIVE ;  /* 0x000000000000791b */ /* 0x003fe20003800000 */
.L_x_291:
[C---:B------:R-:W-:Y:S01]  /*15a50*/  ISETP.GE.AND P4, PT, R2.reuse, R3, PT ;  /* 0x000000030200720c */ /* 0x040fe20003f86270 */
[----:B------:R-:W-:Y:S02]  /*15a60*/  VIADD R8, R2, 0x20 ;  /* 0x0000002002087836 */ /* 0x000fe40000000000 */
[----:B------:R-:W-:Y:S02]  /*15a70*/  IMAD.MOV.U32 R13, RZ, RZ, R0 ;  /* 0x000000ffff0d7224 */ /* 0x000fe400078e0000 */
[----:B------:R-:W-:Y:S02]  /*15a80*/  IMAD.MOV.U32 R12, RZ, RZ, 0x1 ;  /* 0x00000001ff0c7424 */ /* 0x000fe400078e00ff */
[----:B------:R-:W-:-:S07]  /*15a90*/  IMAD.MOV.U32 R7, RZ, RZ, R14 ;  /* 0x000000ffff077224 */ /* 0x000fce00078e000e */
[----:B------:R-:W-:Y:S05]  /*15aa0*/  WARPSYNC.COLLECTIVE R15, `(.L_x_292) ;  /* 0x000000000f087348 */ /* 0x000fea0003c00000 */
[----:B------:R0:W1:Y:S02]  /*15ab0*/  SHFL.IDX P6, R14, R13, R12, R11 ;  /* 0x0000000c0d0e7389 */ /* 0x00006400000c000b */
[----:B01----:R-:W-:Y:S01]  /*15ac0*/  ENDCOLLECTIVE ;  /* 0x000000000000791b */ /* 0x003fe20003800000 */
.L_x_292:
[----:B------:R-:W-:-:S05]  /*15ad0*/  @!P4 IADD3 R7, P3, R10, R7, RZ ;  /* 0x000000070a07c210 */ /* 0x000fca0007f7e0ff */
[----:B------:R-:W-:Y:S01]  /*15ae0*/  @!P4 IMAD.X R6, RZ, RZ, R6, P3 ;  /* 0x000000ffff06c224 */ /* 0x000fe200018e0606 */
[----:B------:R-:W-:-:S04]  /*15af0*/  ISETP.GE.AND P3, PT, R8, R3, PT ;  /* 0x000000030800720c */ /* 0x000fc80003f66270 */
[----:B------:R-:W-:Y:S01]  /*15b00*/  @!P4 LOP3.LUT R7, R7, R6, RZ, 0x3c, !PT ;  /* 0x000000060707c212 */ /* 0x000fe200078e3cff */
[----:B------:R-:W-:-:S03]  /*15b10*/  IMAD.MOV.U32 R13, RZ, RZ, R4 ;  /* 0x000000ffff0d7224 */ /* 0x000fc600078e0004 */
[----:B------:R-:W-:-:S04]  /*15b20*/  @!P4 LOP3.LUT R6, R7, R6, RZ, 0x3c, !PT ;  /* 0x000000060706c212 */ /* 0x000fc800078e3cff */
[----:B------:R-:W-:Y:S01]  /*15b30*/  @!P4 LOP3.LUT R7, R7, R6, RZ, 0x3c, !PT ;  /* 0x000000060707c212 */ /* 0x000fe200078e3cff */
[----:B------:R-:W-:-:S07]  /*15b40*/  IMAD.MOV.U32 R5, RZ, RZ, R14 ;  /* 0x000000ffff057224 */ /* 0x000fce00078e000e */
[----:B------:R-:W-:Y:S05]  /*15b50*/  WARPSYNC.COLLECTIVE R15, `(.L_x_293) ;  /* 0x000000000f087348 */ /* 0x000fea0003c00000 */
[----:B------:R0:W1:Y:S02]  /*15b60*/  SHFL.IDX P6, R14, R13, R12, R11 ;  /* 0x0000000c0d0e7389 */ /* 0x00006400000c000b */
[----:B01----:R-:W-:Y:S01]  /*15b70*/  ENDCOLLECTIVE ;  /* 0x000000000000791b */ /* 0x003fe20003800000 */
.L_x_293:
[----:B------:R-:W-:Y:S01]  /*15b80*/  @!PT LDS RZ, [RZ] ;  /* 0x00000000fffff984 */ /* 0x000fe20000000800 */
[----:B------:R-:W-:Y:S01]  /*15b90*/  @!PT LDS RZ, [RZ] ;  /* 0x00000000fffff984 */ /* 0x000fe20000000800 */
[----:B------:R-:W-:Y:S01]  /*15ba0*/  @!PT LDS RZ, [RZ] ;  /* 0x00000000fffff984 */ /* 0x000fe20000000800 */
[----:B------:R-:W-:Y:S04]  /*15bb0*/  @!P4 LDGSTS.E.BYPASS.LTC128B.128 [R9+0x1e200], desc[UR50][R6.64], !P0 ;  /* 0x1e2000000609cfae */ /* 0x000fe8000c101d72 */
[----:B------:R-:W-:Y:S04]  /*15bc0*/  @!P4 LDGSTS.E.BYPASS.LTC128B.128 [R9+0x20200], desc[UR50][R6.64+0x40], !P1 ;  /* 0x202000400609cfae */ /* 0x000fe8000c901d72 */
[----:B------:R0:W-:Y:S01]  /*15bd0*/  @!P4 LDGSTS.E.BYPASS.LTC128B.128 [R9+0x22200], desc[UR50][R6.64+0x80], !P2 ;  /* 0x222000800609cfae */ /* 0x0001e2000d101d72 */
[----:B------:R-:W-:Y:S02]  /*15be0*/  IMAD.MOV.U32 R13, RZ, RZ, R0 ;  /* 0x000000ffff0d7224 */ /* 0x000fe400078e0000 */
[----:B------:R-:W-:-:S02]  /*15bf0*/  IMAD.MOV.U32 R12, RZ, RZ, 0x2 ;  /* 0x00000002ff0c7424 */ /* 0x000fc400078e00ff */
[----:B0-----:R-:W-:-:S07]  /*15c00*/  IMAD.MOV.U32 R6, RZ, RZ, R14 ;  /* 0x000000ffff067224 */ /* 0x001fce00078e000e */
[----:B------:R-:W-:Y:S05]  /*15c10*/  WARPSYNC.COLLECTIVE R15, `(.L_x_294) ;  /* 0x000000000f087348 */ /* 0x000fea0003c00000 */
[----:B------:R0:W1:Y:S02]  /*15c20*/  SHFL.IDX P6, R14, R13, R12, R11 ;  /* 0x0000000c0d0e7389 */ /* 0x00006400000c000b */
[----:B01----:R-:W-:Y:S01]  /*15c30*/  ENDCOLLECTIVE ;  /* 0x000000000000791b */ /* 0x003fe20003800000 */
.L_x_294:
[----:B------:R-:W-:-:S05]  /*15c40*/  @!P3 IADD3 R6, P4, R10, R6, RZ ;  /* 0x000000060a06b210 */ /* 0x000fca0007f9e0ff */
[----:B------:R-:W-:-:S04]  /*15c50*/  @!P3 IMAD.X R5, RZ, RZ, R5, P4 ;  /* 0x000000ffff05b224 */ /* 0x000fc800020e0605 */
[----:B------:R-:W-:Y:S02]  /*15c60*/  @!P3 IMAD.MOV.U32 R7, RZ, RZ, R5 ;  /* 0x000000ffff07b224 */ /* 0x000fe400078e0005 */
[----:B------:R-:W-:Y:S02]  /*15c70*/  VIADD R5, R2, 0x40 ;  /* 0x0000004002057836 */ /* 0x000fe40000000000 */
[----:B------:R-:W-:Y:S01]  /*15c80*/  IMAD.MOV.U32 R13, RZ, RZ, R4 ;  /* 0x000000ffff0d7224 */ /* 0x000fe200078e0004 */
[----:B------:R-:W-:Y:S01]  /*15c90*/  @!PT LDS RZ, [RZ] ;  /* 0x00000000fffff984 */ /* 0x000fe20000000800 */
[----:B------:R-:W-:Y:S01]  /*15ca0*/  @!PT LDS RZ, [RZ] ;  /* 0x00000000fffff984 */ /* 0x000fe20000000800 */
[----:B------:R-:W-:Y:S01]  /*15cb0*/  @!PT LDS RZ, [RZ] ;  /* 0x00000000fffff984 */ /* 0x000fe20000000800 */
[----:B------:R0:W-:Y:S04]  /*15cc0*/  @!P3 LDGSTS.E.BYPASS.LTC128B.128 [R9+0x1ea00], desc[UR50][R6.64], !P0 ;  /* 0x1ea000000609bfae */ /* 0x0001e8000c101d72 */
[----:B------:R0:W-:Y:S04]  /*15cd0*/  @!P3 LDGSTS.E.BYPASS.LTC128B.128 [R9+0x20a00], desc[UR50][R6.64+0x40], !P1 ;  /* 0x20a000400609bfae */ /* 0x0001e8000c901d72 */
[----:B------:R0:W-:Y:S01]  /*15ce0*/  @!P3 LDGSTS.E.BYPASS.LTC128B.128 [R9+0x22a00], desc[UR50][R6.64+0x80], !P2 ;  /* 0x22a000800609bfae */ /* 0x0001e2000d101d72 */
[----:B------:R-:W-:Y:S01]  /*15cf0*/  ISETP.GE.AND P3, PT, R5, R3, PT ;  /* 0x000000030500720c */ /* 0x000fe20003f66270 */
[----:B------:R-:W-:-:S12]  /*15d00*/  IMAD.MOV.U32 R5, RZ, RZ, R14 ;  /* 0x000000ffff057224 */ /* 0x000fd800078e000e */
[----:B0-----:R-:W-:Y:S05]  /*15d10*/  WARPSYNC.COLLECTIVE R15, `(.L_x_295) ;  /* 0x000000000f087348 */ /* 0x001fea0003c00000 */
[----:B------:R1:W2:Y:S02]  /*15d20*/  SHFL.IDX P6, R14, R13, R12, R11 ;  /* 0x0000000c0d0e7389 */ /* 0x0002a400000c000b */
[----:B012---:R-:W-:Y:S01]  /*15d30*/  ENDCOLLECTIVE ;  /* 0x000000000000791b */ /* 0x007fe20003800000 */
.L_x_295:
[----:B------:R-:W-:Y:S02]  /*15d40*/  IMAD.MOV.U32 R13, RZ, RZ, R0 ;  /* 0x000000ffff0d7224 */ /* 0x000fe400078e0000 */
[----:B------:R-:W-:Y:S02]  /*15d50*/  IMAD.MOV.U32 R12, RZ, RZ, 0x3 ;  /* 0x00000003ff0c7424 */ /* 0x000fe400078e00ff */
[----:B------:R-:W-:-:S07]  /*15d60*/  IMAD.MOV.U32 R6, RZ, RZ, R14 ;  /* 0x000000ffff067224 */ /* 0x000fce00078e000e */
[----:B------:R-:W-:Y:S05]  /*15d70*/  WARPSYNC.COLLECTIVE R15, `(.L_x_296) ;  /* 0x000000000f087348 */ /* 0x000fea0003c00000 */
[----:B------:R0:W1:Y:S02]  /*15d80*/  SHFL.IDX P6, R14, R13, R12, R11 ;  /* 0x0000000c0d0e7389 */ /* 0x00006400000c000b */
[----:B01----:R-:W-:Y:S01]  /*15d90*/  ENDCOLLECTIVE ;  /* 0x000000000000791b */ /* 0x003fe20003800000 */
.L_x_296:
[----:B------:R-:W-:-:S05]  /*15da0*/  @!P3 IADD3 R6, P4, R10, R6, RZ ;  /* 0x000000060a06b210 */ /* 0x000fca0007f9e0ff */
[----:B------:R-:W-:-:S04]  /*15db0*/  @!P3 IMAD.X R5, RZ, RZ, R5, P4 ;  /* 0x000000ffff05b224 */ /* 0x000fc800020e0605 */
[----:B------:R-:W-:Y:S02]  /*15dc0*/  @!P3 IMAD.MOV.U32 R7, RZ, RZ, R5 ;  /* 0x000000ffff07b224 */ /* 0x000fe400078e0005 */
[----:B------:R-:W-:-:S03]  /*15dd0*/  IMAD.MOV.U32 R13, RZ, RZ, R4 ;  /* 0x000000ffff0d7224 */ /* 0x000fc600078e0004 */
[----:B------:R-:W-:Y:S01]  /*15de0*/  @!PT LDS RZ, [RZ] ;  /* 0x00000000fffff984 */ /* 0x000fe20000000800 */
[----:B------:R-:W-:Y:S01]  /*15df0*/  @!PT LDS RZ, [RZ] ;  /* 0x00000000fffff984 */ /* 0x000fe20000000800 */
[----:B------:R-:W-:Y:S01]  /*15e00*/  @!PT LDS RZ, [RZ] ;  /* 0x00000000fffff984 */ /* 0x000fe20000000800 */
[----:B------:R0:W-:Y:S04]  /*15e10*/  @!P3 LDGSTS.E.BYPASS.LTC128B.128 [R9+0x1f200], desc[UR50][R6.64], !P0 ;  /* 0x1f2000000609bfae */ /* 0x0001e8000c101d72 */
[----:B------:R0:W-:Y:S01]  /*15e20*/  @!P3 LDGSTS.E.BYPASS.LTC128B.128 [R9+0x21200], desc[UR50][R6.64+0x40], !P1 ;  /* 0x212000400609bfae */ /* 0x0001e2000c901d72 */
[----:B------:R-:W-:-:S03]  /*15e30*/  IMAD.MOV.U32 R0, RZ, RZ, R14 ;  /* 0x000000ffff007224 */ /* 0x000fc600078e000e */
[----:B------:R0:W-:Y:S04]  /*15e40*/  @!P3 LDGSTS.E.BYPASS.LTC128B.128 [R9+0x23200], desc[UR50][R6.64+0x80], !P2 ;  /* 0x232000800609bfae */ /* 0x0001e8000d101d72 */
[----:B0-----:R-:W-:Y:S05]  /*15e50*/  WARPSYNC.COLLECTIVE R15, `(.L_x_297) ;  /* 0x000000000f087348 */ /* 0x001fea0003c00000 */
[----:B------:R1:W2:Y:S02]  /*15e60*/  SHFL.IDX P6, R14, R13, R12, R11 ;  /* 0x0000000c0d0e7389 */ /* 0x0002a400000c000b */
[----:B012---:R-:W-:Y:S01]  /*15e70*/  ENDCOLLECTIVE ;  /* 0x000000000000791b */ /* 0x007fe20003800000 */
.L_x_297:
[----:B------:R-:W-:Y:S01]  /*15e80*/  IMAD.MOV.U32 R4, RZ, RZ, R14 ;  /* 0x000000ffff047224 */ /* 0x000fe200078e000e */
[----:B------:R-:W-:Y:S06]  /*15e90*/  BRA `(.L_x_298) ;  /* 0xffffffc400d47947 */ /* 0x000fec000383ffff */
.L_x_224:
[----:B-1----:R1:W2:Y:S02]  /*15ea0*/  SYNCS.PHASECHK.TRANS64.TRYWAIT P0, [R17+URZ+0x33420], R0 ;  /* 0x03342000110075a7 */ /* 0x0022a4000800017f */
[----:B--2---:R-:W-:Y:S05]  /*15eb0*/  @!P0 NANOSLEEP.SYNCS 0x989680 ;  /* 0x009896800000895d */ /* 0x004fea0003900000 */
[----:B------:R-:W2:Y:S02]  /*15ec0*/  @!P0 SYNCS.PHASECHK.TRANS64 P0, [R17+URZ+0x33420], R0 ;  /* 0x03342000110085a7 */ /* 0x000ea4000800007f */
[----:B--2---:R-:W-:Y:S05]  /*15ed0*/  @!P0 BRA `(.L_x_224) ;  /* 0xfffffffc00f08947 */ /* 0x004fea000383ffff */
[----:B------:R-:W-:Y:S05]  /*15ee0*/  BRA `(.L_x_299) ;  /* 0xffffffc800447947 */ /* 0x000fea000383ffff */
.L_x_230:
[----:B0-----:R0:W1:Y:S02]  /*15ef0*/  SYNCS.PHASECHK.TRANS64.TRYWAIT P0, [R6+URZ+0x33480], R5 ;  /* 0x03348005060075a7 */ /* 0x001064000800017f */
[----:B-1----:R-:W-:Y:S05]  /*15f00*/  @!P0 NANOSLEEP.SYNCS 0x989680 ;  /* 0x009896800000895d */ /* 0x002fea0003900000 */
[----:B------:R-:W1:Y:S02]  /*15f10*/  @!P0 SYNCS.PHASECHK.TRANS64 P0, [R6+URZ+0x33480], R5 ;  /* 0x03348005060085a7 */ /* 0x000e64000800007f */
[----:B-1----:R-:W-:Y:S05]  /*15f20*/  @!P0 BRA `(.L_x_230) ;  /* 0xfffffffc00f08947 */ /* 0x002fea000383ffff */
[----:B------:R-:W-:Y:S05]  /*15f30*/  BRA `(.L_x_300) ;  /* 0xffffffc800f87947 */ /* 0x000fea000383ffff */
.L_x_237:
[----:B-1----:R1:W2:Y:S02]  /*15f40*/  SYNCS.PHASECHK.TRANS64.TRYWAIT P0, [R6+URZ+0x33440], R5 ;  /* 0x03344005060075a7 */ /* 0x0022a4000800017f */
[----:B--2---:R-:W-:Y:S05]  /*15f50*/  @!P0 NANOSLEEP.SYNCS 0x989680 ;  /* 0x009896800000895d */ /* 0x004fea0003900000 */
[----:B------:R-:W2:Y:S02]  /*15f60*/  @!P0 SYNCS.PHASECHK.TRANS64 P0, [R6+URZ+0x33440], R5 ;  /* 0x03344005060085a7 */ /* 0x000ea4000800007f */
[----:B--2---:R-:W-:Y:S05]  /*15f70*/  @!P0 BRA `(.L_x_237) ;  /* 0xfffffffc00f08947 */ /* 0x004fea000383ffff */
[----:B------:R-:W-:Y:S05]  /*15f80*/  BRA `(.L_x_301) ;  /* 0xffffffcc00f47947 */ /* 0x000fea000383ffff */
.L_x_245:
[----:B-1----:R1:W2:Y:S02]  /*15f90*/  SYNCS.PHASECHK.TRANS64.TRYWAIT P0, [R3+URZ+0x33470], R4 ;  /* 0x03347004030075a7 */ /* 0x0022a4000800017f */
[----:B--2---:R-:W-:Y:S05]  /*15fa0*/  @!P0 NANOSLEEP.SYNCS 0x989680 ;  /* 0x009896800000895d */ /* 0x004fea0003900000 */
[----:B------:R-:W2:Y:S02]  /*15fb0*/  @!P0 SYNCS.PHASECHK.TRANS64 P0, [R3+URZ+0x33470], R4 ;  /* 0x03347004030085a7 */ /* 0x000ea4000800007f */
[----:B--2---:R-:W-:Y:S05]  /*15fc0*/  @!P0 BRA `(.L_x_245) ;  /* 0xfffffffc00f08947 */ /* 0x004fea000383ffff */
[----:B------:R-:W-:Y:S05]  /*15fd0*/  BRA `(.L_x_302) ;  /* 0xffffffd400087947 */ /* 0x000fea000383ffff */
.L_x_247:
[----:B--2---:R2:W3:Y:S02]  /*15fe0*/  SYNCS.PHASECHK.TRANS64.TRYWAIT P0, [R3+URZ+0x33460], R0 ;  /* 0x03346000030075a7 */ /* 0x0044e4000800017f */
[----:B---3--:R-:W-:Y:S05]  /*15ff0*/  @!P0 NANOSLEEP.SYNCS 0x989680 ;  /* 0x009896800000895d */ /* 0x008fea0003900000 */
[----:B------:R-:W3:Y:S02]  /*16000*/  @!P0 SYNCS.PHASECHK.TRANS64 P0, [R3+URZ+0x33460], R0 ;  /* 0x03346000030085a7 */ /* 0x000ee4000800007f */
[----:B---3--:R-:W-:Y:S05]  /*16010*/  @!P0 BRA `(.L_x_247) ;  /* 0xfffffffc00f08947 */ /* 0x008fea000383ffff */
[----:B------:R-:W-:Y:S05]  /*16020*/  BRA `(.L_x_303) ;  /* 0xffffffd400107947 */ /* 0x000fea000383ffff */
.L_x_254:
[----:B-1----:R1:W2:Y:S02]  /*16030*/  SYNCS.PHASECHK.TRANS64.TRYWAIT P1, [R3+URZ+0x33470], R0 ;  /* 0x03347000030075a7 */ /* 0x0022a4000802017f */
[----:B--2---:R-:W-:Y:S05]  /*16040*/  @!P1 NANOSLEEP.SYNCS 0x989680 ;  /* 0x009896800000995d */ /* 0x004fea0003900000 */
[----:B------:R-:W2:Y:S02]  /*16050*/  @!P1 SYNCS.PHASECHK.TRANS64 P1, [R3+URZ+0x33470], R0 ;  /* 0x03347000030095a7 */ /* 0x000ea4000802007f */
[----:B--2---:R-:W-:Y:S05]  /*16060*/  @!P1 BRA `(.L_x_254) ;  /* 0xfffffffc00f09947 */ /* 0x004fea000383ffff */
[----:B------:R-:W-:Y:S05]  /*16070*/  BRA `(.L_x_304) ;  /* 0xffffffdc00547947 */ /* 0x000fea000383ffff */
.L_x_256:
[----:B-1----:R1:W2:Y:S02]  /*16080*/  SYNCS.PHASECHK.TRANS64.TRYWAIT P1, [R3+URZ+0x33460], R0 ;  /* 0x03346000030075a7 */ /* 0x0022a4000802017f */
[----:B--2---:R-:W-:Y:S05]  /*16090*/  @!P1 NANOSLEEP.SYNCS 0x989680 ;  /* 0x009896800000995d */ /* 0x004fea0003900000 */
[----:B------:R-:W2:Y:S02]  /*160a0*/  @!P1 SYNCS.PHASECHK.TRANS64 P1, [R3+URZ+0x33460], R0 ;  /* 0x03346000030095a7 */ /* 0x000ea4000802007f */
[----:B--2---:R-:W-:Y:S05]  /*160b0*/  @!P1 BRA `(.L_x_256) ;  /* 0xfffffffc00f09947 */ /* 0x004fea000383ffff */
[----:B------:R-:W-:Y:S05]  /*160c0*/  BRA `(.L_x_305) ;  /* 0xffffffdc00587947 */ /* 0x000fea000383ffff */
.L_x_267:
[----:B0-----:R0:W1:Y:S02]  /*160d0*/  SYNCS.PHASECHK.TRANS64.TRYWAIT P0, [R3+URZ+0x33420], R0 ;  /* 0x03342000030075a7 */ /* 0x001064000800017f */
[----:B-1----:R-:W-:Y:S05]  /*160e0*/  @!P0 NANOSLEEP.SYNCS 0x989680 ;  /* 0x009896800000895d */ /* 0x002fea0003900000 */
[----:B------:R-:W1:Y:S02]  /*160f0*/  @!P0 SYNCS.PHASECHK.TRANS64 P0, [R3+URZ+0x33420], R0 ;  /* 0x03342000030085a7 */ /* 0x000e64000800007f */
[----:B-1----:R-:W-:Y:S05]  /*16100*/  @!P0 BRA `(.L_x_267) ;  /* 0xfffffffc00f08947 */ /* 0x002fea000383ffff */
[----:B------:R-:W-:Y:S05]  /*16110*/  BRA `(.L_x_306) ;  /* 0xfffffff000607947 */ /* 0x000fea000383ffff */
.L_x_268:
[----:B------:R-:W1:Y:S01]  /*16120*/  S2R R2, SR_TID.X ;  /* 0x0000000000027919 */ /* 0x000e620000002100 */
[----:B------:R-:W-:Y:S01]  /*16130*/  BSSY B0, `(.L_x_307) ;  /* 0x000000a000007945 */ /* 0x000fe20003800000 */
[----:B------:R-:W-:Y:S02]  /*16140*/  IMAD.MOV.U32 R12, RZ, RZ, RZ ;  /* 0x000000ffff0c7224 */ /* 0x000fe400078e00ff */
[----:B------:R-:W-:Y:S02]  /*16150*/  IMAD.MOV.U32 R11, RZ, RZ, 0x1f ;  /* 0x0000001fff0b7424 */ /* 0x000fe400078e00ff */
[----:B------:R-:W-:Y:S01]  /*16160*/  IMAD.MOV.U32 R15, RZ, RZ, -0x1 ;  /* 0xffffffffff0f7424 */ /* 0x000fe200078e00ff */
[----:B-1----:R-:W-:-:S04]  /*16170*/  SHF.R.U32.HI R2, RZ, 0x5, R2 ;  /* 0x00000005ff027819 */ /* 0x002fc80000011602 */
[----:B------:R-:W-:-:S05]  /*16180*/  LOP3.LUT R2, R2, 0x3, RZ, 0xc0, !PT ;  /* 0x0000000302027812 */ /* 0x000fca00078ec0ff */
[----:B------:R-:W-:-:S07]  /*16190*/  IMAD.MOV.U32 R13, RZ, RZ, R2 ;  /* 0x000000ffff0d7224 */ /* 0x000fce00078e0002 */
[----:B0-----:R-:W-:Y:S05]  /*161a0*/  WARPSYNC.COLLECTIVE R15, `(.L_x_308) ;  /* 0x000000000f087348 */ /* 0x001fea0003c00000 */
[----:B------:R1:W2:Y:S02]  /*161b0*/  SHFL.IDX P6, R14, R13, R12, R11 ;  /* 0x0000000c0d0e7389 */ /* 0x0002a400000c000b */
[----:B012---:R-:W-:Y:S01]  /*161c0*/  ENDCOLLECTIVE ;  /* 0x000000000000791b */ /* 0x007fe20003800000 */
.L_x_308:
[----:B------:R-:W-:Y:S05]  /*161d0*/  BSYNC B0 ;  /* 0x0000000000007941 */ /* 0x000fea0003800000 */
.L_x_307:
[----:B------:R-:W-:Y:S05]  /*161e0*/  BRA `(.L_x_309) ;  /* 0xfffffff000487947 */ /* 0x000fea000383ffff */
.L_x_271:
[----:B------:R-:W-:Y:S01]  /*161f0*/  BSSY B1, `(.L_x_310) ;  /* 0x0000006000017945 */ /* 0x000fe20003800000 */
[----:B------:R-:W-:-:S07]  /*16200*/  IMAD.MOV.U32 R15, RZ, RZ, -0x1 ;  /* 0xffffffffff0f7424 */ /* 0x000fce00078e00ff */
[----:B0-----:R-:W-:Y:S05]  /*16210*/  WARPSYNC.COLLECTIVE R15, `(.L_x_311) ;  /* 0x000000000f0c7348 */ /* 0x001fea0003c00000 */
[----:B------:R-:W-:Y:S02]  /*16220*/  ELECT P6, UR62, PT ;  /* 0x00000000003e782f */ /* 0x000fe400038c0000 */
[----:B------:R-:W-:Y:S01]  /*16230*/  MOV R14, UR62 ;  /* 0x0000003e000e7c02 */ /* 0x000fe20008000f00 */
[----:B0-----:R-:W-:Y:S10]  /*16240*/  ENDCOLLECTIVE ;  /* 0x000000000000791b */ /* 0x001ff40003800000 */
.L_x_311:
[----:B------:R-:W-:Y:S05]  /*16250*/  BSYNC B1 ;  /* 0x0000000000017941 */ /* 0x000fea0003800000 */
.L_x_310:
[----:B------:R-:W-:Y:S05]  /*16260*/  BRA `(.L_x_312) ;  /* 0xfffffff000407947 */ /* 0x000fea000383ffff */
.L_x_273:
[----:B0-----:R0:W1:Y:S02]  /*16270*/  SYNCS.PHASECHK.TRANS64.TRYWAIT P1, [R7+URZ], R4 ;  /* 0x00000004070075a7 */ /* 0x001064000802017f */
[----:B-1----:R-:W-:Y:S05]  /*16280*/  @!P1 NANOSLEEP.SYNCS 0x989680 ;  /* 0x009896800000995d */ /* 0x002fea0003900000 */
[----:B------:R-:W1:Y:S02]  /*16290*/  @!P1 SYNCS.PHASECHK.TRANS64 P1, [R7+URZ], R4 ;  /* 0x00000004070095a7 */ /* 0x000e64000802007f */
[----:B-1----:R-:W-:Y:S05]  /*162a0*/  @!P1 BRA `(.L_x_273) ;  /* 0xfffffffc00f09947 */ /* 0x002fea000383ffff */
[----:B------:R-:W-:Y:S05]  /*162b0*/  BRA `(.L_x_313) ;  /* 0xfffffff000747947 */ /* 0x000fea000383ffff */
.L_x_274:
[----:B-1----:R1:W2:Y:S02]  /*162c0*/  SYNCS.PHASECHK.TRANS64.TRYWAIT P1, [R5+URZ], R0 ;  /* 0x00000000050075a7 */ /* 0x0022a4000802017f */
[----:B--2---:R-:W-:Y:S05]  /*162d0*/  @!P1 NANOSLEEP.SYNCS 0x989680 ;  /* 0x009896800000995d */ /* 0x004fea0003900000 */
[----:B------:R-:W2:Y:S02]  /*162e0*/  @!P1 SYNCS.PHASECHK.TRANS64 P1, [R5+URZ], R0 ;  /* 0x00000000050095a7 */ /* 0x000ea4000802007f */
[----:B--2---:R-:W-:Y:S05]  /*162f0*/  @!P1 BRA `(.L_x_274) ;  /* 0xfffffffc00f09947 */ /* 0x004fea000383ffff */
[----:B------:R-:W-:Y:S05]  /*16300*/  BRA `(.L_x_314) ;  /* 0xfffffff000687947 */ /* 0x000fea000383ffff */
.L_x_276:
[----:B-1----:R1:W2:Y:S02]  /*16310*/  SYNCS.PHASECHK.TRANS64.TRYWAIT P1, [R5+URZ+0x33460], R4 ;  /* 0x03346004050075a7 */ /* 0x0022a4000802017f */
[----:B--2---:R-:W-:Y:S05]  /*16320*/  @!P1 NANOSLEEP.SYNCS 0x989680 ;  /* 0x009896800000995d */ /* 0x004fea0003900000 */
[----:B------:R-:W2:Y:S02]  /*16330*/  @!P1 SYNCS.PHASECHK.TRANS64 P1, [R5+URZ+0x33460], R4 ;  /* 0x03346004050095a7 */ /* 0x000ea4000802007f */
[----:B--2---:R-:W-:Y:S05]  /*16340*/  @!P1 BRA `(.L_x_276) ;  /* 0xfffffffc00f09947 */ /* 0x004fea000383ffff */
[----:B------:R-:W-:Y:S05]  /*16350*/  BRA `(.L_x_315) ;  /* 0xfffffff000687947 */ /* 0x000fea000383ffff */
.L_x_278:
[----:B--2---:R2:W3:Y:S02]  /*16360*/  SYNCS.PHASECHK.TRANS64.TRYWAIT P1, [R3+URZ+0x33460], R0 ;  /* 0x03346000030075a7 */ /* 0x0044e4000802017f */
[----:B---3--:R-:W-:Y:S05]  /*16370*/  @!P1 NANOSLEEP.SYNCS 0x989680 ;  /* 0x009896800000995d */ /* 0x008fea0003900000 */
[----:B------:R-:W3:Y:S02]  /*16380*/  @!P1 SYNCS.PHASECHK.TRANS64 P1, [R3+URZ+0x33460], R0 ;  /* 0x03346000030095a7 */ /* 0x000ee4000802007f */
[----:B---3--:R-:W-:Y:S05]  /*16390*/  @!P1 BRA `(.L_x_278) ;  /* 0xfffffffc00f09947 */ /* 0x008fea000383ffff */
[----:B------:R-:W-:Y:S05]  /*163a0*/  BRA `(.L_x_316) ;  /* 0xfffffff000687947 */ /* 0x000fea000383ffff */
.L_x_280:
[----:B---3--:R3:W4:Y:S02]  /*163b0*/  SYNCS.PHASECHK.TRANS64.TRYWAIT P0, [R5+URZ+0x33480], R4 ;  /* 0x03348004050075a7 */ /* 0x008724000800017f */
[----:B----4-:R-:W-:Y:S05]  /*163c0*/  @!P0 NANOSLEEP.SYNCS 0x989680 ;  /* 0x009896800000895d */ /* 0x010fea0003900000 */
[----:B------:R-:W4:Y:S02]  /*163d0*/  @!P0 SYNCS.PHASECHK.TRANS64 P0, [R5+URZ+0x33480], R4 ;  /* 0x03348004050085a7 */ /* 0x000f24000800007f */
[----:B----4-:R-:W-:Y:S05]  /*163e0*/  @!P0 BRA `(.L_x_280) ;  /* 0xfffffffc00f08947 */ /* 0x010fea000383ffff */
[----:B------:R-:W-:Y:S05]  /*163f0*/  BRA `(.L_x_281) ;  /* 0xfffffff000647947 */ /* 0x000fea000383ffff */
.L_x_317:
        /* <DEDUP_REMOVED lines=16> */
.L_x_2927:


//--------------------- .text._ZN7cutlass13device_kernelIN5flash11enable_sm90INS1_16FlashAttnFwdSm90INS1_25CollectiveMainloopFwdSm90ILi2EN4cute5tupleIJNS5_1CILi1EEES8_S8_EEENS6_IJNS7_ILi128EEENS7_ILi160EEENS7_ILi192EEEEEELi192ENS_12float_e4m3_tEfNS_4arch4Sm90ELb0ELb0ELb1ELb1ELb0ELb1ELb0ELb1ELb1ELb1ELb1ELb0EEENS1_21CollectiveEpilogueFwdINS6_IJSA_SC_SB_EEES9_NS_10bfloat16_tESG_Li256ELb1ELb1ELb1ELb1EEENS1_36VarlenDynamicPersistentTileSchedulerILi128ELi160ELi256ELi128ELb1ELb1ELb1ELb0ELb1ELb1EEEEEEEEEvNT_6ParamsE --------------------------
	.section	.text._ZN7cutlass13device_kernelIN5flash11enable_sm90INS1_16FlashAttnFwdSm90INS1_25CollectiveMainloopFwdSm90ILi2EN4cute5tupleIJNS5_1CILi1EEES8_S8_EEENS6_IJNS7_ILi128EEENS7_ILi160EEENS7_ILi192EEEEEELi192ENS_12float_e4m3_tEfNS_4arch4Sm90ELb0ELb0ELb1ELb1ELb0ELb1ELb0ELb1ELb1ELb1ELb1ELb0EEENS1_21CollectiveEpilogueFwdINS6_IJSA_SC_SB_EEES9_NS_10bfloat16_tESG_Li256ELb1ELb1ELb1ELb1EEENS1_36VarlenDynamicPersistentTileSchedulerILi128ELi160ELi256ELi128ELb1ELb1ELb1ELb0ELb1ELb1EEEEEEEEEvNT_6ParamsE,"ax",@progbits
	.align	128
.text._ZN7cutlass13device_kernelIN5flash11enable_sm90INS1_16FlashAttnFwdSm90INS1_25CollectiveMainloopFwdSm90ILi2EN4cute5tupleIJNS5_1CILi1EEES8_S8_EEENS6_IJNS7_ILi128EEENS7_ILi160EEENS7_ILi192EEEEEELi192ENS_12float_e4m3_tEfNS_4arch4Sm90ELb0ELb0ELb1ELb1ELb0ELb1ELb0ELb1ELb1ELb1ELb1ELb0EEENS1_21CollectiveEpilogueFwdINS6_IJSA_SC_SB_EEES9_NS_10bfloat16_tESG_Li256ELb1ELb1ELb1ELb1EEENS1_36VarlenDynamicPersistentTileSchedulerILi128ELi160ELi256ELi128ELb1ELb1ELb1ELb0ELb1ELb1EEEEEEEEEvNT_6ParamsE:
        .type           _ZN7cutlass13device_kernelIN5flash11enable_sm90INS1_16FlashAttnFwdSm90INS1_25CollectiveMainloopFwdSm90ILi2EN4cute5tupleIJNS5_1CILi1EEES8_S8_EEENS6_IJNS7_ILi128EEENS7_ILi160EEENS7_ILi192EEEEEELi192ENS_12float_e4m3_tEfNS_4arch4Sm90ELb0ELb0ELb1ELb1ELb0ELb1ELb0ELb1ELb1ELb1ELb1ELb0EEENS1_21CollectiveEpilogueFwdINS6_IJSA_SC_SB_EEES9_NS_10bfloat16_tESG_Li256ELb1ELb1ELb1ELb1EEENS1_36VarlenDynamicPersistentTileSchedulerILi128ELi160ELi256ELi128ELb1ELb1ELb1ELb0ELb1ELb1EEEEEEEEEvNT_6ParamsE,@function
        .size           _ZN7cutlass13device_kernelIN5flash11enable_sm90INS1_16FlashAttnFwdSm90INS1_25CollectiveMainloopFwdSm90ILi2EN4cute5tupleIJNS5_1CILi1EEES8_S8_EEENS6_IJNS7_ILi128EEENS7_ILi160EEENS7_ILi192EEEEEELi192ENS_12float_e4m3_tEfNS_4arch4Sm90ELb0ELb0ELb1ELb1ELb0ELb1ELb0ELb1ELb1ELb1ELb1ELb0EEENS1_21CollectiveEpilogueFwdINS6_IJSA_SC_SB_EEES9_NS_10bfloat16_tESG_Li256ELb1ELb1ELb1ELb1EEENS1_36VarlenDynamicPersistentTileSchedulerILi128ELi160ELi256ELi128ELb1ELb1ELb1ELb0ELb1ELb1EEEEEEEEEvNT_6ParamsE,(.L_x_2928 - _ZN7cutlass13device_kernelIN5flash11enable_sm90INS1_16FlashAttnFwdSm90INS1_25CollectiveMainloopFwdSm90ILi2EN4cute5tupleIJNS5_1CILi1EEES8_S8_EEENS6_IJNS7_ILi128EEENS7_ILi160EEENS7_ILi192EEEEEELi192ENS_12float_e4m3_tEfNS_4arch4Sm90ELb0ELb0ELb1ELb1ELb0ELb1ELb0ELb1ELb1ELb1ELb1ELb0EEENS1_21CollectiveEpilogueFwdINS6_IJSA_SC_SB_EEES9_NS_10bfloat16_tESG_Li256ELb1ELb1ELb1ELb1EEENS1_36VarlenDynamicPersistentTileSchedulerILi128ELi160ELi256ELi128ELb1ELb1ELb1ELb0ELb1ELb1EEEEEEEEEvNT_6ParamsE)
        .other          _ZN7cutlass13device_kernelIN5flash11enable_sm90INS1_16FlashAttnFwdSm90INS1_25CollectiveMainloopFwdSm90ILi2EN4cute5tupleIJNS5_1CILi1EEES8_S8_EEENS6_IJNS7_ILi128EEENS7_ILi160EEENS7_ILi192EEEEEELi192ENS_12float_e4m3_tEfNS_4arch4Sm90ELb0ELb0ELb1ELb1ELb0ELb1ELb0ELb1ELb1ELb1ELb1ELb0EEENS1_21CollectiveEpilogueFwdINS6_IJSA_SC_SB_EEES9_NS_10bfloat16_tESG_Li256ELb1ELb1ELb1ELb1EEENS1_36VarlenDynamicPersistentTileSchedulerILi128ELi160ELi256ELi128ELb1ELb1ELb1ELb0ELb1ELb1EEEEEEEEEvNT_6ParamsE,@"STO_CUDA_ENTRY STV_DEFAULT"
_ZN7cutlass13device_kernelIN5flash11enable_sm90INS1_16FlashAttnFwdSm90INS1_25CollectiveMainloopFwdSm90ILi2EN4cute5tupleIJNS5_1CILi1EEES8_S8_EEENS6_IJNS7_ILi128EEENS7_ILi160EEENS7_ILi192EEEEEELi192ENS_12float_e4m3_tEfNS_4arch4Sm90ELb0ELb0ELb1ELb1ELb0ELb1ELb0ELb1ELb1ELb1ELb1ELb0EEENS1_21CollectiveEpilogueFwdINS6_IJSA_SC_SB_EEES9_NS_10bfloat16_tESG_Li256ELb1ELb1ELb1ELb1EEENS1_36VarlenDynamicPersistentTileSchedulerILi128ELi160ELi256ELi128ELb1ELb1ELb1ELb0ELb1ELb1EEEEEEEEEvNT_6ParamsE:
        /* <DEDUP_REMOVED lines=13> */
[----:B------:R-:W-:Y:S02]  /*00d0*/  UIADD3 UR10, UP2, UR4, 0x570, URZ ;  /* 0x00000570040a7890 */ /* 0x000fe4000ff5e03f */
[----:B------:R-:W-:Y:S02]  /*00e0*/  UIADD3 UR4, UP3, UR4, 0x670, URZ ;  /* 0x0000067004047890 */ /* 0x000fe4000ff7e03f */
[----:B------:R-:W-:-:S02]  /*00f0*/  UIADD3.X UR7, URZ, UR5, URZ, UP0, !UPT ;  /* 0x000000053f077290 */ /* 0x000fc400087fe43f */
[----:B------:R-:W-:Y:S02]  /*0100*/  UIADD3.X UR9, URZ, UR5, URZ, UP1, !UPT ;  /* 0x000000053f097290 */ /* 0x000fe40008ffe43f */
[----:B------:R-:W-:Y:S02]  /*0110*/  UIADD3.X UR11, URZ, UR5, URZ, UP2, !UPT ;  /* 0x000000053f0b7290 */ /* 0x000fe400097fe43f */
[----:B------:R-:W-:-:S03]  /*0120*/  UIADD3.X UR5, URZ, UR5, URZ, UP3, !UPT ;  /* 0x000000053f057290 */ /* 0x000fc60009ffe43f */
[----:B------:R0:W-:Y:S02]  /*0130*/  UTMACCTL.PF [UR6] ;  /* 0x00000000060079b9 */ /* 0x0001e40008040000 */
[----:B------:R0:W-:Y:S02]  /*0140*/  UTMACCTL.PF [UR8] ;  /* 0x00000000080079b9 */ /* 0x0001e40008040000 */
[----:B------:R0:W-:Y:S02]  /*0150*/  UTMACCTL.PF [UR10] ;  /* 0x000000000a0079b9 */ /* 0x0001e40008040000 */
[----:B------:R0:W-:Y:S02]  /*0160*/  UTMACCTL.PF [UR4] ;  /* 0x00000000040079b9 */ /* 0x0001e40008040000 */
[----:B0-----:R-:W-:Y:S01]  /*0170*/  NOP ;  /* 0x0000000000007918 */ /* 0x001fe20000000000 */
.L_x_319:
[----:B------:R-:W-:Y:S05]  /*0180*/  BSYNC B0 ;  /* 0x0000000000007941 */ /* 0x000fea0003800000 */
.L_x_318:
        /* <DEDUP_REMOVED lines=41> */
.L_x_320:
        /* <DEDUP_REMOVED lines=22> */
.L_x_321:
        /* <DEDUP_REMOVED lines=18> */
.L_x_322:
        /* <DEDUP_REMOVED lines=22> */
.L_x_323:
        /* <DEDUP_REMOVED lines=22> */
.L_x_324:
[----:B------:R-:W-:Y:S01]  /*0960*/  PLOP3.LUT P0, PT, PT, PT, UP0, 0x80, 0x0 ;  /* 0x000000000000781c */ /* 0x000fe20003f0f008 */
[----:B------:R-:W-:Y:S01]  /*0970*/  UMOV UR36, 0x1 ;  /* 0x0000000100247882 */ /* 0x000fe20000000000 */
[----:B------:R-:W-:Y:S01]  /*0980*/  NOP ;  /* 0x0000000000007918 */ /* 0x000fe20000000000 */
[----:B------:R-:W-:Y:S01]  /*0990*/  USEL UR36, UR36, 0x2, !UP0 ;  /* 0x0000000224247887 */ /* 0x000fe2000c000000 */
[----:B------:R-:W-:Y:S01]  /*09a0*/  BSSY B8, `(.L_x_325) ;  /* 0x0002d5b000087945 */ /* 0x000fe20003800000 */
[----:B------:R-:W-:Y:S01]  /*09b0*/  ULDC.64 UR54, c[0x0][0x208] ;  /* 0x0000820000367ab9 */ /* 0x000fe20000000a00 */
[----:B012-4-:R-:W-:Y:S07]  /*09c0*/  BAR.SYNC.DEFER_BLOCKING 0x0 ;  /* 0x0000000000007b1d */ /* 0x017fee0000010000 */
[----:B------:R-:W-:Y:S05]  /*09d0*/  @!P0 BRA `(.L_x_326) ;  /* 0x0000025800ec8947 */ /* 0x000fea0003800000 */
.L_x_327:
[----:B------:R-:W-:-:S08]  /*09e0*/  NOP ;  /* 0x0000000000007918 */ /* 0x000fd00000000000 */
[----:B------:R-:W0:Y:S02]  /*09f0*/  USETMAXREG.TRY_ALLOC.CTAPOOL UP0, 0xf0 ;  /* 0x000000f0000079c8 */ /* 0x000e240008000600 */
[----:B0-----:R-:W-:-:S13]  /*0a00*/  PLOP3.LUT P0, PT, PT, PT, UP0, 0x80, 0x0 ;  /* 0x000000000000781c */ /* 0x001fda0003f0f008 */
[----:B------:R-:W-:Y:S05]  /*0a10*/  @!P0 BRA `(.L_x_327) ;  /* 0xfffffffc00f08947 */ /* 0x000fea000383ffff */
[----:B------:R-:W2:Y:S01]  /*0a20*/  LDL.LU R0, [R1+0x10] ;  /* 0x0000100001007983 */ /* 0x000ea20000300800 */
[----:B------:R-:W0:Y:S01]  /*0a30*/  S2R R2, SR_TID.X ;  /* 0x0000000000027919 */ /* 0x000e220000002100 */
[----:B------:R-:W1:Y:S01]  /*0a40*/  S2UR UR42, SR_CgaCtaId ;  /* 0x00000000002a79c3 */ /* 0x000e620000008800 */
[----:B------:R-:W-:Y:S01]  /*0a50*/  UMOV UR4, 0x400 ;  /* 0x0000040000047882 */ /* 0x000fe20000000000 */
[----:B0-----:R-:W-:-:S06]  /*0a60*/  SHF.R.U32.HI R2, RZ, 0x7, R2 ;  /* 0x00000007ff027819 */ /* 0x001fcc0000011602 */
[----:B------:R-:W-:Y:S06]  /*0a70*/  BAR.ARV 0x8, 0x180 ;  /* 0x0206000000007b1d */ /* 0x000fec0000002000 */
[----:B------:R-:W-:-:S13]  /*0a80*/  ISETP.NE.AND P0, PT, R2, 0x1, PT ;  /* 0x000000010200780c */ /* 0x000fda0003f05270 */
[----:B------:R-:W-:Y:S08]  /*0a90*/  @!P0 BAR.ARV 0x9, 0x100 ;  /* 0x0244000000008b1d */ /* 0x000ff00000002000 */
[----:B------:R-:W-:Y:S01]  /*0aa0*/  BAR.SYNC.DEFER_BLOCKING 0x5, 0x180 ;  /* 0x0146000000007b1d */ /* 0x000fe20000010000 */
[----:B-1----:R-:W-:-:S06]  /*0ab0*/  ULEA UR4, UR42, UR4, 0x18 ;  /* 0x000000042a047291 */ /* 0x002fcc000f8ec03f */
[----:B------:R-:W-:Y:S01]  /*0ac0*/  IMAD.U32 R16, RZ, RZ, UR4 ;  /* 0x00000004ff107e24 */ /* 0x000fe2000f8e00ff */
[----:B------:R-:W-:-:S04]  /*0ad0*/  ULDC UR4, c[0x0][0xc3c] ;  /* 0x00030f0000047ab9 */ /* 0x000fc80000000800 */
[----:B------:R-:W0:Y:S01]  /*0ae0*/  LDS.128 R148, [R16+0x334d0] ;  /* 0x0334d00010947984 */ /* 0x000e220000000c00 */
[----:B------:R-:W-:Y:S06]  /*0af0*/  BAR.ARV 0x4, 0x180 ;  /* 0x0106000000007b1d */ /* 0x000fec0000002000 */
[----:B--2---:R-:W-:-:S04]  /*0b00*/  LOP3.LUT R0, R0, 0xffffffef, RZ, 0xc0, !PT ;  /* 0xffffffef00007812 */ /* 0x004fc800078ec0ff */
[----:B------:R-:W-:-:S05]  /*0b10*/  @P0 LOP3.LUT R0, R0, 0x10, RZ, 0xfc, !PT ;  /* 0x0000001000000812 */ /* 0x000fca00078efcff */
[----:B------:R1:W-:Y:S01]  /*0b20*/  STL [R1+0x10], R0 ;  /* 0x0000100001007387 */ /* 0x0003e20000100800 */
[----:B0-----:R-:W-:-:S13]  /*0b30*/  ISETP.GE.AND P0, PT, R151, UR4, PT ;  /* 0x0000000497007c0c */ /* 0x001fda000bf06270 */
[----:B-1----:R-:W-:Y:S05]  /*0b40*/  @P0 BRA `(.L_x_328) ;  /* 0x000002d400000947 */ /* 0x002fea0003800000 */
[----:B------:R-:W0:Y:S01]  /*0b50*/  S2R R0, SR_TID.X ;  /* 0x0000000000007919 */ /* 0x000e220000002100 */
[----:B------:R-:W-:Y:S01]  /*0b60*/  R2UR UR52, R16 ;  /* 0x00000000103472ca */ /* 0x000fe200000e0000 */
[----:B------:R-:W-:Y:S01]  /*0b70*/  IMAD.MOV.U32 R221, RZ, RZ, RZ ;  /* 0x000000ffffdd7224 */ /* 0x000fe200078e00ff */
[----:B------:R-:W-:Y:S01]  /*0b80*/  MOV R152, RZ ;  /* 0x000000ff00987202 */ /* 0x000fe20000000f00 */
[----:B------:R-:W-:Y:S01]  /*0b90*/  IMAD.MOV.U32 R230, RZ, RZ, RZ ;  /* 0x000000ffffe67224 */ /* 0x000fe200078e00ff */
[----:B------:R-:W-:Y:S01]  /*0ba0*/  ULOP3.LUT UR53, UR36, 0x1, URZ, 0xfc, !UPT ;  /* 0x0000000124357892 */ /* 0x000fe2000f8efc3f */
[----:B------:R-:W-:-:S08]  /*0bb0*/  UMOV UR43, URZ ;  /* 0x0000003f002b7c82 */ /* 0x000fd00008000000 */
[----:B------:R-:W-:Y:S01]  /*0bc0*/  UIADD3 UR52, UR52, 0x1e200, URZ ;  /* 0x0001e20034347890 */ /* 0x000fe2000fffe03f */
[----:B0-----:R-:W-:-:S05]  /*0bd0*/  VIADD R0, R0, 0xffffff80 ;  /* 0xffffff8000007836 */ /* 0x001fca0000000000 */
[----:B------:R-:W-:Y:S02]  /*0be0*/  SHF.R.S32.HI R3, RZ, 0x1f, R0 ;  /* 0x0000001fff037819 */ /* 0x000fe40000011400 */
[-C--:B------:R-:W-:Y:S02]  /*0bf0*/  LEA.HI R9, R0, R0.reuse, RZ, 0x1 ;  /* 0x0000000000097211 */ /* 0x080fe400078f08ff */
[CC--:B------:R-:W-:Y:S02]  /*0c00*/  LEA.HI R5, R3.reuse, R0.reuse, RZ, 0x5 ;  /* 0x0000000003057211 */ /* 0x0c0fe400078f28ff */
[CC--:B------:R-:W-:Y:S02]  /*0c10*/  LEA.HI R4, R3.reuse, R0.reuse, RZ, 0x4 ;  /* 0x0000000003047211 */ /* 0x0c0fe400078f20ff */
[-C--:B------:R-:W-:Y:S01]  /*0c20*/  LEA.HI R2, R3, R0.reuse, RZ, 0x7 ;  /* 0x0000000003027211 */ /* 0x080fe200078f38ff */
[----:B------:R-:W-:Y:S01]  /*0c30*/  IMAD.SHL.U32 R5, R5, 0x20, RZ ;  /* 0x0000002005057824 */ /* 0x000fe200078e00ff */
[----:B------:R-:W-:-:S02]  /*0c40*/  LEA.HI R8, R3, R0, RZ, 0x2 ;  /* 0x0000000003087211 */ /* 0x000fc400078f10ff */
[----:B------:R-:W-:Y:S02]  /*0c50*/  LOP3.LUT R3, R4, 0x3fffff0, RZ, 0xc0, !PT ;  /* 0x03fffff004037812 */ /* 0x000fe400078ec0ff */
[----:B------:R-:W-:Y:S02]  /*0c60*/  LOP3.LUT R7, R9, 0xfffffffe, RZ, 0xc0, !PT ;  /* 0xfffffffe09077812 */ /* 0x000fe400078ec0ff */
[----:B------:R-:W-:Y:S01]  /*0c70*/  LOP3.LUT R6, R5, 0xfffffc00, RZ, 0xc0, !PT ;  /* 0xfffffc0005067812 */ /* 0x000fe200078ec0ff */
[----:B------:R-:W-:Y:S01]  /*0c80*/  IMAD.IADD R3, R0, 0x1, -R3 ;  /* 0x0000000100037824 */ /* 0x000fe200078e0a03 */
[----:B------:R-:W-:Y:S02]  /*0c90*/  LOP3.LUT R11, R2, 0xffffff80, RZ, 0xc0, !PT ;  /* 0xffffff80020b7812 */ /* 0x000fe400078ec0ff */
[----:B------:R-:W-:Y:S02]  /*0ca0*/  LOP3.LUT R13, R8, 0xfffffffc, RZ, 0xc0, !PT ;  /* 0xfffffffc080d7812 */ /* 0x000fe400078ec0ff */
[----:B------:R-:W-:Y:S01]  /*0cb0*/  SHF.R.S32.HI R220, RZ, 0x1, R9 ;  /* 0x00000001ffdc7819 */ /* 0x000fe20000011409 */
[C---:B------:R-:W-:Y:S01]  /*0cc0*/  IMAD.IADD R15, R0.reuse, 0x1, -R11 ;  /* 0x00000001000f7824 */ /* 0x040fe200078e0a0b */
[----:B------:R-:W-:Y:S01]  /*0cd0*/  SHF.R.S32.HI R5, RZ, 0x4, R4 ;  /* 0x00000004ff057819 */ /* 0x000fe20000011404 */
[C---:B------:R-:W-:Y:S01]  /*0ce0*/  IMAD.IADD R13, R0.reuse, 0x1, -R13 ;  /* 0x00000001000d7824 */ /* 0x040fe200078e0a0d */
[----:B------:R-:W-:Y:S01]  /*0cf0*/  IADD3 R18, R0, -R7, RZ ;  /* 0x8000000700127210 */ /* 0x000fe20007ffe0ff */
[----:B------:R-:W-:Y:S01]  /*0d00*/  IMAD R7, R3, 0x40, R6 ;  /* 0x0000004003077824 */ /* 0x000fe200078e0206 */
[----:B------:R-:W-:Y:S01]  /*0d10*/  SHF.R.S32.HI R3, RZ, 0x7, R2 ;  /* 0x00000007ff037819 */ /* 0x000fe20000011402 */
[----:B------:R-:W-:Y:S01]  /*0d20*/  STL [R1+0x78], R15 ;  /* 0x0000780f01007387 */ /* 0x000fe20000100800 */
[----:B------:R-:W-:Y:S01]  /*0d30*/  LEA.HI R9, R9, R220, RZ, 0x1 ;  /* 0x000000dc09097211 */ /* 0x000fe200078f08ff */
[----:B------:R-:W-:Y:S01]  /*0d40*/  IMAD.SHL.U32 R22, R18, 0x8, RZ ;  /* 0x0000000812167824 */ /* 0x000fe200078e00ff */
[----:B------:R-:W-:Y:S01]  /*0d50*/  LEA.HI R4, R4, R5, RZ, 0x1 ;  /* 0x0000000504047211 */ /* 0x000fe200078f08ff */
[----:B------:R-:W-:Y:S01]  /*0d60*/  VIADD R17, R220, 0x80 ;  /* 0x00000080dc117836 */ /* 0x000fe20000000000 */
[--C-:B------:R-:W-:Y:S01]  /*0d70*/  SHF.R.S32.HI R0, RZ, 0x2, R8.reuse ;  /* 0x00000002ff007819 */ /* 0x100fe20000011408 */
[----:B------:R-:W-:Y:S01]  /*0d80*/  VIADD R223, R22, 0x20 ;  /* 0x0000002016df7836 */ /* 0x000fe20000000000 */
[----:B------:R-:W-:Y:S01]  /*0d90*/  SHF.R.S32.HI R11, RZ, 0x1f, R8 ;  /* 0x0000001fff0b7819 */ /* 0x000fe20000011408 */
[----:B------:R-:W-:Y:S01]  /*0da0*/  IMAD.SHL.U32 R18, R18, 0x10, RZ ;  /* 0x0000001012127824 */ /* 0x000fe200078e00ff */
[----:B------:R-:W-:Y:S01]  /*0db0*/  LEA.HI R2, R2, R3, RZ, 0x1 ;  /* 0x0000000302027211 */ /* 0x000fe200078f08ff */
[C---:B------:R-:W-:Y:S01]  /*0dc0*/  VIADD R224, R22.reuse, 0x10 ;  /* 0x0000001016e07836 */ /* 0x040fe20000000000 */
[----:B------:R-:W-:Y:S01]  /*0dd0*/  LOP3.LUT R9, R9, 0x3fffffe, RZ, 0xc0, !PT ;  /* 0x03fffffe09097812 */ /* 0x000fe200078ec0ff */
[----:B------:R-:W-:Y:S01]  /*0de0*/  VIADD R225, R22, 0x30 ;  /* 0x0000003016e17836 */ /* 0x000fe20000000000 */
[----:B------:R-:W-:Y:S01]  /*0df0*/  LOP3.LUT R4, R4, 0x1ffffffe, RZ, 0xc0, !PT ;  /* 0x1ffffffe04047812 */ /* 0x000fe200078ec0ff */
[----:B------:R-:W-:Y:S01]  /*0e00*/  VIADD R226, R22, 0x50 ;  /* 0x0000005016e27836 */ /* 0x000fe20000000000 */
[----:B------:R-:W-:-:S02]  /*0e10*/  LEA.HI R11, R11, R0, RZ, 0x2 ;  /* 0x000000000b0b7211 */ /* 0x000fc400078f10ff */
[----:B------:R-:W-:Y:S01]  /*0e20*/  LOP3.LUT R6, R2, 0x3fffffe, RZ, 0xc0, !PT ;  /* 0x03fffffe02067812 */ /* 0x000fe200078ec0ff */
[----:B------:R-:W-:Y:S01]  /*0e30*/  IMAD.IADD R2, R220, 0x1, -R9 ;  /* 0x00000001dc027824 */ /* 0x000fe200078e0a09 */
[----:B------:R-:W-:Y:S02]  /*0e40*/  IADD3 R4, R5, -R4, RZ ;  /* 0x8000000405047210 */ /* 0x000fe40007ffe0ff */
[----:B------:R-:W-:Y:S01]  /*0e50*/  LOP3.LUT R11, R11, 0xfffffffc, RZ, 0xc0, !PT ;  /* 0xfffffffc0b0b7812 */ /* 0x000fe200078ec0ff */
[----:B------:R-:W-:Y:S01]  /*0e60*/  IMAD R229, R5, 0x8, R2 ;  /* 0x0000000805e57824 */ /* 0x000fe200078e0202 */
[----:B------:R-:W-:Y:S01]  /*0e70*/  IADD3 R222, R22, 0x40, RZ ;  /* 0x0000004016de7810 */ /* 0x000fe20007ffe0ff */
[----:B------:R-:W-:Y:S02]  /*0e80*/  IMAD R2, R4, 0x8, R7 ;  /* 0x0000000804027824 */ /* 0x000fe400078e0207 */
[----:B------:R-:W-:Y:S01]  /*0e90*/  IMAD.IADD R11, R0, 0x1, -R11 ;  /* 0x00000001000b7824 */ /* 0x000fe200078e0a0b */
[----:B------:R-:W-:Y:S01]  /*0ea0*/  SHF.R.S32.HI R0, RZ, 0x1f, R15 ;  /* 0x0000001fff007819 */ /* 0x000fe2000001140f */
[----:B------:R-:W-:Y:S01]  /*0eb0*/  IMAD.IADD R6, R3, 0x1, -R6 ;  /* 0x0000000103067824 */ /* 0x000fe200078e0a06 */
[----:B------:R-:W-:Y:S01]  /*0ec0*/  LEA.HI R3, R13, R13, RZ, 0x1 ;  /* 0x0000000d0d037211 */ /* 0x000fe200078f08ff */
[----:B------:R0:W-:Y:S01]  /*0ed0*/  STL [R1+0xdc], R2 ;  /* 0x0000dc0201007387 */ /* 0x0001e20000100800 */
[C---:B------:R-:W-:Y:S01]  /*0ee0*/  IMAD.IADD R5, R22.reuse, 0x1, R223 ;  /* 0x0000000116057824 */ /* 0x040fe200078e02df */
[----:B------:R-:W-:Y:S01]  /*0ef0*/  SHF.L.U32 R11, R11, 0x7, RZ ;  /* 0x000000070b0b7819 */ /* 0x000fe200000006ff */
[----:B------:R-:W-:Y:S01]  /*0f00*/  IMAD.IADD R7, R22, 0x1, R222 ;  /* 0x0000000116077824 */ /* 0x000fe200078e02de */
[----:B------:R-:W-:Y:S01]  /*0f10*/  LOP3.LUT R8, R3, 0x1ffffffe, RZ, 0xc0, !PT ;  /* 0x1ffffffe03087812 */ /* 0x000fe200078ec0ff */
[----:B------:R-:W-:Y:S01]  /*0f20*/  IMAD.SHL.U32 R229, R229, 0x40, RZ ;  /* 0x00000040e5e57824 */ /* 0x000fe200078e00ff */
[----:B------:R-:W-:-:S02]  /*0f30*/  SHF.R.S32.HI R10, RZ, 0x1f, R5 ;  /* 0x0000001fff0a7819 */ /* 0x000fc40000011405 */
[----:B------:R-:W-:Y:S01]  /*0f40*/  SHF.R.S32.HI R14, RZ, 0x1f, R7 ;  /* 0x0000001fff0e7819 */ /* 0x000fe20000011407 */
[----:B------:R-:W-:Y:S01]  /*0f50*/  IMAD.IADD R8, R13, 0x1, -R8 ;  /* 0x000000010d087824 */ /* 0x000fe200078e0a08 */
[CC--:B0-----:R-:W-:Y:S02]  /*0f60*/  LEA.HI R2, R0.reuse, R15.reuse, RZ, 0x2 ;  /* 0x0000000f00027211 */ /* 0x0c1fe400078f10ff */
[----:B------:R-:W-:Y:S02]  /*0f70*/  LEA.HI R0, R0, R15, RZ, 0x5 ;  /* 0x0000000f00007211 */ /* 0x000fe400078f28ff */
[--C-:B------:R-:W-:Y:S02]  /*0f80*/  SHF.R.S32.HI R3, RZ, 0x2, R2.reuse ;  /* 0x00000002ff037819 */ /* 0x100fe40000011402 */
[----:B------:R-:W-:Y:S02]  /*0f90*/  SHF.R.S32.HI R4, RZ, 0x1f, R2 ;  /* 0x0000001fff047819 */ /* 0x000fe40000011402 */
[----:B------:R-:W-:-:S02]  /*0fa0*/  LOP3.LUT R2, R2, 0x7ffffffc, RZ, 0xc0, !PT ;  /* 0x7ffffffc02027812 */ /* 0x000fc400078ec0ff */
[----:B------:R-:W-:Y:S02]  /*0fb0*/  LEA.HI R4, R4, R3, RZ, 0x3 ;  /* 0x0000000304047211 */ /* 0x000fe400078f18ff */
[----:B------:R-:W-:Y:S01]  /*0fc0*/  SHF.R.S32.HI R0, RZ, 0x5, R0 ;  /* 0x00000005ff007819 */ /* 0x000fe20000011400 */
[----:B------:R-:W-:Y:S01]  /*0fd0*/  IMAD.IADD R2, R15, 0x1, -R2 ;  /* 0x000000010f027824 */ /* 0x000fe200078e0a02 */
[----:B------:R-:W-:Y:S02]  /*0fe0*/  LOP3.LUT R4, R4, 0xfffffff8, RZ, 0xc0, !PT ;  /* 0xfffffff804047812 */ /* 0x000fe400078ec0ff */
[-C--:B------:R-:W-:Y:S01]  /*0ff0*/  LEA.HI R12, R10, R5.reuse, RZ, 0x4 ;  /* 0x000000050a0c7211 */ /* 0x080fe200078f20ff */
[----:B------:R-:W-:Y:S01]  /*1000*/  IMAD.SHL.U32 R34, R2, 0x2, RZ ;  /* 0x0000000202227824 */ /* 0x000fe200078e00ff */
[----:B------:R-:W-:Y:S01]  /*1010*/  LEA.HI R9, R10, R5, RZ, 0x6 ;  /* 0x000000050a097211 */ /* 0x000fe200078f30ff */
[----:B------:R-:W-:Y:S01]  /*1020*/  IMAD.IADD R3, R3, 0x1, -R4 ;  /* 0x0000000103037824 */ /* 0x000fe200078e0a04 */
[----:B------:R-:W-:Y:S01]  /*1030*/  SHF.R.S32.HI R5, RZ, 0x1f, R17 ;  /* 0x0000001fff057819 */ /* 0x000fe20000011411 */
[----:B------:R-:W-:Y:S01]  /*1040*/  VIADD R33, R34, 0x8 ;  /* 0x0000000822217836 */ /* 0x000fe20000000000 */
[-C--:B------:R-:W-:Y:S01]  /*1050*/  LEA.HI R10, R14, R7.reuse, RZ, 0x4 ;  /* 0x000000070e0a7211 */ /* 0x080fe200078f20ff */
[----:B------:R-:W-:Y:S01]  /*1060*/  IMAD R3, R0, 0x10, R3 ;  /* 0x0000001000037824 */ /* 0x000fe200078e0203 */
[----:B------:R-:W-:Y:S01]  /*1070*/  LEA.HI R14, R14, R7, RZ, 0x6 ;  /* 0x000000070e0e7211 */ /* 0x000fe200078f30ff */
[----:B------:R-:W-:Y:S01]  /*1080*/  VIADD R32, R34, 0x10 ;  /* 0x0000001022207836 */ /* 0x000fe20000000000 */
[-C--:B------:R-:W-:Y:S01]  /*1090*/  LEA.HI R7, R5, R17.reuse, RZ, 0x3 ;  /* 0x0000001105077211 */ /* 0x080fe200078f18ff */
[----:B------:R-:W-:Y:S01]  /*10a0*/  IMAD R6, R6, 0x40, R3 ;  /* 0x0000004006067824 */ /* 0x000fe200078e0203 */
[----:B------:R-:W-:Y:S01]  /*10b0*/  LOP3.LUT R227, R11, 0x180, RZ, 0xc0, !PT ;  /* 0x000001800be37812 */ /* 0x000fe200078ec0ff */
[C---:B------:R-:W-:Y:S01]  /*10c0*/  VIADD R31, R34.reuse, 0x18 ;  /* 0x00000018221f7836 */ /* 0x040fe20000000000 */
[----:B------:R-:W-:Y:S01]  /*10d0*/  LEA.HI R4, R17, R17, RZ, 0x1 ;  /* 0x0000001111047211 */ /* 0x000fe200078f08ff */
[C---:B------:R-:W-:Y:S01]  /*10e0*/  VIADD R30, R34.reuse, 0x20 ;  /* 0x00000020221e7836 */ /* 0x040fe20000000000 */
[----:B------:R-:W-:Y:S01]  /*10f0*/  STL [R1+0xd4], R6 ;  /* 0x0000d40601007387 */ /* 0x000fe20000100800 */
[----:B------:R-:W-:Y:S01]  /*1100*/  IMAD.SHL.U32 R7, R7, 0x40, RZ ;  /* 0x0000004007077824 */ /* 0x000fe200078e00ff */
[----:B------:R-:W-:Y:S01]  /*1110*/  SHF.R.U32.HI R228, RZ, 0x3, R227 ;  /* 0x00000003ffe47819 */ /* 0x000fe200000116e3 */
[----:B------:R-:W-:Y:S01]  /*1120*/  VIADD R28, R34, 0x30 ;  /* 0x00000030221c7836 */ /* 0x000fe20000000000 */
[----:B------:R-:W-:Y:S01]  /*1130*/  SHF.L.U32 R14, R14, 0x7, RZ ;  /* 0x000000070e0e7819 */ /* 0x000fe200000006ff */
[----:B------:R-:W-:Y:S01]  /*1140*/  STL [R1], R34 ;  /* 0x0000002201007387 */ /* 0x000fe20000100800 */
[----:B------:R-:W-:Y:S01]  /*1150*/  LOP3.LUT R11, R227, 0x30, R10, 0xf8, !PT ;  /* 0x00000030e30b7812 */ /* 0x000fe200078ef80a */
[C---:B------:R-:W-:Y:S01]  /*1160*/  VIADD R27, R34.reuse, 0x38 ;  /* 0x00000038221b7836 */ /* 0x040fe20000000000 */
[----:B------:R-:W-:Y:S01]  /*1170*/  IADD3 R29, R34, 0x28, RZ ;  /* 0x00000028221d7810 */ /* 0x000fe20007ffe0ff */
[----:B------:R-:W-:Y:S01]  /*1180*/  STL [R1+0x74], R33 ;  /* 0x0000742101007387 */ /* 0x000fe20000100800 */
[----:B------:R-:W-:Y:S01]  /*1190*/  LOP3.LUT R5, R4, 0x3fffffe, RZ, 0xc0, !PT ;  /* 0x03fffffe04057812 */ /* 0x000fe200078ec0ff */
[----:B------:R-:W-:Y:S01]  /*11a0*/  VIADD R26, R34, 0x40 ;  /* 0x00000040221a7836 */ /* 0x000fe20000000000 */
[----:B------:R-:W-:Y:S01]  /*11b0*/  LOP3.LUT R14, R14, 0xffffe000, RZ, 0xc0, !PT ;  /* 0xffffe0000e0e7812 */ /* 0x000fe200078ec0ff */
[----:B------:R-:W-:Y:S01]  /*11c0*/  STL [R1+0x70], R32 ;  /* 0x0000702001007387 */ /* 0x000fe20000100800 */
[-C--:B------:R-:W-:Y:S01]  /*11d0*/  LOP3.LUT R11, R11, R228.reuse, RZ, 0x3c, !PT ;  /* 0x000000e40b0b7212 */ /* 0x080fe200078e3cff */
[C---:B------:R-:W-:Y:S01]  /*11e0*/  VIADD R25, R34.reuse, 0x48 ;  /* 0x0000004822197836 */ /* 0x040fe20000000000 */
[----:B------:R-:W-:Y:S01]  /*11f0*/  LOP3.LUT R232, R7, 0xfffffe00, RZ, 0xc0, !PT ;  /* 0xfffffe0007e87812 */ /* 0x000fe200078ec0ff */
[----:B------:R-:W-:Y:S01]  /*1200*/  STL [R1+0x6c], R31 ;  /* 0x00006c1f01007387 */ /* 0x000fe20000100800 */
[C---:B------:R-:W-:Y:S01]  /*1210*/  VIADD R24, R34.reuse, 0x50 ;  /* 0x0000005022187836 */ /* 0x040fe20000000000 */
[C---:B------:R-:W-:Y:S01]  /*1220*/  IADD3 R21, R34.reuse, 0x58, RZ ;  /* 0x0000005822157810 */ /* 0x040fe20007ffe0ff */
[----:B------:R-:W-:Y:S01]  /*1230*/  IMAD.IADD R5, R17, 0x1, -R5 ;  /* 0x0000000111057824 */ /* 0x000fe200078e0a05 */
[----:B------:R-:W-:Y:S01]  /*1240*/  STL [R1+0x68], R30 ;  /* 0x0000681e01007387 */ /* 0x000fe20000100800 */
[----:B------:R-:W-:Y:S01]  /*1250*/  IMAD.SHL.U32 R9, R9, 0x80, RZ ;  /* 0x0000008009097824 */ /* 0x000fe200078e00ff */
[----:B------:R-:W-:Y:S01]  /*1260*/  LOP3.LUT R7, R227, 0x30, R12, 0xf8, !PT ;  /* 0x00000030e3077812 */ /* 0x000fe200078ef80c */
[C---:B------:R-:W-:Y:S01]  /*1270*/  VIADD R20, R34.reuse, 0x60 ;  /* 0x0000006022147836 */ /* 0x040fe20000000000 */
[----:B------:R-:W-:Y:S01]  /*1280*/  STL [R1+0x64], R29 ;  /* 0x0000641d01007387 */ /* 0x000fe20000100800 */
[-C--:B------:R-:W-:Y:S01]  /*1290*/  IADD3 R11, R11, R229.reuse, R14 ;  /* 0x000000e50b0b7210 */ /* 0x080fe20007ffe00e */
[C---:B------:R-:W-:Y:S01]  /*12a0*/  VIADD R15, R34.reuse, 0x68 ;  /* 0x00000068220f7836 */ /* 0x040fe20000000000 */
[----:B------:R-:W-:Y:S01]  /*12b0*/  LOP3.LUT R0, R9, 0xffffe000, RZ, 0xc0, !PT ;  /* 0xffffe00009007812 */ /* 0x000fe200078ec0ff */
[----:B------:R-:W-:Y:S01]  /*12c0*/  STL [R1+0x60], R28 ;  /* 0x0000601c01007387 */ /* 0x000fe20000100800 */
[C---:B------:R-:W-:Y:S01]  /*12d0*/  VIADD R14, R34.reuse, 0x70 ;  /* 0x00000070220e7836 */ /* 0x040fe20000000000 */
[-C--:B------:R-:W-:Y:S01]  /*12e0*/  LOP3.LUT R7, R7, R228.reuse, RZ, 0x3c, !PT ;  /* 0x000000e407077212 */ /* 0x080fe200078e3cff */
[----:B------:R-:W-:Y:S01]  /*12f0*/  IMAD R232, R5, 0x40, R232 ;  /* 0x0000004005e87824 */ /* 0x000fe200078e02e8 */
[----:B------:R-:W-:Y:S01]  /*1300*/  STL [R1+0x5c], R27 ;  /* 0x00005c1b01007387 */ /* 0x000fe20000100800 */
[C---:B------:R-:W-:Y:S01]  /*1310*/  VIADD R13, R34.reuse, 0x78 ;  /* 0x00000078220d7836 */ /* 0x040fe20000000000 */
[----:B------:R-:W-:Y:S01]  /*1320*/  LOP3.LUT R5, R227, 0x30, R18, 0xf8, !PT ;  /* 0x00000030e3057812 */ /* 0x000fe200078ef812 */
[C---:B------:R-:W-:Y:S01]  /*1330*/  VIADD R12, R34.reuse, 0x80 ;  /* 0x00000080220c7836 */ /* 0x040fe20000000000 */
[----:B------:R-:W-:Y:S01]  /*1340*/  STL [R1+0x58], R26 ;  /* 0x0000581a01007387 */ /* 0x000fe20000100800 */
[C---:B------:R-:W-:Y:S01]  /*1350*/  IADD3 R10, R34.reuse, 0x88, RZ ;  /* 0x00000088220a7810 */ /* 0x040fe20007ffe0ff */
[C---:B------:R-:W-:Y:S01]  /*1360*/  VIADD R2, R34.reuse, 0xa0 ;  /* 0x000000a022027836 */ /* 0x040fe20000000000 */
[----:B------:R-:W-:Y:S01]  /*1370*/  SHF.R.S32.HI R4, RZ, 0x1, R4 ;  /* 0x00000001ff047819 */ /* 0x000fe20000011404 */
[----:B------:R-:W-:Y:S01]  /*1380*/  STL [R1+0x54], R25 ;  /* 0x0000541901007387 */ /* 0x000fe20000100800 */
[-C--:B------:R-:W-:Y:S01]  /*1390*/  LOP3.LUT R5, R5, R228.reuse, RZ, 0x3c, !PT ;  /* 0x000000e405057212 */ /* 0x080fe200078e3cff */
[C---:B------:R-:W-:Y:S01]  /*13a0*/  VIADD R9, R34.reuse, 0x90 ;  /* 0x0000009022097836 */ /* 0x040fe20000000000 */
[----:B------:R-:W-:Y:S01]  /*13b0*/  IADD3 R7, R7, R229, R0 ;  /* 0x000000e507077210 */ /* 0x000fe20007ffe000 */
[----:B------:R-:W-:Y:S01]  /*13c0*/  STL [R1+0x50], R24 ;  /* 0x0000501801007387 */ /* 0x000fe20000100800 */
[----:B------:R-:W-:Y:S01]  /*13d0*/  SHF.R.S32.HI R0, RZ, 0x1f, R220 ;  /* 0x0000001fff007819 */ /* 0x000fe200000114dc */
[----:B------:R-:W-:Y:S01]  /*13e0*/  VIADD R0, R34, 0x98 ;  /* 0x0000009822007836 */ /* 0x000fe20000000000 */
[----:B------:R-:W-:Y:S01]  /*13f0*/  SHF.L.U32 R4, R4, 0x7, RZ ;  /* 0x0000000704047819 */ /* 0x000fe200000006ff */
[----:B------:R-:W-:Y:S01]  /*1400*/  STL [R1+0x4c], R21 ;  /* 0x00004c1501007387 */ /* 0x000fe20000100800 */
[----:B------:R-:W-:Y:S01]  /*1410*/  LOP3.LUT R3, R227, 0x10, R18, 0xf8, !PT ;  /* 0x00000010e3037812 */ /* 0x000fe200078ef812 */
[----:B------:R-:W-:Y:S01]  /*1420*/  IMAD.MOV.U32 R17, RZ, RZ, RZ ;  /* 0x000000ffff117224 */ /* 0x000fe200078e00ff */
[----:B------:R-:W-:Y:S01]  /*1430*/  LOP3.LUT R231, R4, 0x180, RZ, 0xc0, !PT ;  /* 0x0000018004e77812 */ /* 0x000fe200078ec0ff */
[----:B------:R-:W-:Y:S01]  /*1440*/  STL [R1+0x48], R20 ;  /* 0x0000481401007387 */ /* 0x000fe20000100800 */
[----:B------:R-:W-:-:S02]  /*1450*/  LOP3.LUT R236, R3, R228, RZ, 0x3c, !PT ;  /* 0x000000e403ec7212 */ /* 0x000fc400078e3cff */
[----:B------:R-:W-:Y:S01]  /*1460*/  SHF.R.S32.HI R4, RZ, 0x1f, R33 ;  /* 0x0000001fff047819 */ /* 0x000fe20000011421 */
[----:B------:R-:W-:Y:S01]  /*1470*/  STL [R1+0x44], R15 ;  /* 0x0000440f01007387 */ /* 0x000fe20000100800 */
[----:B------:R-:W-:Y:S01]  /*1480*/  SHF.R.S32.HI R3, RZ, 0x1f, R32 ;  /* 0x0000001fff037819 */ /* 0x000fe20000011420 */
[----:B------:R-:W-:Y:S02]  /*1490*/  IMAD.IADD R236, R229, 0x1, R236 ;  /* 0x00000001e5ec7824 */ /* 0x000fe400078e02ec */
[----:B------:R-:W-:Y:S04]  /*14a0*/  STL [R1+0x40], R14 ;  /* 0x0000400e01007387 */ /* 0x000fe80000100800 */
[----:B------:R-:W-:Y:S04]  /*14b0*/  STL [R1+0x3c], R13 ;  /* 0x00003c0d01007387 */ /* 0x000fe80000100800 */
[----:B------:R-:W-:Y:S04]  /*14c0*/  STL [R1+0x38], R12 ;  /* 0x0000380c01007387 */ /* 0x000fe80000100800 */
[----:B------:R-:W-:Y:S04]  /*14d0*/  STL [R1+0x34], R10 ;  /* 0x0000340a01007387 */ /* 0x000fe80000100800 */
[----:B------:R0:W-:Y:S04]  /*14e0*/  STL [R1+0x1c], R2 ;  /* 0x00001c0201007387 */ /* 0x0001e80000100800 */
[----:B------:R-:W-:Y:S04]  /*14f0*/  STL [R1+0x30], R9 ;  /* 0x0000300901007387 */ /* 0x000fe80000100800 */
[----:B------:R1:W-:Y:S01]  /*1500*/  STL [R1+0x2c], R0 ;  /* 0x00002c0001007387 */ /* 0x0003e20000100800 */
[----:B0-----:R-:W-:-:S05]  /*1510*/  IADD3 R2, R16, R229, R5 ;  /* 0x000000e510027210 */ /* 0x001fca0007ffe005 */
[----:B------:R0:W-:Y:S01]  /*1520*/  STL [R1+0xd0], R2 ;  /* 0x0000d00201007387 */ /* 0x0001e20000100800 */
[----:B-1----:R-:W-:-:S03]  /*1530*/  SHF.R.S32.HI R0, RZ, 0x1f, R0 ;  /* 0x0000001fff007819 */ /* 0x002fc60000011400 */
[----:B------:R1:W-:Y:S04]  /*1540*/  STL [R1+0xc4], R4 ;  /* 0x0000c40401007387 */ /* 0x0003e80000100800 */
[----:B------:R2:W-:Y:S01]  /*1550*/  STL [R1+0xc0], R3 ;  /* 0x0000c00301007387 */ /* 0x0005e20000100800 */
[----:B0-----:R-:W-:Y:S02]  /*1560*/  SHF.R.S32.HI R2, RZ, 0x1f, R31 ;  /* 0x0000001fff027819 */ /* 0x001fe4000001141f */
[----:B-1----:R-:W-:-:S03]  /*1570*/  SHF.R.S32.HI R4, RZ, 0x1f, R30 ;  /* 0x0000001fff047819 */ /* 0x002fc6000001141e */
[----:B------:R0:W-:Y:S01]  /*1580*/  STL [R1+0xbc], R2 ;  /* 0x0000bc0201007387 */ /* 0x0001e20000100800 */
[----:B--2---:R-:W-:-:S03]  /*1590*/  SHF.R.S32.HI R3, RZ, 0x1f, R29 ;  /* 0x0000001fff037819 */ /* 0x004fc6000001141d */
        /* <DEDUP_REMOVED lines=24> */
[----:B------:R-:W-:Y:S04]  /*1720*/  STL [R1+0x88], R4 ;  /* 0x0000880401007387 */ /* 0x000fe80000100800 */
[----:B------:R1:W-:Y:S01]  /*1730*/  STL [R1+0x84], R3 ;  /* 0x0000840301007387 */ /* 0x0003e20000100800 */
[----:B0-----:R-:W-:-:S05]  /*1740*/  SHF.R.S32.HI R2, RZ, 0x1f, R9 ;  /* 0x0000001fff027819 */ /* 0x001fca0000011409 */
[----:B------:R0:W-:Y:S01]  /*1750*/  STL [R1+0x80], R2 ;  /* 0x0000800201007387 */ /* 0x0001e20000100800 */
[----:B-1----:R-:W-:-:S03]  /*1760*/  IMAD.IADD R3, R16, 0x1, R7 ;  /* 0x0000000110037824 */ /* 0x002fc600078e0207 */
[----:B------:R1:W-:Y:S04]  /*1770*/  STL [R1+0x7c], R0 ;  /* 0x00007c0001007387 */ /* 0x0003e80000100800 */
[----:B------:R2:W-:Y:S01]  /*1780*/  STL [R1+0xcc], R3 ;  /* 0x0000cc0301007387 */ /* 0x0005e20000100800 */
[----:B0-----:R-:W-:Y:S01]  /*1790*/  IADD3 R2, R16, R11, RZ ;  /* 0x0000000b10027210 */ /* 0x001fe20007ffe0ff */
[----:B-1----:R-:W-:-:S04]  /*17a0*/  IMAD R0, R8, 0x8, R6 ;  /* 0x0000000808007824 */ /* 0x002fc800078e0206 */
[----:B------:R2:W-:Y:S04]  /*17b0*/  STL [R1+0xc8], R2 ;  /* 0x0000c80201007387 */ /* 0x0005e80000100800 */
[----:B------:R2:W-:Y:S02]  /*17c0*/  STL [R1+0xd8], R0 ;  /* 0x0000d80001007387 */ /* 0x0005e40000100800 */
.L_x_532:
[----:B01234-:R-:W0:Y:S02]  /*17d0*/  LDC.64 R2, c[0x0][0xc88] ;  /* 0x00032200ff027b82 */ /* 0x01fe240000000a00 */
[----:B0-----:R-:W-:-:S05]  /*17e0*/  IMAD.WIDE R2, R151, 0x4, R2 ;  /* 0x0000000497027825 */ /* 0x001fca00078e0202 */
[----:B------:R-:W2:Y:S01]  /*17f0*/  LDG.E R237, desc[UR54][R2.64] ;  /* 0x0000003602ed7981 */ /* 0x000ea2000c1e1900 */
[----:B------:R-:W-:Y:S05]  /*1800*/  YIELD ;  /* 0x0000000000007946 */ /* 0x000fea0003800000 */
[----:B------:R-:W-:Y:S01]  /*1810*/  ULDC.64 UR4, c[0x0][0xa28] ;  /* 0x00028a0000047ab9 */ /* 0x000fe20000000a00 */
[----:B------:R-:W-:Y:S01]  /*1820*/  ULDC.64 UR8, c[0x0][0xa18] ;  /* 0x0002860000087ab9 */ /* 0x000fe20000000a00 */
[----:B------:R-:W-:Y:S01]  /*1830*/  ISETP.NE.U32.AND P1, PT, RZ, UR4, PT ;  /* 0x00000004ff007c0c */ /* 0x000fe2000bf25070 */
[----:B------:R-:W-:Y:S01]  /*1840*/  ULDC.64 UR6, c[0x0][0xa08] ;  /* 0x0002820000067ab9 */ /* 0x000fe20000000a00 */
[----:B------:R-:W-:Y:S01]  /*1850*/  IMAD.MOV.U32 R10, RZ, RZ, RZ ;  /* 0x000000ffff0a7224 */ /* 0x000fe200078e00ff */
[----:B------:R-:W-:Y:S01]  /*1860*/  ISETP.NE.U32.AND P0, PT, RZ, UR6, PT ;  /* 0x00000006ff007c0c */ /* 0x000fe2000bf05070 */
[----:B------:R-:W-:Y:S01]  /*1870*/  IMAD.MOV.U32 R26, RZ, RZ, RZ ;  /* 0x000000ffff1a7224 */ /* 0x000fe200078e00ff */
[----:B------:R-:W-:-:S02]  /*1880*/  ISETP.NE.AND.EX P1, PT, RZ, UR5, PT, P1 ;  /* 0x00000005ff007c0c */ /* 0x000fc4000bf25310 */
[----:B------:R-:W-:Y:S02]  /*1890*/  ISETP.NE.AND.EX P0, PT, RZ, UR7, PT, P0 ;  /* 0x00000007ff007c0c */ /* 0x000fe4000bf05300 */
[----:B--2---:R-:W-:Y:S01]  /*18a0*/  SHF.R.S32.HI R0, RZ, 0x1f, R237 ;  /* 0x0000001fff007819 */ /* 0x004fe200000114ed */
[----:B------:R-:W-:-:S08]  /*18b0*/  IMAD.SHL.U32 R29, R237, 0x4, RZ ;  /* 0x00000004ed1d7824 */ /* 0x000fd000078e00ff */
[C---:B------:R-:W-:Y:S02]  /*18c0*/  @P1 LEA R4, P2, R237.reuse, UR4, 0x2 ;  /* 0x00000004ed041c11 */ /* 0x040fe4000f8410ff */
[C-C-:B------:R-:W-:Y:S01]  /*18d0*/  SHF.L.U64.HI R28, R237.reuse, 0x2, R0.reuse ;  /* 0x00000002ed1c7819 */ /* 0x140fe20000010200 */
[----:B------:R0:W-:Y:S01]  /*18e0*/  STL [R1+0x14], R0 ;  /* 0x0000140001007387 */ /* 0x0001e20000100800 */
[----:B------:R-:W-:Y:S02]  /*18f0*/  @P1 LEA.HI.X R5, R237, UR5, R0, 0x2, P2 ;  /* 0x00000005ed051c11 */ /* 0x000fe400090f1400 */
[----:B------:R-:W-:Y:S01]  /*1900*/  ISETP.NE.U32.AND P2, PT, RZ, UR8, PT ;  /* 0x00000008ff007c0c */ /* 0x000fe2000bf45070 */
[----:B------:R-:W-:Y:S01]  /*1910*/  ULDC UR4, c[0x0][0x288] ;  /* 0x0000a20000047ab9 */ /* 0x000fe20000000800 */
[C---:B------:R-:W-:Y:S01]  /*1920*/  IADD3 R8, P3, R29.reuse, UR6, RZ ;  /* 0x000000061d087c10 */ /* 0x040fe2000ff7e0ff */
[----:B------:R0:W5:Y:S01]  /*1930*/  @P1 LDG.E R10, desc[UR54][R4.64] ;  /* 0x00000036040a1981 */ /* 0x000162000c1e1900 */
[----:B------:R-:W-:Y:S01]  /*1940*/  ISETP.NE.AND.EX P2, PT, RZ, UR9, PT, P2 ;  /* 0x00000009ff007c0c */ /* 0x000fe2000bf45320 */
[----:B------:R-:W-:Y:S01]  /*1950*/  IMAD.U32 R151, RZ, RZ, UR4 ;  /* 0x00000004ff977e24 */ /* 0x000fe2000f8e00ff */
[C---:B------:R-:W-:Y:S01]  /*1960*/  IADD3.X R9, R28.reuse, UR7, RZ, P3, !PT ;  /* 0x000000071c097c10 */ /* 0x040fe20009ffe4ff */
[----:B------:R-:W-:Y:S01]  /*1970*/  ULDC.64 UR4, c[0x0][0x418] ;  /* 0x0001060000047ab9 */ /* 0x000fe20000000a00 */
[----:B------:R0:W-:Y:S04]  /*1980*/  STL [R1+0x8], R29 ;  /* 0x0000081d01007387 */ /* 0x0001e80000100800 */
[----:B------:R0:W5:Y:S05]  /*1990*/  @P0 LDG.E R26, desc[UR54][R8.64] ;  /* 0x00000036081a0981 */ /* 0x00016a000c1e1900 */
[----:B------:R-:W-:Y:S01]  /*19a0*/  @P2 IADD3 R6, P1, R29, UR8, RZ ;  /* 0x000000081d062c10 */ /* 0x000fe2000ff3e0ff */
[----:B------:R-:W-:Y:S01]  /*19b0*/  UISETP.NE.U32.AND UP0, UPT, UR4, URZ, UPT ;  /* 0x0000003f0400728c */ /* 0x000fe2000bf05070 */
[----:B------:R0:W-:Y:S02]  /*19c0*/  STL [R1+0xc], R28 ;  /* 0x00000c1c01007387 */ /* 0x0001e40000100800 */
[----:B------:R-:W-:Y:S01]  /*19d0*/  @P2 IADD3.X R7, R28, UR9, RZ, P1, !PT ;  /* 0x000000091c072c10 */ /* 0x000fe20008ffe4ff */
[----:B------:R-:W-:-:S04]  /*19e0*/  ULDC UR4, c[0x0][0x424] ;  /* 0x0001090000047ab9 */ /* 0x000fc80000000800 */
[----:B------:R0:W5:Y:S01]  /*19f0*/  @P2 LDG.E R151, desc[UR54][R6.64] ;  /* 0x0000003606972981 */ /* 0x000162000c1e1900 */
[----:B------:R-:W-:-:S03]  /*1a00*/  UISETP.NE.AND.EX UP0, UPT, UR5, URZ, UPT, UP0 ;  /* 0x0000003f0500728c */ /* 0x000fc6000bf05300 */
[----:B------:R-:W-:Y:S01]  /*1a10*/  ULDC UR5, c[0x0][0x2f0] ;  /* 0x0000bc0000057ab9 */ /* 0x000fe20000000800 */
[----:B------:R-:W-:-:S04]  /*1a20*/  USEL UR4, UR4, 0x1, UP0 ;  /* 0x0000000104047887 */ /* 0x000fc80008000000 */
[----:B------:R-:W-:-:S03]  /*1a30*/  UIMAD UR4, UR4, UR5, URZ ;  /* 0x00000005040472a4 */ /* 0x000fc6000f8e023f */
[----:B------:R-:W-:Y:S02]  /*1a40*/  ULDC UR5, c[0x0][0x348] ;  /* 0x0000d20000057ab9 */ /* 0x000fe40000000800 */
[----:B------:R-:W-:Y:S01]  /*1a50*/  MOV R2, UR5 ;  /* 0x0000000500027c02 */ /* 0x000fe20008000f00 */
[----:B------:R-:W-:Y:S01]  /*1a60*/  IMAD.U32 R25, RZ, RZ, UR4 ;  /* 0x00000004ff197e24 */ /* 0x000fe2000f8e00ff */
[----:B0-----:R-:W-:Y:S06]  /*1a70*/  @P2 BRA `(.L_x_329) ;  /* 0x0000000000242947 */ /* 0x001fec0003800000 */
[----:B------:R-:W-:Y:S02]  /*1a80*/  ULDC.64 UR4, c[0x0][0xa00] ;  /* 0x0002800000047ab9 */ /* 0x000fe40000000a00 */
[----:B------:R-:W-:-:S04]  /*1a90*/  ISETP.NE.U32.AND P1, PT, RZ, UR4, PT ;  /* 0x00000004ff007c0c */ /* 0x000fc8000bf25070 */
[----:B------:R-:W-:-:S13]  /*1aa0*/  ISETP.NE.AND.EX P1, PT, RZ, UR5, PT, P1 ;  /* 0x00000005ff007c0c */ /* 0x000fda000bf25310 */
[----:B------:R-:W-:Y:S05]  /*1ab0*/  @!P1 BRA `(.L_x_329) ;  /* 0x0000000000149947 */ /* 0x000fea0003800000 */
[----:B------:R-:W0:Y:S02]  /*1ac0*/  LDC.64 R4, c[0x0][0xa00] ;  /* 0x00028000ff047b82 */ /* 0x000e240000000a00 */
[----:B0-----:R-:W-:-:S05]  /*1ad0*/  IMAD.WIDE R4, R237, 0x4, R4 ;  /* 0x00000004ed047825 */ /* 0x001fca00078e0204 */
[----:B-----5:R-:W2:Y:S04]  /*1ae0*/  LDG.E R151, desc[UR54][R4.64] ;  /* 0x0000003604977981 */ /* 0x020ea8000c1e1900 */
[----:B------:R-:W2:Y:S02]  /*1af0*/  LDG.E R0, desc[UR54][R4.64+0x4] ;  /* 0x0000043604007981 */ /* 0x000ea4000c1e1900 */
[----:B--2---:R-:W-:-:S07]  /*1b00*/  IMAD.IADD R151, R0, 0x1, -R151 ;  /* 0x0000000100977824 */ /* 0x004fce00078e0a97 */
.L_x_329:
[----:B------:R-:W-:Y:S01]  /*1b10*/  ULDC.64 UR4, c[0x0][0xa20] ;  /* 0x0002880000047ab9 */ /* 0x000fe20000000a00 */
[----:B------:R0:W-:Y:S01]  /*1b20*/  STL [R1+0x18], R149 ;  /* 0x0000189501007387 */ /* 0x0001e20000100800 */
[----:B------:R-:W-:Y:S02]  /*1b30*/  ISETP.NE.U32.AND P1, PT, RZ, UR4, PT ;  /* 0x00000004ff007c0c */ /* 0x000fe4000bf25070 */
[C---:B------:R-:W-:Y:S02]  /*1b40*/  LOP3.LUT R3, R150.reuse, 0xff000000, RZ, 0xc0, !PT ;  /* 0xff00000096037812 */ /* 0x040fe400078ec0ff */
[----:B------:R-:W-:Y:S02]  /*1b50*/  ISETP.NE.AND.EX P1, PT, RZ, UR5, PT, P1 ;  /* 0x00000005ff007c0c */ /* 0x000fe4000bf25310 */
[----:B------:R-:W-:Y:S02]  /*1b60*/  LOP3.LUT R0, R150, 0xff0000, RZ, 0xc0, !PT ;  /* 0x00ff000096007812 */ /* 0x000fe400078ec0ff */
[----:B------:R-:W-:-:S02]  /*1b70*/  SHF.R.U32.HI R3, RZ, 0x8, R3 ;  /* 0x00000008ff037819 */ /* 0x000fc40000011603 */
[----:B------:R-:W-:Y:S02]  /*1b80*/  LOP3.LUT R235, R150, 0xffff, RZ, 0xc0, !PT ;  /* 0x0000ffff96eb7812 */ /* 0x000fe400078ec0ff */
[----:B------:R-:W-:-:S05]  /*1b90*/  LEA.HI R11, R0, R3, RZ, 0x10 ;  /* 0x00000003000b7211 */ /* 0x000fca00078f80ff */
[----:B0-----:R-:W-:Y:S05]  /*1ba0*/  @!P1 BRA `(.L_x_330) ;  /* 0x0000000000109947 */ /* 0x001fea0003800000 */
[----:B------:R-:W-:-:S04]  /*1bb0*/  IADD3 R4, P0, R29, UR4, RZ ;  /* 0x000000041d047c10 */ /* 0x000fc8000ff1e0ff */
[----:B------:R-:W-:-:S05]  /*1bc0*/  IADD3.X R5, R28, UR5, RZ, P0, !PT ;  /* 0x000000051c057c10 */ /* 0x000fca00087fe4ff */
[----:B------:R0:W5:Y:S01]  /*1bd0*/  LDG.E R25, desc[UR54][R4.64] ;  /* 0x0000003604197981 */ /* 0x000162000c1e1900 */
[----:B------:R-:W-:Y:S05]  /*1be0*/  BRA `(.L_x_331) ;  /* 0x0000000000107947 */ /* 0x000fea0003800000 */
.L_x_330:
[----:B------:R-:W-:Y:S05]  /*1bf0*/  @!P0 BRA `(.L_x_331) ;  /* 0x00000000000c8947 */ /* 0x000fea0003800000 */
[----:B------:R-:W2:Y:S04]  /*1c00*/  LDG.E R0, desc[UR54][R8.64] ;  /* 0x0000003608007981 */ /* 0x000ea8000c1e1900 */
[----:B------:R-:W2:Y:S02]  /*1c10*/  LDG.E R25, desc[UR54][R8.64+0x4] ;  /* 0x0000043608197981 */ /* 0x000ea4000c1e1900 */
[----:B--2---:R-:W-:-:S07]  /*1c20*/  IMAD.IADD R25, R25, 0x1, -R0 ;  /* 0x0000000119197824 */ /* 0x004fce00078e0a00 */
.L_x_331:
[----:B------:R-:W-:Y:S01]  /*1c30*/  ULDC.64 UR4, c[0x0][0xa10] ;  /* 0x0002840000047ab9 */ /* 0x000fe20000000a00 */
[----:B------:R-:W2:Y:S01]  /*1c40*/  LDL.LU R27, [R1+0x10] ;  /* 0x00001000011b7983 */ /* 0x000ea20000300800 */
[----:B------:R-:W-:-:S04]  /*1c50*/  ISETP.NE.U32.AND P0, PT, RZ, UR4, PT ;  /* 0x00000004ff007c0c */ /* 0x000fc8000bf05070 */
[----:B------:R-:W-:Y:S01]  /*1c60*/  ISETP.NE.AND.EX P0, PT, RZ, UR5, PT, P0 ;  /* 0x00000005ff007c0c */ /* 0x000fe2000bf05300 */
[----:B------:R-:W-:-:S12]  /*1c70*/  ULDC.64 UR4, c[0x0][0xa30] ;  /* 0x00028c0000047ab9 */ /* 0x000fd80000000a00 */
[----:B0-----:R-:W0:Y:S02]  /*1c80*/  @P0 LDC.64 R4, c[0x0][0xa10] ;  /* 0x00028400ff040b82 */ /* 0x001e240000000a00 */
[----:B0-----:R-:W-:-:S05]  /*1c90*/  @P0 IMAD.WIDE R4, R237, 0x4, R4 ;  /* 0x00000004ed040825 */ /* 0x001fca00078e0204 */
[----:B------:R-:W3:Y:S04]  /*1ca0*/  @P0 LDG.E R0, desc[UR54][R4.64] ;  /* 0x0000003604000981 */ /* 0x000ee8000c1e1900 */
[----:B------:R-:W3:Y:S01]  /*1cb0*/  @P0 LDG.E R3, desc[UR54][R4.64+0x4] ;  /* 0x0000043604030981 */ /* 0x000ee2000c1e1900 */
[----:B------:R-:W-:Y:S01]  /*1cc0*/  ISETP.NE.U32.AND P1, PT, RZ, UR4, PT ;  /* 0x00000004ff007c0c */ /* 0x000fe2000bf25070 */
[----:B-----5:R-:W-:-:S03]  /*1cd0*/  IMAD.MOV.U32 R146, RZ, RZ, R25 ;  /* 0x000000ffff927224 */ /* 0x020fc600078e0019 */
[----:B------:R-:W-:-:S13]  /*1ce0*/  ISETP.NE.AND.EX P1, PT, RZ, UR5, PT, P1 ;  /* 0x00000005ff007c0c */ /* 0x000fda000bf25310 */
[----:B------:R-:W-:-:S04]  /*1cf0*/  @P1 IADD3 R6, P2, R29, UR4, RZ ;  /* 0x000000041d061c10 */ /* 0x000fc8000ff5e0ff */
[----:B------:R-:W-:-:S05]  /*1d00*/  @P1 IADD3.X R7, R28, UR5, RZ, P2, !PT ;  /* 0x000000051c071c10 */ /* 0x000fca00097fe4ff */
[----:B------:R0:W5:Y:S01]  /*1d10*/  @P1 LDG.E R146, desc[UR54][R6.64] ;  /* 0x0000003606921981 */ /* 0x000162000c1e1900 */
[----:B------:R-:W-:Y:S01]  /*1d20*/  IMAD.IADD R9, R25, 0x1, -R10 ;  /* 0x0000000119097824 */ /* 0x000fe200078e0a0a */
[----:B------:R-:W-:Y:S01]  /*1d30*/  LOP3.LUT R12, R11, 0xff, RZ, 0xc0, !PT ;  /* 0x000000ff0b0c7812 */ /* 0x000fe200078ec0ff */
[----:B------:R-:W-:Y:S01]  /*1d40*/  BSSY B0, `(.L_x_332) ;  /* 0x000002d000007945 */ /* 0x000fe20003800000 */
[----:B------:R-:W-:-:S03]  /*1d50*/  SHF.R.U32.HI R8, RZ, 0x10, R11 ;  /* 0x00000010ff087819 */ /* 0x000fc6000001160b */
[----:B------:R0:W-:Y:S01]  /*1d60*/  STL [R1+0x24], R12 ;  /* 0x0000240c01007387 */ /* 0x0001e20000100800 */
[----:B--2---:R-:W-:Y:S02]  /*1d70*/  LOP3.LUT R27, R27, 0xfffffff7, RZ, 0xc0, !PT ;  /* 0xfffffff71b1b7812 */ /* 0x004fe400078ec0ff */
[----:B---3--:R-:W-:-:S05]  /*1d80*/  @P0 IADD3 R2, -R0, R3, RZ ;  /* 0x0000000300020210 */ /* 0x008fca0007ffe1ff */
[----:B------:R-:W-:-:S04]  /*1d90*/  IMAD.IADD R157, R9, 0x1, R2 ;  /* 0x00000001099d7824 */ /* 0x000fc800078e0202 */
[C---:B------:R-:W-:Y:S01]  /*1da0*/  VIADD R0, R157.reuse, 0x9f ;  /* 0x0000009f9d007836 */ /* 0x040fe20000000000 */
[----:B------:R-:W-:-:S03]  /*1db0*/  ISETP.GE.AND P3, PT, R157, 0x1, PT ;  /* 0x000000019d00780c */ /* 0x000fc60003f66270 */
[----:B------:R-:W-:-:S05]  /*1dc0*/  IMAD.HI R0, R0, 0x66666667, RZ ;  /* 0x6666666700007827 */ /* 0x000fca00078e02ff */
[----:B------:R-:W-:-:S04]  /*1dd0*/  SHF.R.U32.HI R3, RZ, 0x1f, R0 ;  /* 0x0000001fff037819 */ /* 0x000fc80000011600 */
[----:B------:R-:W-:Y:S01]  /*1de0*/  LEA.HI.SX32 R148, R0, R3, 0x1a ;  /* 0x0000000300947211 */ /* 0x000fe200078fd2ff */
[----:B------:R-:W-:Y:S01]  /*1df0*/  IMAD.MOV.U32 R3, RZ, RZ, RZ ;  /* 0x000000ffff037224 */ /* 0x000fe200078e00ff */
[----:B------:R-:W-:-:S05]  /*1e00*/  @P3 LOP3.LUT R27, R27, 0x8, RZ, 0xfc, !PT ;  /* 0x000000081b1b3812 */ /* 0x000fca00078efcff */
[----:B------:R0:W-:Y:S04]  /*1e10*/  STL [R1+0x10], R27 ;  /* 0x0000101b01007387 */ /* 0x0001e80000100800 */
[----:B------:R0:W-:Y:S01]  /*1e20*/  STL [R1+0x4], R8 ;  /* 0x0000040801007387 */ /* 0x0001e20000100800 */
[----:B------:R-:W-:Y:S05]  /*1e30*/  @!P3 BRA `(.L_x_333) ;  /* 0x000000000074b947 */ /* 0x000fea0003800000 */
[----:B------:R-:W-:Y:S01]  /*1e40*/  ISETP.NE.AND P0, PT, R8, RZ, PT ;  /* 0x000000ff0800720c */ /* 0x000fe20003f05270 */
[----:B------:R-:W-:-:S03]  /*1e50*/  ULDC UR4, c[0x0][0x9f0] ;  /* 0x00027c0000047ab9 */ /* 0x000fc60000000800 */
[----:B------:R-:W-:-:S04]  /*1e60*/  SEL R11, R8, UR4, P0 ;  /* 0x00000004080b7c07 */ /* 0x000fc80008000000 */
[-C--:B0-----:R-:W-:Y:S02]  /*1e70*/  IABS R6, R11.reuse ;  /* 0x0000000b00067213 */ /* 0x081fe40000000000 */
[----:B------:R-:W-:Y:S02]  /*1e80*/  IADD3 R0, R148, -0x1, R11 ;  /* 0xffffffff94007810 */ /* 0x000fe40007ffe00b */
[----:B------:R-:W0:Y:S01]  /*1e90*/  I2F.RP R3, R6 ;  /* 0x0000000600037306 */ /* 0x000e220000209400 */
[-C--:B------:R-:W-:Y:S02]  /*1ea0*/  IABS R10, R11.reuse ;  /* 0x0000000b000a7213 */ /* 0x080fe40000000000 */
[----:B------:R-:W-:Y:S02]  /*1eb0*/  IABS R8, R0 ;  /* 0x0000000000087213 */ /* 0x000fe40000000000 */
[----:B------:R-:W-:-:S04]  /*1ec0*/  LOP3.LUT R0, R0, R11, RZ, 0x3c, !PT ;  /* 0x0000000b00007212 */ /* 0x000fc800078e3cff */
[----:B------:R-:W-:Y:S01]  /*1ed0*/  ISETP.GE.AND P2, PT, R0, RZ, PT ;  /* 0x000000ff0000720c */ /* 0x000fe20003f46270 */
[----:B0-----:R-:W0:Y:S02]  /*1ee0*/  MUFU.RCP R3, R3 ;  /* 0x0000000300037308 */ /* 0x001e240000001000 */
[----:B0-----:R-:W-:Y:S01]  /*1ef0*/  VIADD R4, R3, 0xffffffe ;  /* 0x0ffffffe03047836 */ /* 0x001fe20000000000 */
[----:B------:R-:W-:-:S05]  /*1f00*/  IADD3 R3, RZ, -R10, RZ ;  /* 0x8000000aff037210 */ /* 0x000fca0007ffe0ff */
[----:B------:R0:W1:Y:S02]  /*1f10*/  F2I.FTZ.U32.TRUNC.NTZ R5, R4 ;  /* 0x0000000400057305 */ /* 0x000064000021f000 */
[----:B0-----:R-:W-:Y:S02]  /*1f20*/  IMAD.MOV.U32 R4, RZ, RZ, RZ ;  /* 0x000000ffff047224 */ /* 0x001fe400078e00ff */
[----:B-1----:R-:W-:-:S04]  /*1f30*/  IMAD.MOV R7, RZ, RZ, -R5 ;  /* 0x000000ffff077224 */ /* 0x002fc800078e0a05 */
[----:B------:R-:W-:-:S04]  /*1f40*/  IMAD R7, R7, R6, RZ ;  /* 0x0000000607077224 */ /* 0x000fc800078e02ff */
[----:B------:R-:W-:-:S06]  /*1f50*/  IMAD.HI.U32 R5, R5, R7, R4 ;  /* 0x0000000705057227 */ /* 0x000fcc00078e0004 */
        /* <DEDUP_REMOVED lines=8> */
[----:B------:R-:W-:-:S05]  /*1fe0*/  IMAD.MOV.U32 R3, RZ, RZ, R5 ;  /* 0x000000ffff037224 */ /* 0x000fca00078e0005 */
[----:B------:R-:W-:Y:S02]  /*1ff0*/  @!P2 IADD3 R3, -R3, RZ, RZ ;  /* 0x000000ff0303a210 */ /* 0x000fe40007ffe1ff */
[----:B------:R-:W-:-:S07]  /*2000*/  @!P1 LOP3.LUT R3, RZ, R11, RZ, 0x33, !PT ;  /* 0x0000000bff039212 */ /* 0x000fce00078e33ff */
.L_x_333:
[----:B------:R-:W-:Y:S05]  /*2010*/  BSYNC B0 ;  /* 0x0000000000007941 */ /* 0x000fea0003800000 */
.L_x_332:
[----:B------:R-:W-:-:S05]  /*2020*/  IMAD R0, R12, R3, RZ ;  /* 0x000000030c007224 */ /* 0x000fca00078e02ff */
[C---:B------:R-:W-:Y:S01]  /*2030*/  VIADDMNMX R3, R0.reuse, R3, R148, PT ;  /* 0x0000000300037246 */ /* 0x040fe20003800194 */
[----:B------:R-:W-:-:S04]  /*2040*/  IMAD R0, R0, 0xa0, -R9 ;  /* 0x000000a000007824 */ /* 0x000fc800078e0a09 */
[----:B------:R-:W-:Y:S01]  /*2050*/  IMAD R3, R3, 0xa0, -R9 ;  /* 0x000000a003037824 */ /* 0x000fe200078e0a09 */
[----:B------:R-:W-:-:S04]  /*2060*/  VIMNMX R0, RZ, R0, !PT ;  /* 0x00000000ff007248 */ /* 0x000fc80007fe0100 */
[----:B------:R-:W-:Y:S01]  /*2070*/  VIMNMX R3, R3, R2, PT ;  /* 0x0000000203037248 */ /* 0x000fe20003fe0100 */
[----:B------:R-:W-:-:S03]  /*2080*/  IMAD.WIDE.U32 R126, R0, -0x33333333, RZ ;  /* 0xcccccccd007e7825 */ /* 0x000fc600078e00ff */
[----:B------:R-:W-:Y:S02]  /*2090*/  ISETP.GT.AND P0, PT, R3, R0, PT ;  /* 0x000000000300720c */ /* 0x000fe40003f04270 */
[----:B------:R-:W-:-:S05]  /*20a0*/  SHF.R.U32.HI R126, RZ, 0x7, R127 ;  /* 0x00000007ff7e7819 */ /* 0x000fca000001167f */
[----:B------:R-:W-:-:S06]  /*20b0*/  IMAD.MOV.U32 R24, RZ, RZ, R126 ;  /* 0x000000ffff187224 */ /* 0x000fcc00078e007e */
[----:B------:R-:W-:-:S04]  /*20c0*/  @P0 VIADD R0, R3, 0x9f ;  /* 0x0000009f03000836 */ /* 0x000fc80000000000 */
[----:B------:R-:W-:-:S05]  /*20d0*/  @P0 IMAD.HI R0, R0, 0x66666667, RZ ;  /* 0x6666666700000827 */ /* 0x000fca00078e02ff */
[----:B------:R-:W-:-:S04]  /*20e0*/  @P0 SHF.R.U32.HI R3, RZ, 0x1f, R0 ;  /* 0x0000001fff030819 */ /* 0x000fc80000011600 */
[----:B------:R-:W-:Y:S02]  /*20f0*/  @P0 LEA.HI.SX32 R24, R0, R3, 0x1a ;  /* 0x0000000300180211 */ /* 0x000fe400078fd2ff */
[----:B------:R-:W-:Y:S02]  /*2100*/  PLOP3.LUT P0, PT, PT, PT, PT, 0x80, 0x0 ;  /* 0x000000000000781c */ /* 0x000fe40003f0f070 */
[----:B------:R-:W-:-:S13]  /*2110*/  ISETP.GT.AND P1, PT, R24, R126, PT ;  /* 0x0000007e1800720c */ /* 0x000fda0003f24270 */
[----:B------:R-:W-:Y:S05]  /*2120*/  @!P1 BRA `(.L_x_334) ;  /* 0x000000e0004c9947 */ /* 0x000fea0003800000 */
[----:B------:R-:W-:Y:S01]  /*2130*/  VIADD R0, R16, 0x24200 ;  /* 0x0002420010007836 */ /* 0x000fe20000000000 */
[----:B------:R-:W-:Y:S04]  /*2140*/  BSSY B6, `(.L_x_335) ;  /* 0x0000013000067945 */ /* 0x000fe80003800000 */
[----:B------:R-:W-:-:S13]  /*2150*/  LOP3.LUT P0, RZ, R0, 0x1bf, RZ, 0xc0, !PT ;  /* 0x000001bf00ff7812 */ /* 0x000fda000780c0ff */
[----:B------:R-:W-:Y:S05]  /*2160*/  @!P0 BRA `(.L_x_336) ;  /* 0x0000000000408947 */ /* 0x000fea0003800000 */
[----:B------:R-:W-:Y:S01]  /*2170*/  MOV R0, 0x0 ;  /* 0x0000000000007802 */ /* 0x000fe20000000f00 */
[----:B------:R-:W-:Y:S01]  /*2180*/  ULDC.64 UR4, c[0x4][0xc0] ;  /* 0x0100300000047ab9 */ /* 0x000fe20000000a00 */
[----:B------:R-:W-:Y:S01]  /*2190*/  ULDC.64 UR6, c[0x4][0x20] ;  /* 0x0100080000067ab9 */ /* 0x000fe20000000a00 */
[----:B------:R-:W-:Y:S01]  /*21a0*/  IMAD.U32 R4, RZ, RZ, UR4 ;  /* 0x00000004ff047e24 */ /* 0x000fe2000f8e00ff */
[----:B------:R1:W2:Y:S01]  /*21b0*/  LDC.64 R14, c[0x4][R0] ;  /* 0x01000000000e7b82 */ /* 0x0002a20000000a00 */
[----:B------:R-:W-:Y:S01]  /*21c0*/  IMAD.U32 R5, RZ, RZ, UR5 ;  /* 0x00000005ff057e24 */ /* 0x000fe2000f8e00ff */
[----:B------:R-:W-:Y:S01]  /*21d0*/  ULDC.64 UR4, c[0x4][0xc8] ;  /* 0x0100320000047ab9 */ /* 0x000fe20000000a00 */
[----:B------:R-:W-:Y:S01]  /*21e0*/  IMAD.U32 R10, RZ, RZ, UR6 ;  /* 0x00000006ff0a7e24 */ /* 0x000fe2000f8e00ff */
[----:B0-----:R-:W-:Y:S01]  /*21f0*/  MOV R6, UR4 ;  /* 0x0000000400067c02 */ /* 0x001fe20008000f00 */
[----:B------:R-:W-:Y:S01]  /*2200*/  IMAD.U32 R7, RZ, RZ, UR5 ;  /* 0x00000005ff077e24 */ /* 0x000fe2000f8e00ff */
[----:B------:R-:W-:Y:S01]  /*2210*/  MOV R13, RZ ;  /* 0x000000ff000d7202 */ /* 0x000fe20000000f00 */
[----:B------:R-:W-:-:S02]  /*2220*/  IMAD.U32 R11, RZ, RZ, UR7 ;  /* 0x00000007ff0b7e24 */ /* 0x000fc4000f8e00ff */
[----:B------:R-:W-:Y:S02]  /*2230*/  IMAD.MOV.U32 R8, RZ, RZ, 0x70 ;  /* 0x00000070ff087424 */ /* 0x000fe400078e00ff */
[----:B-1----:R-:W-:-:S07]  /*2240*/  IMAD.MOV.U32 R12, RZ, RZ, 0x1 ;  /* 0x00000001ff0c7424 */ /* 0x002fce00078e00ff */
[----:B------:R-:W-:-:S07]  /*2250*/  LEPC R20, `(.L_x_336) ;  /* 0x000000001014794e */ /* 0x000fce0000000000 */
[----:B--2--5:R-:W-:Y:S05]  /*2260*/  CALL.ABS.NOINC R14 ;  /* 0x000000000e007343 */ /* 0x024fea0003c00000 */
.L_x_336:
[----:B------:R-:W-:Y:S05]  /*2270*/  BSYNC B6 ;  /* 0x0000000000067941 */ /* 0x000fea0003800000 */
.L_x_335:
        /* <DEDUP_REMOVED lines=11> */
[----:B------:R-:W-:Y:S01]  /*2330*/  MOV R10, UR6 ;  /* 0x00000006000a7c02 */ /* 0x000fe20008000f00 */
[----:B0-----:R-:W-:Y:S02]  /*2340*/  IMAD.U32 R6, RZ, RZ, UR4 ;  /* 0x00000004ff067e24 */ /* 0x001fe4000f8e00ff */
[----:B------:R-:W-:-:S02]  /*2350*/  IMAD.U32 R7, RZ, RZ, UR5 ;  /* 0x00000005ff077e24 */ /* 0x000fc4000f8e00ff */
[----:B------:R-:W-:Y:S02]  /*2360*/  IMAD.U32 R11, RZ, RZ, UR7 ;  /* 0x00000007ff0b7e24 */ /* 0x000fe4000f8e00ff */
[----:B------:R-:W-:Y:S02]  /*2370*/  IMAD.MOV.U32 R8, RZ, RZ, 0x70 ;  /* 0x00000070ff087424 */ /* 0x000fe400078e00ff */
[----:B------:R-:W-:Y:S02]  /*2380*/  IMAD.MOV.U32 R12, RZ, RZ, 0x1 ;  /* 0x00000001ff0c7424 */ /* 0x000fe400078e00ff */
[----:B-1----:R-:W-:-:S07]  /*2390*/  IMAD.MOV.U32 R13, RZ, RZ, RZ ;  /* 0x000000ffff0d7224 */ /* 0x002fce00078e00ff */
[----:B------:R-:W-:-:S07]  /*23a0*/  LEPC R20, `(.L_x_338) ;  /* 0x000000001014794e */ /* 0x000fce0000000000 */
[----:B--2--5:R-:W-:Y:S05]  /*23b0*/  CALL.ABS.NOINC R14 ;  /* 0x000000000e007343 */ /* 0x024fea0003c00000 */
.L_x_338:
[----:B------:R-:W-:Y:S05]  /*23c0*/  BSYNC B6 ;  /* 0x0000000000067941 */ /* 0x000fea0003800000 */
.L_x_337:
[----:B------:R-:W-:Y:S01]  /*23d0*/  ULDC.64 UR4, c[0x0][0x9f8] ;  /* 0x00027e0000047ab9 */ /* 0x000fe20000000a00 */
[----:B------:R-:W-:Y:S01]  /*23e0*/  MOV R0, R237 ;  /* 0x000000ed00007202 */ /* 0x000fe20000000f00 */
[----:B------:R-:W-:Y:S01]  /*23f0*/  IMAD.MOV.U32 R20, RZ, RZ, R27 ;  /* 0x000000ffff147224 */ /* 0x000fe200078e001b */
[----:B------:R-:W-:Y:S01]  /*2400*/  ISETP.NE.U32.AND P0, PT, RZ, UR4, PT ;  /* 0x00000004ff007c0c */ /* 0x000fe2000bf05070 */
[----:B------:R-:W1:Y:S03]  /*2410*/  LDC.64 R114, c[0x0][0x300] ;  /* 0x0000c000ff727b82 */ /* 0x000e660000000a00 */
[----:B------:R-:W-:Y:S01]  /*2420*/  ISETP.NE.AND.EX P0, PT, RZ, UR5, PT, P0 ;  /* 0x00000005ff007c0c */ /* 0x000fe2000bf05300 */
[----:B------:R-:W-:Y:S01]  /*2430*/  IMAD.IADD R123, R26, 0x1, R25 ;  /* 0x000000011a7b7824 */ /* 0x000fe200078e0219 */
[----:B------:R-:W-:-:S03]  /*2440*/  SHF.R.S32.HI R19, RZ, 0x1f, R18 ;  /* 0x0000001fff137819 */ /* 0x000fc60000011412 */
[----:B------:R-:W2:Y:S08]  /*2450*/  LDC.64 R108, c[0x0][0x3f8] ;  /* 0x0000fe00ff6c7b82 */ /* 0x000eb00000000a00 */
[----:B------:R-:W-:Y:S01]  /*2460*/  @P0 IADD3 R4, P1, R29, UR4, RZ ;  /* 0x000000041d040c10 */ /* 0x000fe2000ff3e0ff */
[----:B------:R-:W3:Y:S03]  /*2470*/  LDC.64 R102, c[0x0][0x408] ;  /* 0x00010200ff667b82 */ /* 0x000ee60000000a00 */
[----:B------:R-:W-:Y:S01]  /*2480*/  @P0 IADD3.X R5, R28, UR5, RZ, P1, !PT ;  /* 0x000000051c050c10 */ /* 0x000fe20008ffe4ff */
[----:B0-----:R-:W0:Y:S01]  /*2490*/  S2R R27, SR_TID.X ;  /* 0x00000000001b7919 */ /* 0x001e220000002100 */
[----:B------:R-:W-:Y:S01]  /*24a0*/  SHF.R.S32.HI R15, RZ, 0x1f, R123 ;  /* 0x0000001fff0f7819 */ /* 0x000fe2000001147b */
[----:B------:R-:W-:-:S02]  /*24b0*/  ULDC.64 UR4, c[0x0][0xa08] ;  /* 0x0002820000047ab9 */ /* 0x000fc40000000a00 */
[----:B------:R4:W3:Y:S01]  /*24c0*/  @P0 LDG.E R0, desc[UR54][R4.64] ;  /* 0x0000003604000981 */ /* 0x0008e2000c1e1900 */
[-C--:B-1----:R-:W-:Y:S01]  /*24d0*/  IMAD.WIDE.U32 R6, R123, R114.reuse, RZ ;  /* 0x000000727b067225 */ /* 0x082fe200078e00ff */
[----:B------:R-:W-:Y:S01]  /*24e0*/  ISETP.NE.U32.AND P0, PT, RZ, UR4, PT ;  /* 0x00000004ff007c0c */ /* 0x000fe2000bf05070 */
[----:B------:R-:W1:Y:S01]  /*24f0*/  LDC R121, c[0x0][0x3f4] ;  /* 0x0000fd00ff797b82 */ /* 0x000e620000000800 */
[----:B------:R-:W-:Y:S01]  /*2500*/  SHF.R.S32.HI R31, RZ, 0x1f, R220 ;  /* 0x0000001fff1f7819 */ /* 0x000fe200000114dc */
[----:B------:R-:W-:Y:S01]  /*2510*/  IMAD R8, R15, R114, RZ ;  /* 0x000000720f087224 */ /* 0x000fe200078e02ff */
[----:B------:R-:W-:Y:S01]  /*2520*/  ISETP.NE.AND.EX P0, PT, RZ, UR5, PT, P0 ;  /* 0x00000005ff007c0c */ /* 0x000fe2000bf05300 */
[----:B------:R-:W-:Y:S01]  /*2530*/  ULDC.64 UR4, c[0x0][0x308] ;  /* 0x0000c20000047ab9 */ /* 0x000fe20000000a00 */
[----:B------:R-:W-:Y:S01]  /*2540*/  LOP3.LUT R20, R20, 0xfffffffb, RZ, 0xc0, !PT ;  /* 0xfffffffb14147812 */ /* 0x000fe200078ec0ff */
[----:B------:R-:W-:Y:S01]  /*2550*/  IMAD R3, R123, R115, R8 ;  /* 0x000000737b037224 */ /* 0x000fe200078e0208 */
[----:B------:R-:W-:Y:S01]  /*2560*/  SHF.R.S32.HI R23, RZ, 0x1f, R22 ;  /* 0x0000001fff177819 */ /* 0x000fe20000011416 */
[----:B--2---:R-:W-:Y:S01]  /*2570*/  IMAD R10, R31, R108, RZ ;  /* 0x0000006c1f0a7224 */ /* 0x004fe200078e02ff */
[C---:B------:R-:W-:Y:S01]  /*2580*/  SHF.L.U64.HI R131, R114.reuse, 0x7, R115 ;  /* 0x0000000772837819 */ /* 0x040fe20000010273 */
[----:B------:R-:W-:Y:S01]  /*2590*/  IMAD.IADD R7, R7, 0x1, R3 ;  /* 0x0000000107077824 */ /* 0x000fe200078e0203 */
[----:B------:R-:W-:Y:S01]  /*25a0*/  SHF.L.U32 R132, R114, 0x7, RZ ;  /* 0x0000000772847819 */ /* 0x000fe200000006ff */
[----:B------:R-:W-:-:S02]  /*25b0*/  IMAD R13, R220, R109, R10 ;  /* 0x0000006ddc0d7224 */ /* 0x000fc400078e020a */
[----:B----4-:R-:W-:-:S04]  /*25c0*/  IMAD.WIDE.U32 R4, R235, UR4, R6 ;  /* 0x00000004eb047c25 */ /* 0x010fc8000f8e0006 */
[----:B------:R-:W-:Y:S01]  /*25d0*/  IMAD R5, R235, UR5, R5 ;  /* 0x00000005eb057c24 */ /* 0x000fe2000f8e0205 */
[----:B------:R-:W-:Y:S01]  /*25e0*/  ULDC.64 UR4, c[0x0][0x310] ;  /* 0x0000c40000047ab9 */ /* 0x000fe20000000a00 */
[----:B------:R-:W-:-:S04]  /*25f0*/  IMAD.WIDE.U32 R110, R220, R108, R18 ;  /* 0x0000006cdc6e7225 */ /* 0x000fc800078e0012 */
[----:B------:R-:W-:Y:S01]  /*2600*/  IMAD.WIDE.U32 R112, R220, R108, R22 ;  /* 0x0000006cdc707225 */ /* 0x000fe200078e0016 */
[----:B0-----:R-:W-:Y:S02]  /*2610*/  SHF.R.U32.HI R34, RZ, 0x7, R27 ;  /* 0x00000007ff227819 */ /* 0x001fe4000001161b */
[----:B------:R-:W-:Y:S01]  /*2620*/  IADD3 R111, R13, R111, RZ ;  /* 0x0000006f0d6f7210 */ /* 0x000fe20007ffe0ff */
[----:B------:R-:W-:Y:S01]  /*2630*/  VIADD R9, R27, 0xffffff80 ;  /* 0xffffff801b097836 */ /* 0x000fe20000000000 */
[----:B------:R-:W-:Y:S01]  /*2640*/  ISETP.NE.AND P6, PT, R34, 0x1, PT ;  /* 0x000000012200780c */ /* 0x000fe20003fc5270 */
[----:B------:R-:W-:Y:S02]  /*2650*/  IMAD.IADD R113, R113, 0x1, R13 ;  /* 0x0000000171717824 */ /* 0x000fe400078e020d */
[----:B---3--:R-:W-:Y:S01]  /*2660*/  IMAD.WIDE.U32 R106, R220, R102, R22 ;  /* 0x00000066dc6a7225 */ /* 0x008fe200078e0016 */
[----:B------:R-:W-:-:S03]  /*2670*/  SHF.R.S32.HI R8, RZ, 0x1f, R9 ;  /* 0x0000001fff087819 */ /* 0x000fc60000011409 */
[----:B------:R-:W-:Y:S01]  /*2680*/  IMAD.WIDE.U32 R104, R220, R102, R18 ;  /* 0x00000066dc687225 */ /* 0x000fe200078e0012 */
[----:B------:R-:W-:-:S03]  /*2690*/  LEA.HI R8, R8, R9, RZ, 0x2 ;  /* 0x0000000908087211 */ /* 0x000fc600078f10ff */
[----:B------:R-:W-:Y:S01]  /*26a0*/  IMAD R25, R115, 0xa0, RZ ;  /* 0x000000a073197824 */ /* 0x000fe200078e02ff */
[----:B------:R-:W-:Y:S01]  /*26b0*/  SHF.R.S32.HI R127, RZ, 0x2, R8 ;  /* 0x00000002ff7f7819 */ /* 0x000fe20000011408 */
[----:B-----5:R-:W-:Y:S01]  /*26c0*/  IMAD.WIDE.U32 R110, R146, R108, R110 ;  /* 0x0000006c926e7225 */ /* 0x020fe200078e006e */
[----:B------:R-:W-:-:S03]  /*26d0*/  SHF.R.S32.HI R8, RZ, 0x1f, R8 ;  /* 0x0000001fff087819 */ /* 0x000fc60000011408 */
[----:B------:R-:W-:Y:S01]  /*26e0*/  IMAD.WIDE.U32 R112, R146, R108, R112 ;  /* 0x0000006c92707225 */ /* 0x000fe200078e0070 */
[----:B------:R-:W-:-:S03]  /*26f0*/  LEA.HI R8, R8, R127, RZ, 0x2 ;  /* 0x0000007f08087211 */ /* 0x000fc600078f10ff */
[----:B------:R-:W-:Y:S01]  /*2700*/  VIADD R36, R220, 0x80 ;  /* 0x00000080dc247836 */ /* 0x000fe20000000000 */
[----:B------:R-:W-:Y:S01]  /*2710*/  LOP3.LUT R8, R8, 0xfffffffc, RZ, 0xc0, !PT ;  /* 0xfffffffc08087812 */ /* 0x000fe200078ec0ff */
[----:B------:R-:W-:Y:S02]  /*2720*/  IMAD R129, R109, 0xa0, RZ ;  /* 0x000000a06d817824 */ /* 0x000fe400078e02ff */
[----:B------:R-:W-:Y:S01]  /*2730*/  VIADD R163, R34, 0x8 ;  /* 0x0000000822a37836 */ /* 0x000fe20000000000 */
[----:B------:R-:W-:Y:S01]  /*2740*/  SHF.R.S32.HI R147, RZ, 0x1f, R36 ;  /* 0x0000001fff937819 */ /* 0x000fe20000011424 */
[----:B------:R-:W-:Y:S02]  /*2750*/  IMAD.IADD R127, R127, 0x1, -R8 ;  /* 0x000000017f7f7824 */ /* 0x000fe400078e0a08 */
[----:B------:R-:W-:Y:S01]  /*2760*/  VIADD R8, R18, 0x80 ;  /* 0x0000008012087836 */ /* 0x000fe20000000000 */
[----:B------:R-:W-:Y:S02]  /*2770*/  SHF.R.S32.HI R3, RZ, 0x1f, R0 ;  /* 0x0000001fff037819 */ /* 0x000fe40000011400 */
[----:B------:R-:W-:-:S02]  /*2780*/  SEL R21, R0, RZ, !P0 ;  /* 0x000000ff00157207 */ /* 0x000fc40004000000 */
[----:B------:R-:W-:Y:S01]  /*2790*/  SEL R12, R3, RZ, !P0 ;  /* 0x000000ff030c7207 */ /* 0x000fe20004000000 */
[----:B------:R-:W-:Y:S02]  /*27a0*/  IMAD R3, R31, R114, RZ ;  /* 0x000000721f037224 */ /* 0x000fe400078e02ff */
[----:B------:R-:W-:-:S04]  /*27b0*/  IMAD.WIDE.U32 R118, R21, UR4, R4 ;  /* 0x0000000415767c25 */ /* 0x000fc8000f8e0004 */
[----:B------:R-:W-:Y:S02]  /*27c0*/  IMAD R0, R12, UR4, RZ ;  /* 0x000000040c007c24 */ /* 0x000fe4000f8e02ff */
[----:B------:R-:W-:-:S04]  /*27d0*/  IMAD.WIDE.U32 R4, R220, R114, R18 ;  /* 0x00000072dc047225 */ /* 0x000fc800078e0012 */
[----:B------:R-:W-:Y:S01]  /*27e0*/  IMAD R9, R21, UR5, R0 ;  /* 0x0000000515097c24 */ /* 0x000fe2000f8e0200 */
[----:B------:R-:W-:Y:S05]  /*27f0*/  @!P6 WARPSYNC.ALL ;  /* 0x000000000000e948 */ /* 0x000fea0003800000 */
[----:B------:R-:W-:Y:S01]  /*2800*/  VIADD R0, R18, 0x20 ;  /* 0x0000002012007836 */ /* 0x000fe20000000000 */
[----:B------:R-:W-:Y:S01]  /*2810*/  ULDC.64 UR4, c[0x0][0x330] ;  /* 0x0000cc0000047ab9 */ /* 0x000fe20000000a00 */
[----:B------:R-:W-:Y:S01]  /*2820*/  IMAD R11, R220, R115, R3 ;  /* 0x00000073dc0b7224 */ /* 0x000fe200078e0203 */
[----:B------:R-:W-:Y:S01]  /*2830*/  ULDC.64 UR6, c[0x0][0x338] ;  /* 0x0000ce0000067ab9 */ /* 0x000fe20000000a00 */
[C---:B------:R-:W-:Y:S01]  /*2840*/  IMAD.WIDE.U32 R116, R235.reuse, UR4, R18 ;  /* 0x00000004eb747c25 */ /* 0x040fe2000f8e0012 */
[----:B------:R-:W-:Y:S01]  /*2850*/  ULDC UR4, c[0x0][0x2f4] ;  /* 0x0000bd0000047ab9 */ /* 0x000fe20000000800 */
[----:B------:R-:W-:Y:S01]  /*2860*/  @!P6 BAR.SYNC.DEFER_BLOCKING 0x9, 0x100 ;  /* 0x024400000000eb1d */ /* 0x000fe20000010000 */
[----:B------:R-:W-:Y:S01]  /*2870*/  ISETP.GE.AND P1, PT, R0, UR4, PT ;  /* 0x0000000400007c0c */ /* 0x000fe2000bf26270 */
[----:B------:R-:W-:Y:S01]  /*2880*/  IMAD R117, R235, UR5, R117 ;  /* 0x00000005eb757c24 */ /* 0x000fe2000f8e0275 */
[----:B------:R-:W-:Y:S01]  /*2890*/  ISETP.GE.AND P0, PT, R18, UR4, PT ;  /* 0x0000000412007c0c */ /* 0x000fe2000bf06270 */
[----:B------:R-:W-:Y:S01]  /*28a0*/  IMAD.WIDE.U32 R114, R114, 0xa0, RZ ;  /* 0x000000a072727825 */ /* 0x000fe200078e00ff */
[----:B------:R-:W-:-:S02]  /*28b0*/  SEL R7, RZ, 0xffffffff, P1 ;  /* 0xffffffffff077807 */ /* 0x000fc40000800000 */
[----:B------:R-:W-:Y:S01]  /*28c0*/  SEL R6, RZ, 0x1, P0 ;  /* 0x00000001ff067807 */ /* 0x000fe20000000000 */
[----:B------:R-:W-:Y:S01]  /*28d0*/  IMAD.WIDE.U32 R116, R21, UR6, R116 ;  /* 0x0000000615747c25 */ /* 0x000fe2000f8e0074 */
[----:B------:R-:W-:Y:S02]  /*28e0*/  LOP3.LUT P0, RZ, R127, 0x2, RZ, 0xc0, !PT ;  /* 0x000000027fff7812 */ /* 0x000fe4000780c0ff */
[----:B------:R-:W-:Y:S01]  /*28f0*/  IADD3 R3, P1, R118, R4, RZ ;  /* 0x0000000476037210 */ /* 0x000fe20007f3e0ff */
[----:B------:R-:W-:Y:S01]  /*2900*/  IMAD.SHL.U32 R7, R7, 0x2, RZ ;  /* 0x0000000207077824 */ /* 0x000fe200078e00ff */
[----:B------:R-:W-:Y:S01]  /*2910*/  IADD3 R4, R119, R9, RZ ;  /* 0x0000000977047210 */ /* 0x000fe20007ffe0ff */
[----:B------:R-:W-:-:S03]  /*2920*/  IMAD.IADD R128, R115, 0x1, R25 ;  /* 0x0000000173807824 */ /* 0x000fc600078e0219 */
[----:B------:R-:W-:Y:S01]  /*2930*/  LOP3.LUT R9, R7, 0x2, R6, 0xe2, !PT ;  /* 0x0000000207097812 */ /* 0x000fe200078ee206 */
[----:B------:R-:W-:Y:S01]  /*2940*/  VIADD R6, R18, 0x40 ;  /* 0x0000004012067836 */ /* 0x000fe20000000000 */
[----:B------:R-:W-:Y:S01]  /*2950*/  IADD3.X R5, R4, R5, R11, P1, !PT ;  /* 0x0000000504057210 */ /* 0x000fe20000ffe40b */
[----:B------:R-:W-:Y:S02]  /*2960*/  VIADD R7, R18, 0x60 ;  /* 0x0000006012077836 */ /* 0x000fe40000000000 */
[----:B------:R-:W-:Y:S02]  /*2970*/  @P0 LOP3.LUT R20, R20, 0x4, RZ, 0xfc, !PT ;  /* 0x0000000414140812 */ /* 0x000fe400078efcff */
[----:B------:R-:W-:Y:S02]  /*2980*/  ISETP.GE.AND P0, PT, R6, UR4, PT ;  /* 0x0000000406007c0c */ /* 0x000fe4000bf06270 */
[----:B------:R-:W-:Y:S02]  /*2990*/  ISETP.GE.AND P1, PT, R7, UR4, PT ;  /* 0x0000000407007c0c */ /* 0x000fe4000bf26270 */
[----:B------:R-:W-:-:S02]  /*29a0*/  SEL R10, RZ, 0x4, P0 ;  /* 0x00000004ff0a7807 */ /* 0x000fc40000000000 */
[----:B------:R-:W-:Y:S02]  /*29b0*/  SEL R11, RZ, 0x8, P1 ;  /* 0x00000008ff0b7807 */ /* 0x000fe40000800000 */
[----:B------:R-:W-:Y:S02]  /*29c0*/  ISETP.GE.AND P0, PT, R8, UR4, PT ;  /* 0x0000000408007c0c */ /* 0x000fe4000bf06270 */
[----:B------:R-:W-:Y:S01]  /*29d0*/  LOP3.LUT R9, R11, R9, R10, 0xfe, !PT ;  /* 0x000000090b097212 */ /* 0x000fe200078efe0a */
[----:B------:R-:W-:Y:S01]  /*29e0*/  IMAD R11, R12, UR6, RZ ;  /* 0x000000060c0b7c24 */ /* 0x000fe2000f8e02ff */
[----:B------:R-:W-:Y:S02]  /*29f0*/  SEL R10, RZ, 0x10, P0 ;  /* 0x00000010ff0a7807 */ /* 0x000fe40000000000 */
[-C--:B-1----:R-:W-:Y:S01]  /*2a00*/  ISETP.GE.AND P0, PT, R18, R121.reuse, PT ;  /* 0x000000791200720c */ /* 0x082fe20003f06270 */
[----:B------:R-:W-:Y:S01]  /*2a10*/  IMAD R33, R21, UR7, R11 ;  /* 0x0000000715217c24 */ /* 0x000fe2000f8e020b */
[----:B------:R-:W-:Y:S01]  /*2a20*/  LOP3.LUT R35, R9, R10, RZ, 0xfc, !PT ;  /* 0x0000000a09237212 */ /* 0x000fe200078efcff */
[----:B------:R-:W-:Y:S01]  /*2a30*/  IMAD R9, R31, R102, RZ ;  /* 0x000000661f097224 */ /* 0x000fe200078e02ff */
[-C--:B------:R-:W-:Y:S01]  /*2a40*/  ISETP.GE.AND P2, PT, R6, R121.reuse, PT ;  /* 0x000000790600720c */ /* 0x080fe20003f46270 */
[----:B------:R-:W-:Y:S01]  /*2a50*/  IMAD.IADD R33, R117, 0x1, R33 ;  /* 0x0000000175217824 */ /* 0x000fe200078e0221 */
[----:B------:R-:W-:Y:S01]  /*2a60*/  ISETP.GE.AND P1, PT, R0, R121, PT ;  /* 0x000000790000720c */ /* 0x000fe20003f26270 */
[----:B------:R-:W-:Y:S01]  /*2a70*/  IMAD R13, R220, R103, R9 ;  /* 0x00000067dc0d7224 */ /* 0x000fe200078e0209 */
[----:B------:R-:W-:-:S02]  /*2a80*/  SEL R9, R121, RZ, P0 ;  /* 0x000000ff79097207 */ /* 0x000fc40000000000 */
[----:B------:R-:W-:Y:S01]  /*2a90*/  SEL R11, R121, RZ, P1 ;  /* 0x000000ff790b7207 */ /* 0x000fe20000800000 */
[----:B------:R-:W-:Y:S01]  /*2aa0*/  IMAD.IADD R107, R107, 0x1, R13 ;  /* 0x000000016b6b7824 */ /* 0x000fe200078e020d */
[----:B------:R-:W-:Y:S01]  /*2ab0*/  LOP3.LUT R20, R20, 0xfffffffe, RZ, 0xc0, !PT ;  /* 0xfffffffe14147812 */ /* 0x000fe200078ec0ff */
[----:B------:R-:W-:Y:S01]  /*2ac0*/  IMAD.IADD R9, R18, 0x1, R9 ;  /* 0x0000000112097824 */ /* 0x000fe200078e0209 */
[----:B------:R-:W-:Y:S01]  /*2ad0*/  LOP3.LUT R34, R35, 0x1, RZ, 0xc0, !PT ;  /* 0x0000000123227812 */ /* 0x000fe200078ec0ff */
[----:B------:R-:W-:Y:S02]  /*2ae0*/  IMAD.IADD R11, R0, 0x1, R11 ;  /* 0x00000001000b7824 */ /* 0x000fe400078e020b */
[----:B------:R-:W-:Y:S01]  /*2af0*/  IMAD.IADD R105, R13, 0x1, R105 ;  /* 0x000000010d697824 */ /* 0x000fe200078e0269 */
[----:B------:R-:W-:Y:S01]  /*2b00*/  @P2 LOP3.LUT R20, R20, 0x1, RZ, 0xfc, !PT ;  /* 0x0000000114142812 */ /* 0x000fe200078efcff */
[----:B------:R-:W-:Y:S01]  /*2b10*/  IMAD.WIDE.U32 R106, R146, R102, R106 ;  /* 0x00000066926a7225 */ /* 0x000fe200078e006a */
[----:B------:R-:W-:-:S02]  /*2b20*/  SEL R13, R121, RZ, P2 ;  /* 0x000000ff790d7207 */ /* 0x000fc40001000000 */
[----:B------:R-:W-:Y:S01]  /*2b30*/  SHF.R.S32.HI R10, RZ, 0x1f, R9 ;  /* 0x0000001fff0a7819 */ /* 0x000fe20000011409 */
[----:B------:R0:W-:Y:S01]  /*2b40*/  STL [R1+0x10], R20 ;  /* 0x0000101401007387 */ /* 0x0001e20000100800 */
[----:B------:R-:W-:Y:S01]  /*2b50*/  SHF.R.S32.HI R12, RZ, 0x1f, R11 ;  /* 0x0000001fff0c7819 */ /* 0x000fe2000001140b */
[----:B------:R-:W-:Y:S01]  /*2b60*/  IMAD.WIDE.U32 R104, R146, R102, R104 ;  /* 0x0000006692687225 */ /* 0x000fe200078e0068 */
[CC--:B------:R-:W-:Y:S02]  /*2b70*/  LEA.HI R26, R10.reuse, R9.reuse, RZ, 0x4 ;  /* 0x000000090a1a7211 */ /* 0x0c0fe400078f20ff */
[----:B------:R-:W-:Y:S02]  /*2b80*/  LEA.HI R10, R10, R9, RZ, 0x6 ;  /* 0x000000090a0a7211 */ /* 0x000fe400078f30ff */
[CC--:B------:R-:W-:Y:S02]  /*2b90*/  LEA.HI R28, R12.reuse, R11.reuse, RZ, 0x4 ;  /* 0x0000000b0c1c7211 */ /* 0x0c0fe400078f20ff */
[----:B------:R-:W-:Y:S01]  /*2ba0*/  LEA.HI R11, R12, R11, RZ, 0x6 ;  /* 0x0000000b0c0b7211 */ /* 0x000fe200078f30ff */
[----:B0-----:R-:W-:Y:S01]  /*2bb0*/  IMAD.IADD R20, R6, 0x1, R13 ;  /* 0x0000000106147824 */ /* 0x001fe200078e020d */
[----:B------:R-:W-:-:S02]  /*2bc0*/  SHF.R.U32.HI R9, RZ, 0x3, R231 ;  /* 0x00000003ff097819 */ /* 0x000fc400000116e7 */
[----:B------:R-:W-:Y:S02]  /*2bd0*/  SHF.R.S32.HI R10, RZ, 0x6, R10 ;  /* 0x00000006ff0a7819 */ /* 0x000fe4000001140a */
[----:B------:R-:W-:Y:S02]  /*2be0*/  LOP3.LUT R14, R231, 0x30, R26, 0xf8, !PT ;  /* 0x00000030e70e7812 */ /* 0x000fe400078ef81a */
[----:B------:R-:W-:Y:S01]  /*2bf0*/  SHF.R.S32.HI R21, RZ, 0x1f, R20 ;  /* 0x0000001fff157819 */ /* 0x000fe20000011414 */
[C---:B------:R-:W-:Y:S01]  /*2c00*/  IMAD R143, R10.reuse, 0x2800, R232 ;  /* 0x000028000a8f7824 */ /* 0x040fe200078e02e8 */
[----:B------:R-:W-:Y:S01]  /*2c10*/  SHF.R.S32.HI R12, RZ, 0x6, R11 ;  /* 0x00000006ff0c7819 */ /* 0x000fe2000001140b */
[--C-:B------:R-:W-:Y:S01]  /*2c20*/  IMAD R145, R10, 0x2800, R229.reuse ;  /* 0x000028000a917824 */ /* 0x100fe200078e02e5 */
[C---:B------:R-:W-:Y:S02]  /*2c30*/  LOP3.LUT R11, R227.reuse, 0x30, R26, 0xf8, !PT ;  /* 0x00000030e30b7812 */ /* 0x040fe400078ef81a */
[----:B------:R-:W-:Y:S01]  /*2c40*/  LOP3.LUT R13, R227, 0x30, R28, 0xf8, !PT ;  /* 0x00000030e30d7812 */ /* 0x000fe200078ef81c */
[----:B------:R-:W-:Y:S01]  /*2c50*/  IMAD R144, R12, 0x2800, R229 ;  /* 0x000028000c907824 */ /* 0x000fe200078e02e5 */
[----:B------:R-:W-:Y:S01]  /*2c60*/  LOP3.LUT R14, R14, R9, RZ, 0x3c, !PT ;  /* 0x000000090e0e7212 */ /* 0x000fe200078e3cff */
[----:B------:R-:W-:Y:S01]  /*2c70*/  IMAD R135, R12, 0x2800, R232 ;  /* 0x000028000c877824 */ /* 0x000fe200078e02e8 */
[CC--:B------:R-:W-:Y:S01]  /*2c80*/  LEA.HI R30, R21.reuse, R20.reuse, RZ, 0x4 ;  /* 0x00000014151e7211 */ /* 0x0c0fe200078f20ff */
[----:B------:R-:W-:Y:S01]  /*2c90*/  VIADD R12, R18, 0xa0 ;  /* 0x000000a0120c7836 */ /* 0x000fe20000000000 */
[----:B------:R-:W-:Y:S01]  /*2ca0*/  LEA.HI R20, R21, R20, RZ, 0x6 ;  /* 0x0000001415147211 */ /* 0x000fe200078f30ff */
[----:B------:R-:W-:Y:S01]  /*2cb0*/  IMAD.IADD R143, R143, 0x1, R14 ;  /* 0x000000018f8f7824 */ /* 0x000fe200078e020e */
[----:B------:R-:W-:-:S02]  /*2cc0*/  LOP3.LUT R10, R11, R228, RZ, 0x3c, !PT ;  /* 0x000000e40b0a7212 */ /* 0x000fc400078e3cff */
[----:B------:R-:W-:Y:S02]  /*2cd0*/  LOP3.LUT R13, R13, R228, RZ, 0x3c, !PT ;  /* 0x000000e40d0d7212 */ /* 0x000fe400078e3cff */
[----:B------:R-:W-:Y:S02]  /*2ce0*/  SHF.R.S32.HI R20, RZ, 0x6, R20 ;  /* 0x00000006ff147819 */ /* 0x000fe40000011414 */
[----:B------:R-:W-:Y:S01]  /*2cf0*/  LOP3.LUT R14, R231, 0x30, R30, 0xf8, !PT ;  /* 0x00000030e70e7812 */ /* 0x000fe200078ef81e */
[----:B------:R-:W-:Y:S01]  /*2d00*/  IMAD.IADD R144, R144, 0x1, R13 ;  /* 0x0000000190907824 */ /* 0x000fe200078e020d */
[----:B------:R-:W-:Y:S01]  /*2d10*/  IADD3 R145, R145, R10, RZ ;  /* 0x0000000a91917210 */ /* 0x000fe20007ffe0ff */
[C---:B------:R-:W-:Y:S01]  /*2d20*/  IMAD R134, R20.reuse, 0x2800, R232 ;  /* 0x0000280014867824 */ /* 0x040fe200078e02e8 */
[----:B------:R-:W-:Y:S01]  /*2d30*/  LOP3.LUT R10, R231, 0x30, R28, 0xf8, !PT ;  /* 0x00000030e70a7812 */ /* 0x000fe200078ef81c */
[----:B------:R-:W-:Y:S01]  /*2d40*/  IMAD R142, R20, 0x2800, R229 ;  /* 0x00002800148e7824 */ /* 0x000fe200078e02e5 */
[----:B------:R-:W-:Y:S01]  /*2d50*/  LOP3.LUT R13, R14, R9, RZ, 0x3c, !PT ;  /* 0x000000090e0d7212 */ /* 0x000fe200078e3cff */
[----:B------:R-:W-:Y:S01]  /*2d60*/  IMAD.SHL.U32 R14, R102, 0x80, RZ ;  /* 0x00000080660e7824 */ /* 0x000fe200078e00ff */
[----:B------:R-:W-:-:S02]  /*2d70*/  SHF.R.S32.HI R21, RZ, 0x1f, R146 ;  /* 0x0000001fff157819 */ /* 0x000fc40000011492 */
[----:B------:R-:W-:Y:S01]  /*2d80*/  LOP3.LUT R10, R10, R9, RZ, 0x3c, !PT ;  /* 0x000000090a0a7212 */ /* 0x000fe200078e3cff */
[----:B------:R-:W-:Y:S01]  /*2d90*/  IMAD.IADD R134, R134, 0x1, R13 ;  /* 0x0000000186867824 */ /* 0x000fe200078e020d */
[----:B------:R-:W-:Y:S01]  /*2da0*/  ISETP.GE.AND P2, PT, R12, UR4, PT ;  /* 0x000000040c007c0c */ /* 0x000fe2000bf46270 */
[----:B------:R-:W-:Y:S01]  /*2db0*/  IMAD R13, R21, R102, RZ ;  /* 0x00000066150d7224 */ /* 0x000fe200078e02ff */
[----:B------:R-:W-:Y:S01]  /*2dc0*/  LOP3.LUT R11, R227, 0x30, R30, 0xf8, !PT ;  /* 0x00000030e30b7812 */ /* 0x000fe200078ef81e */
[----:B------:R-:W-:Y:S01]  /*2dd0*/  IMAD.IADD R135, R135, 0x1, R10 ;  /* 0x0000000187877824 */ /* 0x000fe200078e020a */
[----:B------:R-:W-:Y:S01]  /*2de0*/  SEL R32, RZ, 0x20, P2 ;  /* 0x00000020ff207807 */ /* 0x000fe20001000000 */
[----:B------:R-:W-:Y:S01]  /*2df0*/  IMAD R10, R21, R108, RZ ;  /* 0x0000006c150a7224 */ /* 0x000fe200078e02ff */
[----:B------:R-:W-:Y:S01]  /*2e00*/  LOP3.LUT R11, R11, R228, RZ, 0x3c, !PT ;  /* 0x000000e40b0b7212 */ /* 0x000fe200078e3cff */
[----:B------:R-:W-:Y:S01]  /*2e10*/  IMAD R29, R146, R103, R13 ;  /* 0x00000067921d7224 */ /* 0x000fe200078e020d */
[----:B------:R-:W-:Y:S01]  /*2e20*/  SHF.L.U64.HI R13, R102, 0x7, R103 ;  /* 0x00000007660d7819 */ /* 0x000fe20000010267 */
[----:B------:R-:W-:Y:S01]  /*2e30*/  IMAD R21, R103, 0xa0, RZ ;  /* 0x000000a067157824 */ /* 0x000fe200078e02ff */
[----:B------:R-:W-:Y:S01]  /*2e40*/  IADD3 R122, P2, R220, R123, RZ ;  /* 0x0000007bdc7a7210 */ /* 0x000fe20007f5e0ff */
[----:B------:R-:W-:Y:S01]  /*2e50*/  IMAD R27, R146, R109, R10 ;  /* 0x0000006d921b7224 */ /* 0x000fe200078e020a */
[----:B------:R-:W-:Y:S01]  /*2e60*/  SHF.L.U64.HI R10, R108, 0x7, R109 ;  /* 0x000000076c0a7819 */ /* 0x000fe2000001026d */
[----:B------:R-:W-:Y:S01]  /*2e70*/  IMAD.WIDE.U32 R102, R102, 0xa0, RZ ;  /* 0x000000a066667825 */ /* 0x000fe200078e00ff */
[----:B------:R-:W-:-:S02]  /*2e80*/  SHF.R.S32.HI R120, RZ, 0x4, R26 ;  /* 0x00000004ff787819 */ /* 0x000fc4000001141a */
[----:B------:R-:W-:Y:S01]  /*2e90*/  IADD3 R20, R27, R111, RZ ;  /* 0x0000006f1b147210 */ /* 0x000fe20007ffe0ff */
[----:B------:R-:W-:Y:S01]  /*2ea0*/  IMAD.IADD R142, R142, 0x1, R11 ;  /* 0x000000018e8e7824 */ /* 0x000fe200078e020b */
[----:B------:R-:W-:Y:S01]  /*2eb0*/  LOP3.LUT R39, R35, R32, RZ, 0xfc, !PT ;  /* 0x0000002023277212 */ /* 0x000fe200078efcff */
[----:B------:R-:W-:Y:S01]  /*2ec0*/  IMAD.X R123, R31, 0x1, R15, P2 ;  /* 0x000000011f7b7824 */ /* 0x000fe200010e060f */
[----:B------:R-:W-:Y:S01]  /*2ed0*/  LOP3.LUT R26, R26, 0xfffffff0, RZ, 0xc0, !PT ;  /* 0xfffffff01a1a7812 */ /* 0x000fe200078ec0ff */
[----:B------:R-:W-:Y:S01]  /*2ee0*/  IMAD.IADD R130, R103, 0x1, R21 ;  /* 0x0000000167827824 */ /* 0x000fe200078e0215 */
[----:B------:R-:W-:Y:S01]  /*2ef0*/  SHF.R.S32.HI R101, RZ, 0x4, R28 ;  /* 0x00000004ff657819 */ /* 0x000fe2000001141c */
[----:B------:R-:W-:Y:S01]  /*2f00*/  IMAD.SHL.U32 R11, R108, 0x80, RZ ;  /* 0x000000806c0b7824 */ /* 0x000fe200078e00ff */
[----:B------:R-:W-:Y:S01]  /*2f10*/  LOP3.LUT R35, R39, 0x2, RZ, 0xc0, !PT ;  /* 0x0000000227237812 */ /* 0x000fe200078ec0ff */
[----:B------:R-:W-:Y:S01]  /*2f20*/  IMAD.IADD R15, R113, 0x1, R27 ;  /* 0x00000001710f7824 */ /* 0x000fe200078e021b */
[----:B------:R-:W-:Y:S01]  /*2f30*/  LOP3.LUT R27, R28, 0xfffffff0, RZ, 0xc0, !PT ;  /* 0xfffffff01c1b7812 */ /* 0x000fe200078ec0ff */
[----:B------:R-:W-:Y:S01]  /*2f40*/  IMAD.IADD R21, R107, 0x1, R29 ;  /* 0x000000016b157824 */ /* 0x000fe200078e021d */
[----:B------:R-:W-:Y:S01]  /*2f50*/  SHF.R.S32.HI R28, RZ, 0x4, R30 ;  /* 0x00000004ff1c7819 */ /* 0x000fe2000001141e */
[----:B------:R-:W-:Y:S01]  /*2f60*/  IMAD.IADD R25, R29, 0x1, R105 ;  /* 0x000000011d197824 */ /* 0x000fe200078e0269 */
[----:B------:R-:W-:Y:S01]  /*2f70*/  LOP3.LUT R29, R30, 0xfffffff0, RZ, 0xc0, !PT ;  /* 0xfffffff01e1d7812 */ /* 0x000fe200078ec0ff */
[----:B------:R-:W-:Y:S01]  /*2f80*/  IMAD.WIDE.U32 R108, R108, 0xa0, RZ ;  /* 0x000000a06c6c7825 */ /* 0x000fe200078e00ff */
[----:B------:R-:W-:-:S02]  /*2f90*/  LOP3.LUT R36, R39, 0x4, RZ, 0xc0, !PT ;  /* 0x0000000427247812 */ /* 0x000fc400078ec0ff */
[----:B------:R-:W-:Y:S01]  /*2fa0*/  LOP3.LUT R37, R39, 0x8, RZ, 0xc0, !PT ;  /* 0x0000000827257812 */ /* 0x000fe200078ec0ff */
[----:B------:R-:W-:Y:S01]  /*2fb0*/  IMAD.IADD R129, R109, 0x1, R129 ;  /* 0x000000016d817824 */ /* 0x000fe200078e0281 */
[----:B------:R-:W-:Y:S02]  /*2fc0*/  LOP3.LUT R38, R39, 0x10, RZ, 0xc0, !PT ;  /* 0x0000001027267812 */ /* 0x000fe400078ec0ff */
[----:B------:R-:W-:Y:S02]  /*2fd0*/  SHF.L.U32 R121, R121, 0x1, RZ ;  /* 0x0000000179797819 */ /* 0x000fe400000006ff */
[----:B------:R-:W-:Y:S02]  /*2fe0*/  SHF.R.S32.HI R30, RZ, 0x1f, R26 ;  /* 0x0000001fff1e7819 */ /* 0x000fe4000001141a */
[----:B------:R-:W-:Y:S02]  /*2ff0*/  SHF.R.S32.HI R31, RZ, 0x1f, R27 ;  /* 0x0000001fff1f7819 */ /* 0x000fe4000001141b */
[----:B------:R-:W-:-:S02]  /*3000*/  SHF.R.S32.HI R32, RZ, 0x1f, R29 ;  /* 0x0000001fff207819 */ /* 0x000fc4000001141d */
[----:B------:R-:W-:-:S07]  /*3010*/  LOP3.LUT R39, R39, 0x20, RZ, 0xc0, !PT ;  /* 0x0000002027277812 */ /* 0x000fce00078ec0ff */
.L_x_438:
[----:B------:R-:W2:Y:S01]  /*3020*/  LDL.LU R42, [R1+0x10] ;  /* 0x00001000012a7983 */ /* 0x000ea20000300800 */
[----:B0-----:R-:W0:Y:S01]  /*3030*/  LDC.64 R124, c[0x0][0x2e8] ;  /* 0x0000ba00ff7c7b82 */ /* 0x001e220000000a00 */
[----:B------:R-:W-:Y:S01]  /*3040*/  VIADD R47, R24, 0xffffffff ;  /* 0xffffffff182f7836 */ /* 0x000fe20000000000 */
[----:B------:R-:W-:Y:S01]  /*3050*/  LOP3.LUT P4, RZ, R127, 0x2, RZ, 0xc0, !PT ;  /* 0x000000027fff7812 */ /* 0x000fe2000788c0ff */
[----:B------:R-:W-:Y:S05]  /*3060*/  YIELD ;  /* 0x0000000000007946 */ /* 0x000fea0003800000 */
[----:B------:R-:W-:Y:S01]  /*3070*/  SHF.R.S32.HI R44, RZ, 0x1f, R47 ;  /* 0x0000001fff2c7819 */ /* 0x000fe2000001142f */
[-C--:B------:R-:W-:Y:S01]  /*3080*/  IMAD R41, R128, R47.reuse, RZ ;  /* 0x0000002f80297224 */ /* 0x080fe200078e02ff */
[----:B------:R-:W1:Y:S01]  /*3090*/  LDC R133, c[0x0][0x3f4] ;  /* 0x0000fd00ff857b82 */ /* 0x000e620000000800 */
[----:B------:R-:W-:Y:S01]  /*30a0*/  IMAD.WIDE.U32 R136, R114, R47, RZ ;  /* 0x0000002f72887225 */ /* 0x000fe200078e00ff */
[----:B------:R-:W-:Y:S03]  /*30b0*/  BSSY B0, `(.L_x_339) ;  /* 0x0000cac000007945 */ /* 0x000fe60003800000 */
[----:B------:R-:W-:Y:S01]  /*30c0*/  IMAD R41, R44, R114, R41 ;  /* 0x000000722c297224 */ /* 0x000fe200078e0229 */
[----:B------:R-:W-:-:S03]  /*30d0*/  IADD3 R49, P2, P3, R3, R136, R132 ;  /* 0x0000008803317210 */ /* 0x000fc60007b5e084 */
[----:B------:R-:W-:Y:S02]  /*30e0*/  IMAD.IADD R96, R137, 0x1, R41 ;  /* 0x0000000189607824 */ /* 0x000fe400078e0229 */
[----:B------:R-:W-:-:S03]  /*30f0*/  IMAD R41, R17, 0x7800, R236 ;  /* 0x0000780011297824 */ /* 0x000fc600078e02ec */
[----:B------:R-:W-:Y:S01]  /*3100*/  IADD3.X R24, R5, R96, R131, P2, P3 ;  /* 0x0000006005187210 */ /* 0x000fe200017e6483 */
[----:B------:R-:W-:Y:S01]  /*3110*/  IMAD.IADD R40, R16, 0x1, R41 ;  /* 0x0000000110287824 */ /* 0x000fe200078e0229 */
[-C--:B0-----:R-:W-:Y:S02]  /*3120*/  IADD3 R50, P2, P3, R136, R124.reuse, R3 ;  /* 0x0000007c88327210 */ /* 0x081fe40007b5e003 */
[C---:B------:R-:W-:Y:S01]  /*3130*/  IADD3 R43, R41.reuse, 0x20, RZ ;  /* 0x00000020292b7810 */ /* 0x040fe20007ffe0ff */
[----:B------:R-:W-:Y:S01]  /*3140*/  @P4 VIADD R43, R41, 0xffffffe0 ;  /* 0xffffffe0292b4836 */ /* 0x000fe20000000000 */
[----:B------:R-:W-:Y:S02]  /*3150*/  IADD3.X R51, R96, R125, R5, P2, P3 ;  /* 0x0000007d60337210 */ /* 0x000fe400017e6405 */
[----:B------:R-:W-:Y:S01]  /*3160*/  IADD3 R48, P2, R49, R124, RZ ;  /* 0x0000007c31307210 */ /* 0x000fe20007f5e0ff */
[----:B------:R-:W-:-:S04]  /*3170*/  IMAD.IADD R41, R16, 0x1, R43 ;  /* 0x0000000110297824 */ /* 0x000fc800078e022b */
[----:B------:R-:W-:Y:S01]  /*3180*/  IMAD.X R49, R24, 0x1, R125, P2 ;  /* 0x0000000118317824 */ /* 0x000fe200010e067d */
[----:B------:R-:W-:Y:S01]  /*3190*/  ISETP.GT.AND P2, PT, R47, R126, PT ;  /* 0x0000007e2f00720c */ /* 0x000fe20003f44270 */
[----:B------:R-:W-:Y:S01]  /*31a0*/  IMAD.MOV.U32 R24, RZ, RZ, R47 ;  /* 0x000000ffff187224 */ /* 0x000fe200078e002f */
[----:B--2---:R-:W-:-:S11]  /*31b0*/  LOP3.LUT R42, R42, 0xfffffffd, RZ, 0xc0, !PT ;  /* 0xfffffffd2a2a7812 */ /* 0x004fd600078ec0ff */
[----:B------:R-:W-:Y:S02]  /*31c0*/  @P2 LOP3.LUT R42, R42, 0x2, RZ, 0xfc, !PT ;  /* 0x000000022a2a2812 */ /* 0x000fe400078efcff */
[----:B-1----:R-:W-:-:S03]  /*31d0*/  ISETP.GE.AND P2, PT, R133, 0x1, PT ;  /* 0x000000018500780c */ /* 0x002fc60003f46270 */
[----:B------:R0:W-:Y:S10]  /*31e0*/  STL [R1+0x10], R42 ;  /* 0x0000102a01007387 */ /* 0x0001f40000100800 */
[----:B0-----:R-:W-:Y:S05]  /*31f0*/  @!P2 BRA `(.L_x_340) ;  /* 0x000000c40080a947 */ /* 0x001fea0003800000 */
[----:B------:R-:W-:Y:S01]  /*3200*/  ULDC.U8 UR4, c[0x0][0x410] ;  /* 0x0001040000047ab9 */ /* 0x000fe20000000000 */
[-C--:B------:R-:W-:Y:S01]  /*3210*/  IMAD R43, R129, R47.reuse, RZ ;  /* 0x0000002f812b7224 */ /* 0x080fe200078e02ff */
[----:B------:R-:W-:Y:S01]  /*3220*/  ISETP.NE.AND P2, PT, RZ, UR4, PT ;  /* 0x00000004ff007c0c */ /* 0x000fe2000bf45270 */
[-C--:B------:R-:W-:Y:S02]  /*3230*/  IMAD R45, R130, R47.reuse, RZ ;  /* 0x0000002f822d7224 */ /* 0x080fe400078e02ff */
[----:B------:R-:W-:Y:S02]  /*3240*/  IMAD R42, R24, -0xa0, R2 ;  /* 0xffffff60182a7824 */ /* 0x000fe400078e0202 */
[----:B------:R-:W-:Y:S02]  /*3250*/  IMAD R43, R44, R108, R43 ;  /* 0x0000006c2c2b7224 */ /* 0x000fe400078e022b */
[----:B------:R-:W-:Y:S01]  /*3260*/  IMAD.WIDE.U32 R94, R108, R47, RZ ;  /* 0x0000002f6c5e7225 */ /* 0x000fe200078e00ff */
[----:B------:R-:W-:-:S03]  /*3270*/  VIMNMX R42, R42, 0xa0, PT ;  /* 0x000000a02a2a7848 */ /* 0x000fc60003fe0100 */
[----:B------:R-:W-:Y:S01]  /*3280*/  IMAD R45, R44, R102, R45 ;  /* 0x000000662c2d7224 */ /* 0x000fe200078e022d */
[----:B------:R-:W-:Y:S01]  /*3290*/  IADD3 R43, R95, R43, RZ ;  /* 0x0000002b5f2b7210 */ /* 0x000fe20007ffe0ff */
[----:B------:R-:W-:-:S04]  /*32a0*/  IMAD.WIDE.U32 R92, R102, R47, RZ ;  /* 0x0000002f665c7225 */ /* 0x000fc800078e00ff */
[----:B------:R-:W-:Y:S01]  /*32b0*/  IMAD.IADD R100, R93, 0x1, R45 ;  /* 0x000000015d647824 */ /* 0x000fe200078e022d */
[----:B------:R-:W-:Y:S06]  /*32c0*/  @!P2 BRA `(.L_x_341) ;  /* 0x0000005c00a8a947 */ /* 0x000fec0003800000 */
[----:B------:R-:W-:Y:S01]  /*32d0*/  ISETP.GE.AND P3, PT, R220, R42, PT ;  /* 0x0000002adc00720c */ /* 0x000fe20003f66270 */
[----:B------:R-:W-:Y:S01]  /*32e0*/  BSSY B1, `(.L_x_342) ;  /* 0x000003e000017945 */ /* 0x000fe20003800000 */
        /* <DEDUP_REMOVED lines=23> */
[----:B------:R-:W-:Y:S01]  /*3460*/  CS2R R74, SRZ ;  /* 0x00000000004a7805 */ /* 0x000fe2000001ff00 */
[----:B------:R-:W-:Y:S06]  /*3470*/  @P3 BRA `(.L_x_343) ;  /* 0x0000000000903947 */ /* 0x000fec0003800000 */
[----:B------:R-:W-:Y:S01]  /*3480*/  ULDC.64 UR4, c[0x0][0x3e8] ;  /* 0x0000fa0000047ab9 */ /* 0x000fe20000000a00 */
[----:B------:R-:W-:Y:S02]  /*3490*/  CS2R R124, SRZ ;  /* 0x00000000007c7805 */ /* 0x000fe4000001ff00 */
[----:B------:R-:W-:Y:S02]  /*34a0*/  IADD3 R44, P2, P4, R112, UR4, R94 ;  /* 0x00000004702c7c10 */ /* 0x000fe4000fc5e05e */
[----:B------:R-:W-:Y:S02]  /*34b0*/  CS2R R136, SRZ ;  /* 0x0000000000887805 */ /* 0x000fe4000001ff00 */
[----:B------:R-:W-:Y:S01]  /*34c0*/  IADD3.X R45, R15, UR5, R43, P2, P4 ;  /* 0x000000050f2d7c10 */ /* 0x000fe200097e842b */
[----:B------:R-:W-:Y:S02]  /*34d0*/  ULDC.64 UR4, c[0x0][0x400] ;  /* 0x0001000000047ab9 */ /* 0x000fe40000000a00 */
[----:B------:R-:W-:-:S04]  /*34e0*/  IADD3 R46, P2, P4, R106, UR4, R92 ;  /* 0x000000046a2e7c10 */ /* 0x000fc8000fc5e05c */
[----:B------:R-:W-:Y:S02]  /*34f0*/  IADD3.X R47, R21, UR5, R100, P2, P4 ;  /* 0x00000005152f7c10 */ /* 0x000fe400097e8464 */
[----:B------:R-:W-:Y:S02]  /*3500*/  ISETP.GE.AND P2, PT, R22, R133, PT ;  /* 0x000000851600720c */ /* 0x000fe40003f46270 */
[----:B------:R-:W-:Y:S02]  /*3510*/  CS2R R96, SRZ ;  /* 0x0000000000607805 */ /* 0x000fe4000001ff00 */
[----:B------:R-:W-:-:S09]  /*3520*/  CS2R R98, SRZ ;  /* 0x0000000000627805 */ /* 0x000fd2000001ff00 */
[----:B------:R0:W5:Y:S04]  /*3530*/  @!P2 LDG.E.64 R124, desc[UR54][R44.64] ;  /* 0x000000362c7ca981 */ /* 0x000168000c1e1b00 */
[----:B------:R0:W5:Y:S01]  /*3540*/  @!P2 LDG.E.64 R136, desc[UR54][R46.64] ;  /* 0x000000362e88a981 */ /* 0x000162000c1e1b00 */
        /* <DEDUP_REMOVED lines=20> */
[----:B------:R-:W-:-:S13]  /*3690*/  ISETP.GE.AND P2, PT, R226, R133, PT ;  /* 0x00000085e200720c */ /* 0x000fda0003f46270 */
[----:B------:R0:W5:Y:S04]  /*36a0*/  @!P2 LDG.E.64 R76, desc[UR54][R44.64+0x50] ;  /* 0x000050362c4ca981 */ /* 0x000168000c1e1b00 */
[----:B------:R0:W5:Y:S02]  /*36b0*/  @!P2 LDG.E.64 R78, desc[UR54][R46.64+0x50] ;  /* 0x000050362e4ea981 */ /* 0x000164000c1e1b00 */
.L_x_343:
[----:B------:R-:W-:Y:S05]  /*36c0*/  BSYNC B1 ;  /* 0x0000000000017941 */ /* 0x000fea0003800000 */
.L_x_342:
[----:B0-----:R-:W-:Y:S01]  /*36d0*/  VIADD R44, R220, 0x80 ;  /* 0x00000080dc2c7836 */ /* 0x001fe20000000000 */
[----:B------:R-:W-:Y:S01]  /*36e0*/  BSSY B1, `(.L_x_344) ;  /* 0x000002d000017945 */ /* 0x000fe20003800000 */
[----:B-----5:R-:W-:Y:S02]  /*36f0*/  IMAD.MOV.U32 R150, RZ, RZ, R76 ;  /* 0x000000ffff967224 */ /* 0x020fe400078e004c */
[----:B------:R-:W-:Y:S01]  /*3700*/  IMAD.MOV.U32 R155, RZ, RZ, R80 ;  /* 0x000000ffff9b7224 */ /* 0x000fe200078e0050 */
[----:B------:R-:W-:-:S13]  /*3710*/  ISETP.GE.AND P4, PT, R44, R42, PT ;  /* 0x0000002a2c00720c */ /* 0x000fda0003f86270 */
[----:B------:R-:W-:Y:S05]  /*3720*/  @P4 BRA `(.L_x_345) ;  /* 0x0000000000a04947 */ /* 0x000fea0003800000 */
[----:B------:R-:W-:Y:S01]  /*3730*/  IADD3 R44, P2, P5, R112, R94, R11 ;  /* 0x0000005e702c7210 */ /* 0x000fe20007d5e00b */
[----:B------:R-:W-:Y:S01]  /*3740*/  ULDC.64 UR4, c[0x0][0x3e8] ;  /* 0x0000fa0000047ab9 */ /* 0x000fe20000000a00 */
[----:B------:R-:W-:Y:S02]  /*3750*/  CS2R R72, SRZ ;  /* 0x0000000000487805 */ /* 0x000fe4000001ff00 */
[----:B------:R-:W-:Y:S02]  /*3760*/  CS2R R74, SRZ ;  /* 0x00000000004a7805 */ /* 0x000fe4000001ff00 */
[----:B------:R-:W-:Y:S02]  /*3770*/  IADD3.X R43, R15, R43, R10, P2, P5 ;  /* 0x0000002b0f2b7210 */ /* 0x000fe400017ea40a */
[----:B------:R-:W-:-:S04]  /*3780*/  IADD3 R46, P2, P5, R106, R92, R14 ;  /* 0x0000005c6a2e7210 */ /* 0x000fc80007d5e00e */
[----:B------:R-:W-:Y:S02]  /*3790*/  IADD3.X R100, R21, R100, R13, P2, P5 ;  /* 0x0000006415647210 */ /* 0x000fe400017ea40d */
[----:B------:R-:W-:-:S04]  /*37a0*/  IADD3 R44, P2, R44, UR4, RZ ;  /* 0x000000042c2c7c10 */ /* 0x000fc8000ff5e0ff */
[----:B------:R-:W-:Y:S01]  /*37b0*/  IADD3.X R45, R43, UR5, RZ, P2, !PT ;  /* 0x000000052b2d7c10 */ /* 0x000fe200097fe4ff */
[----:B------:R-:W-:Y:S02]  /*37c0*/  ULDC.64 UR4, c[0x0][0x400] ;  /* 0x0001000000047ab9 */ /* 0x000fe40000000a00 */
[----:B------:R-:W-:-:S04]  /*37d0*/  IADD3 R46, P2, R46, UR4, RZ ;  /* 0x000000042e2e7c10 */ /* 0x000fc8000ff5e0ff */
[----:B------:R-:W-:Y:S02]  /*37e0*/  IADD3.X R47, R100, UR5, RZ, P2, !PT ;  /* 0x00000005642f7c10 */ /* 0x000fe400097fe4ff */
        /* <DEDUP_REMOVED lines=28> */
.L_x_345:
[----:B------:R-:W-:Y:S05]  /*39b0*/  BSYNC B1 ;  /* 0x0000000000017941 */ /* 0x000fea0003800000 */
.L_x_344:
[----:B------:R-:W-:Y:S01]  /*39c0*/  UISETP.NE.AND UP0, UPT, UR53, 0x3, UPT ;  /* 0x000000033500788c */ /* 0x000fe2000bf05270 */
[----:B------:R-:W-:Y:S01]  /*39d0*/  IMAD.MOV.U32 R161, RZ, RZ, R84 ;  /* 0x000000ffffa17224 */ /* 0x000fe200078e0054 */
[----:B------:R-:W-:Y:S01]  /*39e0*/  MOV R164, R88 ;  /* 0x0000005800a47202 */ /* 0x000fe20000000f00 */
[----:B------:R-:W-:Y:S01]  /*39f0*/  IMAD.MOV.U32 R166, RZ, RZ, R96 ;  /* 0x000000ffffa67224 */ /* 0x000fe200078e0060 */
[----:B------:R-:W-:Y:S01]  /*3a00*/  MOV R165, R90 ;  /* 0x0000005a00a57202 */ /* 0x000fe20000000f00 */
[----:B------:R-:W-:Y:S01]  /*3a10*/  IMAD.MOV.U32 R168, RZ, RZ, R124 ;  /* 0x000000ffffa87224 */ /* 0x000fe200078e007c */
[----:B------:R-:W-:Y:S01]  /*3a20*/  PLOP3.LUT P2, PT, PT, PT, UP0, 0x80, 0x0 ;  /* 0x000000000000781c */ /* 0x000fe20003f4f008 */
[----:B------:R-:W-:Y:S01]  /*3a30*/  IMAD.MOV.U32 R159, RZ, RZ, R78 ;  /* 0x000000ffff9f7224 */ /* 0x000fe200078e004e */
[----:B-----5:R-:W-:Y:S01]  /*3a40*/  MOV R140, R64 ;  /* 0x00000040008c7202 */ /* 0x020fe20000000f00 */
[----:B------:R-:W-:Y:S01]  /*3a50*/  IMAD.MOV.U32 R160, RZ, RZ, R82 ;  /* 0x000000ffffa07224 */ /* 0x000fe200078e0052 */
[----:B------:R-:W-:Y:S01]  /*3a60*/  MOV R141, R66 ;  /* 0x00000042008d7202 */ /* 0x000fe20000000f00 */
[----:B------:R-:W-:-:S02]  /*3a70*/  IMAD.MOV.U32 R162, RZ, RZ, R86 ;  /* 0x000000ffffa27224 */ /* 0x000fc400078e0056 */
[----:B------:R-:W-:Y:S02]  /*3a80*/  IMAD.MOV.U32 R167, RZ, RZ, R98 ;  /* 0x000000ffffa77224 */ /* 0x000fe400078e0062 */
[----:B------:R-:W-:Y:S02]  /*3a90*/  IMAD.MOV.U32 R169, RZ, RZ, R136 ;  /* 0x000000ffffa97224 */ /* 0x000fe400078e0088 */
[----:B------:R-:W-:Y:S02]  /*3aa0*/  IMAD.MOV.U32 R92, RZ, RZ, R52 ;  /* 0x000000ffff5c7224 */ /* 0x000fe400078e0034 */
[----:B------:R-:W-:Y:S02]  /*3ab0*/  IMAD.MOV.U32 R94, RZ, RZ, R56 ;  /* 0x000000ffff5e7224 */ /* 0x000fe400078e0038 */
[----:B------:R-:W-:Y:S02]  /*3ac0*/  IMAD.MOV.U32 R138, RZ, RZ, R60 ;  /* 0x000000ffff8a7224 */ /* 0x000fe400078e003c */
[----:B------:R-:W-:-:S02]  /*3ad0*/  IMAD.MOV.U32 R153, RZ, RZ, R68 ;  /* 0x000000ffff997224 */ /* 0x000fc400078e0044 */
[----:B------:R-:W-:Y:S02]  /*3ae0*/  IMAD.MOV.U32 R156, RZ, RZ, R72 ;  /* 0x000000ffff9c7224 */ /* 0x000fe400078e0048 */
[----:B------:R-:W-:Y:S02]  /*3af0*/  IMAD.MOV.U32 R93, RZ, RZ, R54 ;  /* 0x000000ffff5d7224 */ /* 0x000fe400078e0036 */
[----:B------:R-:W-:Y:S02]  /*3b00*/  IMAD.MOV.U32 R95, RZ, RZ, R58 ;  /* 0x000000ffff5f7224 */ /* 0x000fe400078e003a */
[----:B------:R-:W-:Y:S02]  /*3b10*/  IMAD.MOV.U32 R139, RZ, RZ, R62 ;  /* 0x000000ffff8b7224 */ /* 0x000fe400078e003e */
[----:B------:R-:W-:Y:S02]  /*3b20*/  IMAD.MOV.U32 R154, RZ, RZ, R70 ;  /* 0x000000ffff9a7224 */ /* 0x000fe400078e0046 */
[----:B------:R-:W-:Y:S01]  /*3b30*/  IMAD.MOV.U32 R158, RZ, RZ, R74 ;  /* 0x000000ffff9e7224 */ /* 0x000fe200078e004a */
[----:B------:R-:W-:Y:S06]  /*3b40*/  @!P2 BRA `(.L_x_346) ;  /* 0x000000000004a947 */ /* 0x000fec0003800000 */
[----:B------:R-:W-:Y:S01]  /*3b50*/  BPT.TRAP 0x1 ;  /* 0x000000040000795c */ /* 0x000fe20000300000 */
.L_x_346:
[----:B------:R-:W-:Y:S01]  /*3b60*/  IMAD R43, R17, 0x8, R16 ;  /* 0x00000008112b7824 */ /* 0x000fe200078e0210 */
[----:B------:R-:W-:Y:S01]  /*3b70*/  SHF.L.U32 R100, R221, 0x1f, RZ ;  /* 0x0000001fdd647819 */ /* 0x000fe200000006ff */
[----:B------:R-:W-:Y:S03]  /*3b80*/  BSSY B1, `(.L_x_347) ;  /* 0x0000003000017945 */ /* 0x000fe60003800000 */
[----:B------:R-:W1:Y:S02]  /*3b90*/  SYNCS.PHASECHK.TRANS64.TRYWAIT P5, [R43+URZ+0x33490], R100 ;  /* 0x033490642b0075a7 */ /* 0x000e6400080a017f */
[----:B-1----:R-:W-:Y:S05]  /*3ba0*/  @!P5 BRA `(.L_x_348) ;  /* 0x000002a000f0d947 */ /* 0x002fea0003800000 */
.L_x_673:
[----:B------:R-:W-:Y:S05]  /*3bb0*/  BSYNC B1 ;  /* 0x0000000000017941 */ /* 0x000fea0003800000 */
.L_x_347:
[----:B------:R-:W-:Y:S04]  /*3bc0*/  BSSY B1, `(.L_x_349) ;  /* 0x00002b3000017945 */ /* 0x000fe80003800000 */
[----:B------:R-:W-:Y:S05]  /*3bd0*/  @P3 BRA `(.L_x_350) ;  /* 0x0000002800c43947 */ /* 0x000fea0003800000 */
[----:B------:R-:W-:Y:S01]  /*3be0*/  ISETP.NE.AND P3, PT, R34, RZ, PT ;  /* 0x000000ff2200720c */ /* 0x000fe20003f65270 */
[----:B------:R-:W-:-:S12]  /*3bf0*/  BSSY B2, `(.L_x_351) ;  /* 0x0000073000027945 */ /* 0x000fd80003800000 */
[----:B------:R-:W-:Y:S05]  /*3c00*/  @!P3 BRA `(.L_x_352) ;  /* 0x0000000400c4b947 */ /* 0x000fea0003800000 */
[----:B0-----:R0:W2:Y:S01]  /*3c10*/  LDS.128 R44, [R40+0x24200] ;  /* 0x02420000282c7984 */ /* 0x0010a20000000c00 */
[----:B------:R-:W-:Y:S01]  /*3c20*/  ISETP.GE.AND P3, PT, R22, R133, PT ;  /* 0x000000851600720c */ /* 0x000fe20003f66270 */
[----:B------:R-:W-:-:S12]  /*3c30*/  BSSY B3, `(.L_x_353) ;  /* 0x000006d000037945 */ /* 0x000fd80003800000 */
[----:B0-----:R-:W-:Y:S05]  /*3c40*/  @P3 BRA `(.L_x_354) ;  /* 0x0000000400ac3947 */ /* 0x001fea0003800000 */
[--C-:B------:R-:W-:Y:S02]  /*3c50*/  SHF.R.U32.HI R124, RZ, 0x8, R125.reuse ;  /* 0x00000008ff7c7819 */ /* 0x100fe4000001167d */
[----:B------:R-:W-:Y:S02]  /*3c60*/  SHF.R.U32.HI R136, RZ, 0x10, R125 ;  /* 0x00000010ff887819 */ /* 0x000fe4000001167d */
[----:B------:R-:W-:Y:S01]  /*3c70*/  LOP3.LUT R125, R125, 0xff0000ff, RZ, 0xc0, !PT ;  /* 0xff0000ff7d7d7812 */ /* 0x000fe200078ec0ff */
[----:B------:R-:W-:Y:S01]  /*3c80*/  IMAD.SHL.U32 R170, R124, 0x100, RZ ;  /* 0x000001007caa7824 */ /* 0x000fe200078e00ff */
[----:B------:R-:W-:Y:S02]  /*3c90*/  SHF.R.U32.HI R171, RZ, 0x8, R137 ;  /* 0x00000008ffab7819 */ /* 0x000fe40000011689 */
[----:B------:R-:W-:Y:S02]  /*3ca0*/  SHF.L.U32 R136, R136, 0x10, RZ ;  /* 0x0000001088887819 */ /* 0x000fe400000006ff */
[----:B------:R-:W-:Y:S01]  /*3cb0*/  LOP3.LUT R125, R125, 0xff00, R170, 0xf8, !PT ;  /* 0x0000ff007d7d7812 */ /* 0x000fe200078ef8aa */
[----:B------:R-:W-:Y:S01]  /*3cc0*/  IMAD.SHL.U32 R171, R171, 0x100, RZ ;  /* 0x00000100abab7824 */ /* 0x000fe200078e00ff */
[----:B------:R-:W-:-:S02]  /*3cd0*/  LOP3.LUT R172, R137, 0xff0000ff, RZ, 0xc0, !PT ;  /* 0xff0000ff89ac7812 */ /* 0x000fc400078ec0ff */
[----:B------:R-:W-:Y:S02]  /*3ce0*/  LOP3.LUT R125, R125, 0xff0000, R136, 0xf8, !PT ;  /* 0x00ff00007d7d7812 */ /* 0x000fe400078ef888 */
[----:B------:R-:W-:Y:S02]  /*3cf0*/  F2FP.F16.E4M3.UNPACK_B R136, R169.H1 ;  /* 0x000000a9ff88723e */ /* 0x000fe400030006ff */
[----:B--2---:R-:W-:Y:S02]  /*3d00*/  F2FP.F16.E4M3.UNPACK_B R170, R45 ;  /* 0x0000002dffaa723e */ /* 0x004fe400020006ff */
[----:B------:R-:W-:Y:S01]  /*3d10*/  SHF.R.U32.HI R124, RZ, 0x10, R137 ;  /* 0x00000010ff7c7819 */ /* 0x000fe20000011689 */
[----:B------:R-:W-:Y:S01]  /*3d20*/  HADD2.F32 R174, -RZ, R136.H0_H0 ;  /* 0x20000088ffae7230 */ /* 0x000fe20000004100 */
[----:B------:R-:W-:Y:S01]  /*3d30*/  LOP3.LUT R172, R172, 0xff00, R171, 0xf8, !PT ;  /* 0x0000ff00acac7812 */ /* 0x000fe200078ef8ab */
[--C-:B------:R-:W-:Y:S01]  /*3d40*/  HADD2.F32 R137, -RZ, R170.reuse.H1_H1 ;  /* 0x300000aaff897230 */ /* 0x100fe20000004100 */
[----:B------:R-:W-:Y:S01]  /*3d50*/  F2FP.F16.E4M3.UNPACK_B R171, R168.H1 ;  /* 0x000000a8ffab723e */ /* 0x000fe200030006ff */
[----:B------:R-:W-:Y:S01]  /*3d60*/  HADD2.F32 R170, -RZ, R170.H0_H0 ;  /* 0x200000aaffaa7230 */ /* 0x000fe20000004100 */
[----:B------:R-:W-:-:S02]  /*3d70*/  F2FP.F16.E4M3.UNPACK_B R169, R169 ;  /* 0x000000a9ffa9723e */ /* 0x000fc400020006ff */
[CC--:B------:R-:W-:Y:S01]  /*3d80*/  FMUL.FTZ R175, R137.reuse, R174.reuse ;  /* 0x000000ae89af7220 */ /* 0x0c0fe20000410000 */
[--C-:B------:R-:W-:Y:S02]  /*3d90*/  HADD2.F32 R173, -RZ, R171.reuse.H0_H0 ;  /* 0x200000abffad7230 */ /* 0x100fe40000004100 */
[C---:B------:R-:W-:Y:S01]  /*3da0*/  FMUL.FTZ R174, R170.reuse, R174 ;  /* 0x000000aeaaae7220 */ /* 0x040fe20000410000 */
[----:B------:R-:W-:Y:S01]  /*3db0*/  HADD2.F32 R171, -RZ, R171.H1_H1 ;  /* 0x300000abffab7230 */ /* 0x000fe20000004100 */
[----:B------:R-:W-:Y:S02]  /*3dc0*/  F2FP.F16.E4M3.UNPACK_B R168, R168 ;  /* 0x000000a8ffa8723e */ /* 0x000fe400020006ff */
[----:B------:R-:W-:Y:S01]  /*3dd0*/  FFMA.FTZ R137, R137, R173, R174 ;  /* 0x000000ad89897223 */ /* 0x000fe200000100ae */
[----:B------:R-:W-:Y:S01]  /*3de0*/  F2FP.F16.E4M3.UNPACK_B R174, R45.H1 ;  /* 0x0000002dffae723e */ /* 0x000fe200030006ff */
[----:B------:R-:W-:Y:S01]  /*3df0*/  FFMA.FTZ R170, R170, R173, -R175 ;  /* 0x000000adaaaa7223 */ /* 0x000fe200000108af */
[----:B------:R-:W-:-:S03]  /*3e00*/  HADD2.F32 R173, -RZ, R136.H1_H1 ;  /* 0x30000088ffad7230 */ /* 0x000fc60000004100 */
[--C-:B------:R-:W-:Y:S02]  /*3e10*/  HADD2.F32 R45, -RZ, R174.reuse.H1_H1 ;  /* 0x300000aeff2d7230 */ /* 0x100fe40000004100 */
[----:B------:R-:W-:-:S03]  /*3e20*/  HADD2.F32 R136, -RZ, R174.H0_H0 ;  /* 0x200000aeff887230 */ /* 0x000fc60000004100 */
[CC--:B------:R-:W-:Y:S02]  /*3e30*/  FMUL.FTZ R174, R45.reuse, R173.reuse ;  /* 0x000000ad2dae7220 */ /* 0x0c0fe40000410000 */
[C---:B------:R-:W-:Y:S02]  /*3e40*/  FMUL.FTZ R173, R136.reuse, R173 ;  /* 0x000000ad88ad7220 */ /* 0x040fe40000410000 */
[-C--:B------:R-:W-:Y:S02]  /*3e50*/  FFMA.FTZ R136, R136, R171.reuse, -R174 ;  /* 0x000000ab88887223 */ /* 0x080fe400000108ae */
[----:B------:R-:W-:Y:S01]  /*3e60*/  FFMA.FTZ R171, R45, R171, R173 ;  /* 0x000000ab2dab7223 */ /* 0x000fe200000100ad */
[----:B------:R-:W-:Y:S02]  /*3e70*/  IMAD.U32 R45, R124, 0x10000, RZ ;  /* 0x000100007c2d7824 */ /* 0x000fe400078e00ff */
[----:B------:R-:W-:Y:S01]  /*3e80*/  IMAD.MOV.U32 R124, RZ, RZ, R47 ;  /* 0x000000ffff7c7224 */ /* 0x000fe200078e002f */
[----:B------:R-:W-:-:S02]  /*3e90*/  F2FP.F16.E4M3.UNPACK_B R47, R125.H1 ;  /* 0x0000007dff2f723e */ /* 0x000fc400030006ff */
[----:B------:R-:W-:Y:S02]  /*3ea0*/  LOP3.LUT R45, R172, 0xff0000, R45, 0xf8, !PT ;  /* 0x00ff0000ac2d7812 */ /* 0x000fe400078ef82d */
[-C--:B------:R-:W-:Y:S01]  /*3eb0*/  F2FP.F16.E4M3.UNPACK_B R175, R124.reuse ;  /* 0x0000007cffaf723e */ /* 0x080fe200020006ff */
[--C-:B------:R-:W-:Y:S01]  /*3ec0*/  HADD2.F32 R174, -RZ, R47.reuse.H0_H0 ;  /* 0x2000002fffae7230 */ /* 0x100fe20000004100 */
[-C--:B------:R-:W-:Y:S01]  /*3ed0*/  F2FP.F16.E4M3.UNPACK_B R172, R45.reuse.H1 ;  /* 0x0000002dffac723e */ /* 0x080fe200030006ff */
[----:B------:R-:W-:Y:S01]  /*3ee0*/  HADD2.F32 R47, -RZ, R47.H1_H1 ;  /* 0x3000002fff2f7230 */ /* 0x000fe20000004100 */
[----:B------:R-:W-:Y:S01]  /*3ef0*/  F2FP.F16.E4M3.UNPACK_B R124, R124.H1 ;  /* 0x0000007cff7c723e */ /* 0x000fe200030006ff */
[--C-:B------:R-:W-:Y:S01]  /*3f00*/  HADD2.F32 R173, -RZ, R175.reuse.H1_H1 ;  /* 0x300000afffad7230 */ /* 0x100fe20000004100 */
[----:B------:R-:W-:Y:S01]  /*3f10*/  F2FP.SATFINITE.E4M3.F32.PACK_AB_MERGE_C R136, R171, R136, RZ ;  /* 0x00000088ab88723e */ /* 0x000fe200048070ff */
[--C-:B------:R-:W-:Y:S01]  /*3f20*/  HADD2.F32 R176, -RZ, R172.reuse.H0_H0 ;  /* 0x200000acffb07230 */ /* 0x100fe20000004100 */
[----:B------:R-:W-:Y:S01]  /*3f30*/  F2FP.F16.E4M3.UNPACK_B R45, R45 ;  /* 0x0000002dff2d723e */ /* 0x000fe200020006ff */
[----:B------:R-:W-:Y:S01]  /*3f40*/  HADD2.F32 R175, -RZ, R175.H0_H0 ;  /* 0x200000afffaf7230 */ /* 0x000fe20000004100 */
[----:B------:R-:W-:Y:S01]  /*3f50*/  F2FP.SATFINITE.E4M3.F32.PACK_AB_MERGE_C R137, R137, R170, R136 ;  /* 0x000000aa8989723e */ /* 0x000fe20004807088 */
[----:B------:R-:W-:-:S02]  /*3f60*/  HADD2.F32 R172, -RZ, R172.H1_H1 ;  /* 0x300000acffac7230 */ /* 0x000fc40000004100 */
[----:B------:R-:W-:Y:S01]  /*3f70*/  FMUL.FTZ R177, R173, R176 ;  /* 0x000000b0adb17220 */ /* 0x000fe20000410000 */
[----:B------:R-:W-:Y:S02]  /*3f80*/  F2FP.F16.E4M3.UNPACK_B R136, R46 ;  /* 0x0000002eff88723e */ /* 0x000fe400020006ff */
[----:B------:R-:W-:Y:S01]  /*3f90*/  F2FP.F16.E4M3.UNPACK_B R125, R125 ;  /* 0x0000007dff7d723e */ /* 0x000fe200020006ff */
[C---:B------:R-:W-:Y:S01]  /*3fa0*/  FFMA.FTZ R177, R175.reuse, R174, -R177 ;  /* 0x000000aeafb17223 */ /* 0x040fe200000108b1 */
[----:B------:R-:W-:Y:S01]  /*3fb0*/  FMUL.FTZ R175, R175, R176 ;  /* 0x000000b0afaf7220 */ /* 0x000fe20000410000 */
[----:B------:R-:W-:Y:S02]  /*3fc0*/  F2FP.F16.E4M3.UNPACK_B R46, R46.H1 ;  /* 0x0000002eff2e723e */ /* 0x000fe400030006ff */
[----:B------:R-:W-:Y:S02]  /*3fd0*/  HADD2.F32 R170, -RZ, R125.H0_H0 ;  /* 0x2000007dffaa7230 */ /* 0x000fe40000004100 */
[----:B------:R-:W-:Y:S01]  /*3fe0*/  FFMA.FTZ R175, R173, R174, R175 ;  /* 0x000000aeadaf7223 */ /* 0x000fe200000100af */
[----:B------:R-:W-:-:S02]  /*3ff0*/  HADD2.F32 R173, -RZ, R124.H1_H1 ;  /* 0x3000007cffad7230 */ /* 0x000fc40000004100 */
[----:B------:R-:W-:Y:S02]  /*4000*/  HADD2.F32 R124, -RZ, R124.H0_H0 ;  /* 0x2000007cff7c7230 */ /* 0x000fe40000004100 */
[----:B------:R-:W-:Y:S02]  /*4010*/  HADD2.F32 R125, -RZ, R125.H1_H1 ;  /* 0x3000007dff7d7230 */ /* 0x000fe40000004100 */
[----:B------:R-:W-:-:S04]  /*4020*/  FMUL.FTZ R174, R173, R172 ;  /* 0x000000acadae7220 */ /* 0x000fc80000410000 */
[CC--:B------:R-:W-:Y:S01]  /*4030*/  FFMA.FTZ R174, R124.reuse, R47.reuse, -R174 ;  /* 0x0000002f7cae7223 */ /* 0x0c0fe200000108ae */
[----:B------:R-:W-:Y:S01]  /*4040*/  FMUL.FTZ R124, R124, R172 ;  /* 0x000000ac7c7c7220 */ /* 0x000fe20000410000 */
[--C-:B------:R-:W-:Y:S02]  /*4050*/  HADD2.F32 R172, -RZ, R45.reuse.H0_H0 ;  /* 0x2000002dffac7230 */ /* 0x100fe40000004100 */
[----:B------:R-:W-:Y:S02]  /*4060*/  HADD2.F32 R45, -RZ, R45.H1_H1 ;  /* 0x3000002dff2d7230 */ /* 0x000fe40000004100 */
[----:B------:R-:W-:Y:S01]  /*4070*/  FFMA.FTZ R124, R173, R47, R124 ;  /* 0x0000002fad7c7223 */ /* 0x000fe2000001007c */
[--C-:B------:R-:W-:Y:S02]  /*4080*/  HADD2.F32 R47, -RZ, R136.reuse.H1_H1 ;  /* 0x30000088ff2f7230 */ /* 0x100fe40000004100 */
[----:B------:R-:W-:Y:S02]  /*4090*/  HADD2.F32 R136, -RZ, R136.H0_H0 ;  /* 0x20000088ff887230 */ /* 0x000fe40000004100 */
[----:B------:R-:W-:-:S02]  /*40a0*/  HADD2.F32 R173, -RZ, R169.H1_H1 ;  /* 0x300000a9ffad7230 */ /* 0x000fc40000004100 */
[CC--:B------:R-:W-:Y:S01]  /*40b0*/  FMUL.FTZ R171, R47.reuse, R172.reuse ;  /* 0x000000ac2fab7220 */ /* 0x0c0fe20000410000 */
[----:B------:R-:W-:Y:S02]  /*40c0*/  HADD2.F32 R169, -RZ, R169.H0_H0 ;  /* 0x200000a9ffa97230 */ /* 0x000fe40000004100 */
[----:B------:R-:W-:Y:S01]  /*40d0*/  FMUL.FTZ R172, R136, R172 ;  /* 0x000000ac88ac7220 */ /* 0x000fe20000410000 */
[----:B------:R-:W-:Y:S01]  /*40e0*/  F2FP.SATFINITE.E4M3.F32.PACK_AB_MERGE_C R124, R124, R174, RZ ;  /* 0x000000ae7c7c723e */ /* 0x000fe200048070ff */
[-C--:B------:R-:W-:Y:S02]  /*40f0*/  FFMA.FTZ R171, R136, R170.reuse, -R171 ;  /* 0x000000aa88ab7223 */ /* 0x080fe400000108ab */
[----:B------:R-:W-:Y:S01]  /*4100*/  FFMA.FTZ R172, R47, R170, R172 ;  /* 0x000000aa2fac7223 */ /* 0x000fe200000100ac */
[--C-:B------:R-:W-:Y:S01]  /*4110*/  HADD2.F32 R47, -RZ, R46.reuse.H1_H1 ;  /* 0x3000002eff2f7230 */ /* 0x100fe20000004100 */
[----:B------:R-:W-:Y:S01]  /*4120*/  F2FP.SATFINITE.E4M3.F32.PACK_AB_MERGE_C R124, R175, R177, R124 ;  /* 0x000000b1af7c723e */ /* 0x000fe2000480707c */
[----:B------:R-:W-:-:S03]  /*4130*/  HADD2.F32 R46, -RZ, R46.H0_H0 ;  /* 0x2000002eff2e7230 */ /* 0x000fc60000004100 */
[CC--:B------:R-:W-:Y:S02]  /*4140*/  FMUL.FTZ R136, R47.reuse, R45.reuse ;  /* 0x0000002d2f887220 */ /* 0x0c0fe40000410000 */
[C---:B------:R-:W-:Y:S02]  /*4150*/  FMUL.FTZ R170, R46.reuse, R45 ;  /* 0x0000002d2eaa7220 */ /* 0x040fe40000410000 */
[-C--:B------:R-:W-:Y:S01]  /*4160*/  FFMA.FTZ R45, R46, R125.reuse, -R136 ;  /* 0x0000007d2e2d7223 */ /* 0x080fe20000010888 */
[----:B------:R-:W-:Y:S01]  /*4170*/  F2FP.F16.E4M3.UNPACK_B R136, R44.H1 ;  /* 0x0000002cff88723e */ /* 0x000fe200030006ff */
[----:B------:R-:W-:Y:S01]  /*4180*/  FFMA.FTZ R46, R47, R125, R170 ;  /* 0x0000007d2f2e7223 */ /* 0x000fe200000100aa */
[--C-:B------:R-:W-:Y:S02]  /*4190*/  HADD2.F32 R125, -RZ, R168.reuse.H1_H1 ;  /* 0x300000a8ff7d7230 */ /* 0x100fe40000004100 */
[----:B------:R-:W-:Y:S02]  /*41a0*/  HADD2.F32 R168, -RZ, R168.H0_H0 ;  /* 0x200000a8ffa87230 */ /* 0x000fe40000004100 */
[--C-:B------:R-:W-:Y:S01]  /*41b0*/  HADD2.F32 R47, -RZ, R136.reuse.H1_H1 ;  /* 0x30000088ff2f7230 */ /* 0x100fe20000004100 */
[----:B------:R-:W-:Y:S01]  /*41c0*/  F2FP.SATFINITE.E4M3.F32.PACK_AB_MERGE_C R45, R46, R45, RZ ;  /* 0x0000002d2e2d723e */ /* 0x000fe200048070ff */
[----:B------:R-:W-:-:S03]  /*41d0*/  HADD2.F32 R136, -RZ, R136.H0_H0 ;  /* 0x20000088ff887230 */ /* 0x000fc60000004100 */
[C---:B------:R-:W-:Y:S01]  /*41e0*/  FMUL.FTZ R170, R47.reuse, R173 ;  /* 0x000000ad2faa7220 */ /* 0x040fe20000410000 */
[----:B------:R-:W-:Y:S01]  /*41f0*/  F2FP.SATFINITE.E4M3.F32.PACK_AB_MERGE_C R171, R172, R171, R45 ;  /* 0x000000abacab723e */ /* 0x000fe2000480702d */
[C---:B------:R-:W-:Y:S01]  /*4200*/  FMUL.FTZ R173, R136.reuse, R173 ;  /* 0x000000ad88ad7220 */ /* 0x040fe20000410000 */
[----:B------:R-:W-:Y:S02]  /*4210*/  IMAD.MOV.U32 R45, RZ, RZ, R137 ;  /* 0x000000ffff2d7224 */ /* 0x000fe400078e0089 */
[-C--:B------:R-:W-:Y:S01]  /*4220*/  FFMA.FTZ R170, R136, R125.reuse, -R170 ;  /* 0x0000007d88aa7223 */ /* 0x080fe200000108aa */
[----:B------:R-:W-:Y:S01]  /*4230*/  FFMA.FTZ R173, R47, R125, R173 ;  /* 0x0000007d2fad7223 */ /* 0x000fe200000100ad */
[----:B------:R-:W-:Y:S01]  /*4240*/  F2FP.F16.E4M3.UNPACK_B R47, R44 ;  /* 0x0000002cff2f723e */ /* 0x000fe200020006ff */
[----:B------:R-:W-:-:S03]  /*4250*/  IMAD.MOV.U32 R46, RZ, RZ, R171 ;  /* 0x000000ffff2e7224 */ /* 0x000fc600078e00ab */
[----:B------:R-:W-:Y:S01]  /*4260*/  F2FP.SATFINITE.E4M3.F32.PACK_AB_MERGE_C R170, R173, R170, RZ ;  /* 0x000000aaadaa723e */ /* 0x000fe200048070ff */
[--C-:B------:R-:W-:Y:S02]  /*4270*/  HADD2.F32 R44, -RZ, R47.reuse.H1_H1 ;  /* 0x3000002fff2c7230 */ /* 0x100fe40000004100 */
[----:B------:R-:W-:-:S03]  /*4280*/  HADD2.F32 R47, -RZ, R47.H0_H0 ;  /* 0x2000002fff2f7230 */ /* 0x000fc60000004100 */
[CC--:B------:R-:W-:Y:S02]  /*4290*/  FMUL.FTZ R125, R44.reuse, R169.reuse ;  /* 0x000000a92c7d7220 */ /* 0x0c0fe40000410000 */
[C---:B------:R-:W-:Y:S02]  /*42a0*/  FMUL.FTZ R169, R47.reuse, R169 ;  /* 0x000000a92fa97220 */ /* 0x040fe40000410000 */
[----:B------:R-:W-:Y:S01]  /*42b0*/  FFMA.FTZ R125, R47, R168, -R125 ;  /* 0x000000a82f7d7223 */ /* 0x000fe2000001087d */
[----:B------:R-:W-:Y:S01]  /*42c0*/  MOV R47, R124 ;  /* 0x0000007c002f7202 */ /* 0x000fe20000000f00 */
[----:B------:R-:W-:-:S05]  /*42d0*/  FFMA.FTZ R169, R44, R168, R169 ;  /* 0x000000a82ca97223 */ /* 0x000fca00000100a9 */
[----:B------:R-:W-:-:S05]  /*42e0*/  F2FP.SATFINITE.E4M3.F32.PACK_AB_MERGE_C R125, R169, R125, R170 ;  /* 0x0000007da97d723e */ /* 0x000fca00048070aa */
[----:B------:R-:W-:-:S07]  /*42f0*/  IMAD.MOV.U32 R44, RZ, RZ, R125 ;  /* 0x000000ffff2c7224 */ /* 0x000fce00078e007d */
.L_x_354:
[----:B------:R-:W-:Y:S05]  /*4300*/  BSYNC B3 ;  /* 0x0000000000037941 */ /* 0x000fea0003800000 */
.L_x_353:
[----:B--2---:R2:W-:Y:S02]  /*4310*/  STG.E.128 desc[UR54][R50.64], R44 ;  /* 0x0000002c32007986 */ /* 0x0045e4000c101d36 */
.L_x_352:
[----:B------:R-:W-:Y:S05]  /*4320*/  BSYNC B2 ;  /* 0x0000000000027941 */ /* 0x000fea0003800000 */
.L_x_351:
[----:B------:R-:W-:Y:S01]  /*4330*/  ISETP.NE.AND P3, PT, R35, RZ, PT ;  /* 0x000000ff2300720c */ /* 0x000fe20003f65270 */
[----:B------:R-:W-:-:S12]  /*4340*/  BSSY B2, `(.L_x_355) ;  /* 0x0000070000027945 */ /* 0x000fd80003800000 */
[----:B------:R-:W-:Y:S05]  /*4350*/  @!P3 BRA `(.L_x_356) ;  /* 0x0000000400b8b947 */ /* 0x000fea0003800000 */
[----:B0-2---:R0:W2:Y:S01]  /*4360*/  LDS.128 R44, [R41+0x24200] ;  /* 0x02420000292c7984 */ /* 0x0050a20000000c00 */
[----:B------:R-:W-:Y:S01]  /*4370*/  ISETP.GE.AND P3, PT, R224, R133, PT ;  /* 0x00000085e000720c */ /* 0x000fe20003f66270 */
[----:B------:R-:W-:-:S12]  /*4380*/  BSSY B3, `(.L_x_357) ;  /* 0x000006a000037945 */ /* 0x000fd80003800000 */
[----:B0-----:R-:W-:Y:S05]  /*4390*/  @P3 BRA `(.L_x_358) ;  /* 0x0000000400a03947 */ /* 0x001fea0003800000 */
[--C-:B------:R-:W-:Y:S02]  /*43a0*/  SHF.R.U32.HI R124, RZ, 0x8, R97.reuse ;  /* 0x00000008ff7c7819 */ /* 0x100fe40000011661 */
[----:B------:R-:W-:Y:S02]  /*43b0*/  LOP3.LUT R98, R97, 0xff0000ff, RZ, 0xc0, !PT ;  /* 0xff0000ff61627812 */ /* 0x000fe400078ec0ff */
[----:B------:R-:W-:Y:S01]  /*43c0*/  SHF.R.U32.HI R97, RZ, 0x10, R97 ;  /* 0x00000010ff617819 */ /* 0x000fe20000011661 */
[----:B------:R-:W-:Y:S01]  /*43d0*/  IMAD.SHL.U32 R124, R124, 0x100, RZ ;  /* 0x000001007c7c7824 */ /* 0x000fe200078e00ff */
[----:B------:R-:W-:Y:S02]  /*43e0*/  SHF.R.U32.HI R125, RZ, 0x8, R99 ;  /* 0x00000008ff7d7819 */ /* 0x000fe40000011663 */
[----:B------:R-:W-:Y:S01]  /*43f0*/  LOP3.LUT R136, R99, 0xff0000ff, RZ, 0xc0, !PT ;  /* 0xff0000ff63887812 */ /* 0x000fe200078ec0ff */
[----:B------:R-:W-:Y:S01]  /*4400*/  IMAD.U32 R97, R97, 0x10000, RZ ;  /* 0x0001000061617824 */ /* 0x000fe200078e00ff */
[----:B------:R-:W-:Y:S01]  /*4410*/  LOP3.LUT R98, R98, 0xff00, R124, 0xf8, !PT ;  /* 0x0000ff0062627812 */ /* 0x000fe200078ef87c */
[----:B------:R-:W-:Y:S01]  /*4420*/  IMAD.SHL.U32 R125, R125, 0x100, RZ ;  /* 0x000001007d7d7824 */ /* 0x000fe200078e00ff */
[----:B--2---:R-:W-:-:S02]  /*4430*/  F2FP.F16.E4M3.UNPACK_B R124, R45 ;  /* 0x0000002dff7c723e */ /* 0x004fc400020006ff */
[----:B------:R-:W-:Y:S02]  /*4440*/  LOP3.LUT R97, R98, 0xff0000, R97, 0xf8, !PT ;  /* 0x00ff000062617812 */ /* 0x000fe400078ef861 */
[-C--:B------:R-:W-:Y:S02]  /*4450*/  F2FP.F16.E4M3.UNPACK_B R98, R167.reuse.H1 ;  /* 0x000000a7ff62723e */ /* 0x080fe400030006ff */
[----:B------:R-:W-:Y:S01]  /*4460*/  SHF.R.U32.HI R96, RZ, 0x10, R99 ;  /* 0x00000010ff607819 */ /* 0x000fe20000011663 */
[----:B------:R-:W-:Y:S01]  /*4470*/  HADD2.F32 R99, -RZ, R124.H1_H1 ;  /* 0x3000007cff637230 */ /* 0x000fe20000004100 */
[----:B------:R-:W-:Y:S01]  /*4480*/  LOP3.LUT R136, R136, 0xff00, R125, 0xf8, !PT ;  /* 0x0000ff0088887812 */ /* 0x000fe200078ef87d */
[----:B------:R-:W-:Y:S01]  /*4490*/  HADD2.F32 R168, -RZ, R98.H0_H0 ;  /* 0x20000062ffa87230 */ /* 0x000fe20000004100 */
        /* <DEDUP_REMOVED lines=60> */
[--C-:B------:R-:W-:Y:S02]  /*4860*/  HADD2.F32 R47, -RZ, R46.reuse.H1_H1 ;  /* 0x3000002eff2f7230 */ /* 0x100fe40000004100 */
        /* <DEDUP_REMOVED lines=14> */
[----:B------:R-:W-:Y:S01]  /*4950*/  MOV R45, R99 ;  /* 0x00000063002d7202 */ /* 0x000fe20000000f00 */
[-C--:B------:R-:W-:Y:S02]  /*4960*/  FFMA.FTZ R124, R98, R97.reuse, -R124 ;  /* 0x00000061627c7223 */ /* 0x080fe4000001087c */
[----:B------:R-:W-:Y:S01]  /*4970*/  FFMA.FTZ R137, R47, R97, R137 ;  /* 0x000000612f897223 */ /* 0x000fe20000010089 */
[----:B------:R-:W-:-:S04]  /*4980*/  F2FP.F16.E4M3.UNPACK_B R47, R44 ;  /* 0x0000002cff2f723e */ /* 0x000fc800020006ff */
[----:B------:R-:W-:Y:S01]  /*4990*/  F2FP.SATFINITE.E4M3.F32.PACK_AB_MERGE_C R124, R137, R124, RZ ;  /* 0x0000007c897c723e */ /* 0x000fe200048070ff */
[--C-:B------:R-:W-:Y:S02]  /*49a0*/  HADD2.F32 R44, -RZ, R47.reuse.H1_H1 ;  /* 0x3000002fff2c7230 */ /* 0x100fe40000004100 */
[----:B------:R-:W-:-:S03]  /*49b0*/  HADD2.F32 R47, -RZ, R47.H0_H0 ;  /* 0x2000002fff2f7230 */ /* 0x000fc60000004100 */
[CC--:B------:R-:W-:Y:S02]  /*49c0*/  FMUL.FTZ R97, R44.reuse, R167.reuse ;  /* 0x000000a72c617220 */ /* 0x0c0fe40000410000 */
[C---:B------:R-:W-:Y:S02]  /*49d0*/  FMUL.FTZ R167, R47.reuse, R167 ;  /* 0x000000a72fa77220 */ /* 0x040fe40000410000 */
[-C--:B------:R-:W-:Y:S01]  /*49e0*/  FFMA.FTZ R97, R47, R166.reuse, -R97 ;  /* 0x000000a62f617223 */ /* 0x080fe20000010861 */
[----:B------:R-:W-:Y:S01]  /*49f0*/  F2FP.SATFINITE.E4M3.F32.PACK_AB_MERGE_C R47, R169, R171, R96 ;  /* 0x000000aba92f723e */ /* 0x000fe20004807060 */
[----:B------:R-:W-:-:S05]  /*4a00*/  FFMA.FTZ R167, R44, R166, R167 ;  /* 0x000000a62ca77223 */ /* 0x000fca00000100a7 */
[----:B------:R-:W-:-:S07]  /*4a10*/  F2FP.SATFINITE.E4M3.F32.PACK_AB_MERGE_C R44, R167, R97, R124 ;  /* 0x00000061a72c723e */ /* 0x000fce000480707c */
.L_x_358:
[----:B------:R-:W-:Y:S05]  /*4a20*/  BSYNC B3 ;  /* 0x0000000000037941 */ /* 0x000fea0003800000 */
.L_x_357:
[----:B--2---:R3:W-:Y:S02]  /*4a30*/  STG.E.128 desc[UR54][R50.64+0x20], R44 ;  /* 0x0000202c32007986 */ /* 0x0047e4000c101d36 */
.L_x_356:
[----:B------:R-:W-:Y:S05]  /*4a40*/  BSYNC B2 ;  /* 0x0000000000027941 */ /* 0x000fea0003800000 */
.L_x_355:
[----:B------:R-:W-:Y:S01]  /*4a50*/  ISETP.NE.AND P3, PT, R36, RZ, PT ;  /* 0x000000ff2400720c */ /* 0x000fe20003f65270 */
[----:B------:R-:W-:-:S12]  /*4a60*/  BSSY B2, `(.L_x_359) ;  /* 0x0000070000027945 */ /* 0x000fd80003800000 */
[----:B------:R-:W-:Y:S05]  /*4a70*/  @!P3 BRA `(.L_x_360) ;  /* 0x0000000400b8b947 */ /* 0x000fea0003800000 */
[----:B0-23--:R0:W2:Y:S01]  /*4a80*/  LDS.128 R44, [R40+0x26a00] ;  /* 0x026a0000282c7984 */ /* 0x00d0a20000000c00 */
[----:B------:R-:W-:Y:S01]  /*4a90*/  ISETP.GE.AND P3, PT, R223, R133, PT ;  /* 0x00000085df00720c */ /* 0x000fe20003f66270 */
[----:B------:R-:W-:-:S12]  /*4aa0*/  BSSY B3, `(.L_x_361) ;  /* 0x000006a000037945 */ /* 0x000fd80003800000 */
[----:B0-----:R-:W-:Y:S05]  /*4ab0*/  @P3 BRA `(.L_x_362) ;  /* 0x0000000400a03947 */ /* 0x001fea0003800000 */
[--C-:B------:R-:W-:Y:S02]  /*4ac0*/  SHF.R.U32.HI R88, RZ, 0x8, R89.reuse ;  /* 0x00000008ff587819 */ /* 0x100fe40000011659 */
[----:B------:R-:W-:Y:S02]  /*4ad0*/  SHF.R.U32.HI R90, RZ, 0x10, R89 ;  /* 0x00000010ff5a7819 */ /* 0x000fe40000011659 */
[----:B------:R-:W-:Y:S01]  /*4ae0*/  LOP3.LUT R96, R89, 0xff0000ff, RZ, 0xc0, !PT ;  /* 0xff0000ff59607812 */ /* 0x000fe200078ec0ff */
[----:B------:R-:W-:Y:S01]  /*4af0*/  IMAD.SHL.U32 R89, R88, 0x100, RZ ;  /* 0x0000010058597824 */ /* 0x000fe200078e00ff */
[--C-:B------:R-:W-:Y:S02]  /*4b00*/  SHF.R.U32.HI R98, RZ, 0x8, R91.reuse ;  /* 0x00000008ff627819 */ /* 0x100fe4000001165b */
[----:B------:R-:W-:Y:S02]  /*4b10*/  SHF.R.U32.HI R88, RZ, 0x10, R91 ;  /* 0x00000010ff587819 */ /* 0x000fe4000001165b */
[----:B------:R-:W-:Y:S01]  /*4b20*/  LOP3.LUT R96, R96, 0xff00, R89, 0xf8, !PT ;  /* 0x0000ff0060607812 */ /* 0x000fe200078ef859 */
[----:B------:R-:W-:Y:S01]  /*4b30*/  IMAD.U32 R89, R90, 0x10000, RZ ;  /* 0x000100005a597824 */ /* 0x000fe200078e00ff */
[----:B------:R-:W-:Y:S01]  /*4b40*/  LOP3.LUT R91, R91, 0xff0000ff, RZ, 0xc0, !PT ;  /* 0xff0000ff5b5b7812 */ /* 0x000fe200078ec0ff */
[----:B------:R-:W-:Y:S01]  /*4b50*/  IMAD.SHL.U32 R98, R98, 0x100, RZ ;  /* 0x0000010062627824 */ /* 0x000fe200078e00ff */
[----:B------:R-:W-:-:S02]  /*4b60*/  F2FP.F16.E4M3.UNPACK_B R90, R165.H1 ;  /* 0x000000a5ff5a723e */ /* 0x000fc400030006ff */
[----:B------:R-:W-:Y:S02]  /*4b70*/  LOP3.LUT R89, R96, 0xff0000, R89, 0xf8, !PT ;  /* 0x00ff000060597812 */ /* 0x000fe400078ef859 */
[----:B--2---:R-:W-:Y:S01]  /*4b80*/  F2FP.F16.E4M3.UNPACK_B R96, R45 ;  /* 0x0000002dff60723e */ /* 0x004fe200020006ff */
[----:B------:R-:W-:Y:S01]  /*4b90*/  HADD2.F32 R124, -RZ, R90.H0_H0 ;  /* 0x2000005aff7c7230 */ /* 0x000fe20000004100 */
[----:B------:R-:W-:Y:S02]  /*4ba0*/  LOP3.LUT R98, R91, 0xff00, R98, 0xf8, !PT ;  /* 0x0000ff005b627812 */ /* 0x000fe400078ef862 */
[-C--:B------:R-:W-:Y:S01]  /*4bb0*/  F2FP.F16.E4M3.UNPACK_B R97, R164.reuse.H1 ;  /* 0x000000a4ff61723e */ /* 0x080fe200030006ff */
[--C-:B------:R-:W-:Y:S01]  /*4bc0*/  HADD2.F32 R91, -RZ, R96.reuse.H1_H1 ;  /* 0x30000060ff5b7230 */ /* 0x100fe20000004100 */
[----:B------:R-:W-:Y:S01]  /*4bd0*/  F2FP.F16.E4M3.UNPACK_B R165, R165 ;  /* 0x000000a5ffa5723e */ /* 0x000fe200020006ff */
[----:B------:R-:W-:Y:S01]  /*4be0*/  HADD2.F32 R96, -RZ, R96.H0_H0 ;  /* 0x20000060ff607230 */ /* 0x000fe20000004100 */
[----:B------:R-:W-:Y:S01]  /*4bf0*/  F2FP.F16.E4M3.UNPACK_B R164, R164 ;  /* 0x000000a4ffa4723e */ /* 0x000fe200020006ff */
[----:B------:R-:W-:-:S02]  /*4c00*/  HADD2.F32 R99, -RZ, R97.H0_H0 ;  /* 0x20000061ff637230 */ /* 0x000fc40000004100 */
[-C--:B------:R-:W-:Y:S01]  /*4c10*/  FMUL.FTZ R125, R91, R124.reuse ;  /* 0x0000007c5b7d7220 */ /* 0x080fe20000410000 */
[----:B------:R-:W-:Y:S02]  /*4c20*/  HADD2.F32 R97, -RZ, R97.H1_H1 ;  /* 0x30000061ff617230 */ /* 0x000fe40000004100 */
[C---:B------:R-:W-:Y:S01]  /*4c30*/  FMUL.FTZ R124, R96.reuse, R124 ;  /* 0x0000007c607c7220 */ /* 0x040fe20000410000 */
[----:B------:R-:W-:-:S03]  /*4c40*/  FFMA.FTZ R96, R96, R99, -R125 ;  /* 0x0000006360607223 */ /* 0x000fc6000001087d */
[----:B------:R-:W-:Y:S01]  /*4c50*/  FFMA.FTZ R91, R91, R99, R124 ;  /* 0x000000635b5b7223 */ /* 0x000fe2000001007c */
[----:B------:R-:W-:Y:S01]  /*4c60*/  F2FP.F16.E4M3.UNPACK_B R124, R45.H1 ;  /* 0x0000002dff7c723e */ /* 0x000fe200030006ff */
[----:B------:R-:W-:-:S04]  /*4c70*/  HADD2.F32 R99, -RZ, R90.H1_H1 ;  /* 0x3000005aff637230 */ /* 0x000fc80000004100 */
        /* <DEDUP_REMOVED lines=76> */
.L_x_362:
[----:B------:R-:W-:Y:S05]  /*5140*/  BSYNC B3 ;  /* 0x0000000000037941 */ /* 0x000fea0003800000 */
.L_x_361:
[----:B--2---:R4:W-:Y:S02]  /*5150*/  STG.E.128 desc[UR54][R50.64+0x40], R44 ;  /* 0x0000402c32007986 */ /* 0x0049e4000c101d36 */
.L_x_360:
[----:B------:R-:W-:Y:S05]  /*5160*/  BSYNC B2 ;  /* 0x0000000000027941 */ /* 0x000fea0003800000 */
.L_x_359:
[----:B------:R-:W-:Y:S01]  /*5170*/  ISETP.NE.AND P3, PT, R37, RZ, PT ;  /* 0x000000ff2500720c */ /* 0x000fe20003f65270 */
[----:B------:R-:W-:-:S12]  /*5180*/  BSSY B2, `(.L_x_363) ;  /* 0x0000073000027945 */ /* 0x000fd80003800000 */
[----:B------:R-:W-:Y:S05]  /*5190*/  @!P3 BRA `(.L_x_364) ;  /* 0x0000000400c4b947 */ /* 0x000fea0003800000 */
[----:B0-234-:R0:W2:Y:S01]  /*51a0*/  LDS.128 R44, [R41+0x26a00] ;  /* 0x026a0000292c7984 */ /* 0x01d0a20000000c00 */
[----:B------:R-:W-:Y:S01]  /*51b0*/  ISETP.GE.AND P3, PT, R225, R133, PT ;  /* 0x00000085e100720c */ /* 0x000fe20003f66270 */
[----:B------:R-:W-:-:S12]  /*51c0*/  BSSY B3, `(.L_x_365) ;  /* 0x000006d000037945 */ /* 0x000fd80003800000 */
[----:B0-----:R-:W-:Y:S05]  /*51d0*/  @P3 BRA `(.L_x_366) ;  /* 0x0000000400ac3947 */ /* 0x001fea0003800000 */
[----:B--2---:R-:W-:Y:S01]  /*51e0*/  IMAD.MOV.U32 R86, RZ, RZ, R45 ;  /* 0x000000ffff567224 */ /* 0x004fe200078e002d */
[----:B------:R-:W-:Y:S02]  /*51f0*/  F2FP.F16.E4M3.UNPACK_B R88, R162.H1 ;  /* 0x000000a2ff58723e */ /* 0x000fe400030006ff */
[----:B------:R-:W-:Y:S02]  /*5200*/  F2FP.F16.E4M3.UNPACK_B R45, R161.H1 ;  /* 0x000000a1ff2d723e */ /* 0x000fe400030006ff */
[----:B------:R-:W-:Y:S01]  /*5210*/  F2FP.F16.E4M3.UNPACK_B R84, R86 ;  /* 0x00000056ff54723e */ /* 0x000fe200020006ff */
[----:B------:R-:W-:Y:S01]  /*5220*/  HADD2.F32 R89, -RZ, R88.H0_H0 ;  /* 0x20000058ff597230 */ /* 0x000fe20000004100 */
[----:B------:R-:W-:Y:S01]  /*5230*/  F2FP.F16.E4M3.UNPACK_B R96, R162 ;  /* 0x000000a2ff60723e */ /* 0x000fe200020006ff */
[----:B------:R-:W-:Y:S02]  /*5240*/  HADD2.F32 R91, -RZ, R45.H0_H0 ;  /* 0x2000002dff5b7230 */ /* 0x000fe40000004100 */
[----:B------:R-:W-:-:S02]  /*5250*/  HADD2.F32 R90, -RZ, R84.H1_H1 ;  /* 0x30000054ff5a7230 */ /* 0x000fc40000004100 */
[----:B------:R-:W-:Y:S02]  /*5260*/  HADD2.F32 R84, -RZ, R84.H0_H0 ;  /* 0x20000054ff547230 */ /* 0x000fe40000004100 */
[----:B------:R-:W-:Y:S02]  /*5270*/  HADD2.F32 R88, -RZ, R88.H1_H1 ;  /* 0x30000058ff587230 */ /* 0x000fe40000004100 */
[-C--:B------:R-:W-:Y:S01]  /*5280*/  FMUL.FTZ R97, R90, R89.reuse ;  /* 0x000000595a617220 */ /* 0x080fe20000410000 */
[----:B------:R-:W-:Y:S02]  /*5290*/  HADD2.F32 R45, -RZ, R45.H1_H1 ;  /* 0x3000002dff2d7230 */ /* 0x000fe40000004100 */
[C---:B------:R-:W-:Y:S01]  /*52a0*/  FMUL.FTZ R99, R84.reuse, R89 ;  /* 0x0000005954637220 */ /* 0x040fe20000410000 */
[----:B------:R-:W-:Y:S02]  /*52b0*/  HADD2.F32 R98, -RZ, R96.H1_H1 ;  /* 0x30000060ff627230 */ /* 0x000fe40000004100 */
[-C--:B------:R-:W-:Y:S01]  /*52c0*/  FFMA.FTZ R89, R84, R91.reuse, -R97 ;  /* 0x0000005b54597223 */ /* 0x080fe20000010861 */
[----:B------:R-:W-:Y:S01]  /*52d0*/  FFMA.FTZ R84, R90, R91, R99 ;  /* 0x0000005b5a547223 */ /* 0x000fe20000010063 */
[----:B------:R-:W-:Y:S01]  /*52e0*/  F2FP.F16.E4M3.UNPACK_B R90, R86.H1 ;  /* 0x00000056ff5a723e */ /* 0x000fe200030006ff */
[----:B------:R-:W-:-:S04]  /*52f0*/  IMAD.MOV.U32 R86, RZ, RZ, R44 ;  /* 0x000000ffff567224 */ /* 0x000fc800078e002c */
[--C-:B------:R-:W-:Y:S01]  /*5300*/  HADD2.F32 R91, -RZ, R90.reuse.H1_H1 ;  /* 0x3000005aff5b7230 */ /* 0x100fe20000004100 */
[-C--:B------:R-:W-:Y:S01]  /*5310*/  F2FP.F16.E4M3.UNPACK_B R44, R86.reuse.H1 ;  /* 0x00000056ff2c723e */ /* 0x080fe200030006ff */
[----:B------:R-:W-:Y:S01]  /*5320*/  HADD2.F32 R90, -RZ, R90.H0_H0 ;  /* 0x2000005aff5a7230 */ /* 0x000fe20000004100 */
[----:B------:R-:W-:Y:S02]  /*5330*/  F2FP.F16.E4M3.UNPACK_B R86, R86 ;  /* 0x00000056ff56723e */ /* 0x000fe400020006ff */
[CC--:B------:R-:W-:Y:S02]  /*5340*/  FMUL.FTZ R97, R91.reuse, R88.reuse ;  /* 0x000000585b617220 */ /* 0x0c0fe40000410000 */
[C---:B------:R-:W-:Y:S02]  /*5350*/  FMUL.FTZ R88, R90.reuse, R88 ;  /* 0x000000585a587220 */ /* 0x040fe40000410000 */
[-C--:B------:R-:W-:Y:S02]  /*5360*/  FFMA.FTZ R90, R90, R45.reuse, -R97 ;  /* 0x0000002d5a5a7223 */ /* 0x080fe40000010861 */
[----:B------:R-:W-:Y:S01]  /*5370*/  FFMA.FTZ R91, R91, R45, R88 ;  /* 0x0000002d5b5b7223 */ /* 0x000fe20000010058 */
[----:B------:R-:W-:Y:S01]  /*5380*/  F2FP.F16.E4M3.UNPACK_B R88, R161 ;  /* 0x000000a1ff58723e */ /* 0x000fe200020006ff */
[----:B------:R-:W-:-:S02]  /*5390*/  HADD2.F32 R45, -RZ, R44.H1_H1 ;  /* 0x3000002cff2d7230 */ /* 0x000fc40000004100 */
[----:B------:R-:W-:Y:S01]  /*53a0*/  HADD2.F32 R44, -RZ, R44.H0_H0 ;  /* 0x2000002cff2c7230 */ /* 0x000fe20000004100 */
[----:B------:R-:W-:Y:S01]  /*53b0*/  F2FP.SATFINITE.E4M3.F32.PACK_AB_MERGE_C R90, R91, R90, RZ ;  /* 0x0000005a5b5a723e */ /* 0x000fe200048070ff */
[----:B------:R-:W-:Y:S02]  /*53c0*/  HADD2.F32 R97, -RZ, R88.H1_H1 ;  /* 0x30000058ff617230 */ /* 0x000fe40000004100 */
[-C--:B------:R-:W-:Y:S01]  /*53d0*/  FMUL.FTZ R99, R45, R98.reuse ;  /* 0x000000622d637220 */ /* 0x080fe20000410000 */
[----:B------:R-:W-:Y:S02]  /*53e0*/  HADD2.F32 R91, -RZ, R96.H0_H0 ;  /* 0x20000060ff5b7230 */ /* 0x000fe40000004100 */
[C---:B------:R-:W-:Y:S01]  /*53f0*/  FMUL.FTZ R98, R44.reuse, R98 ;  /* 0x000000622c627220 */ /* 0x040fe20000410000 */
[--C-:B------:R-:W-:Y:S02]  /*5400*/  HADD2.F32 R96, -RZ, R86.reuse.H1_H1 ;  /* 0x30000056ff607230 */ /* 0x100fe40000004100 */
[----:B------:R-:W-:Y:S01]  /*5410*/  FFMA.FTZ R44, R44, R97, -R99 ;  /* 0x000000612c2c7223 */ /* 0x000fe20000010863 */
[----:B------:R-:W-:-:S02]  /*5420*/  HADD2.F32 R86, -RZ, R86.H0_H0 ;  /* 0x20000056ff567230 */ /* 0x000fc40000004100 */
[----:B------:R-:W-:Y:S01]  /*5430*/  FFMA.FTZ R45, R45, R97, R98 ;  /* 0x000000612d2d7223 */ /* 0x000fe20000010062 */
[----:B------:R-:W-:Y:S02]  /*5440*/  HADD2.F32 R97, -RZ, R88.H0_H0 ;  /* 0x20000058ff617230 */ /* 0x000fe40000004100 */
[----:B------:R-:W-:Y:S01]  /*5450*/  FMUL.FTZ R99, R96, R91 ;  /* 0x0000005b60637220 */ /* 0x000fe20000410000 */
[----:B------:R-:W-:Y:S01]  /*5460*/  F2FP.SATFINITE.E4M3.F32.PACK_AB_MERGE_C R84, R84, R89, R90 ;  /* 0x000000595454723e */ /* 0x000fe2000480705a */
[C---:B------:R-:W-:Y:S01]  /*5470*/  FMUL.FTZ R125, R86.reuse, R91 ;  /* 0x0000005b567d7220 */ /* 0x040fe20000410000 */
[----:B------:R-:W-:Y:S01]  /*5480*/  SHF.R.U32.HI R90, RZ, 0x8, R87 ;  /* 0x00000008ff5a7819 */ /* 0x000fe20000011657 */
[-C--:B------:R-:W-:Y:S01]  /*5490*/  FFMA.FTZ R91, R86, R97.reuse, -R99 ;  /* 0x00000061565b7223 */ /* 0x080fe20000010863 */
[----:B------:R-:W-:Y:S01]  /*54a0*/  LOP3.LUT R89, R87, 0xff0000ff, RZ, 0xc0, !PT ;  /* 0xff0000ff57597812 */ /* 0x000fe200078ec0ff */
[----:B------:R-:W-:Y:S01]  /*54b0*/  FFMA.FTZ R86, R96, R97, R125 ;  /* 0x0000006160567223 */ /* 0x000fe2000001007d */
[----:B------:R-:W-:Y:S01]  /*54c0*/  SHF.R.U32.HI R97, RZ, 0x8, R85 ;  /* 0x00000008ff617819 */ /* 0x000fe20000011655 */
[----:B------:R-:W-:Y:S01]  /*54d0*/  IMAD.SHL.U32 R90, R90, 0x100, RZ ;  /* 0x000001005a5a7824 */ /* 0x000fe200078e00ff */
[----:B------:R-:W-:-:S02]  /*54e0*/  SHF.R.U32.HI R87, RZ, 0x10, R87 ;  /* 0x00000010ff577819 */ /* 0x000fc40000011657 */
[----:B------:R-:W-:Y:S02]  /*54f0*/  LOP3.LUT R88, R85, 0xff0000ff, RZ, 0xc0, !PT ;  /* 0xff0000ff55587812 */ /* 0x000fe400078ec0ff */
[----:B------:R-:W-:Y:S01]  /*5500*/  SHF.R.U32.HI R96, RZ, 0x10, R85 ;  /* 0x00000010ff607819 */ /* 0x000fe20000011655 */
[----:B------:R-:W-:Y:S01]  /*5510*/  IMAD.SHL.U32 R85, R97, 0x100, RZ ;  /* 0x0000010061557824 */ /* 0x000fe200078e00ff */
[----:B------:R-:W-:Y:S02]  /*5520*/  LOP3.LUT R90, R89, 0xff00, R90, 0xf8, !PT ;  /* 0x0000ff00595a7812 */ /* 0x000fe400078ef85a */
[----:B------:R-:W-:Y:S02]  /*5530*/  SHF.L.U32 R87, R87, 0x10, RZ ;  /* 0x0000001057577819 */ /* 0x000fe400000006ff */
[----:B------:R-:W-:Y:S01]  /*5540*/  LOP3.LUT R85, R88, 0xff00, R85, 0xf8, !PT ;  /* 0x0000ff0058557812 */ /* 0x000fe200078ef855 */
[----:B------:R-:W-:Y:S01]  /*5550*/  IMAD.U32 R88, R96, 0x10000, RZ ;  /* 0x0001000060587824 */ /* 0x000fe200078e00ff */
[----:B------:R-:W-:Y:S01]  /*5560*/  LOP3.LUT R90, R90, 0xff0000, R87, 0xf8, !PT ;  /* 0x00ff00005a5a7812 */ /* 0x000fe200078ef857 */
[----:B------:R-:W-:Y:S01]  /*5570*/  IMAD.MOV.U32 R87, RZ, RZ, R47 ;  /* 0x000000ffff577224 */ /* 0x000fe200078e002f */
[----:B------:R-:W-:Y:S01]  /*5580*/  F2FP.SATFINITE.E4M3.F32.PACK_AB_MERGE_C R44, R45, R44, RZ ;  /* 0x0000002c2d2c723e */ /* 0x000fe200048070ff */
[----:B------:R-:W-:Y:S01]  /*5590*/  IMAD.MOV.U32 R45, RZ, RZ, R84 ;  /* 0x000000ffff2d7224 */ /* 0x000fe200078e0054 */
[----:B------:R-:W-:-:S02]  /*55a0*/  LOP3.LUT R89, R85, 0xff0000, R88, 0xf8, !PT ;  /* 0x00ff000055597812 */ /* 0x000fc400078ef858 */
[----:B------:R-:W-:Y:S02]  /*55b0*/  F2FP.F16.E4M3.UNPACK_B R47, R87 ;  /* 0x00000057ff2f723e */ /* 0x000fe400020006ff */
[----:B------:R-:W-:Y:S02]  /*55c0*/  F2FP.F16.E4M3.UNPACK_B R96, R90.H1 ;  /* 0x0000005aff60723e */ /* 0x000fe400030006ff */
[-C--:B------:R-:W-:Y:S01]  /*55d0*/  F2FP.F16.E4M3.UNPACK_B R85, R89.reuse.H1 ;  /* 0x00000059ff55723e */ /* 0x080fe200030006ff */
[--C-:B------:R-:W-:Y:S01]  /*55e0*/  HADD2.F32 R97, -RZ, R47.reuse.H1_H1 ;  /* 0x3000002fff617230 */ /* 0x100fe20000004100 */
[----:B------:R-:W-:Y:S01]  /*55f0*/  F2FP.F16.E4M3.UNPACK_B R89, R89 ;  /* 0x00000059ff59723e */ /* 0x000fe200020006ff */
[----:B------:R-:W-:Y:S01]  /*5600*/  HADD2.F32 R88, -RZ, R96.H0_H0 ;  /* 0x20000060ff587230 */ /* 0x000fe20000004100 */
[----:B------:R-:W-:Y:S01]  /*5610*/  F2FP.SATFINITE.E4M3.F32.PACK_AB_MERGE_C R44, R86, R91, R44 ;  /* 0x0000005b562c723e */ /* 0x000fe2000480702c */
[----:B------:R-:W-:Y:S02]  /*5620*/  HADD2.F32 R47, -RZ, R47.H0_H0 ;  /* 0x2000002fff2f7230 */ /* 0x000fe40000004100 */
[----:B------:R-:W-:-:S02]  /*5630*/  HADD2.F32 R98, -RZ, R85.H0_H0 ;  /* 0x20000055ff627230 */ /* 0x000fc40000004100 */
[-C--:B------:R-:W-:Y:S01]  /*5640*/  FMUL.FTZ R124, R97, R88.reuse ;  /* 0x00000058617c7220 */ /* 0x080fe20000410000 */
[----:B------:R-:W-:Y:S02]  /*5650*/  HADD2.F32 R85, -RZ, R85.H1_H1 ;  /* 0x30000055ff557230 */ /* 0x000fe40000004100 */
[C---:B------:R-:W-:Y:S01]  /*5660*/  FMUL.FTZ R136, R47.reuse, R88 ;  /* 0x000000582f887220 */ /* 0x040fe20000410000 */
[----:B------:R-:W-:-:S03]  /*5670*/  FFMA.FTZ R88, R47, R98, -R124 ;  /* 0x000000622f587223 */ /* 0x000fc6000001087c */
[----:B------:R-:W-:Y:S01]  /*5680*/  FFMA.FTZ R47, R97, R98, R136 ;  /* 0x00000062612f7223 */ /* 0x000fe20000010088 */
[----:B------:R-:W-:Y:S01]  /*5690*/  F2FP.F16.E4M3.UNPACK_B R97, R87.H1 ;  /* 0x00000057ff61723e */ /* 0x000fe200030006ff */
[----:B------:R-:W-:Y:S02]  /*56a0*/  IMAD.MOV.U32 R87, RZ, RZ, R46 ;  /* 0x000000ffff577224 */ /* 0x000fe400078e002e */
[----:B------:R-:W-:Y:S02]  /*56b0*/  HADD2.F32 R46, -RZ, R96.H1_H1 ;  /* 0x30000060ff2e7230 */ /* 0x000fe40000004100 */
[--C-:B------:R-:W-:Y:S02]  /*56c0*/  HADD2.F32 R96, -RZ, R97.reuse.H1_H1 ;  /* 0x30000061ff607230 */ /* 0x100fe40000004100 */
[----:B------:R-:W-:-:S03]  /*56d0*/  HADD2.F32 R97, -RZ, R97.H0_H0 ;  /* 0x20000061ff617230 */ /* 0x000fc60000004100 */
[CC--:B------:R-:W-:Y:S02]  /*56e0*/  FMUL.FTZ R98, R96.reuse, R46.reuse ;  /* 0x0000002e60627220 */ /* 0x0c0fe40000410000 */
[C---:B------:R-:W-:Y:S02]  /*56f0*/  FMUL.FTZ R99, R97.reuse, R46 ;  /* 0x0000002e61637220 */ /* 0x040fe40000410000 */
[-C--:B------:R-:W-:Y:S01]  /*5700*/  FFMA.FTZ R46, R97, R85.reuse, -R98 ;  /* 0x00000055612e7223 */ /* 0x080fe20000010862 */
[--C-:B------:R-:W-:Y:S02]  /*5710*/  HADD2.F32 R98, -RZ, R89.reuse.H1_H1 ;  /* 0x30000059ff627230 */ /* 0x100fe40000004100 */
[----:B------:R-:W-:Y:S01]  /*5720*/  FFMA.FTZ R85, R96, R85, R99 ;  /* 0x0000005560557223 */ /* 0x000fe20000010063 */
[----:B------:R-:W-:Y:S01]  /*5730*/  F2FP.F16.E4M3.UNPACK_B R96, R90 ;  /* 0x0000005aff60723e */ /* 0x000fe200020006ff */
[----:B------:R-:W-:Y:S01]  /*5740*/  HADD2.F32 R89, -RZ, R89.H0_H0 ;  /* 0x20000059ff597230 */ /* 0x000fe20000004100 */
[----:B------:R-:W-:-:S02]  /*5750*/  F2FP.F16.E4M3.UNPACK_B R90, R87.H1 ;  /* 0x00000057ff5a723e */ /* 0x000fc400030006ff */
[----:B------:R-:W-:Y:S01]  /*5760*/  F2FP.F16.E4M3.UNPACK_B R87, R87 ;  /* 0x00000057ff57723e */ /* 0x000fe200020006ff */
[----:B------:R-:W-:Y:S01]  /*5770*/  HADD2.F32 R99, -RZ, R96.H1_H1 ;  /* 0x30000060ff637230 */ /* 0x000fe20000004100 */
[----:B------:R-:W-:Y:S01]  /*5780*/  F2FP.SATFINITE.E4M3.F32.PACK_AB_MERGE_C R85, R85, R46, RZ ;  /* 0x0000002e5555723e */ /* 0x000fe200048070ff */
[--C-:B------:R-:W-:Y:S02]  /*5790*/  HADD2.F32 R97, -RZ, R90.reuse.H1_H1 ;  /* 0x3000005aff617230 */ /* 0x100fe40000004100 */
[----:B------:R-:W-:Y:S01]  /*57a0*/  HADD2.F32 R90, -RZ, R90.H0_H0 ;  /* 0x2000005aff5a7230 */ /* 0x000fe20000004100 */
[----:B------:R-:W-:Y:S02]  /*57b0*/  F2FP.SATFINITE.E4M3.F32.PACK_AB_MERGE_C R47, R47, R88, R85 ;  /* 0x000000582f2f723e */ /* 0x000fe40004807055 */
[-C--:B------:R-:W-:Y:S02]  /*57c0*/  FMUL.FTZ R125, R97, R99.reuse ;  /* 0x00000063617d7220 */ /* 0x080fe40000410000 */
[----:B------:R-:W-:-:S02]  /*57d0*/  FMUL.FTZ R124, R90, R99 ;  /* 0x000000635a7c7220 */ /* 0x000fc40000410000 */
[-C--:B------:R-:W-:Y:S02]  /*57e0*/  FFMA.FTZ R90, R90, R98.reuse, -R125 ;  /* 0x000000625a5a7223 */ /* 0x080fe4000001087d */
[----:B------:R-:W-:Y:S01]  /*57f0*/  FFMA.FTZ R97, R97, R98, R124 ;  /* 0x0000006261617223 */ /* 0x000fe2000001007c */
[----:B------:R-:W-:Y:S02]  /*5800*/  HADD2.F32 R98, -RZ, R96.H0_H0 ;  /* 0x20000060ff627230 */ /* 0x000fe40000004100 */
[--C-:B------:R-:W-:Y:S02]  /*5810*/  HADD2.F32 R96, -RZ, R87.reuse.H1_H1 ;  /* 0x30000057ff607230 */ /* 0x100fe40000004100 */
[----:B------:R-:W-:Y:S01]  /*5820*/  HADD2.F32 R87, -RZ, R87.H0_H0 ;  /* 0x20000057ff577230 */ /* 0x000fe20000004100 */
[----:B------:R-:W-:Y:S02]  /*5830*/  F2FP.SATFINITE.E4M3.F32.PACK_AB_MERGE_C R90, R97, R90, RZ ;  /* 0x0000005a615a723e */ /* 0x000fe400048070ff */
[----:B------:R-:W-:-:S02]  /*5840*/  FMUL.FTZ R124, R96, R98 ;  /* 0x00000062607c7220 */ /* 0x000fc40000410000 */
[C---:B------:R-:W-:Y:S02]  /*5850*/  FMUL.FTZ R99, R87.reuse, R98 ;  /* 0x0000006257637220 */ /* 0x040fe40000410000 */
[-C--:B------:R-:W-:Y:S02]  /*5860*/  FFMA.FTZ R124, R87, R89.reuse, -R124 ;  /* 0x00000059577c7223 */ /* 0x080fe4000001087c */
[----:B------:R-:W-:-:S05]  /*5870*/  FFMA.FTZ R99, R96, R89, R99 ;  /* 0x0000005960637223 */ /* 0x000fca0000010063 */
[----:B------:R-:W-:-:S07]  /*5880*/  F2FP.SATFINITE.E4M3.F32.PACK_AB_MERGE_C R46, R99, R124, R90 ;  /* 0x0000007c632e723e */ /* 0x000fce000480705a */
.L_x_366:
[----:B------:R-:W-:Y:S05]  /*5890*/  BSYNC B3 ;  /* 0x0000000000037941 */ /* 0x000fea0003800000 */
.L_x_365:
[----:B--2---:R0:W-:Y:S02]  /*58a0*/  STG.E.128 desc[UR54][R50.64+0x60], R44 ;  /* 0x0000602c32007986 */ /* 0x0041e4000c101d36 */
.L_x_364:
[----:B------:R-:W-:Y:S05]  /*58b0*/  BSYNC B2 ;  /* 0x0000000000027941 */ /* 0x000fea0003800000 */
.L_x_363:
        /* <DEDUP_REMOVED lines=10> */
[-C--:B------:R-:W-:Y:S01]  /*5960*/  F2FP.F16.E4M3.UNPACK_B R45, R82.reuse ;  /* 0x00000052ff2d723e */ /* 0x080fe200020006ff */
[----:B------:R-:W-:Y:S01]  /*5970*/  HADD2.F32 R80, -RZ, R87.H0_H0 ;  /* 0x20000057ff507230 */ /* 0x000fe20000004100 */
[----:B------:R-:W-:Y:S01]  /*5980*/  F2FP.F16.E4M3.UNPACK_B R82, R82.H1 ;  /* 0x00000052ff52723e */ /* 0x000fe200030006ff */
[----:B------:R-:W-:Y:S01]  /*5990*/  HADD2.F32 R85, -RZ, R86.H0_H0 ;  /* 0x20000056ff557230 */ /* 0x000fe20000004100 */
[----:B------:R-:W-:Y:S01]  /*59a0*/  SHF.R.U32.HI R96, RZ, 0x10, R81 ;  /* 0x00000010ff607819 */ /* 0x000fe20000011651 */
[----:B------:R-:W-:-:S02]  /*59b0*/  HADD2.F32 R84, -RZ, R45.H1_H1 ;  /* 0x3000002dff547230 */ /* 0x000fc40000004100 */
[----:B------:R-:W-:Y:S02]  /*59c0*/  HADD2.F32 R45, -RZ, R45.H0_H0 ;  /* 0x2000002dff2d7230 */ /* 0x000fe40000004100 */
[----:B------:R-:W-:Y:S02]  /*59d0*/  HADD2.F32 R87, -RZ, R87.H1_H1 ;  /* 0x30000057ff577230 */ /* 0x000fe40000004100 */
[-C--:B------:R-:W-:Y:S01]  /*59e0*/  FMUL.FTZ R88, R84, R80.reuse ;  /* 0x0000005054587220 */ /* 0x080fe20000410000 */
[----:B------:R-:W-:Y:S02]  /*59f0*/  HADD2.F32 R86, -RZ, R86.H1_H1 ;  /* 0x30000056ff567230 */ /* 0x000fe40000004100 */
[C---:B------:R-:W-:Y:S01]  /*5a00*/  FMUL.FTZ R89, R45.reuse, R80 ;  /* 0x000000502d597220 */ /* 0x040fe20000410000 */
[----:B------:R-:W-:-:S03]  /*5a10*/  FFMA.FTZ R80, R45, R85, -R88 ;  /* 0x000000552d507223 */ /* 0x000fc60000010858 */
[----:B------:R-:W-:Y:S01]  /*5a20*/  FFMA.FTZ R45, R84, R85, R89 ;  /* 0x00000055542d7223 */ /* 0x000fe20000010059 */
[--C-:B------:R-:W-:Y:S02]  /*5a30*/  HADD2.F32 R85, -RZ, R82.reuse.H1_H1 ;  /* 0x30000052ff557230 */ /* 0x100fe40000004100 */
[----:B------:R-:W-:Y:S02]  /*5a40*/  HADD2.F32 R82, -RZ, R82.H0_H0 ;  /* 0x20000052ff527230 */ /* 0x000fe40000004100 */
[----:B------:R-:W-:Y:S02]  /*5a50*/  IMAD.MOV.U32 R84, RZ, RZ, R44 ;  /* 0x000000ffff547224 */ /* 0x000fe400078e002c */
[-C--:B------:R-:W-:Y:S01]  /*5a60*/  FMUL.FTZ R89, R85, R87.reuse ;  /* 0x0000005755597220 */ /* 0x080fe20000410000 */
[----:B------:R-:W-:-:S03]  /*5a70*/  FMUL.FTZ R88, R82, R87 ;  /* 0x0000005752587220 */ /* 0x000fc60000410000 */
[----:B------:R-:W-:Y:S01]  /*5a80*/  FFMA.FTZ R44, R82, R86, -R89 ;  /* 0x00000056522c7223 */ /* 0x000fe20000010859 */
[----:B------:R-:W-:Y:S01]  /*5a90*/  F2FP.F16.E4M3.UNPACK_B R89, R160 ;  /* 0x000000a0ff59723e */ /* 0x000fe200020006ff */
[----:B------:R-:W-:Y:S01]  /*5aa0*/  FFMA.FTZ R85, R85, R86, R88 ;  /* 0x0000005655557223 */ /* 0x000fe20000010058 */
[-C--:B------:R-:W-:Y:S02]  /*5ab0*/  F2FP.F16.E4M3.UNPACK_B R82, R84.reuse.H1 ;  /* 0x00000054ff52723e */ /* 0x080fe400030006ff */
[----:B------:R-:W-:Y:S01]  /*5ac0*/  F2FP.F16.E4M3.UNPACK_B R86, R155 ;  /* 0x0000009bff56723e */ /* 0x000fe200020006ff */
[----:B------:R-:W-:Y:S01]  /*5ad0*/  HADD2.F32 R90, -RZ, R89.H1_H1 ;  /* 0x30000059ff5a7230 */ /* 0x000fe20000004100 */
[----:B------:R-:W-:Y:S01]  /*5ae0*/  F2FP.F16.E4M3.UNPACK_B R84, R84 ;  /* 0x00000054ff54723e */ /* 0x000fe200020006ff */
[--C-:B------:R-:W-:Y:S01]  /*5af0*/  HADD2.F32 R87, -RZ, R82.reuse.H1_H1 ;  /* 0x30000052ff577230 */ /* 0x100fe20000004100 */
[----:B------:R-:W-:Y:S01]  /*5b00*/  F2FP.SATFINITE.E4M3.F32.PACK_AB_MERGE_C R44, R85, R44, RZ ;  /* 0x0000002c552c723e */ /* 0x000fe200048070ff */
[----:B------:R-:W-:-:S02]  /*5b10*/  HADD2.F32 R82, -RZ, R82.H0_H0 ;  /* 0x20000052ff527230 */ /* 0x000fc40000004100 */
[--C-:B------:R-:W-:Y:S02]  /*5b20*/  HADD2.F32 R88, -RZ, R86.reuse.H1_H1 ;  /* 0x30000056ff587230 */ /* 0x100fe40000004100 */
[-C--:B------:R-:W-:Y:S01]  /*5b30*/  FMUL.FTZ R91, R87, R90.reuse ;  /* 0x0000005a575b7220 */ /* 0x080fe20000410000 */
[----:B------:R-:W-:Y:S02]  /*5b40*/  HADD2.F32 R86, -RZ, R86.H0_H0 ;  /* 0x20000056ff567230 */ /* 0x000fe40000004100 */
[C---:B------:R-:W-:Y:S01]  /*5b50*/  FMUL.FTZ R90, R82.reuse, R90 ;  /* 0x0000005a525a7220 */ /* 0x040fe20000410000 */
[----:B------:R-:W-:Y:S01]  /*5b60*/  F2FP.SATFINITE.E4M3.F32.PACK_AB_MERGE_C R45, R45, R80, R44 ;  /* 0x000000502d2d723e */ /* 0x000fe2000480702c */
[-C--:B------:R-:W-:Y:S02]  /*5b70*/  FFMA.FTZ R82, R82, R88.reuse, -R91 ;  /* 0x0000005852527223 */ /* 0x080fe4000001085b */
[----:B------:R-:W-:Y:S01]  /*5b80*/  FFMA.FTZ R87, R87, R88, R90 ;  /* 0x0000005857577223 */ /* 0x000fe2000001005a */
[----:B------:R-:W-:Y:S01]  /*5b90*/  HADD2.F32 R88, -RZ, R89.H0_H0 ;  /* 0x20000059ff587230 */ /* 0x000fe20000004100 */
[----:B------:R-:W-:Y:S01]  /*5ba0*/  SHF.R.U32.HI R90, RZ, 0x10, R83 ;  /* 0x00000010ff5a7819 */ /* 0x000fe20000011653 */
[----:B------:R-:W-:-:S02]  /*5bb0*/  HADD2.F32 R89, -RZ, R84.H1_H1 ;  /* 0x30000054ff597230 */ /* 0x000fc40000004100 */
[----:B------:R-:W-:Y:S01]  /*5bc0*/  HADD2.F32 R84, -RZ, R84.H0_H0 ;  /* 0x20000054ff547230 */ /* 0x000fe20000004100 */
[----:B------:R-:W-:Y:S02]  /*5bd0*/  F2FP.SATFINITE.E4M3.F32.PACK_AB_MERGE_C R82, R87, R82, RZ ;  /* 0x000000525752723e */ /* 0x000fe400048070ff */
[CC--:B------:R-:W-:Y:S02]  /*5be0*/  FMUL.FTZ R91, R89.reuse, R88.reuse ;  /* 0x00000058595b7220 */ /* 0x0c0fe40000410000 */
[C---:B------:R-:W-:Y:S02]  /*5bf0*/  FMUL.FTZ R88, R84.reuse, R88 ;  /* 0x0000005854587220 */ /* 0x040fe40000410000 */
[-C--:B------:R-:W-:Y:S01]  /*5c00*/  FFMA.FTZ R84, R84, R86.reuse, -R91 ;  /* 0x0000005654547223 */ /* 0x080fe2000001085b */
[----:B------:R-:W-:Y:S01]  /*5c10*/  SHF.R.U32.HI R91, RZ, 0x8, R81 ;  /* 0x00000008ff5b7819 */ /* 0x000fe20000011651 */
[----:B------:R-:W-:Y:S01]  /*5c20*/  FFMA.FTZ R89, R89, R86, R88 ;  /* 0x0000005659597223 */ /* 0x000fe20000010058 */
[----:B------:R-:W-:-:S02]  /*5c30*/  SHF.R.U32.HI R86, RZ, 0x8, R83 ;  /* 0x00000008ff567819 */ /* 0x000fc40000011653 */
[----:B------:R-:W-:Y:S02]  /*5c40*/  LOP3.LUT R88, R83, 0xff0000ff, RZ, 0xc0, !PT ;  /* 0xff0000ff53587812 */ /* 0x000fe400078ec0ff */
[----:B------:R-:W-:Y:S02]  /*5c50*/  SHF.L.U32 R83, R86, 0x8, RZ ;  /* 0x0000000856537819 */ /* 0x000fe400000006ff */
[----:B------:R-:W-:Y:S01]  /*5c60*/  LOP3.LUT R86, R81, 0xff0000ff, RZ, 0xc0, !PT ;  /* 0xff0000ff51567812 */ /* 0x000fe200078ec0ff */
[----:B------:R-:W-:Y:S01]  /*5c70*/  IMAD.SHL.U32 R81, R91, 0x100, RZ ;  /* 0x000001005b517824 */ /* 0x000fe200078e00ff */
[----:B------:R-:W-:Y:S01]  /*5c80*/  LOP3.LUT R88, R88, 0xff00, R83, 0xf8, !PT ;  /* 0x0000ff0058587812 */ /* 0x000fe200078ef853 */
[----:B------:R-:W-:Y:S01]  /*5c90*/  IMAD.U32 R83, R90, 0x10000, RZ ;  /* 0x000100005a537824 */ /* 0x000fe200078e00ff */
[----:B------:R-:W-:Y:S02]  /*5ca0*/  F2FP.SATFINITE.E4M3.F32.PACK_AB_MERGE_C R44, R89, R84, R82 ;  /* 0x00000054592c723e */ /* 0x000fe40004807052 */
[----:B------:R-:W-:-:S02]  /*5cb0*/  LOP3.LUT R86, R86, 0xff00, R81, 0xf8, !PT ;  /* 0x0000ff0056567812 */ /* 0x000fc400078ef851 */
[----:B------:R-:W-:Y:S01]  /*5cc0*/  LOP3.LUT R81, R88, 0xff0000, R83, 0xf8, !PT ;  /* 0x00ff000058517812 */ /* 0x000fe200078ef853 */
[----:B------:R-:W-:Y:S02]  /*5cd0*/  IMAD.U32 R83, R96, 0x10000, RZ ;  /* 0x0001000060537824 */ /* 0x000fe400078e00ff */
[----:B------:R-:W-:Y:S01]  /*5ce0*/  IMAD.MOV.U32 R88, RZ, RZ, R47 ;  /* 0x000000ffff587224 */ /* 0x000fe200078e002f */
[----:B------:R-:W-:Y:S02]  /*5cf0*/  F2FP.F16.E4M3.UNPACK_B R97, R81.H1 ;  /* 0x00000051ff61723e */ /* 0x000fe400030006ff */
[----:B------:R-:W-:Y:S02]  /*5d00*/  LOP3.LUT R83, R86, 0xff0000, R83, 0xf8, !PT ;  /* 0x00ff000056537812 */ /* 0x000fe400078ef853 */
[----:B------:R-:W-:Y:S01]  /*5d10*/  F2FP.F16.E4M3.UNPACK_B R47, R88 ;  /* 0x00000058ff2f723e */ /* 0x000fe200020006ff */
[--C-:B------:R-:W-:Y:S01]  /*5d20*/  HADD2.F32 R86, -RZ, R97.reuse.H0_H0 ;  /* 0x20000061ff567230 */ /* 0x100fe20000004100 */
[-C--:B------:R-:W-:Y:S01]  /*5d30*/  F2FP.F16.E4M3.UNPACK_B R90, R83.reuse.H1 ;  /* 0x00000053ff5a723e */ /* 0x080fe200030006ff */
[----:B------:R-:W-:Y:S01]  /*5d40*/  HADD2.F32 R97, -RZ, R97.H1_H1 ;  /* 0x30000061ff617230 */ /* 0x000fe20000004100 */
[----:B------:R-:W-:Y:S01]  /*5d50*/  F2FP.F16.E4M3.UNPACK_B R83, R83 ;  /* 0x00000053ff53723e */ /* 0x000fe200020006ff */
[----:B------:R-:W-:-:S02]  /*5d60*/  HADD2.F32 R91, -RZ, R47.H1_H1 ;  /* 0x3000002fff5b7230 */ /* 0x000fc40000004100 */
[----:B------:R-:W-:Y:S02]  /*5d70*/  HADD2.F32 R47, -RZ, R47.H0_H0 ;  /* 0x2000002fff2f7230 */ /* 0x000fe40000004100 */
[--C-:B------:R-:W-:Y:S02]  /*5d80*/  HADD2.F32 R96, -RZ, R90.reuse.H0_H0 ;  /* 0x2000005aff607230 */ /* 0x100fe40000004100 */
[-C--:B------:R-:W-:Y:S01]  /*5d90*/  FMUL.FTZ R98, R91, R86.reuse ;  /* 0x000000565b627220 */ /* 0x080fe20000410000 */
[----:B------:R-:W-:Y:S02]  /*5da0*/  HADD2.F32 R90, -RZ, R90.H1_H1 ;  /* 0x3000005aff5a7230 */ /* 0x000fe40000004100 */
[C---:B------:R-:W-:Y:S01]  /*5db0*/  FMUL.FTZ R124, R47.reuse, R86 ;  /* 0x000000562f7c7220 */ /* 0x040fe20000410000 */
[----:B------:R-:W-:-:S03]  /*5dc0*/  FFMA.FTZ R86, R47, R96, -R98 ;  /* 0x000000602f567223 */ /* 0x000fc60000010862 */
[----:B------:R-:W-:Y:S01]  /*5dd0*/  FFMA.FTZ R47, R91, R96, R124 ;  /* 0x000000605b2f7223 */ /* 0x000fe2000001007c */
[----:B------:R-:W-:Y:S01]  /*5de0*/  F2FP.F16.E4M3.UNPACK_B R91, R88.H1 ;  /* 0x00000058ff5b723e */ /* 0x000fe200030006ff */
[----:B------:R-:W-:-:S04]  /*5df0*/  IMAD.MOV.U32 R88, RZ, RZ, R46 ;  /* 0x000000ffff587224 */ /* 0x000fc800078e002e */
[--C-:B------:R-:W-:Y:S02]  /*5e00*/  HADD2.F32 R96, -RZ, R91.reuse.H1_H1 ;  /* 0x3000005bff607230 */ /* 0x100fe40000004100 */
[----:B------:R-:W-:-:S03]  /*5e10*/  HADD2.F32 R91, -RZ, R91.H0_H0 ;  /* 0x2000005bff5b7230 */ /* 0x000fc60000004100 */
[CC--:B------:R-:W-:Y:S02]  /*5e20*/  FMUL.FTZ R46, R96.reuse, R97.reuse ;  /* 0x00000061602e7220 */ /* 0x0c0fe40000410000 */
[C---:B------:R-:W-:Y:S02]  /*5e30*/  FMUL.FTZ R97, R91.reuse, R97 ;  /* 0x000000615b617220 */ /* 0x040fe40000410000 */
[-C--:B------:R-:W-:Y:S02]  /*5e40*/  FFMA.FTZ R46, R91, R90.reuse, -R46 ;  /* 0x0000005a5b2e7223 */ /* 0x080fe4000001082e */
[----:B------:R-:W-:Y:S01]  /*5e50*/  FFMA.FTZ R91, R96, R90, R97 ;  /* 0x0000005a605b7223 */ /* 0x000fe20000010061 */
[----:B------:R-:W-:Y:S01]  /*5e60*/  F2FP.F16.E4M3.UNPACK_B R97, R81 ;  /* 0x00000051ff61723e */ /* 0x000fe200020006ff */
[--C-:B------:R-:W-:Y:S01]  /*5e70*/  HADD2.F32 R96, -RZ, R83.reuse.H1_H1 ;  /* 0x30000053ff607230 */ /* 0x100fe20000004100 */
[-C--:B------:R-:W-:Y:S01]  /*5e80*/  F2FP.F16.E4M3.UNPACK_B R81, R88.reuse.H1 ;  /* 0x00000058ff51723e */ /* 0x080fe200030006ff */
[----:B------:R-:W-:Y:S01]  /*5e90*/  HADD2.F32 R83, -RZ, R83.H0_H0 ;  /* 0x20000053ff537230 */ /* 0x000fe20000004100 */
[----:B------:R-:W-:Y:S01]  /*5ea0*/  F2FP.F16.E4M3.UNPACK_B R88, R88 ;  /* 0x00000058ff58723e */ /* 0x000fe200020006ff */
[----:B------:R-:W-:Y:S01]  /*5eb0*/  HADD2.F32 R98, -RZ, R97.H1_H1 ;  /* 0x30000061ff627230 */ /* 0x000fe20000004100 */
[----:B------:R-:W-:Y:S01]  /*5ec0*/  F2FP.SATFINITE.E4M3.F32.PACK_AB_MERGE_C R91, R91, R46, RZ ;  /* 0x0000002e5b5b723e */ /* 0x000fe200048070ff */
[----:B------:R-:W-:-:S02]  /*5ed0*/  HADD2.F32 R90, -RZ, R81.H1_H1 ;  /* 0x30000051ff5a7230 */ /* 0x000fc40000004100 */
[----:B------:R-:W-:Y:S01]  /*5ee0*/  HADD2.F32 R81, -RZ, R81.H0_H0 ;  /* 0x20000051ff517230 */ /* 0x000fe20000004100 */
[----:B------:R-:W-:Y:S01]  /*5ef0*/  F2FP.SATFINITE.E4M3.F32.PACK_AB_MERGE_C R47, R47, R86, R91 ;  /* 0x000000562f2f723e */ /* 0x000fe2000480705b */
[----:B------:R-:W-:Y:S02]  /*5f00*/  HADD2.F32 R97, -RZ, R97.H0_H0 ;  /* 0x20000061ff617230 */ /* 0x000fe40000004100 */
[-C--:B------:R-:W-:Y:S01]  /*5f10*/  FMUL.FTZ R124, R90, R98.reuse ;  /* 0x000000625a7c7220 */ /* 0x080fe20000410000 */
[----:B------:R-:W-:-:S03]  /*5f20*/  FMUL.FTZ R99, R81, R98 ;  /* 0x0000006251637220 */ /* 0x000fc60000410000 */
[-C--:B------:R-:W-:Y:S01]  /*5f30*/  FFMA.FTZ R81, R81, R96.reuse, -R124 ;  /* 0x0000006051517223 */ /* 0x080fe2000001087c */
[----:B------:R-:W-:Y:S01]  /*5f40*/  FFMA.FTZ R90, R90, R96, R99 ;  /* 0x000000605a5a7223 */ /* 0x000fe20000010063 */
[--C-:B------:R-:W-:Y:S02]  /*5f50*/  HADD2.F32 R96, -RZ, R88.reuse.H1_H1 ;  /* 0x30000058ff607230 */ /* 0x100fe40000004100 */
[----:B------:R-:W-:Y:S02]  /*5f60*/  HADD2.F32 R88, -RZ, R88.H0_H0 ;  /* 0x20000058ff587230 */ /* 0x000fe40000004100 */
[----:B------:R-:W-:Y:S01]  /*5f70*/  F2FP.SATFINITE.E4M3.F32.PACK_AB_MERGE_C R81, R90, R81, RZ ;  /* 0x000000515a51723e */ /* 0x000fe200048070ff */
[-C--:B------:R-:W-:Y:S02]  /*5f80*/  FMUL.FTZ R99, R96, R97.reuse ;  /* 0x0000006160637220 */ /* 0x080fe40000410000 */
[C---:B------:R-:W-:Y:S02]  /*5f90*/  FMUL.FTZ R97, R88.reuse, R97 ;  /* 0x0000006158617220 */ /* 0x040fe40000410000 */
[----:B------:R-:W-:-:S02]  /*5fa0*/  FFMA.FTZ R99, R88, R83, -R99 ;  /* 0x0000005358637223 */ /* 0x000fc40000010863 */
[----:B------:R-:W-:-:S05]  /*5fb0*/  FFMA.FTZ R96, R96, R83, R97 ;  /* 0x0000005360607223 */ /* 0x000fca0000010061 */
[----:B------:R-:W-:-:S07]  /*5fc0*/  F2FP.SATFINITE.E4M3.F32.PACK_AB_MERGE_C R46, R96, R99, R81 ;  /* 0x00000063602e723e */ /* 0x000fce0004807051 */
.L_x_370:
[----:B------:R-:W-:Y:S05]  /*5fd0*/  BSYNC B3 ;  /* 0x0000000000037941 */ /* 0x000fea0003800000 */
.L_x_369:
[----:B--2---:R0:W-:Y:S02]  /*5fe0*/  STG.E.128 desc[UR54][R50.64+0x80], R44 ;  /* 0x0000802c32007986 */ /* 0x0041e4000c101d36 */
.L_x_368:
[----:B------:R-:W-:Y:S05]  /*5ff0*/  BSYNC B2 ;  /* 0x0000000000027941 */ /* 0x000fea0003800000 */
.L_x_367:
[----:B------:R-:W-:-:S13]  /*6000*/  ISETP.NE.AND P3, PT, R39, RZ, PT ;  /* 0x000000ff2700720c */ /* 0x000fda0003f65270 */
[----:B------:R-:W-:Y:S05]  /*6010*/  @!P3 BRA `(.L_x_350) ;  /* 0x0000000400b4b947 */ /* 0x000fea0003800000 */
[----:B0-234-:R0:W2:Y:S01]  /*6020*/  LDS.128 R44, [R41+0x29200] ;  /* 0x02920000292c7984 */ /* 0x01d0a20000000c00 */
[----:B------:R-:W-:Y:S01]  /*6030*/  ISETP.GE.AND P3, PT, R226, R133, PT ;  /* 0x00000085e200720c */ /* 0x000fe20003f66270 */
[----:B------:R-:W-:-:S12]  /*6040*/  BSSY B2, `(.L_x_371) ;  /* 0x0000069000027945 */ /* 0x000fd80003800000 */
[----:B0-----:R-:W-:Y:S05]  /*6050*/  @P3 BRA `(.L_x_372) ;  /* 0x00000004009c3947 */ /* 0x001fea0003800000 */
[----:B------:R-:W-:Y:S02]  /*6060*/  SHF.R.U32.HI R83, RZ, 0x8, R77 ;  /* 0x00000008ff537819 */ /* 0x000fe4000001164d */
[----:B------:R-:W-:Y:S02]  /*6070*/  SHF.R.U32.HI R78, RZ, 0x8, R79 ;  /* 0x00000008ff4e7819 */ /* 0x000fe4000001164f */
[----:B------:R-:W-:Y:S02]  /*6080*/  LOP3.LUT R76, R77, 0xff0000ff, RZ, 0xc0, !PT ;  /* 0xff0000ff4d4c7812 */ /* 0x000fe400078ec0ff */
[----:B------:R-:W-:Y:S02]  /*6090*/  SHF.R.U32.HI R81, RZ, 0x10, R77 ;  /* 0x00000010ff517819 */ /* 0x000fe4000001164d */
[----:B------:R-:W-:Y:S02]  /*60a0*/  LOP3.LUT R80, R79, 0xff0000ff, RZ, 0xc0, !PT ;  /* 0xff0000ff4f507812 */ /* 0x000fe400078ec0ff */
[----:B------:R-:W-:Y:S01]  /*60b0*/  SHF.R.U32.HI R82, RZ, 0x10, R79 ;  /* 0x00000010ff527819 */ /* 0x000fe2000001164f */
[----:B------:R-:W-:Y:S01]  /*60c0*/  IMAD.SHL.U32 R79, R78, 0x100, RZ ;  /* 0x000001004e4f7824 */ /* 0x000fe200078e00ff */
[----:B------:R-:W-:Y:S01]  /*60d0*/  SHF.L.U32 R77, R83, 0x8, RZ ;  /* 0x00000008534d7819 */ /* 0x000fe200000006ff */
[----:B--2---:R-:W-:Y:S01]  /*60e0*/  IMAD.MOV.U32 R78, RZ, RZ, R44 ;  /* 0x000000ffff4e7224 */ /* 0x004fe200078e002c */
[----:B------:R-:W-:Y:S01]  /*60f0*/  F2FP.F16.E4M3.UNPACK_B R44, R45 ;  /* 0x0000002dff2c723e */ /* 0x000fe200020006ff */
[----:B------:R-:W-:Y:S01]  /*6100*/  IMAD.U32 R82, R82, 0x10000, RZ ;  /* 0x0001000052527824 */ /* 0x000fe200078e00ff */
[----:B------:R-:W-:Y:S01]  /*6110*/  LOP3.LUT R76, R76, 0xff00, R77, 0xf8, !PT ;  /* 0x0000ff004c4c7812 */ /* 0x000fe200078ef84d */
[----:B------:R-:W-:Y:S01]  /*6120*/  IMAD.U32 R77, R81, 0x10000, RZ ;  /* 0x00010000514d7824 */ /* 0x000fe200078e00ff */
[----:B------:R-:W-:-:S02]  /*6130*/  LOP3.LUT R79, R80, 0xff00, R79, 0xf8, !PT ;  /* 0x0000ff00504f7812 */ /* 0x000fc400078ef84f */
[----:B------:R-:W-:Y:S02]  /*6140*/  F2FP.F16.E4M3.UNPACK_B R80, R159.H1 ;  /* 0x0000009fff50723e */ /* 0x000fe400030006ff */
[----:B------:R-:W-:Y:S02]  /*6150*/  LOP3.LUT R76, R76, 0xff0000, R77, 0xf8, !PT ;  /* 0x00ff00004c4c7812 */ /* 0x000fe400078ef84d */
[----:B------:R-:W-:Y:S01]  /*6160*/  LOP3.LUT R77, R79, 0xff0000, R82, 0xf8, !PT ;  /* 0x00ff00004f4d7812 */ /* 0x000fe200078ef852 */
[----:B------:R-:W-:Y:S01]  /*6170*/  HADD2.F32 R84, -RZ, R80.H0_H0 ;  /* 0x20000050ff547230 */ /* 0x000fe20000004100 */
[----:B------:R-:W-:Y:S01]  /*6180*/  F2FP.F16.E4M3.UNPACK_B R82, R150.H1 ;  /* 0x00000096ff52723e */ /* 0x000fe200030006ff */
[--C-:B------:R-:W-:Y:S01]  /*6190*/  HADD2.F32 R79, -RZ, R44.reuse.H1_H1 ;  /* 0x3000002cff4f7230 */ /* 0x100fe20000004100 */
[----:B------:R-:W-:Y:S01]  /*61a0*/  F2FP.F16.E4M3.UNPACK_B R45, R45.H1 ;  /* 0x0000002dff2d723e */ /* 0x000fe200030006ff */
[----:B------:R-:W-:Y:S01]  /*61b0*/  HADD2.F32 R44, -RZ, R44.H0_H0 ;  /* 0x2000002cff2c7230 */ /* 0x000fe20000004100 */
[----:B------:R-:W-:Y:S01]  /*61c0*/  F2FP.F16.E4M3.UNPACK_B R159, R159 ;  /* 0x0000009fff9f723e */ /* 0x000fe200020006ff */
[----:B------:R-:W-:-:S02]  /*61d0*/  HADD2.F32 R85, -RZ, R80.H1_H1 ;  /* 0x30000050ff557230 */ /* 0x000fc40000004100 */
[CC--:B------:R-:W-:Y:S01]  /*61e0*/  FMUL.FTZ R87, R79.reuse, R84.reuse ;  /* 0x000000544f577220 */ /* 0x0c0fe20000410000 */
[--C-:B------:R-:W-:Y:S02]  /*61f0*/  HADD2.F32 R83, -RZ, R82.reuse.H0_H0 ;  /* 0x20000052ff537230 */ /* 0x100fe40000004100 */
[----:B------:R-:W-:Y:S01]  /*6200*/  FMUL.FTZ R84, R44, R84 ;  /* 0x000000542c547220 */ /* 0x000fe20000410000 */
[--C-:B------:R-:W-:Y:S01]  /*6210*/  HADD2.F32 R80, -RZ, R45.reuse.H1_H1 ;  /* 0x3000002dff507230 */ /* 0x100fe20000004100 */
[----:B------:R-:W-:Y:S01]  /*6220*/  F2FP.F16.E4M3.UNPACK_B R150, R150 ;  /* 0x00000096ff96723e */ /* 0x000fe200020006ff */
[----:B------:R-:W-:Y:S02]  /*6230*/  HADD2.F32 R81, -RZ, R45.H0_H0 ;  /* 0x2000002dff517230 */ /* 0x000fe40000004100 */
[----:B------:R-:W-:Y:S01]  /*6240*/  FFMA.FTZ R45, R79, R83, R84 ;  /* 0x000000534f2d7223 */ /* 0x000fe20000010054 */
[----:B------:R-:W-:Y:S02]  /*6250*/  HADD2.F32 R82, -RZ, R82.H1_H1 ;  /* 0x30000052ff527230 */ /* 0x000fe40000004100 */
[-C--:B------:R-:W-:Y:S01]  /*6260*/  FMUL.FTZ R86, R80, R85.reuse ;  /* 0x0000005550567220 */ /* 0x080fe20000410000 */
[-C--:B------:R-:W-:Y:S01]  /*6270*/  F2FP.F16.E4M3.UNPACK_B R79, R78.reuse.H1 ;  /* 0x0000004eff4f723e */ /* 0x080fe200030006ff */
[C---:B------:R-:W-:Y:S01]  /*6280*/  FMUL.FTZ R85, R81.reuse, R85 ;  /* 0x0000005551557220 */ /* 0x040fe20000410000 */
[----:B------:R-:W-:Y:S01]  /*6290*/  F2FP.F16.E4M3.UNPACK_B R78, R78 ;  /* 0x0000004eff4e723e */ /* 0x000fe200020006ff */
[----:B------:R-:W-:Y:S01]  /*62a0*/  FFMA.FTZ R44, R44, R83, -R87 ;  /* 0x000000532c2c7223 */ /* 0x000fe20000010857 */
[-C--:B------:R-:W-:Y:S01]  /*62b0*/  FFMA.FTZ R81, R81, R82.reuse, -R86 ;  /* 0x0000005251517223 */ /* 0x080fe20000010856 */
[----:B------:R-:W-:Y:S01]  /*62c0*/  FFMA.FTZ R88, R80, R82, R85 ;  /* 0x0000005250587223 */ /* 0x000fe20000010055 */
[----:B------:R-:W-:Y:S01]  /*62d0*/  HADD2.F32 R84, -RZ, R159.H1_H1 ;  /* 0x3000009fff547230 */ /* 0x000fe20000004100 */
[----:B------:R-:W-:Y:S01]  /*62e0*/  F2FP.F16.E4M3.UNPACK_B R90, R77.H1 ;  /* 0x0000004dff5a723e */ /* 0x000fe200030006ff */
[----:B------:R-:W-:-:S02]  /*62f0*/  HADD2.F32 R82, -RZ, R79.H0_H0 ;  /* 0x2000004fff527230 */ /* 0x000fc40000004100 */
[----:B------:R-:W-:Y:S01]  /*6300*/  HADD2.F32 R83, -RZ, R79.H1_H1 ;  /* 0x3000004fff537230 */ /* 0x000fe20000004100 */
[----:B------:R-:W-:Y:S01]  /*6310*/  F2FP.SATFINITE.E4M3.F32.PACK_AB_MERGE_C R81, R88, R81, RZ ;  /* 0x000000515851723e */ /* 0x000fe200048070ff */
[----:B------:R-:W-:Y:S02]  /*6320*/  HADD2.F32 R159, -RZ, R159.H0_H0 ;  /* 0x2000009fff9f7230 */ /* 0x000fe40000004100 */
[-C--:B------:R-:W-:Y:S01]  /*6330*/  FMUL.FTZ R86, R82, R84.reuse ;  /* 0x0000005452567220 */ /* 0x080fe20000410000 */
[--C-:B------:R-:W-:Y:S02]  /*6340*/  HADD2.F32 R79, -RZ, R78.reuse.H0_H0 ;  /* 0x2000004eff4f7230 */ /* 0x100fe40000004100 */
[----:B------:R-:W-:Y:S01]  /*6350*/  FMUL.FTZ R85, R83, R84 ;  /* 0x0000005453557220 */ /* 0x000fe20000410000 */
[----:B------:R-:W-:Y:S01]  /*6360*/  HADD2.F32 R80, -RZ, R78.H1_H1 ;  /* 0x3000004eff507230 */ /* 0x000fe20000004100 */
[----:B------:R-:W-:Y:S01]  /*6370*/  F2FP.SATFINITE.E4M3.F32.PACK_AB_MERGE_C R45, R45, R44, R81 ;  /* 0x0000002c2d2d723e */ /* 0x000fe20004807051 */
[----:B------:R-:W-:-:S02]  /*6380*/  HADD2.F32 R78, -RZ, R150.H1_H1 ;  /* 0x30000096ff4e7230 */ /* 0x000fc40000004100 */
[----:B------:R-:W-:Y:S02]  /*6390*/  HADD2.F32 R150, -RZ, R150.H0_H0 ;  /* 0x20000096ff967230 */ /* 0x000fe40000004100 */
[-C--:B------:R-:W-:Y:S01]  /*63a0*/  FMUL.FTZ R84, R80, R159.reuse ;  /* 0x0000009f50547220 */ /* 0x080fe20000410000 */
[----:B------:R-:W-:Y:S01]  /*63b0*/  FMUL.FTZ R159, R79, R159 ;  /* 0x0000009f4f9f7220 */ /* 0x000fe20000410000 */
[-C--:B------:R-:W-:Y:S01]  /*63c0*/  FFMA.FTZ R85, R82, R78.reuse, -R85 ;  /* 0x0000004e52557223 */ /* 0x080fe20000010855 */
[----:B------:R-:W-:Y:S01]  /*63d0*/  FFMA.FTZ R86, R83, R78, R86 ;  /* 0x0000004e53567223 */ /* 0x000fe20000010056 */
[----:B------:R-:W-:Y:S01]  /*63e0*/  F2FP.F16.E4M3.UNPACK_B R82, R47.H1 ;  /* 0x0000002fff52723e */ /* 0x000fe200030006ff */
[-C--:B------:R-:W-:Y:S01]  /*63f0*/  FFMA.FTZ R78, R79, R150.reuse, -R84 ;  /* 0x000000964f4e7223 */ /* 0x080fe20000010854 */
[----:B------:R-:W-:Y:S01]  /*6400*/  FFMA.FTZ R79, R80, R150, R159 ;  /* 0x00000096504f7223 */ /* 0x000fe2000001009f */
[----:B------:R-:W-:Y:S01]  /*6410*/  F2FP.F16.E4M3.UNPACK_B R84, R46.H1 ;  /* 0x0000002eff54723e */ /* 0x000fe200030006ff */
[----:B------:R-:W-:Y:S01]  /*6420*/  HADD2.F32 R88, -RZ, R90.H1_H1 ;  /* 0x3000005aff587230 */ /* 0x000fe20000004100 */
[----:B------:R-:W-:Y:S01]  /*6430*/  F2FP.SATFINITE.E4M3.F32.PACK_AB_MERGE_C R80, R86, R85, RZ ;  /* 0x000000555650723e */ /* 0x000fe200048070ff */
[--C-:B------:R-:W-:Y:S01]  /*6440*/  HADD2.F32 R86, -RZ, R82.reuse.H0_H0 ;  /* 0x20000052ff567230 */ /* 0x100fe20000004100 */
[----:B------:R-:W-:Y:S01]  /*6450*/  F2FP.F16.E4M3.UNPACK_B R83, R77 ;  /* 0x0000004dff53723e */ /* 0x000fe200020006ff */
[----:B------:R-:W-:Y:S01]  /*6460*/  HADD2.F32 R87, -RZ, R82.H1_H1 ;  /* 0x30000052ff577230 */ /* 0x000fe20000004100 */
[-C--:B------:R-:W-:Y:S01]  /*6470*/  F2FP.F16.E4M3.UNPACK_B R82, R76.reuse.H1 ;  /* 0x0000004cff52723e */ /* 0x080fe200030006ff */
[----:B------:R-:W-:Y:S01]  /*6480*/  HADD2.F32 R85, -RZ, R84.H1_H1 ;  /* 0x30000054ff557230 */ /* 0x000fe20000004100 */
[----:B------:R-:W-:Y:S01]  /*6490*/  F2FP.F16.E4M3.UNPACK_B R77, R76 ;  /* 0x0000004cff4d723e */ /* 0x000fe200020006ff */
[----:B------:R-:W-:-:S02]  /*64a0*/  HADD2.F32 R91, -RZ, R83.H1_H1 ;  /* 0x30000053ff5b7230 */ /* 0x000fc40000004100 */
[-C--:B------:R-:W-:Y:S01]  /*64b0*/  FMUL.FTZ R97, R87, R88.reuse ;  /* 0x0000005857617220 */ /* 0x080fe20000410000 */
[----:B------:R-:W-:Y:S02]  /*64c0*/  HADD2.F32 R89, -RZ, R82.H1_H1 ;  /* 0x30000052ff597230 */ /* 0x000fe40000004100 */
[C---:B------:R-:W-:Y:S01]  /*64d0*/  FMUL.FTZ R98, R86.reuse, R88 ;  /* 0x0000005856627220 */ /* 0x040fe20000410000 */
[----:B------:R-:W-:Y:S01]  /*64e0*/  HADD2.F32 R84, -RZ, R84.H0_H0 ;  /* 0x20000054ff547230 */ /* 0x000fe20000004100 */
[----:B------:R-:W-:Y:S01]  /*64f0*/  F2FP.F16.E4M3.UNPACK_B R46, R46 ;  /* 0x0000002eff2e723e */ /* 0x000fe200020006ff */
[----:B------:R-:W-:Y:S02]  /*6500*/  HADD2.F32 R88, -RZ, R77.H1_H1 ;  /* 0x3000004dff587230 */ /* 0x000fe40000004100 */
[----:B------:R-:W-:Y:S01]  /*6510*/  FFMA.FTZ R76, R86, R89, -R97 ;  /* 0x00000059564c7223 */ /* 0x000fe20000010861 */
[----:B------:R-:W-:Y:S01]  /*6520*/  F2FP.F16.E4M3.UNPACK_B R86, R47 ;  /* 0x0000002fff56723e */ /* 0x000fe200020006ff */
[-C--:B------:R-:W-:Y:S01]  /*6530*/  FMUL.FTZ R96, R84, R91.reuse ;  /* 0x0000005b54607220 */ /* 0x080fe20000410000 */
[----:B------:R-:W-:Y:S01]  /*6540*/  FMUL.FTZ R97, R85, R91 ;  /* 0x0000005b55617220 */ /* 0x000fe20000410000 */
[----:B------:R-:W-:-:S02]  /*6550*/  HADD2.F32 R90, -RZ, R90.H0_H0 ;  /* 0x2000005aff5a7230 */ /* 0x000fc40000004100 */
[----:B------:R-:W-:Y:S01]  /*6560*/  FFMA.FTZ R47, R87, R89, R98 ;  /* 0x00000059572f7223 */ /* 0x000fe20000010062 */
[-C--:B------:R-:W-:Y:S01]  /*6570*/  FFMA.FTZ R91, R85, R88.reuse, R96 ;  /* 0x00000058555b7223 */ /* 0x080fe20000010060 */
[--C-:B------:R-:W-:Y:S02]  /*6580*/  HADD2.F32 R85, -RZ, R86.reuse.H1_H1 ;  /* 0x30000056ff557230 */ /* 0x100fe40000004100 */
[----:B------:R-:W-:Y:S01]  /*6590*/  FFMA.FTZ R84, R84, R88, -R97 ;  /* 0x0000005854547223 */ /* 0x000fe20000010861 */
[----:B------:R-:W-:Y:S01]  /*65a0*/  HADD2.F32 R86, -RZ, R86.H0_H0 ;  /* 0x20000056ff567230 */ /* 0x000fe20000004100 */
[----:B------:R-:W-:Y:S01]  /*65b0*/  F2FP.SATFINITE.E4M3.F32.PACK_AB_MERGE_C R47, R47, R76, RZ ;  /* 0x0000004c2f2f723e */ /* 0x000fe200048070ff */
[----:B------:R-:W-:Y:S02]  /*65c0*/  HADD2.F32 R87, -RZ, R82.H0_H0 ;  /* 0x20000052ff577230 */ /* 0x000fe40000004100 */
[----:B------:R-:W-:Y:S01]  /*65d0*/  FMUL.FTZ R89, R85, R90 ;  /* 0x0000005a55597220 */ /* 0x000fe20000410000 */
[----:B------:R-:W-:-:S02]  /*65e0*/  HADD2.F32 R83, -RZ, R83.H0_H0 ;  /* 0x20000053ff537230 */ /* 0x000fc40000004100 */
[C---:B------:R-:W-:Y:S01]  /*65f0*/  FMUL.FTZ R90, R86.reuse, R90 ;  /* 0x0000005a565a7220 */ /* 0x040fe20000410000 */
[--C-:B------:R-:W-:Y:S02]  /*6600*/  HADD2.F32 R82, -RZ, R46.reuse.H1_H1 ;  /* 0x3000002eff527230 */ /* 0x100fe40000004100 */
[-C--:B------:R-:W-:Y:S01]  /*6610*/  FFMA.FTZ R86, R86, R87.reuse, -R89 ;  /* 0x0000005756567223 */ /* 0x080fe20000010859 */
[----:B------:R-:W-:Y:S02]  /*6620*/  HADD2.F32 R46, -RZ, R46.H0_H0 ;  /* 0x2000002eff2e7230 */ /* 0x000fe40000004100 */
[----:B------:R-:W-:Y:S01]  /*6630*/  FFMA.FTZ R85, R85, R87, R90 ;  /* 0x0000005755557223 */ /* 0x000fe2000001005a */
[----:B------:R-:W-:Y:S02]  /*6640*/  HADD2.F32 R77, -RZ, R77.H0_H0 ;  /* 0x2000004dff4d7230 */ /* 0x000fe40000004100 */
[-C--:B------:R-:W-:Y:S01]  /*6650*/  FMUL.FTZ R89, R82, R83.reuse ;  /* 0x0000005352597220 */ /* 0x080fe20000410000 */
[----:B------:R-:W-:Y:S01]  /*6660*/  F2FP.SATFINITE.E4M3.F32.PACK_AB_MERGE_C R84, R91, R84, RZ ;  /* 0x000000545b54723e */ /* 0x000fe200048070ff */
[C---:B------:R-:W-:Y:S01]  /*6670*/  FMUL.FTZ R83, R46.reuse, R83 ;  /* 0x000000532e537220 */ /* 0x040fe20000410000 */
[----:B------:R-:W-:Y:S01]  /*6680*/  F2FP.SATFINITE.E4M3.F32.PACK_AB_MERGE_C R44, R79, R78, R80 ;  /* 0x0000004e4f2c723e */ /* 0x000fe20004807050 */
[-C--:B------:R-:W-:Y:S01]  /*6690*/  FFMA.FTZ R89, R46, R77.reuse, -R89 ;  /* 0x0000004d2e597223 */ /* 0x080fe20000010859 */
[----:B------:R-:W-:Y:S01]  /*66a0*/  F2FP.SATFINITE.E4M3.F32.PACK_AB_MERGE_C R47, R85, R86, R47 ;  /* 0x00000056552f723e */ /* 0x000fe2000480702f */
[----:B------:R-:W-:-:S05]  /*66b0*/  FFMA.FTZ R82, R82, R77, R83 ;  /* 0x0000004d52527223 */ /* 0x000fca0000010053 */
[----:B------:R-:W-:-:S07]  /*66c0*/  F2FP.SATFINITE.E4M3.F32.PACK_AB_MERGE_C R46, R82, R89, R84 ;  /* 0x00000059522e723e */ /* 0x000fce0004807054 */
.L_x_372:
[----:B------:R-:W-:Y:S05]  /*66d0*/  BSYNC B2 ;  /* 0x0000000000027941 */ /* 0x000fea0003800000 */
.L_x_371:
[----:B--2---:R0:W-:Y:S02]  /*66e0*/  STG.E.128 desc[UR54][R50.64+0xa0], R44 ;  /* 0x0000a02c32007986 */ /* 0x0041e4000c101d36 */
.L_x_350:
[----:B------:R-:W-:Y:S05]  /*66f0*/  BSYNC B1 ;  /* 0x0000000000017941 */ /* 0x000fea0003800000 */
.L_x_349:
[----:B------:R-:W-:Y:S05]  /*6700*/  @P4 BRA `(.L_x_373) ;  /* 0x0000009400184947 */ /* 0x000fea0003800000 */
[----:B------:R-:W-:Y:S01]  /*6710*/  ISETP.NE.AND P3, PT, R34, RZ, PT ;  /* 0x000000ff2200720c */ /* 0x000fe20003f65270 */
[----:B------:R-:W-:-:S12]  /*6720*/  BSSY B1, `(.L_x_374) ;  /* 0x000006f000017945 */ /* 0x000fd80003800000 */
[----:B------:R-:W-:Y:S05]  /*6730*/  @!P3 BRA `(.L_x_375) ;  /* 0x0000000400b4b947 */ /* 0x000fea0003800000 */
[----:B0-234-:R0:W2:Y:S01]  /*6740*/  LDS.128 R44, [R40+0x26200] ;  /* 0x02620000282c7984 */ /* 0x01d0a20000000c00 */
[----:B------:R-:W-:Y:S01]  /*6750*/  ISETP.GE.AND P3, PT, R22, R133, PT ;  /* 0x000000851600720c */ /* 0x000fe20003f66270 */
[----:B------:R-:W-:-:S12]  /*6760*/  BSSY B2, `(.L_x_376) ;  /* 0x0000069000027945 */ /* 0x000fd80003800000 */
[----:B0-----:R-:W-:Y:S05]  /*6770*/  @P3 BRA `(.L_x_377) ;  /* 0x00000004009c3947 */ /* 0x001fea0003800000 */
[----:B------:R-:W-:Y:S01]  /*6780*/  SHF.R.U32.HI R51, RZ, 0x8, R73 ;  /* 0x00000008ff337819 */ /* 0x000fe20000011649 */
[----:B--2---:R-:W-:Y:S01]  /*6790*/  IMAD.MOV.U32 R72, RZ, RZ, R44 ;  /* 0x000000ffff487224 */ /* 0x004fe200078e002c */
[----:B------:R-:W-:Y:S02]  /*67a0*/  SHF.R.U32.HI R74, RZ, 0x8, R75 ;  /* 0x00000008ff4a7819 */ /* 0x000fe4000001164b */
[----:B------:R-:W-:Y:S01]  /*67b0*/  LOP3.LUT R50, R73, 0xff0000ff, RZ, 0xc0, !PT ;  /* 0xff0000ff49327812 */ /* 0x000fe200078ec0ff */
[----:B------:R-:W-:Y:S01]  /*67c0*/  IMAD.SHL.U32 R51, R51, 0x100, RZ ;  /* 0x0000010033337824 */ /* 0x000fe200078e00ff */
[----:B------:R-:W-:Y:S02]  /*67d0*/  SHF.R.U32.HI R77, RZ, 0x10, R73 ;  /* 0x00000010ff4d7819 */ /* 0x000fe40000011649 */
[----:B------:R-:W-:Y:S02]  /*67e0*/  SHF.R.U32.HI R76, RZ, 0x10, R75 ;  /* 0x00000010ff4c7819 */ /* 0x000fe4000001164b */
[----:B------:R-:W-:-:S02]  /*67f0*/  LOP3.LUT R73, R75, 0xff0000ff, RZ, 0xc0, !PT ;  /* 0xff0000ff4b497812 */ /* 0x000fc400078ec0ff */
[----:B------:R-:W-:Y:S01]  /*6800*/  SHF.L.U32 R74, R74, 0x8, RZ ;  /* 0x000000084a4a7819 */ /* 0x000fe200000006ff */
[----:B------:R-:W-:Y:S01]  /*6810*/  IMAD.U32 R76, R76, 0x10000, RZ ;  /* 0x000100004c4c7824 */ /* 0x000fe200078e00ff */
[----:B------:R-:W-:Y:S01]  /*6820*/  LOP3.LUT R50, R50, 0xff00, R51, 0xf8, !PT ;  /* 0x0000ff0032327812 */ /* 0x000fe200078ef833 */
[----:B------:R-:W-:Y:S01]  /*6830*/  IMAD.U32 R51, R77, 0x10000, RZ ;  /* 0x000100004d337824 */ /* 0x000fe200078e00ff */
[----:B------:R-:W-:Y:S02]  /*6840*/  LOP3.LUT R73, R73, 0xff00, R74, 0xf8, !PT ;  /* 0x0000ff0049497812 */ /* 0x000fe400078ef84a */
[----:B------:R-:W-:Y:S02]  /*6850*/  F2FP.F16.E4M3.UNPACK_B R74, R158.H1 ;  /* 0x0000009eff4a723e */ /* 0x000fe400030006ff */
[-C--:B------:R-:W-:Y:S02]  /*6860*/  F2FP.F16.E4M3.UNPACK_B R44, R45.reuse ;  /* 0x0000002dff2c723e */ /* 0x080fe400020006ff */
[----:B------:R-:W-:Y:S01]  /*6870*/  LOP3.LUT R50, R50, 0xff0000, R51, 0xf8, !PT ;  /* 0x00ff000032327812 */ /* 0x000fe200078ef833 */
[----:B------:R-:W-:Y:S01]  /*6880*/  HADD2.F32 R78, -RZ, R74.H0_H0 ;  /* 0x2000004aff4e7230 */ /* 0x000fe20000004100 */
[----:B------:R-:W-:Y:S01]  /*6890*/  LOP3.LUT R51, R73, 0xff0000, R76, 0xf8, !PT ;  /* 0x00ff000049337812 */ /* 0x000fe200078ef84c */
[--C-:B------:R-:W-:Y:S01]  /*68a0*/  HADD2.F32 R73, -RZ, R44.reuse.H1_H1 ;  /* 0x3000002cff497230 */ /* 0x100fe20000004100 */
[----:B------:R-:W-:Y:S01]  /*68b0*/  F2FP.F16.E4M3.UNPACK_B R76, R156.H1 ;  /* 0x0000009cff4c723e */ /* 0x000fe200030006ff */
[----:B------:R-:W-:Y:S01]  /*68c0*/  HADD2.F32 R44, -RZ, R44.H0_H0 ;  /* 0x2000002cff2c7230 */ /* 0x000fe20000004100 */
[----:B------:R-:W-:Y:S01]  /*68d0*/  F2FP.F16.E4M3.UNPACK_B R45, R45.H1 ;  /* 0x0000002dff2d723e */ /* 0x000fe200030006ff */
[----:B------:R-:W-:-:S02]  /*68e0*/  HADD2.F32 R79, -RZ, R74.H1_H1 ;  /* 0x3000004aff4f7230 */ /* 0x000fc40000004100 */
[CC--:B------:R-:W-:Y:S01]  /*68f0*/  FMUL.FTZ R81, R73.reuse, R78.reuse ;  /* 0x0000004e49517220 */ /* 0x0c0fe20000410000 */
[--C-:B------:R-:W-:Y:S02]  /*6900*/  HADD2.F32 R77, -RZ, R76.reuse.H0_H0 ;  /* 0x2000004cff4d7230 */ /* 0x100fe40000004100 */
[C---:B------:R-:W-:Y:S01]  /*6910*/  FMUL.FTZ R78, R44.reuse, R78 ;  /* 0x0000004e2c4e7220 */ /* 0x040fe20000410000 */
[--C-:B------:R-:W-:Y:S01]  /*6920*/  HADD2.F32 R75, -RZ, R45.reuse.H1_H1 ;  /* 0x3000002dff4b7230 */ /* 0x100fe20000004100 */
[----:B------:R-:W-:Y:S01]  /*6930*/  F2FP.F16.E4M3.UNPACK_B R158, R158 ;  /* 0x0000009eff9e723e */ /* 0x000fe200020006ff */
[----:B------:R-:W-:Y:S02]  /*6940*/  HADD2.F32 R74, -RZ, R45.H0_H0 ;  /* 0x2000002dff4a7230 */ /* 0x000fe40000004100 */
[-C--:B------:R-:W-:Y:S01]  /*6950*/  FFMA.FTZ R44, R44, R77.reuse, -R81 ;  /* 0x0000004d2c2c7223 */ /* 0x080fe20000010851 */
[----:B------:R-:W-:Y:S02]  /*6960*/  HADD2.F32 R76, -RZ, R76.H1_H1 ;  /* 0x3000004cff4c7230 */ /* 0x000fe40000004100 */
[----:B------:R-:W-:Y:S01]  /*6970*/  FFMA.FTZ R45, R73, R77, R78 ;  /* 0x0000004d492d7223 */ /* 0x000fe2000001004e */
[CC--:B------:R-:W-:Y:S01]  /*6980*/  FMUL.FTZ R81, R75.reuse, R79.reuse ;  /* 0x0000004f4b517220 */ /* 0x0c0fe20000410000 */
[C---:B------:R-:W-:Y:S01]  /*6990*/  FMUL.FTZ R80, R74.reuse, R79 ;  /* 0x0000004f4a507220 */ /* 0x040fe20000410000 */
[-C--:B------:R-:W-:Y:S01]  /*69a0*/  F2FP.F16.E4M3.UNPACK_B R73, R72.reuse.H1 ;  /* 0x00000048ff49723e */ /* 0x080fe200030006ff */
[----:B------:R-:W-:Y:S01]  /*69b0*/  HADD2.F32 R77, -RZ, R158.H1_H1 ;  /* 0x3000009eff4d7230 */ /* 0x000fe20000004100 */
[----:B------:R-:W-:Y:S01]  /*69c0*/  F2FP.F16.E4M3.UNPACK_B R72, R72 ;  /* 0x00000048ff48723e */ /* 0x000fe200020006ff */
[-C--:B------:R-:W-:Y:S01]  /*69d0*/  FFMA.FTZ R81, R74, R76.reuse, -R81 ;  /* 0x0000004c4a517223 */ /* 0x080fe20000010851 */
[----:B------:R-:W-:Y:S01]  /*69e0*/  FFMA.FTZ R82, R75, R76, R80 ;  /* 0x0000004c4b527223 */ /* 0x000fe20000010050 */
[----:B------:R-:W-:Y:S01]  /*69f0*/  F2FP.F16.E4M3.UNPACK_B R156, R156 ;  /* 0x0000009cff9c723e */ /* 0x000fe200020006ff */
[--C-:B------:R-:W-:Y:S01]  /*6a00*/  HADD2.F32 R75, -RZ, R73.reuse.H0_H0 ;  /* 0x20000049ff4b7230 */ /* 0x100fe20000004100 */
[----:B------:R-:W-:Y:S01]  /*6a10*/  F2FP.F16.E4M3.UNPACK_B R83, R51.H1 ;  /* 0x00000033ff53723e */ /* 0x000fe200030006ff */
[----:B------:R-:W-:-:S02]  /*6a20*/  HADD2.F32 R76, -RZ, R73.H1_H1 ;  /* 0x30000049ff4c7230 */ /* 0x000fc40000004100 */
[----:B------:R-:W-:Y:S02]  /*6a30*/  HADD2.F32 R158, -RZ, R158.H0_H0 ;  /* 0x2000009eff9e7230 */ /* 0x000fe40000004100 */
[-C--:B------:R-:W-:Y:S01]  /*6a40*/  FMUL.FTZ R79, R75, R77.reuse ;  /* 0x0000004d4b4f7220 */ /* 0x080fe20000410000 */
[--C-:B------:R-:W-:Y:S02]  /*6a50*/  HADD2.F32 R74, -RZ, R72.reuse.H1_H1 ;  /* 0x30000048ff4a7230 */ /* 0x100fe40000004100 */
[----:B------:R-:W-:Y:S01]  /*6a60*/  FMUL.FTZ R80, R76, R77 ;  /* 0x0000004d4c507220 */ /* 0x000fe20000410000 */
[----:B------:R-:W-:Y:S02]  /*6a70*/  HADD2.F32 R73, -RZ, R72.H0_H0 ;  /* 0x20000048ff497230 */ /* 0x000fe40000004100 */
[--C-:B------:R-:W-:Y:S02]  /*6a80*/  HADD2.F32 R72, -RZ, R156.reuse.H1_H1 ;  /* 0x3000009cff487230 */ /* 0x100fe40000004100 */
[----:B------:R-:W-:Y:S01]  /*6a90*/  FMUL.FTZ R78, R74, R158 ;  /* 0x0000009e4a4e7220 */ /* 0x000fe20000410000 */
[----:B------:R-:W-:-:S02]  /*6aa0*/  HADD2.F32 R156, -RZ, R156.H0_H0 ;  /* 0x2000009cff9c7230 */ /* 0x000fc40000004100 */
[----:B------:R-:W-:Y:S01]  /*6ab0*/  FMUL.FTZ R77, R73, R158 ;  /* 0x0000009e494d7220 */ /* 0x000fe20000410000 */
[--C-:B------:R-:W-:Y:S02]  /*6ac0*/  HADD2.F32 R85, -RZ, R83.reuse.H1_H1 ;  /* 0x30000053ff557230 */ /* 0x100fe40000004100 */
[-C--:B------:R-:W-:Y:S01]  /*6ad0*/  FFMA.FTZ R75, R75, R72.reuse, -R80 ;  /* 0x000000484b4b7223 */ /* 0x080fe20000010850 */
[----:B------:R-:W-:Y:S01]  /*6ae0*/  FFMA.FTZ R76, R76, R72, R79 ;  /* 0x000000484c4c7223 */ /* 0x000fe2000001004f */
[-C--:B------:R-:W-:Y:S01]  /*6af0*/  FFMA.FTZ R72, R73, R156.reuse, -R78 ;  /* 0x0000009c49487223 */ /* 0x080fe2000001084e */
[----:B------:R-:W-:Y:S01]  /*6b00*/  FFMA.FTZ R73, R74, R156, R77 ;  /* 0x0000009c4a497223 */ /* 0x000fe2000001004d */
[----:B------:R-:W-:Y:S01]  /*6b10*/  F2FP.F16.E4M3.UNPACK_B R77, R47.H1 ;  /* 0x0000002fff4d723e */ /* 0x000fe200030006ff */
[----:B------:R-:W-:Y:S01]  /*6b20*/  HADD2.F32 R83, -RZ, R83.H0_H0 ;  /* 0x20000053ff537230 */ /* 0x000fe20000004100 */
[----:B------:R-:W-:Y:S02]  /*6b30*/  F2FP.SATFINITE.E4M3.F32.PACK_AB_MERGE_C R74, R82, R81, RZ ;  /* 0x00000051524a723e */ /* 0x000fe400048070ff */
[----:B------:R-:W-:Y:S01]  /*6b40*/  F2FP.SATFINITE.E4M3.F32.PACK_AB_MERGE_C R75, R76, R75, RZ ;  /* 0x0000004b4c4b723e */ /* 0x000fe200048070ff */
[--C-:B------:R-:W-:Y:S01]  /*6b50*/  HADD2.F32 R78, -RZ, R77.reuse.H0_H0 ;  /* 0x2000004dff4e7230 */ /* 0x100fe20000004100 */
[----:B------:R-:W-:Y:S01]  /*6b60*/  F2FP.F16.E4M3.UNPACK_B R80, R50.H1 ;  /* 0x00000032ff50723e */ /* 0x000fe200030006ff */
[----:B------:R-:W-:Y:S01]  /*6b70*/  HADD2.F32 R77, -RZ, R77.H1_H1 ;  /* 0x3000004dff4d7230 */ /* 0x000fe20000004100 */
[----:B------:R-:W-:-:S02]  /*6b80*/  F2FP.F16.E4M3.UNPACK_B R76, R46.H1 ;  /* 0x0000002eff4c723e */ /* 0x000fc400030006ff */
[----:B------:R-:W-:Y:S01]  /*6b90*/  F2FP.F16.E4M3.UNPACK_B R82, R51 ;  /* 0x00000033ff52723e */ /* 0x000fe200020006ff */
[----:B------:R-:W-:Y:S01]  /*6ba0*/  HADD2.F32 R81, -RZ, R80.H1_H1 ;  /* 0x30000050ff517230 */ /* 0x000fe20000004100 */
[----:B------:R-:W-:Y:S01]  /*6bb0*/  F2FP.F16.E4M3.UNPACK_B R79, R50 ;  /* 0x00000032ff4f723e */ /* 0x000fe200020006ff */
[----:B------:R-:W-:Y:S02]  /*6bc0*/  HADD2.F32 R51, -RZ, R76.H1_H1 ;  /* 0x3000004cff337230 */ /* 0x000fe40000004100 */
[-C--:B------:R-:W-:Y:S01]  /*6bd0*/  FMUL.FTZ R87, R77, R85.reuse ;  /* 0x000000554d577220 */ /* 0x080fe20000410000 */
[----:B------:R-:W-:Y:S02]  /*6be0*/  HADD2.F32 R84, -RZ, R82.H1_H1 ;  /* 0x30000052ff547230 */ /* 0x000fe40000004100 */
[C---:B------:R-:W-:Y:S01]  /*6bf0*/  FMUL.FTZ R86, R78.reuse, R85 ;  /* 0x000000554e567220 */ /* 0x040fe20000410000 */
[----:B------:R-:W-:Y:S02]  /*6c00*/  HADD2.F32 R76, -RZ, R76.H0_H0 ;  /* 0x2000004cff4c7230 */ /* 0x000fe40000004100 */
[----:B------:R-:W-:Y:S01]  /*6c10*/  FFMA.FTZ R50, R78, R81, -R87 ;  /* 0x000000514e327223 */ /* 0x000fe20000010857 */
[----:B------:R-:W-:-:S02]  /*6c20*/  HADD2.F32 R78, -RZ, R79.H1_H1 ;  /* 0x3000004fff4e7230 */ /* 0x000fc40000004100 */
[CC--:B------:R-:W-:Y:S01]  /*6c30*/  FMUL.FTZ R85, R51.reuse, R84.reuse ;  /* 0x0000005433557220 */ /* 0x0c0fe20000410000 */
[----:B------:R-:W-:Y:S01]  /*6c40*/  F2FP.F16.E4M3.UNPACK_B R47, R47 ;  /* 0x0000002fff2f723e */ /* 0x000fe200020006ff */
[C---:B------:R-:W-:Y:S01]  /*6c50*/  FMUL.FTZ R84, R76.reuse, R84 ;  /* 0x000000544c547220 */ /* 0x040fe20000410000 */
[----:B------:R-:W-:Y:S01]  /*6c60*/  F2FP.F16.E4M3.UNPACK_B R46, R46 ;  /* 0x0000002eff2e723e */ /* 0x000fe200020006ff */
[-C--:B------:R-:W-:Y:S01]  /*6c70*/  FFMA.FTZ R85, R76, R78.reuse, -R85 ;  /* 0x0000004e4c557223 */ /* 0x080fe20000010855 */
[----:B------:R-:W-:Y:S02]  /*6c80*/  HADD2.F32 R82, -RZ, R82.H0_H0 ;  /* 0x20000052ff527230 */ /* 0x000fe40000004100 */
[----:B------:R-:W-:Y:S01]  /*6c90*/  FFMA.FTZ R84, R51, R78, R84 ;  /* 0x0000004e33547223 */ /* 0x000fe20000010054 */
[--C-:B------:R-:W-:Y:S02]  /*6ca0*/  HADD2.F32 R51, -RZ, R47.reuse.H0_H0 ;  /* 0x2000002fff337230 */ /* 0x100fe40000004100 */
[----:B------:R-:W-:Y:S01]  /*6cb0*/  FFMA.FTZ R81, R77, R81, R86 ;  /* 0x000000514d517223 */ /* 0x000fe20000010056 */
[----:B------:R-:W-:Y:S01]  /*6cc0*/  HADD2.F32 R76, -RZ, R47.H1_H1 ;  /* 0x3000002fff4c7230 */ /* 0x000fe20000004100 */
[----:B------:R-:W-:Y:S01]  /*6cd0*/  F2FP.SATFINITE.E4M3.F32.PACK_AB_MERGE_C R45, R45, R44, R74 ;  /* 0x0000002c2d2d723e */ /* 0x000fe2000480704a */
[--C-:B------:R-:W-:Y:S01]  /*6ce0*/  HADD2.F32 R47, -RZ, R46.reuse.H0_H0 ;  /* 0x2000002eff2f7230 */ /* 0x100fe20000004100 */
[----:B------:R-:W-:Y:S01]  /*6cf0*/  F2FP.SATFINITE.E4M3.F32.PACK_AB_MERGE_C R84, R84, R85, RZ ;  /* 0x000000555454723e */ /* 0x000fe200048070ff */
[----:B------:R-:W-:-:S02]  /*6d00*/  HADD2.F32 R46, -RZ, R46.H1_H1 ;  /* 0x3000002eff2e7230 */ /* 0x000fc40000004100 */
[-C--:B------:R-:W-:Y:S01]  /*6d10*/  FMUL.FTZ R86, R76, R83.reuse ;  /* 0x000000534c567220 */ /* 0x080fe20000410000 */
[----:B------:R-:W-:Y:S02]  /*6d20*/  HADD2.F32 R80, -RZ, R80.H0_H0 ;  /* 0x20000050ff507230 */ /* 0x000fe40000004100 */
[----:B------:R-:W-:Y:S01]  /*6d30*/  FMUL.FTZ R83, R51, R83 ;  /* 0x0000005333537220 */ /* 0x000fe20000410000 */
[----:B------:R-:W-:Y:S02]  /*6d40*/  HADD2.F32 R79, -RZ, R79.H0_H0 ;  /* 0x2000004fff4f7230 */ /* 0x000fe40000004100 */
[-C--:B------:R-:W-:Y:S01]  /*6d50*/  FMUL.FTZ R78, R46, R82.reuse ;  /* 0x000000522e4e7220 */ /* 0x080fe20000410000 */
[----:B------:R-:W-:Y:S01]  /*6d60*/  FMUL.FTZ R77, R47, R82 ;  /* 0x000000522f4d7220 */ /* 0x000fe20000410000 */
[-C--:B------:R-:W-:Y:S01]  /*6d70*/  FFMA.FTZ R86, R51, R80.reuse, -R86 ;  /* 0x0000005033567223 */ /* 0x080fe20000010856 */
[----:B------:R-:W-:Y:S01]  /*6d80*/  FFMA.FTZ R83, R76, R80, R83 ;  /* 0x000000504c537223 */ /* 0x000fe20000010053 */
[-C--:B------:R-:W-:Y:S01]  /*6d90*/  FFMA.FTZ R78, R47, R79.reuse, -R78 ;  /* 0x0000004f2f4e7223 */ /* 0x080fe2000001084e */
[----:B------:R-:W-:Y:S01]  /*6da0*/  FFMA.FTZ R77, R46, R79, R77 ;  /* 0x0000004f2e4d7223 */ /* 0x000fe2000001004d */
[----:B------:R-:W-:-:S02]  /*6db0*/  F2FP.SATFINITE.E4M3.F32.PACK_AB_MERGE_C R50, R81, R50, RZ ;  /* 0x000000325132723e */ /* 0x000fc400048070ff */
[----:B------:R-:W-:Y:S02]  /*6dc0*/  F2FP.SATFINITE.E4M3.F32.PACK_AB_MERGE_C R44, R73, R72, R75 ;  /* 0x00000048492c723e */ /* 0x000fe4000480704b */
[----:B------:R-:W-:Y:S02]  /*6dd0*/  F2FP.SATFINITE.E4M3.F32.PACK_AB_MERGE_C R46, R77, R78, R84 ;  /* 0x0000004e4d2e723e */ /* 0x000fe40004807054 */
[----:B------:R-:W-:-:S07]  /*6de0*/  F2FP.SATFINITE.E4M3.F32.PACK_AB_MERGE_C R47, R83, R86, R50 ;  /* 0x00000056532f723e */ /* 0x000fce0004807032 */
.L_x_377:
[----:B------:R-:W-:Y:S05]  /*6df0*/  BSYNC B2 ;  /* 0x0000000000027941 */ /* 0x000fea0003800000 */
.L_x_376:
[----:B--2---:R0:W-:Y:S02]  /*6e00*/  STG.E.128 desc[UR54][R48.64], R44 ;  /* 0x0000002c30007986 */ /* 0x0041e4000c101d36 */
.L_x_375:
[----:B------:R-:W-:Y:S05]  /*6e10*/  BSYNC B1 ;  /* 0x0000000000017941 */ /* 0x000fea0003800000 */
.L_x_374:
        /* <DEDUP_REMOVED lines=10> */
[----:B------:R-:W-:Y:S01]  /*6ec0*/  SHF.R.U32.HI R74, RZ, 0x10, R69 ;  /* 0x00000010ff4a7819 */ /* 0x000fe20000011645 */
[----:B------:R-:W-:Y:S01]  /*6ed0*/  IMAD.SHL.U32 R50, R50, 0x100, RZ ;  /* 0x0000010032327824 */ /* 0x000fe200078e00ff */
[----:B------:R-:W-:Y:S01]  /*6ee0*/  LOP3.LUT R69, R69, 0xff0000ff, RZ, 0xc0, !PT ;  /* 0xff0000ff45457812 */ /* 0x000fe200078ec0ff */
[----:B------:R-:W-:Y:S01]  /*6ef0*/  IMAD.SHL.U32 R70, R70, 0x100, RZ ;  /* 0x0000010046467824 */ /* 0x000fe200078e00ff */
[----:B------:R-:W-:Y:S02]  /*6f00*/  SHF.R.U32.HI R73, RZ, 0x10, R71 ;  /* 0x00000010ff497819 */ /* 0x000fe40000011647 */
[----:B------:R-:W-:-:S02]  /*6f10*/  LOP3.LUT R71, R71, 0xff0000ff, RZ, 0xc0, !PT ;  /* 0xff0000ff47477812 */ /* 0x000fc400078ec0ff */
[----:B------:R-:W-:Y:S01]  /*6f20*/  MOV R51, R45 ;  /* 0x0000002d00337202 */ /* 0x000fe20000000f00 */
[----:B------:R-:W-:Y:S01]  /*6f30*/  IMAD.U32 R45, R74, 0x10000, RZ ;  /* 0x000100004a2d7824 */ /* 0x000fe200078e00ff */
[----:B------:R-:W-:Y:S01]  /*6f40*/  LOP3.LUT R50, R69, 0xff00, R50, 0xf8, !PT ;  /* 0x0000ff0045327812 */ /* 0x000fe200078ef832 */
[----:B------:R-:W-:Y:S01]  /*6f50*/  IMAD.U32 R69, R73, 0x10000, RZ ;  /* 0x0001000049457824 */ /* 0x000fe200078e00ff */
[----:B------:R-:W-:Y:S02]  /*6f60*/  LOP3.LUT R72, R71, 0xff00, R70, 0xf8, !PT ;  /* 0x0000ff0047487812 */ /* 0x000fe400078ef846 */
[----:B------:R-:W-:Y:S02]  /*6f70*/  F2FP.F16.E4M3.UNPACK_B R70, R154.H1 ;  /* 0x0000009aff46723e */ /* 0x000fe400030006ff */
[----:B------:R-:W-:Y:S02]  /*6f80*/  F2FP.F16.E4M3.UNPACK_B R44, R51 ;  /* 0x00000033ff2c723e */ /* 0x000fe400020006ff */
        /* <DEDUP_REMOVED lines=54> */
[----:B------:R-:W-:Y:S01]  /*72f0*/  FMUL.FTZ R45, R73, R80 ;  /* 0x00000050492d7220 */ /* 0x000fe20000410000 */
[----:B------:R-:W-:Y:S01]  /*7300*/  HADD2.F32 R81, -RZ, R78.H1_H1 ;  /* 0x3000004eff517230 */ /* 0x000fe20000004100 */
[----:B------:R-:W-:Y:S01]  /*7310*/  F2FP.F16.E4M3.UNPACK_B R47, R47 ;  /* 0x0000002fff2f723e */ /* 0x000fe200020006ff */
[----:B------:R-:W-:Y:S02]  /*7320*/  HADD2.F32 R72, -RZ, R72.H0_H0 ;  /* 0x20000048ff487230 */ /* 0x000fe40000004100 */
[----:B------:R-:W-:Y:S01]  /*7330*/  FFMA.FTZ R82, R74, R77, -R45 ;  /* 0x0000004d4a527223 */ /* 0x000fe2000001082d */
[----:B------:R-:W-:-:S02]  /*7340*/  HADD2.F32 R45, -RZ, R75.H1_H1 ;  /* 0x3000004bff2d7230 */ /* 0x000fc40000004100 */
[-C--:B------:R-:W-:Y:S01]  /*7350*/  FMUL.FTZ R83, R50, R81.reuse ;  /* 0x0000005132537220 */ /* 0x080fe20000410000 */
[----:B------:R-:W-:Y:S01]  /*7360*/  F2FP.F16.E4M3.UNPACK_B R46, R46 ;  /* 0x0000002eff2e723e */ /* 0x000fe200020006ff */
[----:B------:R-:W-:Y:S01]  /*7370*/  FMUL.FTZ R81, R72, R81 ;  /* 0x0000005148517220 */ /* 0x000fe20000410000 */
[----:B------:R-:W-:Y:S01]  /*7380*/  FMUL.FTZ R80, R74, R80 ;  /* 0x000000504a507220 */ /* 0x000fe20000410000 */
[-C--:B------:R-:W-:Y:S01]  /*7390*/  FFMA.FTZ R83, R72, R45.reuse, -R83 ;  /* 0x0000002d48537223 */ /* 0x080fe20000010853 */
[----:B------:R-:W-:Y:S02]  /*73a0*/  HADD2.F32 R78, -RZ, R78.H0_H0 ;  /* 0x2000004eff4e7230 */ /* 0x000fe40000004100 */
[----:B------:R-:W-:Y:S01]  /*73b0*/  FFMA.FTZ R74, R50, R45, R81 ;  /* 0x0000002d324a7223 */ /* 0x000fe20000010051 */
[----:B------:R-:W-:Y:S02]  /*73c0*/  HADD2.F32 R50, -RZ, R47.H0_H0 ;  /* 0x2000002fff327230 */ /* 0x000fe40000004100 */
[----:B------:R-:W-:Y:S01]  /*73d0*/  FFMA.FTZ R85, R73, R77, R80 ;  /* 0x0000004d49557223 */ /* 0x000fe20000010050 */
[----:B------:R-:W-:-:S02]  /*73e0*/  HADD2.F32 R45, -RZ, R46.H0_H0 ;  /* 0x2000002eff2d7230 */ /* 0x000fc40000004100 */
[----:B------:R-:W-:Y:S02]  /*73f0*/  HADD2.F32 R47, -RZ, R47.H1_H1 ;  /* 0x3000002fff2f7230 */ /* 0x000fe40000004100 */
[-C--:B------:R-:W-:Y:S01]  /*7400*/  FMUL.FTZ R80, R50, R79.reuse ;  /* 0x0000004f32507220 */ /* 0x080fe20000410000 */
[----:B------:R-:W-:Y:S02]  /*7410*/  HADD2.F32 R46, -RZ, R46.H1_H1 ;  /* 0x3000002eff2e7230 */ /* 0x000fe40000004100 */
[-C--:B------:R-:W-:Y:S01]  /*7420*/  FMUL.FTZ R73, R45, R78.reuse ;  /* 0x0000004e2d497220 */ /* 0x080fe20000410000 */
[----:B------:R-:W-:Y:S02]  /*7430*/  HADD2.F32 R76, -RZ, R76.H0_H0 ;  /* 0x2000004cff4c7230 */ /* 0x000fe40000004100 */
[C---:B------:R-:W-:Y:S01]  /*7440*/  FMUL.FTZ R77, R47.reuse, R79 ;  /* 0x0000004f2f4d7220 */ /* 0x040fe20000410000 */
[----:B------:R-:W-:Y:S02]  /*7450*/  HADD2.F32 R75, -RZ, R75.H0_H0 ;  /* 0x2000004bff4b7230 */ /* 0x000fe40000004100 */
[----:B------:R-:W-:Y:S01]  /*7460*/  FMUL.FTZ R72, R46, R78 ;  /* 0x0000004e2e487220 */ /* 0x000fe20000410000 */
[----:B------:R-:W-:Y:S01]  /*7470*/  F2FP.SATFINITE.E4M3.F32.PACK_AB_MERGE_C R74, R74, R83, RZ ;  /* 0x000000534a4a723e */ /* 0x000fe200048070ff */
[-C--:B------:R-:W-:Y:S01]  /*7480*/  FFMA.FTZ R77, R50, R76.reuse, -R77 ;  /* 0x0000004c324d7223 */ /* 0x080fe2000001084d */
[----:B------:R-:W-:Y:S01]  /*7490*/  FFMA.FTZ R80, R47, R76, R80 ;  /* 0x0000004c2f507223 */ /* 0x000fe20000010050 */
[-C--:B------:R-:W-:Y:S01]  /*74a0*/  FFMA.FTZ R72, R45, R75.reuse, -R72 ;  /* 0x0000004b2d487223 */ /* 0x080fe20000010848 */
[----:B------:R-:W-:Y:S01]  /*74b0*/  FFMA.FTZ R73, R46, R75, R73 ;  /* 0x0000004b2e497223 */ /* 0x000fe20000010049 */
[----:B------:R-:W-:-:S02]  /*74c0*/  F2FP.SATFINITE.E4M3.F32.PACK_AB_MERGE_C R82, R85, R82, RZ ;  /* 0x000000525552723e */ /* 0x000fc400048070ff */
[----:B------:R-:W-:Y:S02]  /*74d0*/  F2FP.SATFINITE.E4M3.F32.PACK_AB_MERGE_C R45, R51, R44, R70 ;  /* 0x0000002c332d723e */ /* 0x000fe40004807046 */
[----:B------:R-:W-:Y:S02]  /*74e0*/  F2FP.SATFINITE.E4M3.F32.PACK_AB_MERGE_C R44, R69, R68, R71 ;  /* 0x00000044452c723e */ /* 0x000fe40004807047 */
[----:B------:R-:W-:Y:S02]  /*74f0*/  F2FP.SATFINITE.E4M3.F32.PACK_AB_MERGE_C R46, R73, R72, R74 ;  /* 0x00000048492e723e */ /* 0x000fe4000480704a */
[----:B------:R-:W-:-:S07]  /*7500*/  F2FP.SATFINITE.E4M3.F32.PACK_AB_MERGE_C R47, R80, R77, R82 ;  /* 0x0000004d502f723e */ /* 0x000fce0004807052 */
.L_x_381:
[----:B------:R-:W-:Y:S05]  /*7510*/  BSYNC B2 ;  /* 0x0000000000027941 */ /* 0x000fea0003800000 */
.L_x_380:
[----:B--2---:R0:W-:Y:S02]  /*7520*/  STG.E.128 desc[UR54][R48.64+0x20], R44 ;  /* 0x0000202c30007986 */ /* 0x0041e4000c101d36 */
.L_x_379:
[----:B------:R-:W-:Y:S05]  /*7530*/  BSYNC B1 ;  /* 0x0000000000017941 */ /* 0x000fea0003800000 */
.L_x_378:
[----:B------:R-:W-:Y:S01]  /*7540*/  ISETP.NE.AND P3, PT, R36, RZ, PT ;  /* 0x000000ff2400720c */ /* 0x000fe20003f65270 */
[----:B------:R-:W-:-:S12]  /*7550*/  BSSY B1, `(.L_x_382) ;  /* 0x000006f000017945 */ /* 0x000fd80003800000 */
[----:B------:R-:W-:Y:S05]  /*7560*/  @!P3 BRA `(.L_x_383) ;  /* 0x0000000400b4b947 */ /* 0x000fea0003800000 */
[----:B0-234-:R0:W2:Y:S01]  /*7570*/  LDS.128 R44, [R40+0x28a00] ;  /* 0x028a0000282c7984 */ /* 0x01d0a20000000c00 */
[----:B------:R-:W-:Y:S01]  /*7580*/  ISETP.GE.AND P3, PT, R223, R133, PT ;  /* 0x00000085df00720c */ /* 0x000fe20003f66270 */
[----:B------:R-:W-:-:S12]  /*7590*/  BSSY B2, `(.L_x_384) ;  /* 0x0000069000027945 */ /* 0x000fd80003800000 */
[----:B0-----:R-:W-:Y:S05]  /*75a0*/  @P3 BRA `(.L_x_385) ;  /* 0x00000004009c3947 */ /* 0x001fea0003800000 */
[----:B------:R-:W-:Y:S02]  /*75b0*/  SHF.R.U32.HI R51, RZ, 0x8, R65 ;  /* 0x00000008ff337819 */ /* 0x000fe40000011641 */
[----:B------:R-:W-:Y:S02]  /*75c0*/  SHF.R.U32.HI R66, RZ, 0x8, R67 ;  /* 0x00000008ff427819 */ /* 0x000fe40000011643 */
[----:B------:R-:W-:Y:S01]  /*75d0*/  LOP3.LUT R50, R65, 0xff0000ff, RZ, 0xc0, !PT ;  /* 0xff0000ff41327812 */ /* 0x000fe200078ec0ff */
[----:B------:R-:W-:Y:S01]  /*75e0*/  IMAD.SHL.U32 R51, R51, 0x100, RZ ;  /* 0x0000010033337824 */ /* 0x000fe200078e00ff */
[----:B------:R-:W-:Y:S01]  /*75f0*/  SHF.R.U32.HI R69, RZ, 0x10, R65 ;  /* 0x00000010ff457819 */ /* 0x000fe20000011641 */
[----:B------:R-:W-:Y:S01]  /*7600*/  IMAD.SHL.U32 R66, R66, 0x100, RZ ;  /* 0x0000010042427824 */ /* 0x000fe200078e00ff */
[----:B------:R-:W-:Y:S02]  /*7610*/  SHF.R.U32.HI R68, RZ, 0x10, R67 ;  /* 0x00000010ff447819 */ /* 0x000fe40000011643 */
[----:B------:R-:W-:-:S02]  /*7620*/  LOP3.LUT R65, R67, 0xff0000ff, RZ, 0xc0, !PT ;  /* 0xff0000ff43417812 */ /* 0x000fc400078ec0ff */
[----:B------:R-:W-:Y:S01]  /*7630*/  LOP3.LUT R50, R50, 0xff00, R51, 0xf8, !PT ;  /* 0x0000ff0032327812 */ /* 0x000fe200078ef833 */
[----:B------:R-:W-:Y:S01]  /*7640*/  IMAD.U32 R51, R69, 0x10000, RZ ;  /* 0x0001000045337824 */ /* 0x000fe200078e00ff */
[----:B--2---:R-:W-:Y:S01]  /*7650*/  MOV R64, R44 ;  /* 0x0000002c00407202 */ /* 0x004fe20000000f00 */
        /* <DEDUP_REMOVED lines=29> */
[--C-:B------:R-:W-:Y:S01]  /*7830*/  HADD2.F32 R68, -RZ, R65.reuse.H1_H1 ;  /* 0x30000041ff447230 */ /* 0x100fe20000004100 */
[----:B------:R-:W-:Y:S01]  /*7840*/  F2FP.F16.E4M3.UNPACK_B R71, R50.H1 ;  /* 0x00000032ff47723e */ /* 0x000fe200030006ff */
[----:B------:R-:W-:-:S02]  /*7850*/  HADD2.F32 R67, -RZ, R65.H0_H0 ;  /* 0x20000041ff437230 */ /* 0x000fc40000004100 */
        /* <DEDUP_REMOVED lines=9> */
[-C--:B------:R-:W-:Y:S01]  /*78f0*/  FFMA.FTZ R72, R67, R64.reuse, -R72 ;  /* 0x0000004043487223 */ /* 0x080fe20000010848 */
[----:B------:R-:W-:Y:S01]  /*7900*/  FFMA.FTZ R69, R68, R64, R69 ;  /* 0x0000004044457223 */ /* 0x000fe20000010045 */
[-C--:B------:R-:W-:Y:S01]  /*7910*/  FFMA.FTZ R64, R65, R140.reuse, -R70 ;  /* 0x0000008c41407223 */ /* 0x080fe20000010846 */
[----:B------:R-:W-:Y:S01]  /*7920*/  FFMA.FTZ R65, R66, R140, R141 ;  /* 0x0000008c42417223 */ /* 0x000fe2000001008d */
[----:B------:R-:W-:Y:S02]  /*7930*/  F2FP.F16.E4M3.UNPACK_B R68, R47.H1 ;  /* 0x0000002fff44723e */ /* 0x000fe400030006ff */
[----:B------:R-:W-:Y:S02]  /*7940*/  F2FP.SATFINITE.E4M3.F32.PACK_AB_MERGE_C R66, R74, R73, RZ ;  /* 0x000000494a42723e */ /* 0x000fe400048070ff */
[-C--:B------:R-:W-:Y:S02]  /*7950*/  F2FP.F16.E4M3.UNPACK_B R74, R51.reuse.H1 ;  /* 0x00000033ff4a723e */ /* 0x080fe400030006ff */
[----:B------:R-:W-:Y:S01]  /*7960*/  F2FP.SATFINITE.E4M3.F32.PACK_AB_MERGE_C R79, R69, R72, RZ ;  /* 0x00000048454f723e */ /* 0x000fe200048070ff */
[--C-:B------:R-:W-:Y:S01]  /*7970*/  HADD2.F32 R69, -RZ, R68.reuse.H0_H0 ;  /* 0x20000044ff457230 */ /* 0x100fe20000004100 */
[----:B------:R-:W-:Y:S01]  /*7980*/  F2FP.F16.E4M3.UNPACK_B R67, R46.H1 ;  /* 0x0000002eff43723e */ /* 0x000fe200030006ff */
[----:B------:R-:W-:Y:S01]  /*7990*/  HADD2.F32 R68, -RZ, R68.H1_H1 ;  /* 0x30000044ff447230 */ /* 0x000fe20000004100 */
[----:B------:R-:W-:Y:S01]  /*79a0*/  F2FP.F16.E4M3.UNPACK_B R73, R51 ;  /* 0x00000033ff49723e */ /* 0x000fe200020006ff */
[----:B------:R-:W-:Y:S01]  /*79b0*/  HADD2.F32 R75, -RZ, R74.H1_H1 ;  /* 0x3000004aff4b7230 */ /* 0x000fe20000004100 */
[----:B------:R-:W-:Y:S01]  /*79c0*/  F2FP.F16.E4M3.UNPACK_B R70, R50 ;  /* 0x00000032ff46723e */ /* 0x000fe200020006ff */
[----:B------:R-:W-:Y:S01]  /*79d0*/  HADD2.F32 R72, -RZ, R71.H1_H1 ;  /* 0x30000047ff487230 */ /* 0x000fe20000004100 */
[----:B------:R-:W-:Y:S01]  /*79e0*/  F2FP.F16.E4M3.UNPACK_B R47, R47 ;  /* 0x0000002fff2f723e */ /* 0x000fe200020006ff */
[----:B------:R-:W-:-:S02]  /*79f0*/  HADD2.F32 R51, -RZ, R67.H1_H1 ;  /* 0x30000043ff337230 */ /* 0x000fc40000004100 */
[-C--:B------:R-:W-:Y:S01]  /*7a00*/  FMUL.FTZ R50, R68, R75.reuse ;  /* 0x0000004b44327220 */ /* 0x080fe20000410000 */
[----:B------:R-:W-:Y:S02]  /*7a10*/  HADD2.F32 R76, -RZ, R73.H1_H1 ;  /* 0x30000049ff4c7230 */ /* 0x000fe40000004100 */
[C---:B------:R-:W-:Y:S01]  /*7a20*/  FMUL.FTZ R77, R69.reuse, R75 ;  /* 0x0000004b454d7220 */ /* 0x040fe20000410000 */
[----:B------:R-:W-:Y:S02]  /*7a30*/  HADD2.F32 R67, -RZ, R67.H0_H0 ;  /* 0x20000043ff437230 */ /* 0x000fe40000004100 */
[----:B------:R-:W-:Y:S01]  /*7a40*/  FFMA.FTZ R75, R69, R72, -R50 ;  /* 0x00000048454b7223 */ /* 0x000fe20000010832 */
[----:B------:R-:W-:Y:S02]  /*7a50*/  HADD2.F32 R50, -RZ, R70.H1_H1 ;  /* 0x30000046ff327230 */ /* 0x000fe40000004100 */
[----:B------:R-:W-:Y:S01]  /*7a60*/  FMUL.FTZ R78, R51, R76 ;  /* 0x0000004c334e7220 */ /* 0x000fe20000410000 */
[----:B------:R-:W-:Y:S01]  /*7a70*/  F2FP.F16.E4M3.UNPACK_B R46, R46 ;  /* 0x0000002eff2e723e */ /* 0x000fe200020006ff */
[----:B------:R-:W-:Y:S01]  /*7a80*/  FMUL.FTZ R76, R67, R76 ;  /* 0x0000004c434c7220 */ /* 0x000fe20000410000 */
[----:B------:R-:W-:-:S02]  /*7a90*/  HADD2.F32 R74, -RZ, R74.H0_H0 ;  /* 0x2000004aff4a7230 */ /* 0x000fc40000004100 */
        /* <DEDUP_REMOVED lines=24> */
.L_x_385:
[----:B------:R-:W-:Y:S05]  /*7c20*/  BSYNC B2 ;  /* 0x0000000000027941 */ /* 0x000fea0003800000 */
.L_x_384:
[----:B--2---:R0:W-:Y:S02]  /*7c30*/  STG.E.128 desc[UR54][R48.64+0x40], R44 ;  /* 0x0000402c30007986 */ /* 0x0041e4000c101d36 */
.L_x_383:
[----:B------:R-:W-:Y:S05]  /*7c40*/  BSYNC B1 ;  /* 0x0000000000017941 */ /* 0x000fea0003800000 */
.L_x_382:
[----:B------:R-:W-:Y:S01]  /*7c50*/  ISETP.NE.AND P3, PT, R37, RZ, PT ;  /* 0x000000ff2500720c */ /* 0x000fe20003f65270 */
[----:B------:R-:W-:-:S12]  /*7c60*/  BSSY B1, `(.L_x_386) ;  /* 0x000006f000017945 */ /* 0x000fd80003800000 */
[----:B------:R-:W-:Y:S05]  /*7c70*/  @!P3 BRA `(.L_x_387) ;  /* 0x0000000400b4b947 */ /* 0x000fea0003800000 */
[----:B0-234-:R0:W2:Y:S01]  /*7c80*/  LDS.128 R44, [R41+0x28a00] ;  /* 0x028a0000292c7984 */ /* 0x01d0a20000000c00 */
[----:B------:R-:W-:Y:S01]  /*7c90*/  ISETP.GE.AND P3, PT, R225, R133, PT ;  /* 0x00000085e100720c */ /* 0x000fe20003f66270 */
[----:B------:R-:W-:-:S12]  /*7ca0*/  BSSY B2, `(.L_x_388) ;  /* 0x0000069000027945 */ /* 0x000fd80003800000 */
[----:B0-----:R-:W-:Y:S05]  /*7cb0*/  @P3 BRA `(.L_x_389) ;  /* 0x00000004009c3947 */ /* 0x001fea0003800000 */
[--C-:B------:R-:W-:Y:S01]  /*7cc0*/  SHF.R.U32.HI R60, RZ, 0x8, R63.reuse ;  /* 0x00000008ff3c7819 */ /* 0x100fe2000001163f */
[----:B--2---:R-:W-:Y:S01]  /*7cd0*/  IMAD.MOV.U32 R51, RZ, RZ, R44 ;  /* 0x000000ffff337224 */ /* 0x004fe200078e002c */
[----:B------:R-:W-:Y:S02]  /*7ce0*/  SHF.R.U32.HI R62, RZ, 0x10, R63 ;  /* 0x00000010ff3e7819 */ /* 0x000fe4000001163f */
[--C-:B------:R-:W-:Y:S01]  /*7cf0*/  SHF.R.U32.HI R50, RZ, 0x8, R61.reuse ;  /* 0x00000008ff327819 */ /* 0x100fe2000001163d */
[----:B------:R-:W-:Y:S01]  /*7d00*/  IMAD.SHL.U32 R60, R60, 0x100, RZ ;  /* 0x000001003c3c7824 */ /* 0x000fe200078e00ff */
[----:B------:R-:W-:Y:S02]  /*7d10*/  LOP3.LUT R63, R63, 0xff0000ff, RZ, 0xc0, !PT ;  /* 0xff0000ff3f3f7812 */ /* 0x000fe400078ec0ff */
[----:B------:R-:W-:Y:S01]  /*7d20*/  SHF.R.U32.HI R64, RZ, 0x10, R61 ;  /* 0x00000010ff407819 */ /* 0x000fe2000001163d */
[----:B------:R-:W-:Y:S01]  /*7d30*/  IMAD.SHL.U32 R50, R50, 0x100, RZ ;  /* 0x0000010032327824 */ /* 0x000fe200078e00ff */
[----:B------:R-:W-:Y:S01]  /*7d40*/  LOP3.LUT R63, R63, 0xff00, R60, 0xf8, !PT ;  /* 0x0000ff003f3f7812 */ /* 0x000fe200078ef83c */
[----:B------:R-:W-:Y:S01]  /*7d50*/  IMAD.U32 R60, R62, 0x10000, RZ ;  /* 0x000100003e3c7824 */ /* 0x000fe200078e00ff */
[----:B------:R-:W-:-:S02]  /*7d60*/  LOP3.LUT R61, R61, 0xff0000ff, RZ, 0xc0, !PT ;  /* 0xff0000ff3d3d7812 */ /* 0x000fc400078ec0ff */
[----:B------:R-:W-:Y:S02]  /*7d70*/  F2FP.F16.E4M3.UNPACK_B R44, R45 ;  /* 0x0000002dff2c723e */ /* 0x000fe400020006ff */
[----:B------:R-:W-:Y:S02]  /*7d80*/  F2FP.F16.E4M3.UNPACK_B R62, R139.H1 ;  /* 0x0000008bff3e723e */ /* 0x000fe400030006ff */
[----:B------:R-:W-:Y:S02]  /*7d90*/  LOP3.LUT R61, R61, 0xff00, R50, 0xf8, !PT ;  /* 0x0000ff003d3d7812 */ /* 0x000fe400078ef832 */
[----:B------:R-:W-:Y:S01]  /*7da0*/  LOP3.LUT R66, R63, 0xff0000, R60, 0xf8, !PT ;  /* 0x00ff00003f427812 */ /* 0x000fe200078ef83c */
[----:B------:R-:W-:Y:S01]  /*7db0*/  HADD2.F32 R60, -RZ, R44.H1_H1 ;  /* 0x3000002cff3c7230 */ /* 0x000fe20000004100 */
[----:B------:R-:W-:Y:S01]  /*7dc0*/  SHF.L.U32 R50, R64, 0x10, RZ ;  /* 0x0000001040327819 */ /* 0x000fe200000006ff */
[----:B------:R-:W-:Y:S01]  /*7dd0*/  HADD2.F32 R67, -RZ, R62.H0_H0 ;  /* 0x2000003eff437230 */ /* 0x000fe20000004100 */
[----:B------:R-:W-:Y:S01]  /*7de0*/  F2FP.F16.E4M3.UNPACK_B R63, R138.H1 ;  /* 0x0000008aff3f723e */ /* 0x000fe200030006ff */
[----:B------:R-:W-:Y:S01]  /*7df0*/  HADD2.F32 R44, -RZ, R44.H0_H0 ;  /* 0x2000002cff2c7230 */ /* 0x000fe20000004100 */
[----:B------:R-:W-:Y:S01]  /*7e00*/  F2FP.F16.E4M3.UNPACK_B R45, R45.H1 ;  /* 0x0000002dff2d723e */ /* 0x000fe200030006ff */
[----:B------:R-:W-:Y:S01]  /*7e10*/  HADD2.F32 R64, -RZ, R62.H1_H1 ;  /* 0x3000003eff407230 */ /* 0x000fe20000004100 */
[----:B------:R-:W-:Y:S01]  /*7e20*/  LOP3.LUT R50, R61, 0xff0000, R50, 0xf8, !PT ;  /* 0x00ff00003d327812 */ /* 0x000fe200078ef832 */
[----:B------:R-:W-:-:S02]  /*7e30*/  HADD2.F32 R65, -RZ, R63.H0_H0 ;  /* 0x2000003fff417230 */ /* 0x000fc40000004100 */
[----:B------:R-:W-:Y:S01]  /*7e40*/  FMUL.FTZ R69, R60, R67 ;  /* 0x000000433c457220 */ /* 0x000fe20000410000 */
[--C-:B------:R-:W-:Y:S01]  /*7e50*/  HADD2.F32 R62, -RZ, R45.reuse.H1_H1 ;  /* 0x3000002dff3e7230 */ /* 0x100fe20000004100 */
[----:B------:R-:W-:Y:S01]  /*7e60*/  F2FP.F16.E4M3.UNPACK_B R139, R139 ;  /* 0x0000008bff8b723e */ /* 0x000fe200020006ff */
[----:B------:R-:W-:Y:S02]  /*7e70*/  HADD2.F32 R61, -RZ, R45.H0_H0 ;  /* 0x2000002dff3d7230 */ /* 0x000fe40000004100 */
[----:B------:R-:W-:Y:S01]  /*7e80*/  FMUL.FTZ R45, R44, R67 ;  /* 0x000000432c2d7220 */ /* 0x000fe20000410000 */
[----:B------:R-:W-:Y:S02]  /*7e90*/  HADD2.F32 R63, -RZ, R63.H1_H1 ;  /* 0x3000003fff3f7230 */ /* 0x000fe40000004100 */
[-C--:B------:R-:W-:Y:S01]  /*7ea0*/  FMUL.FTZ R68, R62, R64.reuse ;  /* 0x000000403e447220 */ /* 0x080fe20000410000 */
[-C--:B------:R-:W-:Y:S01]  /*7eb0*/  FFMA.FTZ R44, R44, R65.reuse, -R69 ;  /* 0x000000412c2c7223 */ /* 0x080fe20000010845 */
[----:B------:R-:W-:Y:S01]  /*7ec0*/  FFMA.FTZ R45, R60, R65, R45 ;  /* 0x000000413c2d7223 */ /* 0x000fe2000001002d */
[C---:B------:R-:W-:Y:S01]  /*7ed0*/  FMUL.FTZ R67, R61.reuse, R64 ;  /* 0x000000403d437220 */ /* 0x040fe20000410000 */
[----:B------:R-:W-:Y:S01]  /*7ee0*/  F2FP.F16.E4M3.UNPACK_B R60, R51.H1 ;  /* 0x00000033ff3c723e */ /* 0x000fe200030006ff */
[----:B------:R-:W-:Y:S01]  /*7ef0*/  FFMA.FTZ R69, R61, R63, -R68 ;  /* 0x0000003f3d457223 */ /* 0x000fe20000010844 */
[----:B------:R-:W-:Y:S01]  /*7f00*/  F2FP.F16.E4M3.UNPACK_B R51, R51 ;  /* 0x00000033ff33723e */ /* 0x000fe200020006ff */
[----:B------:R-:W-:Y:S01]  /*7f10*/  FFMA.FTZ R70, R62, R63, R67 ;  /* 0x0000003f3e467223 */ /* 0x000fe20000010043 */
[----:B------:R-:W-:Y:S01]  /*7f20*/  F2FP.F16.E4M3.UNPACK_B R138, R138 ;  /* 0x0000008aff8a723e */ /* 0x000fe200020006ff */
[----:B------:R-:W-:-:S02]  /*7f30*/  HADD2.F32 R64, -RZ, R139.H1_H1 ;  /* 0x3000008bff407230 */ /* 0x000fc40000004100 */
[--C-:B------:R-:W-:Y:S01]  /*7f40*/  HADD2.F32 R62, -RZ, R60.reuse.H0_H0 ;  /* 0x2000003cff3e7230 */ /* 0x100fe20000004100 */
[----:B------:R-:W-:Y:S01]  /*7f50*/  F2FP.SATFINITE.E4M3.F32.PACK_AB_MERGE_C R74, R70, R69, RZ ;  /* 0x00000045464a723e */ /* 0x000fe200048070ff */
[----:B------:R-:W-:Y:S02]  /*7f60*/  HADD2.F32 R63, -RZ, R60.H1_H1 ;  /* 0x3000003cff3f7230 */ /* 0x000fe40000004100 */
[--C-:B------:R-:W-:Y:S02]  /*7f70*/  HADD2.F32 R60, -RZ, R51.reuse.H0_H0 ;  /* 0x20000033ff3c7230 */ /* 0x100fe40000004100 */
[-C--:B------:R-:W-:Y:S01]  /*7f80*/  FMUL.FTZ R68, R62, R64.reuse ;  /* 0x000000403e447220 */ /* 0x080fe20000410000 */
[----:B------:R-:W-:Y:S02]  /*7f90*/  HADD2.F32 R61, -RZ, R51.H1_H1 ;  /* 0x30000033ff3d7230 */ /* 0x000fe40000004100 */
[----:B------:R-:W-:Y:S01]  /*7fa0*/  FMUL.FTZ R67, R63, R64 ;  /* 0x000000403f437220 */ /* 0x000fe20000410000 */
[----:B------:R-:W-:Y:S01]  /*7fb0*/  HADD2.F32 R139, -RZ, R139.H0_H0 ;  /* 0x2000008bff8b7230 */ /* 0x000fe20000004100 */
[----:B------:R-:W-:Y:S01]  /*7fc0*/  F2FP.SATFINITE.E4M3.F32.PACK_AB_MERGE_C R45, R45, R44, R74 ;  /* 0x0000002c2d2d723e */ /* 0x000fe2000480704a */
[----:B------:R-:W-:-:S02]  /*7fd0*/  HADD2.F32 R51, -RZ, R138.H1_H1 ;  /* 0x3000008aff337230 */ /* 0x000fc40000004100 */
[----:B------:R-:W-:Y:S02]  /*7fe0*/  HADD2.F32 R138, -RZ, R138.H0_H0 ;  /* 0x2000008aff8a7230 */ /* 0x000fe40000004100 */
[-C--:B------:R-:W-:Y:S01]  /*7ff0*/  FMUL.FTZ R65, R61, R139.reuse ;  /* 0x0000008b3d417220 */ /* 0x080fe20000410000 */
[----:B------:R-:W-:Y:S01]  /*8000*/  FMUL.FTZ R64, R60, R139 ;  /* 0x0000008b3c407220 */ /* 0x000fe20000410000 */
[-C--:B------:R-:W-:Y:S01]  /*8010*/  FFMA.FTZ R67, R62, R51.reuse, -R67 ;  /* 0x000000333e437223 */ /* 0x080fe20000010843 */
[----:B------:R-:W-:Y:S01]  /*8020*/  FFMA.FTZ R68, R63, R51, R68 ;  /* 0x000000333f447223 */ /* 0x000fe20000010044 */
[-C--:B------:R-:W-:Y:S01]  /*8030*/  FFMA.FTZ R51, R60, R138.reuse, -R65 ;  /* 0x0000008a3c337223 */ /* 0x080fe20000010841 */
[----:B------:R-:W-:Y:S01]  /*8040*/  FFMA.FTZ R138, R61, R138, R64 ;  /* 0x0000008a3d8a7223 */ /* 0x000fe20000010040 */
[----:B------:R-:W-:Y:S02]  /*8050*/  F2FP.F16.E4M3.UNPACK_B R61, R47.H1 ;  /* 0x0000002fff3d723e */ /* 0x000fe400030006ff */
[----:B------:R-:W-:-:S02]  /*8060*/  F2FP.SATFINITE.E4M3.F32.PACK_AB_MERGE_C R73, R68, R67, RZ ;  /* 0x000000434449723e */ /* 0x000fc400048070ff */
[----:B------:R-:W-:Y:S01]  /*8070*/  F2FP.F16.E4M3.UNPACK_B R68, R66.H1 ;  /* 0x00000042ff44723e */ /* 0x000fe200030006ff */
[--C-:B------:R-:W-:Y:S01]  /*8080*/  HADD2.F32 R63, -RZ, R61.reuse.H1_H1 ;  /* 0x3000003dff3f7230 */ /* 0x100fe20000004100 */
[----:B------:R-:W-:Y:S01]  /*8090*/  F2FP.F16.E4M3.UNPACK_B R60, R46.H1 ;  /* 0x0000002eff3c723e */ /* 0x000fe200030006ff */
[----:B------:R-:W-:Y:S01]  /*80a0*/  HADD2.F32 R62, -RZ, R61.H0_H0 ;  /* 0x2000003dff3e7230 */ /* 0x000fe20000004100 */
[----:B------:R-:W-:Y:S01]  /*80b0*/  F2FP.F16.E4M3.UNPACK_B R65, R50.H1 ;  /* 0x00000032ff41723e */ /* 0x000fe200030006ff */
[----:B------:R-:W-:Y:S01]  /*80c0*/  HADD2.F32 R70, -RZ, R68.H1_H1 ;  /* 0x30000044ff467230 */ /* 0x000fe20000004100 */
[----:B------:R-:W-:Y:S01]  /*80d0*/  F2FP.F16.E4M3.UNPACK_B R67, R66 ;  /* 0x00000042ff43723e */ /* 0x000fe200020006ff */
[----:B------:R-:W-:Y:S01]  /*80e0*/  HADD2.F32 R61, -RZ, R60.H1_H1 ;  /* 0x3000003cff3d7230 */ /* 0x000fe20000004100 */
[----:B------:R-:W-:Y:S01]  /*80f0*/  F2FP.F16.E4M3.UNPACK_B R64, R50 ;  /* 0x00000032ff40723e */ /* 0x000fe200020006ff */
[----:B------:R-:W-:Y:S02]  /*8100*/  HADD2.F32 R66, -RZ, R65.H1_H1 ;  /* 0x30000041ff427230 */ /* 0x000fe40000004100 */
[----:B------:R-:W-:Y:S01]  /*8110*/  FMUL.FTZ R71, R63, R70 ;  /* 0x000000463f477220 */ /* 0x000fe20000410000 */
[----:B------:R-:W-:-:S02]  /*8120*/  HADD2.F32 R69, -RZ, R67.H1_H1 ;  /* 0x30000043ff457230 */ /* 0x000fc40000004100 */
[C---:B------:R-:W-:Y:S01]  /*8130*/  FMUL.FTZ R72, R62.reuse, R70 ;  /* 0x000000463e487220 */ /* 0x040fe20000410000 */
[----:B------:R-:W-:Y:S02]  /*8140*/  HADD2.F32 R60, -RZ, R60.H0_H0 ;  /* 0x2000003cff3c7230 */ /* 0x000fe40000004100 */
[----:B------:R-:W-:Y:S01]  /*8150*/  FFMA.FTZ R70, R62, R66, -R71 ;  /* 0x000000423e467223 */ /* 0x000fe20000010847 */
[----:B------:R-:W-:Y:S02]  /*8160*/  HADD2.F32 R50, -RZ, R64.H1_H1 ;  /* 0x30000040ff327230 */ /* 0x000fe40000004100 */
[----:B------:R-:W-:Y:S01]  /*8170*/  FMUL.FTZ R71, R61, R69 ;  /* 0x000000453d477220 */ /* 0x000fe20000410000 */
[----:B------:R-:W-:Y:S01]  /*8180*/  F2FP.F16.E4M3.UNPACK_B R47, R47 ;  /* 0x0000002fff2f723e */ /* 0x000fe200020006ff */
[C---:B------:R-:W-:Y:S01]  /*8190*/  FMUL.FTZ R62, R60.reuse, R69 ;  /* 0x000000453c3e7220 */ /* 0x040fe20000410000 */
[----:B------:R-:W-:Y:S01]  /*81a0*/  F2FP.F16.E4M3.UNPACK_B R46, R46 ;  /* 0x0000002eff2e723e */ /* 0x000fe200020006ff */
[----:B------:R-:W-:Y:S01]  /*81b0*/  FFMA.FTZ R69, R63, R66, R72 ;  /* 0x000000423f457223 */ /* 0x000fe20000010048 */
[-C--:B------:R-:W-:Y:S01]  /*81c0*/  FFMA.FTZ R71, R60, R50.reuse, -R71 ;  /* 0x000000323c477223 */ /* 0x080fe20000010847 */
[----:B------:R-:W-:Y:S01]  /*81d0*/  FFMA.FTZ R66, R61, R50, R62 ;  /* 0x000000323d427223 */ /* 0x000fe2000001003e */
[--C-:B------:R-:W-:Y:S01]  /*81e0*/  HADD2.F32 R50, -RZ, R47.reuse.H0_H0 ;  /* 0x2000002fff327230 */ /* 0x100fe20000004100 */
[----:B------:R-:W-:Y:S01]  /*81f0*/  F2FP.SATFINITE.E4M3.F32.PACK_AB_MERGE_C R44, R138, R51, R73 ;  /* 0x000000338a2c723e */ /* 0x000fe20004807049 */
[----:B------:R-:W-:Y:S01]  /*8200*/  HADD2.F32 R60, -RZ, R47.H1_H1 ;  /* 0x3000002fff3c7230 */ /* 0x000fe20000004100 */
[----:B------:R-:W-:Y:S01]  /*8210*/  F2FP.SATFINITE.E4M3.F32.PACK_AB_MERGE_C R69, R69, R70, RZ ;  /* 0x000000464545723e */ /* 0x000fe200048070ff */
[----:B------:R-:W-:Y:S01]  /*8220*/  HADD2.F32 R47, -RZ, R46.H0_H0 ;  /* 0x2000002eff2f7230 */ /* 0x000fe20000004100 */
[----:B------:R-:W-:Y:S01]  /*8230*/  F2FP.SATFINITE.E4M3.F32.PACK_AB_MERGE_C R66, R66, R71, RZ ;  /* 0x000000474242723e */ /* 0x000fe200048070ff */
[----:B------:R-:W-:-:S02]  /*8240*/  HADD2.F32 R61, -RZ, R68.H0_H0 ;  /* 0x20000044ff3d7230 */ /* 0x000fc40000004100 */
[----:B------:R-:W-:Y:S02]  /*8250*/  HADD2.F32 R46, -RZ, R46.H1_H1 ;  /* 0x3000002eff2e7230 */ /* 0x000fe40000004100 */
[----:B------:R-:W-:Y:S02]  /*8260*/  HADD2.F32 R67, -RZ, R67.H0_H0 ;  /* 0x20000043ff437230 */ /* 0x000fe40000004100 */
[-C--:B------:R-:W-:Y:S01]  /*8270*/  FMUL.FTZ R63, R60, R61.reuse ;  /* 0x0000003d3c3f7220 */ /* 0x080fe20000410000 */
[----:B------:R-:W-:Y:S02]  /*8280*/  HADD2.F32 R65, -RZ, R65.H0_H0 ;  /* 0x20000041ff417230 */ /* 0x000fe40000004100 */
[----:B------:R-:W-:Y:S01]  /*8290*/  FMUL.FTZ R61, R50, R61 ;  /* 0x0000003d323d7220 */ /* 0x000fe20000410000 */
[----:B------:R-:W-:Y:S02]  /*82a0*/  HADD2.F32 R64, -RZ, R64.H0_H0 ;  /* 0x20000040ff407230 */ /* 0x000fe40000004100 */
[-C--:B------:R-:W-:Y:S01]  /*82b0*/  FMUL.FTZ R62, R46, R67.reuse ;  /* 0x000000432e3e7220 */ /* 0x080fe20000410000 */
[C---:B------:R-:W-:Y:S01]  /*82c0*/  FMUL.FTZ R67, R47.reuse, R67 ;  /* 0x000000432f437220 */ /* 0x040fe20000410000 */
[-C--:B------:R-:W-:Y:S01]  /*82d0*/  FFMA.FTZ R63, R50, R65.reuse, -R63 ;  /* 0x00000041323f7223 */ /* 0x080fe2000001083f */
[----:B------:R-:W-:Y:S01]  /*82e0*/  FFMA.FTZ R60, R60, R65, R61 ;  /* 0x000000413c3c7223 */ /* 0x000fe2000001003d */
[-C--:B------:R-:W-:Y:S01]  /*82f0*/  FFMA.FTZ R62, R47, R64.reuse, -R62 ;  /* 0x000000402f3e7223 */ /* 0x080fe2000001083e */
[----:B------:R-:W-:-:S03]  /*8300*/  FFMA.FTZ R67, R46, R64, R67 ;  /* 0x000000402e437223 */ /* 0x000fc60000010043 */
[----:B------:R-:W-:Y:S02]  /*8310*/  F2FP.SATFINITE.E4M3.F32.PACK_AB_MERGE_C R47, R60, R63, R69 ;  /* 0x0000003f3c2f723e */ /* 0x000fe40004807045 */
[----:B------:R-:W-:-:S07]  /*8320*/  F2FP.SATFINITE.E4M3.F32.PACK_AB_MERGE_C R46, R67, R62, R66 ;  /* 0x0000003e432e723e */ /* 0x000fce0004807042 */
.L_x_389:
[----:B------:R-:W-:Y:S05]  /*8330*/  BSYNC B2 ;  /* 0x0000000000027941 */ /* 0x000fea0003800000 */
.L_x_388:
[----:B--2---:R0:W-:Y:S02]  /*8340*/  STG.E.128 desc[UR54][R48.64+0x60], R44 ;  /* 0x0000602c30007986 */ /* 0x0041e4000c101d36 */
.L_x_387:
[----:B------:R-:W-:Y:S05]  /*8350*/  BSYNC B1 ;  /* 0x0000000000017941 */ /* 0x000fea0003800000 */
.L_x_386:
        /* <DEDUP_REMOVED lines=12> */
[----:B------:R-:W-:Y:S01]  /*8420*/  SHF.R.U32.HI R60, RZ, 0x10, R57 ;  /* 0x00000010ff3c7819 */ /* 0x000fe20000011639 */
[----:B------:R-:W-:Y:S01]  /*8430*/  IMAD.SHL.U32 R58, R58, 0x100, RZ ;  /* 0x000001003a3a7824 */ /* 0x000fe200078e00ff */
[----:B------:R-:W-:Y:S02]  /*8440*/  LOP3.LUT R57, R59, 0xff0000ff, RZ, 0xc0, !PT ;  /* 0xff0000ff3b397812 */ /* 0x000fe400078ec0ff */
[----:B------:R-:W-:-:S02]  /*8450*/  SHF.R.U32.HI R59, RZ, 0x10, R59 ;  /* 0x00000010ff3b7819 */ /* 0x000fc4000001163b */
[----:B------:R-:W-:Y:S01]  /*8460*/  LOP3.LUT R51, R51, 0xff00, R56, 0xf8, !PT ;  /* 0x0000ff0033337812 */ /* 0x000fe200078ef838 */
[----:B------:R-:W-:Y:S01]  /*8470*/  IMAD.U32 R56, R60, 0x10000, RZ ;  /* 0x000100003c387824 */ /* 0x000fe200078e00ff */
[----:B------:R-:W-:Y:S02]  /*8480*/  LOP3.LUT R58, R57, 0xff00, R58, 0xf8, !PT ;  /* 0x0000ff00393a7812 */ /* 0x000fe400078ef83a */
[----:B------:R-:W-:Y:S02]  /*8490*/  SHF.L.U32 R59, R59, 0x10, RZ ;  /* 0x000000103b3b7819 */ /* 0x000fe400000006ff */
[----:B------:R-:W-:Y:S02]  /*84a0*/  F2FP.F16.E4M3.UNPACK_B R44, R45 ;  /* 0x0000002dff2c723e */ /* 0x000fe400020006ff */
[----:B------:R-:W-:Y:S02]  /*84b0*/  F2FP.F16.E4M3.UNPACK_B R57, R95.H1 ;  /* 0x0000005fff39723e */ /* 0x000fe400030006ff */
[----:B------:R-:W-:Y:S01]  /*84c0*/  LOP3.LUT R60, R51, 0xff0000, R56, 0xf8, !PT ;  /* 0x00ff0000333c7812 */ /* 0x000fe200078ef838 */
[--C-:B------:R-:W-:Y:S01]  /*84d0*/  HADD2.F32 R51, -RZ, R44.reuse.H1_H1 ;  /* 0x3000002cff337230 */ /* 0x100fe20000004100 */
[----:B------:R-:W-:Y:S01]  /*84e0*/  LOP3.LUT R63, R58, 0xff0000, R59, 0xf8, !PT ;  /* 0x00ff00003a3f7812 */ /* 0x000fe200078ef83b */
[--C-:B------:R-:W-:Y:S01]  /*84f0*/  HADD2.F32 R61, -RZ, R57.reuse.H0_H0 ;  /* 0x20000039ff3d7230 */ /* 0x100fe20000004100 */
[----:B------:R-:W-:Y:S01]  /*8500*/  F2FP.F16.E4M3.UNPACK_B R58, R94.H1 ;  /* 0x0000005eff3a723e */ /* 0x000fe200030006ff */
[----:B------:R-:W-:Y:S01]  /*8510*/  HADD2.F32 R44, -RZ, R44.H0_H0 ;  /* 0x2000002cff2c7230 */ /* 0x000fe20000004100 */
[----:B------:R-:W-:Y:S01]  /*8520*/  F2FP.F16.E4M3.UNPACK_B R45, R45.H1 ;  /* 0x0000002dff2d723e */ /* 0x000fe200030006ff */
[----:B------:R-:W-:-:S02]  /*8530*/  HADD2.F32 R62, -RZ, R57.H1_H1 ;  /* 0x30000039ff3e7230 */ /* 0x000fc40000004100 */
[CC--:B------:R-:W-:Y:S01]  /*8540*/  FMUL.FTZ R65, R51.reuse, R61.reuse ;  /* 0x0000003d33417220 */ /* 0x0c0fe20000410000 */
[--C-:B------:R-:W-:Y:S02]  /*8550*/  HADD2.F32 R59, -RZ, R58.reuse.H0_H0 ;  /* 0x2000003aff3b7230 */ /* 0x100fe40000004100 */
[----:B------:R-:W-:Y:S01]  /*8560*/  FMUL.FTZ R64, R44, R61 ;  /* 0x0000003d2c407220 */ /* 0x000fe20000410000 */
[--C-:B------:R-:W-:Y:S01]  /*8570*/  HADD2.F32 R57, -RZ, R45.reuse.H1_H1 ;  /* 0x3000002dff397230 */ /* 0x100fe20000004100 */
[----:B------:R-:W-:Y:S01]  /*8580*/  F2FP.F16.E4M3.UNPACK_B R95, R95 ;  /* 0x0000005fff5f723e */ /* 0x000fe200020006ff */
[----:B------:R-:W-:Y:S02]  /*8590*/  HADD2.F32 R56, -RZ, R45.H0_H0 ;  /* 0x2000002dff387230 */ /* 0x000fe40000004100 */
[-C--:B------:R-:W-:Y:S01]  /*85a0*/  FFMA.FTZ R45, R51, R59.reuse, R64 ;  /* 0x0000003b332d7223 */ /* 0x080fe20000010040 */
[----:B------:R-:W-:Y:S02]  /*85b0*/  HADD2.F32 R58, -RZ, R58.H1_H1 ;  /* 0x3000003aff3a7230 */ /* 0x000fe40000004100 */
[C---:B------:R-:W-:Y:S01]  /*85c0*/  FMUL.FTZ R61, R57.reuse, R62 ;  /* 0x0000003e393d7220 */ /* 0x040fe20000410000 */
[----:B------:R-:W-:Y:S01]  /*85d0*/  F2FP.F16.E4M3.UNPACK_B R51, R50.H1 ;  /* 0x00000032ff33723e */ /* 0x000fe200030006ff */
[----:B------:R-:W-:Y:S01]  /*85e0*/  FMUL.FTZ R62, R56, R62 ;  /* 0x0000003e383e7220 */ /* 0x000fe20000410000 */
[----:B------:R-:W-:Y:S01]  /*85f0*/  FFMA.FTZ R44, R44, R59, -R65 ;  /* 0x0000003b2c2c7223 */ /* 0x000fe20000010841 */
        /* <DEDUP_REMOVED lines=8> */
[----:B------:R-:W-:Y:S02]  /*8680*/  HADD2.F32 R51, -RZ, R50.H0_H0 ;  /* 0x20000032ff337230 */ /* 0x000fe40000004100 */
[-C--:B------:R-:W-:Y:S01]  /*8690*/  FMUL.FTZ R64, R56, R59.reuse ;  /* 0x0000003b38407220 */ /* 0x080fe20000410000 */
[----:B------:R-:W-:Y:S02]  /*86a0*/  HADD2.F32 R58, -RZ, R94.H1_H1 ;  /* 0x3000005eff3a7230 */ /* 0x000fe40000004100 */
[----:B------:R-:W-:Y:S01]  /*86b0*/  FMUL.FTZ R61, R57, R59 ;  /* 0x0000003b393d7220 */ /* 0x000fe20000410000 */
[----:B------:R-:W-:Y:S01]  /*86c0*/  HADD2.F32 R95, -RZ, R95.H0_H0 ;  /* 0x2000005fff5f7230 */ /* 0x000fe20000004100 */
[----:B------:R-:W-:Y:S01]  /*86d0*/  F2FP.SATFINITE.E4M3.F32.PACK_AB_MERGE_C R45, R45, R44, R69 ;  /* 0x0000002c2d2d723e */ /* 0x000fe20004807045 */
[----:B------:R-:W-:-:S02]  /*86e0*/  HADD2.F32 R50, -RZ, R50.H1_H1 ;  /* 0x30000032ff327230 */ /* 0x000fc40000004100 */
[-C--:B------:R-:W-:Y:S01]  /*86f0*/  FFMA.FTZ R61, R56, R58.reuse, -R61 ;  /* 0x0000003a383d7223 */ /* 0x080fe2000001083d */
[----:B------:R-:W-:Y:S02]  /*8700*/  HADD2.F32 R94, -RZ, R94.H0_H0 ;  /* 0x2000005eff5e7230 */ /* 0x000fe40000004100 */
[----:B------:R-:W-:Y:S01]  /*8710*/  FFMA.FTZ R64, R57, R58, R64 ;  /* 0x0000003a39407223 */ /* 0x000fe20000010040 */
[-C--:B------:R-:W-:Y:S01]  /*8720*/  F2FP.F16.E4M3.UNPACK_B R58, R60.reuse.H1 ;  /* 0x0000003cff3a723e */ /* 0x080fe200030006ff */
[-C--:B------:R-:W-:Y:S01]  /*8730*/  FMUL.FTZ R62, R50, R95.reuse ;  /* 0x0000005f323e7220 */ /* 0x080fe20000410000 */
[C---:B------:R-:W-:Y:S01]  /*8740*/  FMUL.FTZ R95, R51.reuse, R95 ;  /* 0x0000005f335f7220 */ /* 0x040fe20000410000 */
[----:B------:R-:W-:Y:S02]  /*8750*/  F2FP.F16.E4M3.UNPACK_B R60, R60 ;  /* 0x0000003cff3c723e */ /* 0x000fe400020006ff */
[-C--:B------:R-:W-:Y:S01]  /*8760*/  FFMA.FTZ R65, R51, R94.reuse, -R62 ;  /* 0x0000005e33417223 */ /* 0x080fe2000001083e */
[----:B------:R-:W-:Y:S01]  /*8770*/  F2FP.SATFINITE.E4M3.F32.PACK_AB_MERGE_C R68, R64, R61, RZ ;  /* 0x0000003d4044723e */ /* 0x000fe200048070ff */
[----:B------:R-:W-:Y:S01]  /*8780*/  FFMA.FTZ R94, R50, R94, R95 ;  /* 0x0000005e325e7223 */ /* 0x000fe2000001005f */
[----:B------:R-:W-:Y:S01]  /*8790*/  F2FP.F16.E4M3.UNPACK_B R51, R47.H1 ;  /* 0x0000002fff33723e */ /* 0x000fe200030006ff */
[--C-:B------:R-:W-:Y:S01]  /*87a0*/  HADD2.F32 R59, -RZ, R58.reuse.H1_H1 ;  /* 0x3000003aff3b7230 */ /* 0x100fe20000004100 */
[-C--:B------:R-:W-:Y:S01]  /*87b0*/  F2FP.F16.E4M3.UNPACK_B R61, R63.reuse.H1 ;  /* 0x0000003fff3d723e */ /* 0x080fe200030006ff */
[----:B------:R-:W-:Y:S01]  /*87c0*/  HADD2.F32 R58, -RZ, R58.H0_H0 ;  /* 0x2000003aff3a7230 */ /* 0x000fe20000004100 */
[-C--:B------:R-:W-:Y:S01]  /*87d0*/  F2FP.F16.E4M3.UNPACK_B R50, R46.reuse.H1 ;  /* 0x0000002eff32723e */ /* 0x080fe200030006ff */
[----:B------:R-:W-:Y:S01]  /*87e0*/  HADD2.F32 R57, -RZ, R51.H1_H1 ;  /* 0x30000033ff397230 */ /* 0x000fe20000004100 */
[----:B------:R-:W-:Y:S01]  /*87f0*/  F2FP.F16.E4M3.UNPACK_B R63, R63 ;  /* 0x0000003fff3f723e */ /* 0x000fe200020006ff */
[----:B------:R-:W-:Y:S01]  /*8800*/  HADD2.F32 R64, -RZ, R61.H1_H1 ;  /* 0x3000003dff407230 */ /* 0x000fe20000004100 */
[----:B------:R-:W-:Y:S01]  /*8810*/  F2FP.F16.E4M3.UNPACK_B R47, R47 ;  /* 0x0000002fff2f723e */ /* 0x000fe200020006ff */
[----:B------:R-:W-:Y:S01]  /*8820*/  HADD2.F32 R56, -RZ, R51.H0_H0 ;  /* 0x20000033ff387230 */ /* 0x000fe20000004100 */
[----:B------:R-:W-:Y:S01]  /*8830*/  F2FP.F16.E4M3.UNPACK_B R46, R46 ;  /* 0x0000002eff2e723e */ /* 0x000fe200020006ff */
[----:B------:R-:W-:-:S02]  /*8840*/  HADD2.F32 R51, -RZ, R50.H1_H1 ;  /* 0x30000032ff337230 */ /* 0x000fc40000004100 */
[-C--:B------:R-:W-:Y:S01]  /*8850*/  FMUL.FTZ R67, R57, R64.reuse ;  /* 0x0000004039437220 */ /* 0x080fe20000410000 */
[--C-:B------:R-:W-:Y:S02]  /*8860*/  HADD2.F32 R62, -RZ, R63.reuse.H1_H1 ;  /* 0x3000003fff3e7230 */ /* 0x100fe40000004100 */
[C---:B------:R-:W-:Y:S01]  /*8870*/  FMUL.FTZ R64, R56.reuse, R64 ;  /* 0x0000004038407220 */ /* 0x040fe20000410000 */
[----:B------:R-:W-:Y:S02]  /*8880*/  HADD2.F32 R50, -RZ, R50.H0_H0 ;  /* 0x20000032ff327230 */ /* 0x000fe40000004100 */
[----:B------:R-:W-:Y:S01]  /*8890*/  FFMA.FTZ R66, R56, R59, -R67 ;  /* 0x0000003b38427223 */ /* 0x000fe20000010843 */
[----:B------:R-:W-:Y:S02]  /*88a0*/  HADD2.F32 R56, -RZ, R60.H1_H1 ;  /* 0x3000003cff387230 */ /* 0x000fe40000004100 */
[----:B------:R-:W-:Y:S01]  /*88b0*/  FMUL.FTZ R67, R51, R62 ;  /* 0x0000003e33437220 */ /* 0x000fe20000410000 */
[----:B------:R-:W-:-:S02]  /*88c0*/  HADD2.F32 R63, -RZ, R63.H0_H0 ;  /* 0x2000003fff3f7230 */ /* 0x000fc40000004100 */
[C---:B------:R-:W-:Y:S01]  /*88d0*/  FMUL.FTZ R62, R50.reuse, R62 ;  /* 0x0000003e323e7220 */ /* 0x040fe20000410000 */
[----:B------:R-:W-:Y:S02]  /*88e0*/  HADD2.F32 R61, -RZ, R61.H0_H0 ;  /* 0x2000003dff3d7230 */ /* 0x000fe40000004100 */
[-C--:B------:R-:W-:Y:S01]  /*88f0*/  FFMA.FTZ R67, R50, R56.reuse, -R67 ;  /* 0x0000003832437223 */ /* 0x080fe20000010843 */
[--C-:B------:R-:W-:Y:S02]  /*8900*/  HADD2.F32 R50, -RZ, R47.reuse.H0_H0 ;  /* 0x2000002fff327230 */ /* 0x100fe40000004100 */
[----:B------:R-:W-:Y:S01]  /*8910*/  FFMA.FTZ R62, R51, R56, R62 ;  /* 0x00000038333e7223 */ /* 0x000fe2000001003e */
[----:B------:R-:W-:Y:S02]  /*8920*/  HADD2.F32 R51, -RZ, R47.H1_H1 ;  /* 0x3000002fff337230 */ /* 0x000fe40000004100 */
[----:B------:R-:W-:Y:S01]  /*8930*/  FFMA.FTZ R59, R57, R59, R64 ;  /* 0x0000003b393b7223 */ /* 0x000fe20000010040 */
[----:B------:R-:W-:-:S02]  /*8940*/  HADD2.F32 R47, -RZ, R46.H0_H0 ;  /* 0x2000002eff2f7230 */ /* 0x000fc40000004100 */
[-C--:B------:R-:W-:Y:S01]  /*8950*/  FMUL.FTZ R64, R50, R61.reuse ;  /* 0x0000003d32407220 */ /* 0x080fe20000410000 */
[----:B------:R-:W-:Y:S02]  /*8960*/  HADD2.F32 R46, -RZ, R46.H1_H1 ;  /* 0x3000002eff2e7230 */ /* 0x000fe40000004100 */
[C---:B------:R-:W-:Y:S01]  /*8970*/  FMUL.FTZ R57, R51.reuse, R61 ;  /* 0x0000003d33397220 */ /* 0x040fe20000410000 */
[----:B------:R-:W-:Y:S02]  /*8980*/  HADD2.F32 R60, -RZ, R60.H0_H0 ;  /* 0x2000003cff3c7230 */ /* 0x000fe40000004100 */
[-C--:B------:R-:W-:Y:S01]  /*8990*/  FFMA.FTZ R64, R51, R58.reuse, R64 ;  /* 0x0000003a33407223 */ /* 0x080fe20000010040 */
[----:B------:R-:W-:Y:S01]  /*89a0*/  F2FP.SATFINITE.E4M3.F32.PACK_AB_MERGE_C R62, R62, R67, RZ ;  /* 0x000000433e3e723e */ /* 0x000fe200048070ff */
[-C--:B------:R-:W-:Y:S01]  /*89b0*/  FMUL.FTZ R56, R46, R63.reuse ;  /* 0x0000003f2e387220 */ /* 0x080fe20000410000 */
[----:B------:R-:W-:Y:S01]  /*89c0*/  FMUL.FTZ R63, R47, R63 ;  /* 0x0000003f2f3f7220 */ /* 0x000fe20000410000 */
[----:B------:R-:W-:Y:S01]  /*89d0*/  FFMA.FTZ R57, R50, R58, -R57 ;  /* 0x0000003a32397223 */ /* 0x000fe20000010839 */
[----:B------:R-:W-:Y:S01]  /*89e0*/  F2FP.SATFINITE.E4M3.F32.PACK_AB_MERGE_C R59, R59, R66, RZ ;  /* 0x000000423b3b723e */ /* 0x000fe200048070ff */
[-C--:B------:R-:W-:Y:S01]  /*89f0*/  FFMA.FTZ R56, R47, R60.reuse, -R56 ;  /* 0x0000003c2f387223 */ /* 0x080fe20000010838 */
[----:B------:R-:W-:Y:S01]  /*8a00*/  FFMA.FTZ R63, R46, R60, R63 ;  /* 0x0000003c2e3f7223 */ /* 0x000fe2000001003f */
[----:B------:R-:W-:-:S02]  /*8a10*/  F2FP.SATFINITE.E4M3.F32.PACK_AB_MERGE_C R44, R94, R65, R68 ;  /* 0x000000415e2c723e */ /* 0x000fc40004807044 */
[----:B------:R-:W-:Y:S02]  /*8a20*/  F2FP.SATFINITE.E4M3.F32.PACK_AB_MERGE_C R47, R64, R57, R59 ;  /* 0x00000039402f723e */ /* 0x000fe4000480703b */
[----:B------:R-:W-:-:S07]  /*8a30*/  F2FP.SATFINITE.E4M3.F32.PACK_AB_MERGE_C R46, R63, R56, R62 ;  /* 0x000000383f2e723e */ /* 0x000fce000480703e */
.L_x_393:
[----:B------:R-:W-:Y:S05]  /*8a40*/  BSYNC B2 ;  /* 0x0000000000027941 */ /* 0x000fea0003800000 */
.L_x_392:
[----:B--2---:R0:W-:Y:S02]  /*8a50*/  STG.E.128 desc[UR54][R48.64+0x80], R44 ;  /* 0x0000802c30007986 */ /* 0x0041e4000c101d36 */
.L_x_391:
[----:B------:R-:W-:Y:S05]  /*8a60*/  BSYNC B1 ;  /* 0x0000000000017941 */ /* 0x000fea0003800000 */
.L_x_390:
[----:B------:R-:W-:-:S13]  /*8a70*/  ISETP.NE.AND P3, PT, R39, RZ, PT ;  /* 0x000000ff2700720c */ /* 0x000fda0003f65270 */
        /* <DEDUP_REMOVED lines=8> */
[----:B------:R-:W-:Y:S02]  /*8b00*/  LOP3.LUT R52, R53, 0xff0000ff, RZ, 0xc0, !PT ;  /* 0xff0000ff35347812 */ /* 0x000fe400078ec0ff */
[--C-:B------:R-:W-:Y:S01]  /*8b10*/  SHF.R.U32.HI R53, RZ, 0x8, R55.reuse ;  /* 0x00000008ff357819 */ /* 0x100fe20000011637 */
[----:B------:R-:W-:Y:S01]  /*8b20*/  IMAD.SHL.U32 R51, R51, 0x100, RZ ;  /* 0x0000010033337824 */ /* 0x000fe200078e00ff */
[----:B------:R-:W-:Y:S02]  /*8b30*/  SHF.R.U32.HI R56, RZ, 0x10, R55 ;  /* 0x00000010ff387819 */ /* 0x000fe40000011637 */
[----:B------:R-:W-:Y:S01]  /*8b40*/  LOP3.LUT R54, R55, 0xff0000ff, RZ, 0xc0, !PT ;  /* 0xff0000ff37367812 */ /* 0x000fe200078ec0ff */
[----:B------:R-:W-:Y:S01]  /*8b50*/  IMAD.SHL.U32 R53, R53, 0x100, RZ ;  /* 0x0000010035357824 */ /* 0x000fe200078e00ff */
[----:B------:R-:W-:Y:S01]  /*8b60*/  LOP3.LUT R52, R52, 0xff00, R51, 0xf8, !PT ;  /* 0x0000ff0034347812 */ /* 0x000fe200078ef833 */
[----:B------:R-:W-:Y:S01]  /*8b70*/  IMAD.U32 R51, R57, 0x10000, RZ ;  /* 0x0001000039337824 */ /* 0x000fe200078e00ff */
[----:B------:R-:W-:-:S02]  /*8b80*/  F2FP.F16.E4M3.UNPACK_B R44, R45 ;  /* 0x0000002dff2c723e */ /* 0x000fc400020006ff */
[----:B------:R-:W-:Y:S01]  /*8b90*/  LOP3.LUT R55, R54, 0xff00, R53, 0xf8, !PT ;  /* 0x0000ff0036377812 */ /* 0x000fe200078ef835 */
[----:B------:R-:W-:Y:S01]  /*8ba0*/  IMAD.U32 R54, R56, 0x10000, RZ ;  /* 0x0001000038367824 */ /* 0x000fe200078e00ff */
        /* <DEDUP_REMOVED lines=89> */
.L_x_395:
[----:B------:R-:W-:Y:S05]  /*9140*/  BSYNC B1 ;  /* 0x0000000000017941 */ /* 0x000fea0003800000 */
.L_x_394:
[----:B--2---:R0:W-:Y:S01]  /*9150*/  STG.E.128 desc[UR54][R48.64+0xa0], R44 ;  /* 0x0000a02c30007986 */ /* 0x0041e2000c101d36 */
[----:B------:R-:W-:Y:S05]  /*9160*/  BRA `(.L_x_373) ;  /* 0x0000006800807947 */ /* 0x000fea0003800000 */
.L_x_341:
        /* <DEDUP_REMOVED lines=21> */
[----:B------:R-:W-:Y:S06]  /*92c0*/  @P4 BRA `(.L_x_397) ;  /* 0x00000000006c4947 */ /* 0x000fec0003800000 */
[----:B------:R-:W-:Y:S01]  /*92d0*/  ULDC.64 UR4, c[0x0][0x3e8] ;  /* 0x0000fa0000047ab9 */ /* 0x000fe20000000a00 */
[----:B------:R-:W-:Y:S02]  /*92e0*/  CS2R R56, SRZ ;  /* 0x0000000000387805 */ /* 0x000fe4000001ff00 */
[----:B------:R-:W-:Y:S02]  /*92f0*/  IADD3 R82, P2, P3, R110, UR4, R94 ;  /* 0x000000046e527c10 */ /* 0x000fe4000fb5e05e */
[----:B------:R-:W-:Y:S02]  /*9300*/  CS2R R58, SRZ ;  /* 0x00000000003a7805 */ /* 0x000fe4000001ff00 */
[----:B------:R-:W-:Y:S02]  /*9310*/  CS2R R44, SRZ ;  /* 0x00000000002c7805 */ /* 0x000fe4000001ff00 */
[----:B------:R-:W-:Y:S02]  /*9320*/  CS2R R46, SRZ ;  /* 0x00000000002e7805 */ /* 0x000fe4000001ff00 */
[----:B------:R-:W-:Y:S01]  /*9330*/  IADD3.X R83, R20, UR5, R43, P2, P3 ;  /* 0x0000000514537c10 */ /* 0x000fe200097e642b */
[----:B------:R-:W-:-:S02]  /*9340*/  ULDC.64 UR4, c[0x0][0x400] ;  /* 0x0001000000047ab9 */ /* 0x000fc40000000a00 */
[----:B------:R-:W-:-:S04]  /*9350*/  IADD3 R84, P2, P3, R104, UR4, R92 ;  /* 0x0000000468547c10 */ /* 0x000fc8000fb5e05c */
[----:B------:R-:W-:Y:S02]  /*9360*/  IADD3.X R85, R25, UR5, R100, P2, P3 ;  /* 0x0000000519557c10 */ /* 0x000fe400097e6464 */
[----:B------:R-:W-:Y:S02]  /*9370*/  ISETP.GE.AND P2, PT, R18, R133, PT ;  /* 0x000000851200720c */ /* 0x000fe40003f46270 */
[----:B------:R-:W-:Y:S02]  /*9380*/  CS2R R60, SRZ ;  /* 0x00000000003c7805 */ /* 0x000fe4000001ff00 */
[----:B------:R-:W-:Y:S02]  /*9390*/  CS2R R62, SRZ ;  /* 0x00000000003e7805 */ /* 0x000fe4000001ff00 */
[----:B------:R-:W-:Y:S02]  /*93a0*/  CS2R R48, SRZ ;  /* 0x0000000000307805 */ /* 0x000fe4000001ff00 */
[----:B------:R-:W-:-:S05]  /*93b0*/  CS2R R50, SRZ ;  /* 0x0000000000327805 */ /* 0x000fca000001ff00 */
[----:B------:R0:W5:Y:S04]  /*93c0*/  @!P2 LDG.E.128 R56, desc[UR54][R82.64] ;  /* 0x000000365238a981 */ /* 0x000168000c1e1d00 */
[----:B------:R0:W5:Y:S01]  /*93d0*/  @!P2 LDG.E.128 R44, desc[UR54][R84.64] ;  /* 0x00000036542ca981 */ /* 0x000162000c1e1d00 */
[----:B------:R-:W-:Y:S02]  /*93e0*/  ISETP.GE.AND P2, PT, R0, R133, PT ;  /* 0x000000850000720c */ /* 0x000fe40003f46270 */
[----:B------:R-:W-:Y:S02]  /*93f0*/  CS2R R64, SRZ ;  /* 0x0000000000407805 */ /* 0x000fe4000001ff00 */
[----:B------:R-:W-:Y:S02]  /*9400*/  CS2R R66, SRZ ;  /* 0x0000000000427805 */ /* 0x000fe4000001ff00 */
[----:B------:R-:W-:-:S02]  /*9410*/  CS2R R52, SRZ ;  /* 0x0000000000347805 */ /* 0x000fc4000001ff00 */
[----:B------:R-:W-:-:S05]  /*9420*/  CS2R R54, SRZ ;  /* 0x0000000000367805 */ /* 0x000fca000001ff00 */
[----:B------:R0:W5:Y:S04]  /*9430*/  @!P2 LDG.E.128 R60, desc[UR54][R82.64+0x20] ;  /* 0x00002036523ca981 */ /* 0x000168000c1e1d00 */
[----:B------:R0:W5:Y:S01]  /*9440*/  @!P2 LDG.E.128 R48, desc[UR54][R84.64+0x20] ;  /* 0x000020365430a981 */ /* 0x000162000c1e1d00 */
[----:B------:R-:W-:-:S13]  /*9450*/  ISETP.GE.AND P2, PT, R6, R133, PT ;  /* 0x000000850600720c */ /* 0x000fda0003f46270 */
[----:B------:R0:W5:Y:S04]  /*9460*/  @!P2 LDG.E.128 R64, desc[UR54][R82.64+0x40] ;  /* 0x000040365240a981 */ /* 0x000168000c1e1d00 */
[----:B------:R0:W5:Y:S02]  /*9470*/  @!P2 LDG.E.128 R52, desc[UR54][R84.64+0x40] ;  /* 0x000040365434a981 */ /* 0x000164000c1e1d00 */
.L_x_397:
[----:B------:R-:W-:Y:S05]  /*9480*/  BSYNC B1 ;  /* 0x0000000000017941 */ /* 0x000fea0003800000 */
.L_x_396:
[----:B------:R-:W-:Y:S01]  /*9490*/  IADD3 R97, R220, 0x80, RZ ;  /* 0x00000080dc617810 */ /* 0x000fe20007ffe0ff */
[----:B------:R-:W-:Y:S01]  /*94a0*/  BSSY B1, `(.L_x_398) ;  /* 0x0000029000017945 */ /* 0x000fe20003800000 */
[----:B0-----:R-:W-:Y:S02]  /*94b0*/  CS2R R82, SRZ ;  /* 0x0000000000527805 */ /* 0x001fe4000001ff00 */
[----:B------:R-:W-:Y:S02]  /*94c0*/  CS2R R84, SRZ ;  /* 0x0000000000547805 */ /* 0x000fe4000001ff00 */
[----:B------:R-:W-:Y:S02]  /*94d0*/  ISETP.GE.AND P3, PT, R97, R42, PT ;  /* 0x0000002a6100720c */ /* 0x000fe40003f66270 */
[----:B------:R-:W-:Y:S02]  /*94e0*/  CS2R R86, SRZ ;  /* 0x0000000000567805 */ /* 0x000fe4000001ff00 */
[----:B------:R-:W-:-:S02]  /*94f0*/  CS2R R88, SRZ ;  /* 0x0000000000587805 */ /* 0x000fc4000001ff00 */
[----:B------:R-:W-:Y:S01]  /*9500*/  CS2R R90, SRZ ;  /* 0x00000000005a7805 */ /* 0x000fe2000001ff00 */
[----:B-----5:R-:W-:Y:S02]  /*9510*/  IMAD.MOV.U32 R177, RZ, RZ, R44 ;  /* 0x000000ffffb17224 */ /* 0x020fe400078e002c */
[----:B------:R-:W-:-:S04]  /*9520*/  IMAD.MOV.U32 R178, RZ, RZ, R46 ;  /* 0x000000ffffb27224 */ /* 0x000fc800078e002e */
[----:B------:R-:W-:Y:S05]  /*9530*/  @P3 BRA `(.L_x_399) ;  /* 0x00000000007c3947 */ /* 0x000fea0003800000 */
[----:B------:R-:W-:Y:S01]  /*9540*/  IADD3 R93, P2, P5, R110, R94, R11 ;  /* 0x0000005e6e5d7210 */ /* 0x000fe20007d5e00b */
[----:B------:R-:W-:Y:S01]  /*9550*/  ULDC.64 UR4, c[0x0][0x3e8] ;  /* 0x0000fa0000047ab9 */ /* 0x000fe20000000a00 */
[----:B------:R-:W-:Y:S02]  /*9560*/  CS2R R80, SRZ ;  /* 0x0000000000507805 */ /* 0x000fe4000001ff00 */
[----:B------:R-:W-:Y:S02]  /*9570*/  CS2R R82, SRZ ;  /* 0x0000000000527805 */ /* 0x000fe4000001ff00 */
[----:B------:R-:W-:Y:S02]  /*9580*/  IADD3.X R43, R20, R43, R10, P2, P5 ;  /* 0x0000002b142b7210 */ /* 0x000fe400017ea40a */
[----:B------:R-:W-:Y:S02]  /*9590*/  CS2R R68, SRZ ;  /* 0x0000000000447805 */ /* 0x000fe4000001ff00 */
[----:B------:R-:W-:-:S02]  /*95a0*/  IADD3 R94, P2, P5, R104, R92, R14 ;  /* 0x0000005c685e7210 */ /* 0x000fc40007d5e00e */
[----:B------:R-:W-:Y:S02]  /*95b0*/  CS2R R70, SRZ ;  /* 0x0000000000467805 */ /* 0x000fe4000001ff00 */
        /* <DEDUP_REMOVED lines=23> */
.L_x_399:
[----:B------:R-:W-:Y:S05]  /*9730*/  BSYNC B1 ;  /* 0x0000000000017941 */ /* 0x000fea0003800000 */
.L_x_398:
        /* <DEDUP_REMOVED lines=26> */
.L_x_400:
[----:B------:R-:W-:Y:S01]  /*98e0*/  IMAD R43, R17, 0x8, R16 ;  /* 0x00000008112b7824 */ /* 0x000fe200078e0210 */
[----:B------:R-:W-:Y:S01]  /*98f0*/  SHF.L.U32 R100, R221, 0x1f, RZ ;  /* 0x0000001fdd647819 */ /* 0x000fe200000006ff */
[----:B------:R-:W1:Y:S01]  /*9900*/  LDC R156, c[0x0][0x2f4] ;  /* 0x0000bd00ff9c7b82 */ /* 0x000e620000000800 */
[----:B------:R-:W-:Y:S01]  /*9910*/  BSSY B1, `(.L_x_401) ;  /* 0x0000004000017945 */ /* 0x000fe20003800000 */
[----:B------:R-:W-:Y:S01]  /*9920*/  IMAD.MOV.U32 R137, RZ, RZ, R96 ;  /* 0x000000ffff897224 */ /* 0x000fe200078e0060 */
[----:B------:R-:W2:Y:S02]  /*9930*/  SYNCS.PHASECHK.TRANS64.TRYWAIT P5, [R43+URZ+0x33490], R100 ;  /* 0x033490642b0075a7 */ /* 0x000ea400080a017f */
[----:B--2---:R-:W-:Y:S05]  /*9940*/  @!P5 BRA `(.L_x_402) ;  /* 0x00000244009cd947 */ /* 0x004fea0003800000 */
.L_x_674:
[----:B------:R-:W-:Y:S05]  /*9950*/  BSYNC B1 ;  /* 0x0000000000017941 */ /* 0x000fea0003800000 */
.L_x_401:
[----:B------:R-:W3:Y:S01]  /*9960*/  LDC.64 R138, c[0x0][0x300] ;  /* 0x0000c000ff8a7b82 */ /* 0x000ee20000000a00 */
[----:B------:R-:W-:Y:S01]  /*9970*/  BSSY B1, `(.L_x_403) ;  /* 0x00002f7000017945 */ /* 0x000fe20003800000 */
[----:B-1----:R-:W-:-:S03]  /*9980*/  IMAD.IADD R162, R156, 0x1, -R121 ;  /* 0x000000019ca27824 */ /* 0x002fc600078e0a79 */
[----:B------:R-:W-:Y:S05]  /*9990*/  @P4 BRA `(.L_x_404) ;  /* 0x0000002c00d04947 */ /* 0x000fea0003800000 */
[----:B------:R-:W-:Y:S01]  /*99a0*/  ISETP.NE.AND P4, PT, R34, RZ, PT ;  /* 0x000000ff2200720c */ /* 0x000fe20003f85270 */
[-C--:B---3--:R-:W-:Y:S01]  /*99b0*/  IMAD.WIDE.U32 R140, R220, R138.reuse, R136 ;  /* 0x0000008adc8c7225 */ /* 0x088fe200078e0088 */
[----:B0-----:R-:W-:Y:S01]  /*99c0*/  SHF.R.S32.HI R92, RZ, 0x1f, R220 ;  /* 0x0000001fff5c7819 */ /* 0x001fe200000114dc */
[----:B------:R-:W-:Y:S04]  /*99d0*/  BSSY B2, `(.L_x_405) ;  /* 0x00000fc000027945 */ /* 0x000fe80003800000 */
[----:B------:R-:W-:-:S04]  /*99e0*/  IMAD R172, R92, R138, RZ ;  /* 0x0000008a5cac7224 */ /* 0x000fc800078e02ff */
[----:B------:R-:W-:-:S04]  /*99f0*/  IMAD R172, R220, R139, R172 ;  /* 0x0000008bdcac7224 */ /* 0x000fc800078e02ac */
[----:B------:R-:W-:Y:S01]  /*9a00*/  IMAD.IADD R172, R172, 0x1, R141 ;  /* 0x00000001acac7824 */ /* 0x000fe200078e028d */
[----:B------:R-:W-:Y:S06]  /*9a10*/  @!P4 BRA `(.L_x_406) ;  /* 0x0000000c00dcc947 */ /* 0x000fec0003800000 */
[----:B------:R-:W-:Y:S01]  /*9a20*/  SEL R92, R121, R162, !P0 ;  /* 0x000000a2795c7207 */ /* 0x000fe20004000000 */
[----:B------:R-:W-:Y:S01]  /*9a30*/  BSSY B3, `(.L_x_407) ;  /* 0x00000e9000037945 */ /* 0x000fe20003800000 */
[----:B------:R-:W-:Y:S02]  /*9a40*/  ISETP.GE.AND P4, PT, R18, R133, PT ;  /* 0x000000851200720c */ /* 0x000fe40003f86270 */
[----:B------:R-:W-:-:S04]  /*9a50*/  SHF.R.S32.HI R93, RZ, 0x1f, R92 ;  /* 0x0000001fff5d7819 */ /* 0x000fc8000001145c */
[----:B------:R-:W-:-:S04]  /*9a60*/  LEA.HI R93, R93, R92, RZ, 0x5 ;  /* 0x0000005c5d5d7211 */ /* 0x000fc800078f28ff */
[----:B------:R-:W-:-:S04]  /*9a70*/  LEA.HI.SX32 R181, R93, R120, 0x1b ;  /* 0x000000785db57211 */ /* 0x000fc800078fdaff */
[----:B------:R-:W-:-:S04]  /*9a80*/  SHF.R.S32.HI R93, RZ, 0x1f, R181 ;  /* 0x0000001fff5d7819 */ /* 0x000fc800000114b5 */
[----:B------:R-:W-:Y:S01]  /*9a90*/  LEA.HI R93, R93, R181, RZ, 0x2 ;  /* 0x000000b55d5d7211 */ /* 0x000fe200078f10ff */
[----:B------:R-:W-:-:S03]  /*9aa0*/  IMAD.SHL.U32 R181, R181, 0x10, RZ ;  /* 0x00000010b5b57824 */ /* 0x000fc600078e00ff */
[----:B------:R-:W-:Y:S02]  /*9ab0*/  SHF.R.S32.HI R93, RZ, 0x2, R93 ;  /* 0x00000002ff5d7819 */ /* 0x000fe4000001145d */
[----:B------:R-:W-:-:S03]  /*9ac0*/  LOP3.LUT R92, R227, 0x30, R181, 0xf8, !PT ;  /* 0x00000030e35c7812 */ /* 0x000fc600078ef8b5 */
[----:B------:R-:W-:Y:S01]  /*9ad0*/  IMAD R93, R93, 0x2800, R229 ;  /* 0x000028005d5d7824 */ /* 0x000fe200078e02e5 */
[----:B------:R-:W-:-:S04]  /*9ae0*/  LOP3.LUT R92, R92, R228, RZ, 0x3c, !PT ;  /* 0x000000e45c5c7212 */ /* 0x000fc800078e3cff */
[----:B------:R-:W-:-:S05]  /*9af0*/  IADD3 R92, R93, R92, RZ ;  /* 0x0000005c5d5c7210 */ /* 0x000fca0007ffe0ff */
[C---:B------:R-:W-:Y:S02]  /*9b00*/  IMAD R96, R17.reuse, 0x7800, R92 ;  /* 0x0000780011607824 */ /* 0x040fe400078e025c */
[----:B------:R-:W-:Y:S02]  /*9b10*/  IMAD R92, R17, 0x7800, R145 ;  /* 0x00007800115c7824 */ /* 0x000fe400078e0291 */
[C---:B------:R-:W-:Y:S02]  /*9b20*/  IMAD.IADD R96, R16.reuse, 0x1, R96 ;  /* 0x0000000110607824 */ /* 0x040fe400078e0260 */
[----:B------:R-:W-:-:S04]  /*9b30*/  IMAD.IADD R92, R16, 0x1, R92 ;  /* 0x00000001105c7824 */ /* 0x000fc800078e025c */
[----:B------:R-:W0:Y:S04]  /*9b40*/  LDS.128 R96, [R96+0x24200] ;  /* 0x0242000060607984 */ /* 0x000e280000000c00 */
[----:B------:R-:W1:Y:S01]  /*9b50*/  LDS.128 R92, [R92+0x24200] ;  /* 0x024200005c5c7984 */ /* 0x000e620000000c00 */
[----:B------:R-:W-:Y:S05]  /*9b60*/  @P4 BRA `(.L_x_408) ;  /* 0x0000000c00544947 */ /* 0x000fea0003800000 */
[--C-:B------:R-:W-:Y:S02]  /*9b70*/  SHF.R.U32.HI R58, RZ, 0x8, R57.reuse ;  /* 0x00000008ff3a7819 */ /* 0x100fe40000011639 */
[----:B------:R-:W-:Y:S02]  /*9b80*/  SHF.R.U32.HI R44, RZ, 0x10, R57 ;  /* 0x00000010ff2c7819 */ /* 0x000fe40000011639 */
[----:B------:R-:W-:Y:S01]  /*9b90*/  LOP3.LUT R56, R57, 0xff0000ff, RZ, 0xc0, !PT ;  /* 0xff0000ff39387812 */ /* 0x000fe200078ec0ff */
[----:B------:R-:W-:Y:S01]  /*9ba0*/  IMAD.SHL.U32 R185, R58, 0x100, RZ ;  /* 0x000001003ab97824 */ /* 0x000fe200078e00ff */
[--C-:B------:R-:W-:Y:S02]  /*9bb0*/  SHF.R.U32.HI R57, RZ, 0x8, R59.reuse ;  /* 0x00000008ff397819 */ /* 0x100fe4000001163b */
[----:B------:R-:W-:Y:S02]  /*9bc0*/  SHF.R.U32.HI R46, RZ, 0x10, R59 ;  /* 0x00000010ff2e7819 */ /* 0x000fe4000001163b */
[----:B------:R-:W-:Y:S01]  /*9bd0*/  LOP3.LUT R183, R59, 0xff0000ff, RZ, 0xc0, !PT ;  /* 0xff0000ff3bb77812 */ /* 0x000fe200078ec0ff */
[----:B------:R-:W-:Y:S01]  /*9be0*/  IMAD.SHL.U32 R57, R57, 0x100, RZ ;  /* 0x0000010039397824 */ /* 0x000fe200078e00ff */
[--C-:B------:R-:W-:Y:S01]  /*9bf0*/  SHF.R.U32.HI R59, RZ, 0x8, R45.reuse ;  /* 0x00000008ff3b7819 */ /* 0x100fe2000001162d */
[----:B------:R-:W-:Y:S01]  /*9c00*/  IMAD.U32 R46, R46, 0x10000, RZ ;  /* 0x000100002e2e7824 */ /* 0x000fe200078e00ff */
[----:B------:R-:W-:-:S02]  /*9c10*/  SHF.R.U32.HI R182, RZ, 0x10, R45 ;  /* 0x00000010ffb67819 */ /* 0x000fc4000001162d */
[----:B------:R-:W-:Y:S01]  /*9c20*/  LOP3.LUT R56, R56, 0xff00, R185, 0xf8, !PT ;  /* 0x0000ff0038387812 */ /* 0x000fe200078ef8b9 */
[----:B------:R-:W-:Y:S01]  /*9c30*/  IMAD.SHL.U32 R185, R59, 0x100, RZ ;  /* 0x000001003bb97824 */ /* 0x000fe200078e00ff */
[----:B------:R-:W-:Y:S02]  /*9c40*/  LOP3.LUT R184, R45, 0xff0000ff, RZ, 0xc0, !PT ;  /* 0xff0000ff2db87812 */ /* 0x000fe400078ec0ff */
[----:B------:R-:W-:Y:S01]  /*9c50*/  LOP3.LUT R59, R183, 0xff00, R57, 0xf8, !PT ;  /* 0x0000ff00b73b7812 */ /* 0x000fe200078ef839 */
[----:B------:R-:W-:Y:S01]  /*9c60*/  IMAD.U32 R57, R182, 0x10000, RZ ;  /* 0x00010000b6397824 */ /* 0x000fe200078e00ff */
[----:B------:R-:W-:Y:S02]  /*9c70*/  SHF.L.U32 R44, R44, 0x10, RZ ;  /* 0x000000102c2c7819 */ /* 0x000fe400000006ff */
[----:B------:R-:W-:Y:S02]  /*9c80*/  LOP3.LUT R184, R184, 0xff00, R185, 0xf8, !PT ;  /* 0x0000ff00b8b87812 */ /* 0x000fe400078ef8b9 */
[----:B------:R-:W-:-:S02]  /*9c90*/  LOP3.LUT R182, R56, 0xff0000, R44, 0xf8, !PT ;  /* 0x00ff000038b67812 */ /* 0x000fc400078ef82c */
[----:B------:R-:W-:Y:S02]  /*9ca0*/  LOP3.LUT R44, R184, 0xff0000, R57, 0xf8, !PT ;  /* 0x00ff0000b82c7812 */ /* 0x000fe400078ef839 */
[----:B0-----:R-:W-:Y:S02]  /*9cb0*/  F2FP.F16.E4M3.UNPACK_B R183, R97 ;  /* 0x00000061ffb7723e */ /* 0x001fe400020006ff */
[----:B------:R-:W-:Y:S02]  /*9cc0*/  F2FP.F16.E4M3.UNPACK_B R185, R44 ;  /* 0x0000002cffb9723e */ /* 0x000fe400020006ff */
[----:B-1----:R-:W-:Y:S01]  /*9cd0*/  F2FP.F16.E4M3.UNPACK_B R56, R93 ;  /* 0x0000005dff38723e */ /* 0x002fe200020006ff */
[----:B------:R-:W-:Y:S01]  /*9ce0*/  HADD2.F32 R57, -RZ, R183.H0_H0 ;  /* 0x200000b7ff397230 */ /* 0x000fe20000004100 */
[-C--:B------:R-:W-:Y:S01]  /*9cf0*/  F2FP.F16.E4M3.UNPACK_B R186, R182.reuse ;  /* 0x000000b6ffba723e */ /* 0x080fe200020006ff */
[----:B------:R-:W-:Y:S01]  /*9d00*/  HADD2.F32 R188, -RZ, R185.H0_H0 ;  /* 0x200000b9ffbc7230 */ /* 0x000fe20000004100 */
[----:B------:R-:W-:Y:S01]  /*9d10*/  F2FP.F16.E4M3.UNPACK_B R97, R97.H1 ;  /* 0x00000061ff61723e */ /* 0x000fe200030006ff */
[----:B------:R-:W-:Y:S01]  /*9d20*/  HADD2.F32 R184, -RZ, R56.H0_H0 ;  /* 0x20000038ffb87230 */ /* 0x000fe20000004100 */
[----:B------:R-:W-:Y:S01]  /*9d30*/  F2FP.F16.E4M3.UNPACK_B R182, R182.H1 ;  /* 0x000000b6ffb6723e */ /* 0x000fe200030006ff */
[----:B------:R-:W-:-:S02]  /*9d40*/  HADD2.F32 R187, -RZ, R186.H0_H0 ;  /* 0x200000baffbb7230 */ /* 0x000fc40000004100 */
[CC--:B------:R-:W-:Y:S01]  /*9d50*/  FMUL.FTZ R189, R57.reuse, R188.reuse ;  /* 0x000000bc39bd7220 */ /* 0x0c0fe20000410000 */
[----:B------:R-:W-:Y:S02]  /*9d60*/  HADD2.F32 R185, -RZ, R185.H1_H1 ;  /* 0x300000b9ffb97230 */ /* 0x000fe40000004100 */
[C---:B------:R-:W-:Y:S01]  /*9d70*/  FMUL.FTZ R188, R184.reuse, R188 ;  /* 0x000000bcb8bc7220 */ /* 0x040fe20000410000 */
[----:B------:R-:W-:Y:S02]  /*9d80*/  HADD2.F32 R56, -RZ, R56.H1_H1 ;  /* 0x30000038ff387230 */ /* 0x000fe40000004100 */
[-C--:B------:R-:W-:Y:S01]  /*9d90*/  FFMA.FTZ R184, R184, R187.reuse, -R189 ;  /* 0x000000bbb8b87223 */ /* 0x080fe200000108bd */
[----:B------:R-:W-:Y:S02]  /*9da0*/  HADD2.F32 R186, -RZ, R186.H1_H1 ;  /* 0x300000baffba7230 */ /* 0x000fe40000004100 */
[----:B------:R-:W-:Y:S01]  /*9db0*/  FFMA.FTZ R57, R57, R187, R188 ;  /* 0x000000bb39397223 */ /* 0x000fe200000100bc */
[----:B------:R-:W-:Y:S01]  /*9dc0*/  HADD2.F32 R187, -RZ, R183.H1_H1 ;  /* 0x300000b7ffbb7230 */ /* 0x000fe20000004100 */
[----:B------:R-:W-:-:S02]  /*9dd0*/  SHF.R.U32.HI R58, RZ, 0x8, R47 ;  /* 0x00000008ff3a7819 */ /* 0x000fc4000001162f */
[----:B------:R-:W-:Y:S02]  /*9de0*/  SHF.R.U32.HI R45, RZ, 0x10, R47 ;  /* 0x00000010ff2d7819 */ /* 0x000fe4000001162f */
[-C--:B------:R-:W-:Y:S01]  /*9df0*/  FMUL.FTZ R183, R187, R185.reuse ;  /* 0x000000b9bbb77220 */ /* 0x080fe20000410000 */
[----:B------:R-:W-:Y:S01]  /*9e00*/  FMUL.FTZ R185, R56, R185 ;  /* 0x000000b938b97220 */ /* 0x000fe20000410000 */
[----:B------:R-:W-:Y:S01]  /*9e10*/  IMAD.SHL.U32 R58, R58, 0x100, RZ ;  /* 0x000001003a3a7824 */ /* 0x000fe200078e00ff */
[----:B------:R-:W-:Y:S01]  /*9e20*/  LOP3.LUT R47, R47, 0xff0000ff, RZ, 0xc0, !PT ;  /* 0xff0000ff2f2f7812 */ /* 0x000fe200078ec0ff */
[-C--:B------:R-:W-:Y:S01]  /*9e30*/  FFMA.FTZ R183, R56, R186.reuse, -R183 ;  /* 0x000000ba38b77223 */ /* 0x080fe200000108b7 */
[----:B------:R-:W-:Y:S01]  /*9e40*/  FFMA.FTZ R56, R187, R186, R185 ;  /* 0x000000babb387223 */ /* 0x000fe200000100b9 */
[----:B------:R-:W-:Y:S01]  /*9e50*/  F2FP.F16.E4M3.UNPACK_B R185, R44.H1 ;  /* 0x0000002cffb9723e */ /* 0x000fe200030006ff */
[----:B------:R-:W-:Y:S01]  /*9e60*/  HADD2.F32 R44, -RZ, R97.H0_H0 ;  /* 0x20000061ff2c7230 */ /* 0x000fe20000004100 */
[----:B------:R-:W-:Y:S01]  /*9e70*/  F2FP.F16.E4M3.UNPACK_B R186, R93.H1 ;  /* 0x0000005dffba723e */ /* 0x000fe200030006ff */
[----:B------:R-:W-:Y:S01]  /*9e80*/  HADD2.F32 R187, -RZ, R182.H0_H0 ;  /* 0x200000b6ffbb7230 */ /* 0x000fe20000004100 */
[----:B------:R-:W-:Y:S01]  /*9e90*/  LOP3.LUT R47, R47, 0xff00, R58, 0xf8, !PT ;  /* 0x0000ff002f2f7812 */ /* 0x000fe200078ef83a */
[----:B------:R-:W-:Y:S01]  /*9ea0*/  HADD2.F32 R188, -RZ, R185.H0_H0 ;  /* 0x200000b9ffbc7230 */ /* 0x000fe20000004100 */
[----:B------:R-:W-:Y:S01]  /*9eb0*/  F2FP.F16.E4M3.UNPACK_B R58, R95 ;  /* 0x0000005fff3a723e */ /* 0x000fe200020006ff */
[----:B------:R-:W-:-:S02]  /*9ec0*/  HADD2.F32 R93, -RZ, R186.H0_H0 ;  /* 0x200000baff5d7230 */ /* 0x000fc40000004100 */
[----:B------:R-:W-:Y:S02]  /*9ed0*/  HADD2.F32 R97, -RZ, R97.H1_H1 ;  /* 0x30000061ff617230 */ /* 0x000fe40000004100 */
[CC--:B------:R-:W-:Y:S01]  /*9ee0*/  FMUL.FTZ R189, R44.reuse, R188.reuse ;  /* 0x000000bc2cbd7220 */ /* 0x0c0fe20000410000 */
[----:B------:R-:W-:Y:S02]  /*9ef0*/  HADD2.F32 R185, -RZ, R185.H1_H1 ;  /* 0x300000b9ffb97230 */ /* 0x000fe40000004100 */
[C---:B------:R-:W-:Y:S01]  /*9f00*/  FMUL.FTZ R188, R93.reuse, R188 ;  /* 0x000000bc5dbc7220 */ /* 0x040fe20000410000 */
[----:B------:R-:W-:Y:S02]  /*9f10*/  HADD2.F32 R186, -RZ, R186.H1_H1 ;  /* 0x300000baffba7230 */ /* 0x000fe40000004100 */
[-C--:B------:R-:W-:Y:S01]  /*9f20*/  FFMA.FTZ R93, R93, R187.reuse, -R189 ;  /* 0x000000bb5d5d7223 */ /* 0x080fe200000108bd */
[----:B------:R-:W-:Y:S02]  /*9f30*/  HADD2.F32 R182, -RZ, R182.H1_H1 ;  /* 0x300000b6ffb67230 */ /* 0x000fe40000004100 */
[----:B------:R-:W-:Y:S01]  /*9f40*/  FFMA.FTZ R44, R44, R187, R188 ;  /* 0x000000bb2c2c7223 */ /* 0x000fe200000100bc */
[-C--:B------:R-:W-:Y:S01]  /*9f50*/  FMUL.FTZ R187, R97, R185.reuse ;  /* 0x000000b961bb7220 */ /* 0x080fe20000410000 */
[----:B------:R-:W-:Y:S01]  /*9f60*/  FMUL.FTZ R188, R186, R185 ;  /* 0x000000b9babc7220 */ /* 0x000fe20000410000 */
[----:B------:R-:W-:-:S02]  /*9f70*/  IMAD.U32 R45, R45, 0x10000, RZ ;  /* 0x000100002d2d7824 */ /* 0x000fc400078e00ff */
[-C--:B------:R-:W-:Y:S01]  /*9f80*/  FFMA.FTZ R185, R186, R182.reuse, -R187 ;  /* 0x000000b6bab97223 */ /* 0x080fe200000108bb */
[----:B------:R-:W-:Y:S01]  /*9f90*/  FFMA.FTZ R182, R97, R182, R188 ;  /* 0x000000b661b67223 */ /* 0x000fe200000100bc */
[----:B------:R-:W-:Y:S01]  /*9fa0*/  LOP3.LUT R97, R59, 0xff0000, R46, 0xf8, !PT ;  /* 0x00ff00003b617812 */ /* 0x000fe200078ef82e */
[----:B------:R-:W-:Y:S01]  /*9fb0*/  IMAD.MOV.U32 R46, RZ, RZ, R99 ;  /* 0x000000ffff2e7224 */ /* 0x000fe200078e0063 */
[----:B------:R-:W-:Y:S01]  /*9fc0*/  LOP3.LUT R45, R47, 0xff0000, R45, 0xf8, !PT ;  /* 0x00ff00002f2d7812 */ /* 0x000fe200078ef82d */
[----:B------:R-:W-:Y:S01]  /*9fd0*/  HADD2.F32 R189, -RZ, R58.H0_H0 ;  /* 0x2000003affbd7230 */ /* 0x000fe20000004100 */
[----:B------:R-:W-:Y:S02]  /*9fe0*/  F2FP.F16.E4M3.UNPACK_B R186, R97 ;  /* 0x00000061ffba723e */ /* 0x000fe400020006ff */
[-C--:B------:R-:W-:Y:S02]  /*9ff0*/  F2FP.F16.E4M3.UNPACK_B R47, R46.reuse ;  /* 0x0000002eff2f723e */ /* 0x080fe400020006ff */
[-C--:B------:R-:W-:Y:S01]  /*a000*/  F2FP.F16.E4M3.UNPACK_B R99, R45.reuse ;  /* 0x0000002dff63723e */ /* 0x080fe200020006ff */
[----:B------:R-:W-:Y:S01]  /*a010*/  HADD2.F32 R188, -RZ, R186.H0_H0 ;  /* 0x200000baffbc7230 */ /* 0x000fe20000004100 */
[----:B------:R-:W-:Y:S01]  /*a020*/  F2FP.F16.E4M3.UNPACK_B R46, R46.H1 ;  /* 0x0000002eff2e723e */ /* 0x000fe200030006ff */
[----:B------:R-:W-:Y:S01]  /*a030*/  HADD2.F32 R187, -RZ, R47.H0_H0 ;  /* 0x2000002fffbb7230 */ /* 0x000fe20000004100 */
[----:B------:R-:W-:Y:S01]  /*a040*/  F2FP.F16.E4M3.UNPACK_B R45, R45.H1 ;  /* 0x0000002dff2d723e */ /* 0x000fe200030006ff */
[----:B------:R-:W-:Y:S01]  /*a050*/  HADD2.F32 R59, -RZ, R99.H0_H0 ;  /* 0x20000063ff3b7230 */ /* 0x000fe20000004100 */
[----:B------:R-:W-:Y:S01]  /*a060*/  F2FP.F16.E4M3.UNPACK_B R97, R97.H1 ;  /* 0x00000061ff61723e */ /* 0x000fe200030006ff */
[----:B------:R-:W-:Y:S01]  /*a070*/  HADD2.F32 R47, -RZ, R47.H1_H1 ;  /* 0x3000002fff2f7230 */ /* 0x000fe20000004100 */
[----:B------:R-:W-:Y:S01]  /*a080*/  F2FP.SATFINITE.E4M3.F32.PACK_AB_MERGE_C R93, R185, R93, RZ ;  /* 0x0000005db95d723e */ /* 0x000fe200048070ff */
[----:B------:R-:W-:-:S02]  /*a090*/  HADD2.F32 R99, -RZ, R99.H1_H1 ;  /* 0x30000063ff637230 */ /* 0x000fc40000004100 */
[-C--:B------:R-:W-:Y:S01]  /*a0a0*/  FMUL.FTZ R190, R187, R59.reuse ;  /* 0x0000003bbbbe7220 */ /* 0x080fe20000410000 */
[----:B------:R-:W-:Y:S01]  /*a0b0*/  FMUL.FTZ R59, R189, R59 ;  /* 0x0000003bbd3b7220 */ /* 0x000fe20000410000 */
[----:B------:R-:W-:Y:S01]  /*a0c0*/  HADD2.F32 R186, -RZ, R186.H1_H1 ;  /* 0x300000baffba7230 */ /* 0x000fe20000004100 */
[----:B------:R-:W-:Y:S01]  /*a0d0*/  F2FP.SATFINITE.E4M3.F32.PACK_AB_MERGE_C R183, R183, R184, R93 ;  /* 0x000000b8b7b7723e */ /* 0x000fe2000480705d */
[-C--:B------:R-:W-:Y:S01]  /*a0e0*/  FFMA.FTZ R190, R189, R188.reuse, -R190 ;  /* 0x000000bcbdbe7223 */ /* 0x080fe200000108be */
[----:B------:R-:W-:Y:S01]  /*a0f0*/  FFMA.FTZ R187, R187, R188, R59 ;  /* 0x000000bcbbbb7223 */ /* 0x000fe2000001003b */
[----:B------:R-:W-:Y:S02]  /*a100*/  HADD2.F32 R59, -RZ, R58.H1_H1 ;  /* 0x3000003aff3b7230 */ /* 0x000fe40000004100 */
[----:B------:R-:W-:Y:S01]  /*a110*/  FMUL.FTZ R58, R47, R99 ;  /* 0x000000632f3a7220 */ /* 0x000fe20000410000 */
[--C-:B------:R-:W-:Y:S01]  /*a120*/  HADD2.F32 R188, -RZ, R45.reuse.H0_H0 ;  /* 0x2000002dffbc7230 */ /* 0x100fe20000004100 */
[----:B------:R-:W-:Y:S01]  /*a130*/  F2FP.F16.E4M3.UNPACK_B R93, R96.H1 ;  /* 0x00000060ff5d723e */ /* 0x000fe200030006ff */
[----:B------:R-:W-:-:S02]  /*a140*/  HADD2.F32 R45, -RZ, R45.H1_H1 ;  /* 0x3000002dff2d7230 */ /* 0x000fc40000004100 */
[C---:B------:R-:W-:Y:S01]  /*a150*/  FFMA.FTZ R58, R59.reuse, R186, -R58 ;  /* 0x000000ba3b3a7223 */ /* 0x040fe2000001083a */
[----:B------:R-:W-:Y:S01]  /*a160*/  FMUL.FTZ R59, R59, R99 ;  /* 0x000000633b3b7220 */ /* 0x000fe20000410000 */
[--C-:B------:R-:W-:Y:S01]  /*a170*/  HADD2.F32 R99, -RZ, R97.reuse.H0_H0 ;  /* 0x20000061ff637230 */ /* 0x100fe20000004100 */
[----:B------:R-:W-:Y:S01]  /*a180*/  F2FP.SATFINITE.E4M3.F32.PACK_AB_MERGE_C R44, R182, R44, RZ ;  /* 0x0000002cb62c723e */ /* 0x000fe200048070ff */
[----:B------:R-:W-:Y:S02]  /*a190*/  HADD2.F32 R97, -RZ, R97.H1_H1 ;  /* 0x30000061ff617230 */ /* 0x000fe40000004100 */
[----:B------:R-:W-:Y:S01]  /*a1a0*/  FFMA.FTZ R47, R47, R186, R59 ;  /* 0x000000ba2f2f7223 */ /* 0x000fe2000001003b */
[----:B------:R-:W-:Y:S01]  /*a1b0*/  F2FP.F16.E4M3.UNPACK_B R59, R95.H1 ;  /* 0x0000005fff3b723e */ /* 0x000fe200030006ff */
[--C-:B------:R-:W-:Y:S01]  /*a1c0*/  HADD2.F32 R95, -RZ, R46.reuse.H0_H0 ;  /* 0x2000002eff5f7230 */ /* 0x100fe20000004100 */
[----:B------:R-:W-:Y:S01]  /*a1d0*/  F2FP.F16.E4M3.UNPACK_B R96, R96 ;  /* 0x00000060ff60723e */ /* 0x000fe200020006ff */
[----:B------:R-:W-:Y:S01]  /*a1e0*/  HADD2.F32 R46, -RZ, R46.H1_H1 ;  /* 0x3000002eff2e7230 */ /* 0x000fe20000004100 */
[----:B------:R-:W-:Y:S01]  /*a1f0*/  F2FP.SATFINITE.E4M3.F32.PACK_AB_MERGE_C R44, R56, R57, R44 ;  /* 0x00000039382c723e */ /* 0x000fe2000480702c */
[----:B------:R-:W-:-:S02]  /*a200*/  HADD2.F32 R186, -RZ, R59.H0_H0 ;  /* 0x2000003bffba7230 */ /* 0x000fc40000004100 */
[----:B------:R-:W-:Y:S01]  /*a210*/  FMUL.FTZ R189, R95, R188 ;  /* 0x000000bc5fbd7220 */ /* 0x000fe20000410000 */
[----:B------:R-:W-:-:S03]  /*a220*/  HADD2.F32 R59, -RZ, R59.H1_H1 ;  /* 0x3000003bff3b7230 */ /* 0x000fc60000004100 */
[C---:B------:R-:W-:Y:S01]  /*a230*/  FFMA.FTZ R189, R186.reuse, R99, -R189 ;  /* 0x00000063babd7223 */ /* 0x040fe200000108bd */
[----:B------:R-:W-:-:S04]  /*a240*/  FMUL.FTZ R186, R186, R188 ;  /* 0x000000bcbaba7220 */ /* 0x000fc80000410000 */
[----:B------:R-:W-:Y:S01]  /*a250*/  FFMA.FTZ R186, R95, R99, R186 ;  /* 0x000000635fba7223 */ /* 0x000fe200000100ba */
[CC--:B------:R-:W-:Y:S01]  /*a260*/  FMUL.FTZ R95, R46.reuse, R45.reuse ;  /* 0x0000002d2e5f7220 */ /* 0x0c0fe20000410000 */
[C---:B------:R-:W-:Y:S01]  /*a270*/  FMUL.FTZ R45, R59.reuse, R45 ;  /* 0x0000002d3b2d7220 */ /* 0x040fe20000410000 */
[----:B------:R-:W-:Y:S02]  /*a280*/  F2FP.F16.E4M3.UNPACK_B R99, R179.H1 ;  /* 0x000000b3ff63723e */ /* 0x000fe400030006ff */
[-C--:B------:R-:W-:Y:S01]  /*a290*/  FFMA.FTZ R95, R59, R97.reuse, -R95 ;  /* 0x000000613b5f7223 */ /* 0x080fe2000001085f */
[----:B------:R-:W-:Y:S01]  /*a2a0*/  FFMA.FTZ R46, R46, R97, R45 ;  /* 0x000000612e2e7223 */ /* 0x000fe2000001002d */
[----:B------:R-:W-:Y:S01]  /*a2b0*/  MOV R45, R92 ;  /* 0x0000005c002d7202 */ /* 0x000fe20000000f00 */
[----:B------:R-:W-:Y:S01]  /*a2c0*/  HADD2.F32 R97, -RZ, R93.H0_H0 ;  /* 0x2000005dff617230 */ /* 0x000fe20000004100 */
[----:B------:R-:W-:Y:S01]  /*a2d0*/  F2FP.F16.E4M3.UNPACK_B R59, R177.H1 ;  /* 0x000000b1ff3b723e */ /* 0x000fe200030006ff */
[----:B------:R-:W-:Y:S01]  /*a2e0*/  HADD2.F32 R184, -RZ, R99.H0_H0 ;  /* 0x20000063ffb87230 */ /* 0x000fe20000004100 */
[----:B------:R-:W-:Y:S01]  /*a2f0*/  F2FP.F16.E4M3.UNPACK_B R92, R45.H1 ;  /* 0x0000002dff5c723e */ /* 0x000fe200030006ff */
[----:B------:R-:W-:Y:S01]  /*a300*/  HADD2.F32 R93, -RZ, R93.H1_H1 ;  /* 0x3000005dff5d7230 */ /* 0x000fe20000004100 */
[----:B------:R-:W-:Y:S01]  /*a310*/  F2FP.F16.E4M3.UNPACK_B R177, R177 ;  /* 0x000000b1ffb1723e */ /* 0x000fe200020006ff */
[--C-:B------:R-:W-:Y:S01]  /*a320*/  HADD2.F32 R188, -RZ, R59.reuse.H0_H0 ;  /* 0x2000003bffbc7230 */ /* 0x100fe20000004100 */
[----:B------:R-:W-:Y:S01]  /*a330*/  F2FP.F16.E4M3.UNPACK_B R45, R45 ;  /* 0x0000002dff2d723e */ /* 0x000fe200020006ff */
[----:B------:R-:W-:Y:S01]  /*a340*/  HADD2.F32 R182, -RZ, R92.H0_H0 ;  /* 0x2000005cffb67230 */ /* 0x000fe20000004100 */
[----:B------:R-:W-:Y:S01]  /*a350*/  F2FP.F16.E4M3.UNPACK_B R179, R179 ;  /* 0x000000b3ffb3723e */ /* 0x000fe200020006ff */
[----:B------:R-:W-:-:S02]  /*a360*/  HADD2.F32 R59, -RZ, R59.H1_H1 ;  /* 0x3000003bff3b7230 */ /* 0x000fc40000004100 */
[-C--:B------:R-:W-:Y:S01]  /*a370*/  FMUL.FTZ R185, R97, R188.reuse ;  /* 0x000000bc61b97220 */ /* 0x080fe20000410000 */
[----:B------:R-:W-:Y:S02]  /*a380*/  HADD2.F32 R92, -RZ, R92.H1_H1 ;  /* 0x3000005cff5c7230 */ /* 0x000fe40000004100 */
[C---:B------:R-:W-:Y:S01]  /*a390*/  FMUL.FTZ R188, R182.reuse, R188 ;  /* 0x000000bcb6bc7220 */ /* 0x040fe20000410000 */
[----:B------:R-:W-:Y:S02]  /*a3a0*/  HADD2.F32 R99, -RZ, R99.H1_H1 ;  /* 0x30000063ff637230 */ /* 0x000fe40000004100 */
[-C--:B------:R-:W-:Y:S01]  /*a3b0*/  FFMA.FTZ R185, R182, R184.reuse, -R185 ;  /* 0x000000b8b6b97223 */ /* 0x080fe200000108b9 */
[----:B------:R-:W-:Y:S01]  /*a3c0*/  F2FP.SATFINITE.E4M3.F32.PACK_AB_MERGE_C R95, R95, R189, RZ ;  /* 0x000000bd5f5f723e */ /* 0x000fe200048070ff */
[----:B------:R-:W-:Y:S01]  /*a3d0*/  FFMA.FTZ R188, R97, R184, R188 ;  /* 0x000000b861bc7223 */ /* 0x000fe200000100bc */
[CC--:B------:R-:W-:Y:S01]  /*a3e0*/  FMUL.FTZ R97, R93.reuse, R59.reuse ;  /* 0x0000003b5d617220 */ /* 0x0c0fe20000410000 */
[----:B------:R-:W-:Y:S01]  /*a3f0*/  FMUL.FTZ R59, R92, R59 ;  /* 0x0000003b5c3b7220 */ /* 0x000fe20000410000 */
[----:B------:R-:W-:Y:S01]  /*a400*/  HADD2.F32 R184, -RZ, R177.H0_H0 ;  /* 0x200000b1ffb87230 */ /* 0x000fe20000004100 */
[----:B------:R-:W-:Y:S01]  /*a410*/  F2FP.SATFINITE.E4M3.F32.PACK_AB_MERGE_C R46, R46, R186, RZ ;  /* 0x000000ba2e2e723e */ /* 0x000fe200048070ff */
[-C--:B------:R-:W-:Y:S01]  /*a420*/  FFMA.FTZ R92, R92, R99.reuse, -R97 ;  /* 0x000000635c5c7223 */ /* 0x080fe20000010861 */
[----:B------:R-:W-:Y:S01]  /*a430*/  FFMA.FTZ R59, R93, R99, R59 ;  /* 0x000000635d3b7223 */ /* 0x000fe2000001003b */
[----:B------:R-:W-:Y:S01]  /*a440*/  HADD2.F32 R93, -RZ, R96.H0_H0 ;  /* 0x20000060ff5d7230 */ /* 0x000fe20000004100 */
[----:B------:R-:W-:Y:S01]  /*a450*/  F2FP.SATFINITE.E4M3.F32.PACK_AB_MERGE_C R46, R47, R187, R46 ;  /* 0x000000bb2f2e723e */ /* 0x000fe2000480702e */
[----:B------:R-:W-:Y:S01]  /*a460*/  HADD2.F32 R99, -RZ, R45.H0_H0 ;  /* 0x2000002dff637230 */ /* 0x000fe20000004100 */
[----:B------:R-:W-:Y:S01]  /*a470*/  F2FP.SATFINITE.E4M3.F32.PACK_AB_MERGE_C R92, R92, R185, RZ ;  /* 0x000000b95c5c723e */ /* 0x000fe200048070ff */
[----:B------:R-:W-:-:S02]  /*a480*/  HADD2.F32 R97, -RZ, R179.H0_H0 ;  /* 0x200000b3ff617230 */ /* 0x000fc40000004100 */
[-C--:B------:R-:W-:Y:S01]  /*a490*/  FMUL.FTZ R182, R93, R184.reuse ;  /* 0x000000b85db67220 */ /* 0x080fe20000410000 */
[----:B------:R-:W-:Y:S02]  /*a4a0*/  HADD2.F32 R177, -RZ, R177.H1_H1 ;  /* 0x300000b1ffb17230 */ /* 0x000fe40000004100 */
[C---:B------:R-:W-:Y:S01]  /*a4b0*/  FMUL.FTZ R184, R99.reuse, R184 ;  /* 0x000000b863b87220 */ /* 0x040fe20000410000 */
[----:B------:R-:W-:Y:S02]  /*a4c0*/  HADD2.F32 R96, -RZ, R96.H1_H1 ;  /* 0x30000060ff607230 */ /* 0x000fe40000004100 */
[-C--:B------:R-:W-:Y:S01]  /*a4d0*/  FFMA.FTZ R182, R99, R97.reuse, -R182 ;  /* 0x0000006163b67223 */ /* 0x080fe200000108b6 */
[----:B------:R-:W-:Y:S02]  /*a4e0*/  HADD2.F32 R45, -RZ, R45.H1_H1 ;  /* 0x3000002dff2d7230 */ /* 0x000fe40000004100 */
[----:B------:R-:W-:Y:S01]  /*a4f0*/  FFMA.FTZ R184, R93, R97, R184 ;  /* 0x000000615db87223 */ /* 0x000fe200000100b8 */
[----:B------:R-:W-:-:S02]  /*a500*/  HADD2.F32 R179, -RZ, R179.H1_H1 ;  /* 0x300000b3ffb37230 */ /* 0x000fc40000004100 */
[CC--:B------:R-:W-:Y:S01]  /*a510*/  FMUL.FTZ R93, R96.reuse, R177.reuse ;  /* 0x000000b1605d7220 */ /* 0x0c0fe20000410000 */
[-C--:B------:R-:W-:Y:S01]  /*a520*/  F2FP.F16.E4M3.UNPACK_B R99, R180.reuse.H1 ;  /* 0x000000b4ff63723e */ /* 0x080fe200030006ff */
[C---:B------:R-:W-:Y:S01]  /*a530*/  FMUL.FTZ R177, R45.reuse, R177 ;  /* 0x000000b12db17220 */ /* 0x040fe20000410000 */
[----:B------:R-:W-:Y:S01]  /*a540*/  F2FP.F16.E4M3.UNPACK_B R180, R180 ;  /* 0x000000b4ffb4723e */ /* 0x000fe200020006ff */
[-C--:B------:R-:W-:Y:S01]  /*a550*/  FFMA.FTZ R93, R45, R179.reuse, -R93 ;  /* 0x000000b32d5d7223 */ /* 0x080fe2000001085d */
[----:B------:R-:W-:Y:S01]  /*a560*/  F2FP.SATFINITE.E4M3.F32.PACK_AB_MERGE_C R59, R59, R188, RZ ;  /* 0x000000bc3b3b723e */ /* 0x000fe200048070ff */
[----:B------:R-:W-:Y:S01]  /*a570*/  FFMA.FTZ R45, R96, R179, R177 ;  /* 0x000000b3602d7223 */ /* 0x000fe200000100b1 */
[----:B------:R-:W-:Y:S01]  /*a580*/  F2FP.F16.E4M3.UNPACK_B R96, R98.H1 ;  /* 0x00000062ff60723e */ /* 0x000fe200030006ff */
[--C-:B------:R-:W-:Y:S01]  /*a590*/  HADD2.F32 R179, -RZ, R99.reuse.H0_H0 ;  /* 0x20000063ffb37230 */ /* 0x100fe20000004100 */
[----:B------:R-:W-:Y:S01]  /*a5a0*/  F2FP.SATFINITE.E4M3.F32.PACK_AB_MERGE_C R182, R93, R182, R92 ;  /* 0x000000b65db6723e */ /* 0x000fe2000480705c */
[----:B------:R-:W-:Y:S01]  /*a5b0*/  HADD2.F32 R99, -RZ, R99.H1_H1 ;  /* 0x30000063ff637230 */ /* 0x000fe20000004100 */
[----:B------:R-:W-:Y:S01]  /*a5c0*/  F2FP.F16.E4M3.UNPACK_B R92, R178.H1 ;  /* 0x000000b2ff5c723e */ /* 0x000fe200030006ff */
[--C-:B------:R-:W-:Y:S01]  /*a5d0*/  HADD2.F32 R97, -RZ, R96.reuse.H0_H0 ;  /* 0x20000060ff617230 */ /* 0x100fe20000004100 */
        /* <DEDUP_REMOVED lines=10> */
[----:B------:R-:W-:Y:S01]  /*a680*/  FMUL.FTZ R189, R177, R189 ;  /* 0x000000bdb1bd7220 */ /* 0x000fe20000410000 */
[----:B------:R-:W-:Y:S01]  /*a690*/  F2FP.SATFINITE.E4M3.F32.PACK_AB_MERGE_C R45, R45, R184, R59 ;  /* 0x000000b82d2d723e */ /* 0x000fe2000480703b */
[-C--:B------:R-:W-:Y:S01]  /*a6a0*/  FFMA.FTZ R185, R177, R179.reuse, -R185 ;  /* 0x000000b3b1b97223 */ /* 0x080fe200000108b9 */
[----:B------:R-:W-:Y:S01]  /*a6b0*/  F2FP.SATFINITE.E4M3.F32.PACK_AB_MERGE_C R95, R58, R190, R95 ;  /* 0x000000be3a5f723e */ /* 0x000fe2000480705f */
[----:B------:R-:W-:Y:S01]  /*a6c0*/  FFMA.FTZ R189, R97, R179, R189 ;  /* 0x000000b361bd7223 */ /* 0x000fe200000100bd */
[-C--:B------:R-:W-:Y:S01]  /*a6d0*/  FMUL.FTZ R97, R96, R92.reuse ;  /* 0x0000005c60617220 */ /* 0x080fe20000410000 */
[----:B------:R-:W-:Y:S01]  /*a6e0*/  FMUL.FTZ R92, R93, R92 ;  /* 0x0000005c5d5c7220 */ /* 0x000fe20000410000 */
[----:B------:R-:W-:-:S02]  /*a6f0*/  HADD2.F32 R179, -RZ, R178.H0_H0 ;  /* 0x200000b2ffb37230 */ /* 0x000fc40000004100 */
[-C--:B------:R-:W-:Y:S01]  /*a700*/  FFMA.FTZ R93, R93, R99.reuse, -R97 ;  /* 0x000000635d5d7223 */ /* 0x080fe20000010861 */
[----:B------:R-:W-:Y:S01]  /*a710*/  FFMA.FTZ R92, R96, R99, R92 ;  /* 0x00000063605c7223 */ /* 0x000fe2000001005c */
[----:B------:R-:W-:Y:S02]  /*a720*/  HADD2.F32 R96, -RZ, R98.H0_H0 ;  /* 0x20000062ff607230 */ /* 0x000fe40000004100 */
[----:B------:R-:W-:Y:S01]  /*a730*/  HADD2.F32 R99, -RZ, R94.H0_H0 ;  /* 0x2000005eff637230 */ /* 0x000fe20000004100 */
[----:B------:R-:W-:Y:S01]  /*a740*/  F2FP.SATFINITE.E4M3.F32.PACK_AB_MERGE_C R93, R93, R185, RZ ;  /* 0x000000b95d5d723e */ /* 0x000fe200048070ff */
[----:B------:R-:W-:Y:S02]  /*a750*/  HADD2.F32 R97, -RZ, R180.H0_H0 ;  /* 0x200000b4ff617230 */ /* 0x000fe40000004100 */
[-C--:B------:R-:W-:Y:S01]  /*a760*/  FMUL.FTZ R177, R96, R179.reuse ;  /* 0x000000b360b17220 */ /* 0x080fe20000410000 */
[----:B------:R-:W-:Y:S02]  /*a770*/  HADD2.F32 R178, -RZ, R178.H1_H1 ;  /* 0x300000b2ffb27230 */ /* 0x000fe40000004100 */
[----:B------:R-:W-:Y:S01]  /*a780*/  FMUL.FTZ R179, R99, R179 ;  /* 0x000000b363b37220 */ /* 0x000fe20000410000 */
[----:B------:R-:W-:-:S02]  /*a790*/  HADD2.F32 R98, -RZ, R98.H1_H1 ;  /* 0x30000062ff627230 */ /* 0x000fc40000004100 */
[-C--:B------:R-:W-:Y:S01]  /*a7a0*/  FFMA.FTZ R177, R99, R97.reuse, -R177 ;  /* 0x0000006163b17223 */ /* 0x080fe200000108b1 */
[----:B------:R-:W-:Y:S02]  /*a7b0*/  HADD2.F32 R94, -RZ, R94.H1_H1 ;  /* 0x3000005eff5e7230 */ /* 0x000fe40000004100 */
[----:B------:R-:W-:Y:S01]  /*a7c0*/  FFMA.FTZ R179, R96, R97, R179 ;  /* 0x0000006160b37223 */ /* 0x000fe200000100b3 */
[----:B------:R-:W-:Y:S02]  /*a7d0*/  HADD2.F32 R180, -RZ, R180.H1_H1 ;  /* 0x300000b4ffb47230 */ /* 0x000fe40000004100 */
[-C--:B------:R-:W-:Y:S01]  /*a7e0*/  FMUL.FTZ R96, R98, R178.reuse ;  /* 0x000000b262607220 */ /* 0x080fe20000410000 */
[----:B------:R-:W-:Y:S01]  /*a7f0*/  F2FP.SATFINITE.E4M3.F32.PACK_AB_MERGE_C R92, R92, R189, RZ ;  /* 0x000000bd5c5c723e */ /* 0x000fe200048070ff */
[C---:B------:R-:W-:Y:S01]  /*a800*/  FMUL.FTZ R178, R94.reuse, R178 ;  /* 0x000000b25eb27220 */ /* 0x040fe20000410000 */
[----:B------:R-:W-:Y:S02]  /*a810*/  IMAD.MOV.U32 R97, RZ, RZ, R44 ;  /* 0x000000ffff617224 */ /* 0x000fe400078e002c */
[----:B------:R-:W-:Y:S01]  /*a820*/  FFMA.FTZ R96, R94, R180, -R96 ;  /* 0x000000b45e607223 */ /* 0x000fe20000010860 */
[----:B------:R-:W-:-:S02]  /*a830*/  IMAD.MOV.U32 R99, RZ, RZ, R46 ;  /* 0x000000ffff637224 */ /* 0x000fc400078e002e */
[----:B------:R-:W-:Y:S02]  /*a840*/  FFMA.FTZ R178, R98, R180, R178 ;  /* 0x000000b462b27223 */ /* 0x000fe400000100b2 */
[----:B------:R-:W-:Y:S01]  /*a850*/  F2FP.SATFINITE.E4M3.F32.PACK_AB_MERGE_C R177, R96, R177, R93 ;  /* 0x000000b160b1723e */ /* 0x000fe2000480705d */
[----:B------:R-:W-:Y:S02]  /*a860*/  IMAD.MOV.U32 R93, RZ, RZ, R183 ;  /* 0x000000ffff5d7224 */ /* 0x000fe400078e00b7 */
[----:B------:R-:W-:Y:S01]  /*a870*/  F2FP.SATFINITE.E4M3.F32.PACK_AB_MERGE_C R178, R178, R179, R92 ;  /* 0x000000b3b2b2723e */ /* 0x000fe2000480705c */
[----:B------:R-:W-:Y:S02]  /*a880*/  IMAD.MOV.U32 R92, RZ, RZ, R182 ;  /* 0x000000ffff5c7224 */ /* 0x000fe400078e00b6 */
[----:B------:R-:W-:Y:S01]  /*a890*/  IMAD.MOV.U32 R96, RZ, RZ, R45 ;  /* 0x000000ffff607224 */ /* 0x000fe200078e002d */
[----:B------:R-:W-:Y:S01]  /*a8a0*/  MOV R98, R178 ;  /* 0x000000b200627202 */ /* 0x000fe20000000f00 */
[----:B------:R-:W-:-:S07]  /*a8b0*/  IMAD.MOV.U32 R94, RZ, RZ, R177 ;  /* 0x000000ffff5e7224 */ /* 0x000fce00078e00b1 */
.L_x_408:
[----:B------:R-:W-:Y:S05]  /*a8c0*/  BSYNC B3 ;  /* 0x0000000000037941 */ /* 0x000fea0003800000 */
.L_x_407:
[----:B------:R-:W-:-:S13]  /*a8d0*/  ISETP.GE.AND P4, PT, R181, R156, PT ;  /* 0x0000009cb500720c */ /* 0x000fda0003f86270 */
[--C-:B------:R-:W-:Y:S02]  /*a8e0*/  @!P4 SHF.R.S32.HI R47, RZ, 0x1f, R181.reuse ;  /* 0x0000001fff2fc819 */ /* 0x100fe400000114b5 */
[----:B------:R-:W-:-:S04]  /*a8f0*/  @!P4 IADD3 R46, P5, P6, R118, R140, R181 ;  /* 0x0000008c762ec210 */ /* 0x000fc80007ebe0b5 */
[----:B------:R-:W-:Y:S02]  /*a900*/  @!P4 IADD3.X R47, R4, R172, R47, P5, P6 ;  /* 0x000000ac042fc210 */ /* 0x000fe40002fec42f */
[----:B------:R-:W-:-:S04]  /*a910*/  IADD3 R44, P5, P6, R118, R140, R26 ;  /* 0x0000008c762c7210 */ /* 0x000fc80007ebe01a */
[----:B------:R-:W-:Y:S02]  /*a920*/  IADD3.X R45, R4, R172, R30, P5, P6 ;  /* 0x000000ac042d7210 */ /* 0x000fe40002fec41e */
[----:B------:R-:W-:-:S05]  /*a930*/  IADD3 R44, P5, R44, R124, RZ ;  /* 0x0000007c2c2c7210 */ /* 0x000fca0007fbe0ff */
[----:B------:R-:W-:Y:S01]  /*a940*/  IMAD.X R45, R45, 0x1, R125, P5 ;  /* 0x000000012d2d7824 */ /* 0x000fe200028e067d */
[----:B------:R-:W-:-:S04]  /*a950*/  @!P4 IADD3 R46, P5, R46, R124, RZ ;  /* 0x0000007c2e2ec210 */ /* 0x000fc80007fbe0ff */
[----:B-1----:R1:W-:Y:S01]  /*a960*/  STG.E.128 desc[UR54][R44.64], R92 ;  /* 0x0000005c2c007986 */ /* 0x0023e2000c101d36 */
[----:B------:R-:W-:-:S05]  /*a970*/  @!P4 IMAD.X R47, R47, 0x1, R125, P5 ;  /* 0x000000012f2fc824 */ /* 0x000fca00028e067d */
[----:B0-----:R1:W-:Y:S03]  /*a980*/  @!P4 STG.E.128 desc[UR54][R46.64], R96 ;  /* 0x000000602e00c986 */ /* 0x0013e6000c101d36 */
.L_x_406:
[----:B------:R-:W-:Y:S05]  /*a990*/  BSYNC B2 ;  /* 0x0000000000027941 */ /* 0x000fea0003800000 */
.L_x_405:
[----:B------:R-:W-:Y:S01]  /*a9a0*/  ISETP.NE.AND P4, PT, R35, RZ, PT ;  /* 0x000000ff2300720c */ /* 0x000fe20003f85270 */
[----:B------:R-:W-:-:S12]  /*a9b0*/  BSSY B2, `(.L_x_409) ;  /* 0x00000fb000027945 */ /* 0x000fd80003800000 */
[----:B------:R-:W-:Y:S05]  /*a9c0*/  @!P4 BRA `(.L_x_410) ;  /* 0x0000000c00e4c947 */ /* 0x000fea0003800000 */
[----:B-1----:R-:W-:Y:S01]  /*a9d0*/  SEL R44, R121, R162, !P1 ;  /* 0x000000a2792c7207 */ /* 0x002fe20004800000 */
        /* <DEDUP_REMOVED lines=11> */
[----:B------:R-:W-:-:S05]  /*aa90*/  LOP3.LUT R44, R44, R228, RZ, 0x3c, !PT ;  /* 0x000000e42c2c7212 */ /* 0x000fca00078e3cff */
[----:B------:R-:W-:-:S04]  /*aaa0*/  IMAD.IADD R44, R45, 0x1, R44 ;  /* 0x000000012d2c7824 */ /* 0x000fc800078e022c */
[C---:B------:R-:W-:Y:S02]  /*aab0*/  IMAD R56, R17.reuse, 0x7800, R44 ;  /* 0x0000780011387824 */ /* 0x040fe400078e022c */
[----:B------:R-:W-:Y:S02]  /*aac0*/  IMAD R44, R17, 0x7800, R144 ;  /* 0x00007800112c7824 */ /* 0x000fe400078e0290 */
[----:B------:R-:W-:-:S03]  /*aad0*/  IMAD.IADD R56, R16, 0x1, R56 ;  /* 0x0000000110387824 */ /* 0x000fc600078e0238 */
[----:B------:R-:W-:-:S03]  /*aae0*/  IADD3 R44, R16, R44, RZ ;  /* 0x0000002c102c7210 */ /* 0x000fc60007ffe0ff */
[----:B------:R-:W0:Y:S04]  /*aaf0*/  LDS.128 R56, [R56+0x24200] ;  /* 0x0242000038387984 */ /* 0x000e280000000c00 */
[----:B------:R-:W1:Y:S01]  /*ab00*/  LDS.128 R44, [R44+0x24200] ;  /* 0x024200002c2c7984 */ /* 0x000e620000000c00 */
[----:B------:R-:W-:Y:S05]  /*ab10*/  @P4 BRA `(.L_x_412) ;  /* 0x0000000c005c4947 */ /* 0x000fea0003800000 */
[----:B------:R-:W-:Y:S02]  /*ab20*/  SHF.R.U32.HI R50, RZ, 0x8, R61 ;  /* 0x00000008ff327819 */ /* 0x000fe4000001163d */
[--C-:B------:R-:W-:Y:S02]  /*ab30*/  SHF.R.U32.HI R94, RZ, 0x8, R63.reuse ;  /* 0x00000008ff5e7819 */ /* 0x100fe4000001163f */
[----:B------:R-:W-:Y:S01]  /*ab40*/  LOP3.LUT R93, R63, 0xff0000ff, RZ, 0xc0, !PT ;  /* 0xff0000ff3f5d7812 */ /* 0x000fe200078ec0ff */
[----:B------:R-:W-:Y:S01]  /*ab50*/  IMAD.SHL.U32 R97, R50, 0x100, RZ ;  /* 0x0000010032617824 */ /* 0x000fe200078e00ff */
[----:B------:R-:W-:Y:S01]  /*ab60*/  SHF.R.U32.HI R48, RZ, 0x10, R63 ;  /* 0x00000010ff307819 */ /* 0x000fe2000001163f */
[----:B------:R-:W-:Y:S01]  /*ab70*/  IMAD.SHL.U32 R94, R94, 0x100, RZ ;  /* 0x000001005e5e7824 */ /* 0x000fe200078e00ff */
[----:B------:R-:W-:Y:S02]  /*ab80*/  SHF.R.U32.HI R63, RZ, 0x8, R49 ;  /* 0x00000008ff3f7819 */ /* 0x000fe40000011631 */
[----:B------:R-:W-:Y:S01]  /*ab90*/  SHF.R.U32.HI R62, RZ, 0x10, R61 ;  /* 0x00000010ff3e7819 */ /* 0x000fe2000001163d */
[----:B------:R-:W-:Y:S01]  /*aba0*/  IMAD.U32 R48, R48, 0x10000, RZ ;  /* 0x0001000030307824 */ /* 0x000fe200078e00ff */
[----:B------:R-:W-:-:S02]  /*abb0*/  LOP3.LUT R60, R61, 0xff0000ff, RZ, 0xc0, !PT ;  /* 0xff0000ff3d3c7812 */ /* 0x000fc400078ec0ff */
[----:B------:R-:W-:Y:S01]  /*abc0*/  LOP3.LUT R95, R49, 0xff0000ff, RZ, 0xc0, !PT ;  /* 0xff0000ff315f7812 */ /* 0x000fe200078ec0ff */
[----:B------:R-:W-:Y:S01]  /*abd0*/  IMAD.U32 R62, R62, 0x10000, RZ ;  /* 0x000100003e3e7824 */ /* 0x000fe200078e00ff */
[----:B------:R-:W-:Y:S02]  /*abe0*/  SHF.R.U32.HI R96, RZ, 0x10, R49 ;  /* 0x00000010ff607819 */ /* 0x000fe40000011631 */
[--C-:B------:R-:W-:Y:S02]  /*abf0*/  SHF.R.U32.HI R49, RZ, 0x8, R51.reuse ;  /* 0x00000008ff317819 */ /* 0x100fe40000011633 */
[----:B------:R-:W-:Y:S02]  /*ac00*/  LOP3.LUT R50, R51, 0xff0000ff, RZ, 0xc0, !PT ;  /* 0xff0000ff33327812 */ /* 0x000fe400078ec0ff */
[----:B------:R-:W-:Y:S01]  /*ac10*/  SHF.R.U32.HI R61, RZ, 0x10, R51 ;  /* 0x00000010ff3d7819 */ /* 0x000fe20000011633 */
[----:B------:R-:W-:Y:S01]  /*ac20*/  IMAD.SHL.U32 R51, R63, 0x100, RZ ;  /* 0x000001003f337824 */ /* 0x000fe200078e00ff */
[----:B------:R-:W-:Y:S01]  /*ac30*/  LOP3.LUT R60, R60, 0xff00, R97, 0xf8, !PT ;  /* 0x0000ff003c3c7812 */ /* 0x000fe200078ef861 */
[----:B------:R-:W-:Y:S01]  /*ac40*/  IMAD.SHL.U32 R49, R49, 0x100, RZ ;  /* 0x0000010031317824 */ /* 0x000fe200078e00ff */
[----:B------:R-:W-:-:S02]  /*ac50*/  SHF.L.U32 R96, R96, 0x10, RZ ;  /* 0x0000001060607819 */ /* 0x000fc400000006ff */
[----:B------:R-:W-:Y:S02]  /*ac60*/  LOP3.LUT R51, R95, 0xff00, R51, 0xf8, !PT ;  /* 0x0000ff005f337812 */ /* 0x000fe400078ef833 */
[----:B------:R-:W-:Y:S01]  /*ac70*/  LOP3.LUT R95, R60, 0xff0000, R62, 0xf8, !PT ;  /* 0x00ff00003c5f7812 */ /* 0x000fe200078ef83e */
[----:B0-----:R-:W-:Y:S01]  /*ac80*/  IMAD.MOV.U32 R62, RZ, RZ, R57 ;  /* 0x000000ffff3e7224 */ /* 0x001fe200078e0039 */
[----:B------:R-:W-:Y:S02]  /*ac90*/  LOP3.LUT R60, R51, 0xff0000, R96, 0xf8, !PT ;  /* 0x00ff0000333c7812 */ /* 0x000fe400078ef860 */
[----:B------:R-:W-:Y:S02]  /*aca0*/  LOP3.LUT R63, R93, 0xff00, R94, 0xf8, !PT ;  /* 0x0000ff005d3f7812 */ /* 0x000fe400078ef85e */
[----:B------:R-:W-:Y:S02]  /*acb0*/  F2FP.F16.E4M3.UNPACK_B R93, R62 ;  /* 0x0000003eff5d723e */ /* 0x000fe400020006ff */
[----:B------:R-:W-:-:S02]  /*acc0*/  F2FP.F16.E4M3.UNPACK_B R96, R60 ;  /* 0x0000003cff60723e */ /* 0x000fc400020006ff */
[----:B-1----:R-:W-:Y:S01]  /*acd0*/  F2FP.F16.E4M3.UNPACK_B R51, R45 ;  /* 0x0000002dff33723e */ /* 0x002fe200020006ff */
[----:B------:R-:W-:Y:S01]  /*ace0*/  HADD2.F32 R57, -RZ, R93.H0_H0 ;  /* 0x2000005dff397230 */ /* 0x000fe20000004100 */
[-C--:B------:R-:W-:Y:S01]  /*acf0*/  F2FP.F16.E4M3.UNPACK_B R97, R95.reuse ;  /* 0x0000005fff61723e */ /* 0x080fe200020006ff */
[--C-:B------:R-:W-:Y:S01]  /*ad00*/  HADD2.F32 R99, -RZ, R96.reuse.H0_H0 ;  /* 0x20000060ff637230 */ /* 0x100fe20000004100 */
[----:B------:R-:W-:Y:S01]  /*ad10*/  F2FP.F16.E4M3.UNPACK_B R62, R62.H1 ;  /* 0x0000003eff3e723e */ /* 0x000fe200030006ff */
[----:B------:R-:W-:Y:S01]  /*ad20*/  HADD2.F32 R94, -RZ, R51.H0_H0 ;  /* 0x20000033ff5e7230 */ /* 0x000fe20000004100 */
[----:B------:R-:W-:Y:S01]  /*ad30*/  F2FP.F16.E4M3.UNPACK_B R95, R95.H1 ;  /* 0x0000005fff5f723e */ /* 0x000fe200030006ff */
[----:B------:R-:W-:Y:S02]  /*ad40*/  HADD2.F32 R98, -RZ, R97.H0_H0 ;  /* 0x20000061ff627230 */ /* 0x000fe40000004100 */
[----:B------:R-:W-:Y:S01]  /*ad50*/  FMUL.FTZ R177, R57, R99 ;  /* 0x0000006339b17220 */ /* 0x000fe20000410000 */
[----:B------:R-:W-:-:S02]  /*ad60*/  HADD2.F32 R96, -RZ, R96.H1_H1 ;  /* 0x30000060ff607230 */ /* 0x000fc40000004100 */
[C---:B------:R-:W-:Y:S01]  /*ad70*/  FMUL.FTZ R99, R94.reuse, R99 ;  /* 0x000000635e637220 */ /* 0x040fe20000410000 */
[----:B------:R-:W-:Y:S02]  /*ad80*/  HADD2.F32 R51, -RZ, R51.H1_H1 ;  /* 0x30000033ff337230 */ /* 0x000fe40000004100 */
[-C--:B------:R-:W-:Y:S01]  /*ad90*/  FFMA.FTZ R94, R94, R98.reuse, -R177 ;  /* 0x000000625e5e7223 */ /* 0x080fe200000108b1 */
[----:B------:R-:W-:Y:S02]  /*ada0*/  HADD2.F32 R97, -RZ, R97.H1_H1 ;  /* 0x30000061ff617230 */ /* 0x000fe40000004100 */
[----:B------:R-:W-:Y:S01]  /*adb0*/  FFMA.FTZ R57, R57, R98, R99 ;  /* 0x0000006239397223 */ /* 0x000fe20000010063 */
[----:B------:R-:W-:Y:S01]  /*adc0*/  HADD2.F32 R98, -RZ, R93.H1_H1 ;  /* 0x3000005dff627230 */ /* 0x000fe20000004100 */
[----:B------:R-:W-:Y:S01]  /*add0*/  LOP3.LUT R50, R50, 0xff00, R49, 0xf8, !PT ;  /* 0x0000ff0032327812 */ /* 0x000fe200078ef831 */
[----:B------:R-:W-:Y:S01]  /*ade0*/  IMAD.U32 R49, R61, 0x10000, RZ ;  /* 0x000100003d317824 */ /* 0x000fe200078e00ff */
[----:B------:R-:W-:-:S02]  /*adf0*/  LOP3.LUT R61, R63, 0xff0000, R48, 0xf8, !PT ;  /* 0x00ff00003f3d7812 */ /* 0x000fc400078ef830 */
[-C--:B------:R-:W-:Y:S01]  /*ae00*/  FMUL.FTZ R93, R98, R96.reuse ;  /* 0x00000060625d7220 */ /* 0x080fe20000410000 */
[C---:B------:R-:W-:Y:S01]  /*ae10*/  FMUL.FTZ R96, R51.reuse, R96 ;  /* 0x0000006033607220 */ /* 0x040fe20000410000 */
[----:B------:R-:W-:Y:S01]  /*ae20*/  LOP3.LUT R48, R50, 0xff0000, R49, 0xf8, !PT ;  /* 0x00ff000032307812 */ /* 0x000fe200078ef831 */
[----:B------:R-:W-:Y:S02]  /*ae30*/  IMAD.MOV.U32 R49, RZ, RZ, R59 ;  /* 0x000000ffff317224 */ /* 0x000fe400078e003b */
[-C--:B------:R-:W-:Y:S01]  /*ae40*/  FFMA.FTZ R93, R51, R97.reuse, -R93 ;  /* 0x00000061335d7223 */ /* 0x080fe2000001085d */
[----:B------:R-:W-:Y:S01]  /*ae50*/  FFMA.FTZ R51, R98, R97, R96 ;  /* 0x0000006162337223 */ /* 0x000fe20000010060 */
[----:B------:R-:W-:Y:S01]  /*ae60*/  F2FP.F16.E4M3.UNPACK_B R96, R60.H1 ;  /* 0x0000003cff60723e */ /* 0x000fe200030006ff */
[----:B------:R-:W-:Y:S01]  /*ae70*/  HADD2.F32 R98, -RZ, R95.H0_H0 ;  /* 0x2000005fff627230 */ /* 0x000fe20000004100 */
[----:B------:R-:W-:Y:S01]  /*ae80*/  F2FP.F16.E4M3.UNPACK_B R97, R45.H1 ;  /* 0x0000002dff61723e */ /* 0x000fe200030006ff */
[----:B------:R-:W-:Y:S01]  /*ae90*/  HADD2.F32 R45, -RZ, R62.H0_H0 ;  /* 0x2000003eff2d7230 */ /* 0x000fe20000004100 */
[----:B------:R-:W-:Y:S01]  /*aea0*/  MOV R63, R47 ;  /* 0x0000002f003f7202 */ /* 0x000fe20000000f00 */
[----:B------:R-:W-:Y:S01]  /*aeb0*/  HADD2.F32 R99, -RZ, R96.H0_H0 ;  /* 0x20000060ff637230 */ /* 0x000fe20000004100 */
[----:B------:R-:W-:Y:S01]  /*aec0*/  F2FP.F16.E4M3.UNPACK_B R50, R49 ;  /* 0x00000031ff32723e */ /* 0x000fe200020006ff */
[----:B------:R-:W-:Y:S01]  /*aed0*/  HADD2.F32 R60, -RZ, R97.H0_H0 ;  /* 0x20000061ff3c7230 */ /* 0x000fe20000004100 */
[----:B------:R-:W-:Y:S01]  /*aee0*/  F2FP.F16.E4M3.UNPACK_B R47, R63 ;  /* 0x0000003fff2f723e */ /* 0x000fe200020006ff */
[----:B------:R-:W-:-:S02]  /*aef0*/  HADD2.F32 R62, -RZ, R62.H1_H1 ;  /* 0x3000003eff3e7230 */ /* 0x000fc40000004100 */
[CC--:B------:R-:W-:Y:S01]  /*af00*/  FMUL.FTZ R177, R45.reuse, R99.reuse ;  /* 0x000000632db17220 */ /* 0x0c0fe20000410000 */
[----:B------:R-:W-:Y:S02]  /*af10*/  HADD2.F32 R96, -RZ, R96.H1_H1 ;  /* 0x30000060ff607230 */ /* 0x000fe40000004100 */
[C---:B------:R-:W-:Y:S01]  /*af20*/  FMUL.FTZ R99, R60.reuse, R99 ;  /* 0x000000633c637220 */ /* 0x040fe20000410000 */
[----:B------:R-:W-:Y:S01]  /*af30*/  F2FP.F16.E4M3.UNPACK_B R49, R49.H1 ;  /* 0x00000031ff31723e */ /* 0x000fe200030006ff */
[-C--:B------:R-:W-:Y:S01]  /*af40*/  FFMA.FTZ R60, R60, R98.reuse, -R177 ;  /* 0x000000623c3c7223 */ /* 0x080fe200000108b1 */
[----:B------:R-:W-:Y:S02]  /*af50*/  HADD2.F32 R177, -RZ, R47.H0_H0 ;  /* 0x2000002fffb17230 */ /* 0x000fe40000004100 */
[----:B------:R-:W-:Y:S01]  /*af60*/  FFMA.FTZ R45, R45, R98, R99 ;  /* 0x000000622d2d7223 */ /* 0x000fe20000010063 */
[----:B------:R-:W-:Y:S02]  /*af70*/  HADD2.F32 R98, -RZ, R97.H1_H1 ;  /* 0x30000061ff627230 */ /* 0x000fe40000004100 */
[----:B------:R-:W-:-:S02]  /*af80*/  HADD2.F32 R97, -RZ, R95.H1_H1 ;  /* 0x3000005fff617230 */ /* 0x000fc40000004100 */
[-C--:B------:R-:W-:Y:S01]  /*af90*/  FMUL.FTZ R95, R62, R96.reuse ;  /* 0x000000603e5f7220 */ /* 0x080fe20000410000 */
[----:B------:R-:W-:Y:S02]  /*afa0*/  HADD2.F32 R47, -RZ, R47.H1_H1 ;  /* 0x3000002fff2f7230 */ /* 0x000fe40000004100 */
[C---:B------:R-:W-:Y:S01]  /*afb0*/  FMUL.FTZ R96, R98.reuse, R96 ;  /* 0x0000006062607220 */ /* 0x040fe20000410000 */
[-C--:B------:R-:W-:Y:S01]  /*afc0*/  FFMA.FTZ R95, R98, R97.reuse, -R95 ;  /* 0x00000061625f7223 */ /* 0x080fe2000001085f */
[----:B------:R-:W-:Y:S02]  /*afd0*/  HADD2.F32 R98, -RZ, R50.H0_H0 ;  /* 0x20000032ff627230 */ /* 0x000fe40000004100 */
[----:B------:R-:W-:Y:S01]  /*afe0*/  FFMA.FTZ R62, R62, R97, R96 ;  /* 0x000000613e3e7223 */ /* 0x000fe20000010060 */
[----:B------:R-:W-:Y:S02]  /*aff0*/  F2FP.F16.E4M3.UNPACK_B R96, R48 ;  /* 0x00000030ff60723e */ /* 0x000fe400020006ff */
[----:B------:R-:W-:-:S02]  /*b000*/  F2FP.F16.E4M3.UNPACK_B R97, R61 ;  /* 0x0000003dff61723e */ /* 0x000fc400020006ff */
[----:B------:R-:W-:Y:S01]  /*b010*/  F2FP.F16.E4M3.UNPACK_B R48, R48.H1 ;  /* 0x00000030ff30723e */ /* 0x000fe200030006ff */
[--C-:B------:R-:W-:Y:S01]  /*b020*/  HADD2.F32 R59, -RZ, R96.reuse.H0_H0 ;  /* 0x20000060ff3b7230 */ /* 0x100fe20000004100 */
[----:B------:R-:W-:Y:S01]  /*b030*/  F2FP.F16.E4M3.UNPACK_B R61, R61.H1 ;  /* 0x0000003dff3d723e */ /* 0x000fe200030006ff */
[--C-:B------:R-:W-:Y:S01]  /*b040*/  HADD2.F32 R99, -RZ, R97.reuse.H0_H0 ;  /* 0x20000061ff637230 */ /* 0x100fe20000004100 */
[----:B------:R-:W-:Y:S01]  /*b050*/  F2FP.SATFINITE.E4M3.F32.PACK_AB_MERGE_C R60, R95, R60, RZ ;  /* 0x0000003c5f3c723e */ /* 0x000fe200048070ff */
[----:B------:R-:W-:Y:S02]  /*b060*/  HADD2.F32 R96, -RZ, R96.H1_H1 ;  /* 0x30000060ff607230 */ /* 0x000fe40000004100 */
[CC--:B------:R-:W-:Y:S01]  /*b070*/  FMUL.FTZ R178, R98.reuse, R59.reuse ;  /* 0x0000003b62b27220 */ /* 0x0c0fe20000410000 */
[----:B------:R-:W-:Y:S01]  /*b080*/  FMUL.FTZ R59, R177, R59 ;  /* 0x0000003bb13b7220 */ /* 0x000fe20000410000 */
[----:B------:R-:W-:Y:S01]  /*b090*/  HADD2.F32 R97, -RZ, R97.H1_H1 ;  /* 0x30000061ff617230 */ /* 0x000fe20000004100 */
[----:B------:R-:W-:Y:S01]  /*b0a0*/  F2FP.SATFINITE.E4M3.F32.PACK_AB_MERGE_C R93, R93, R94, R60 ;  /* 0x0000005e5d5d723e */ /* 0x000fe2000480703c */
[-C--:B------:R-:W-:Y:S01]  /*b0b0*/  FFMA.FTZ R178, R177, R99.reuse, -R178 ;  /* 0x00000063b1b27223 */ /* 0x080fe200000108b2 */
[----:B------:R-:W-:Y:S01]  /*b0c0*/  FFMA.FTZ R98, R98, R99, R59 ;  /* 0x0000006362627223 */ /* 0x000fe2000001003b */
[----:B------:R-:W-:Y:S01]  /*b0d0*/  HADD2.F32 R59, -RZ, R50.H1_H1 ;  /* 0x30000032ff3b7230 */ /* 0x000fe20000004100 */
[----:B------:R-:W-:Y:S01]  /*b0e0*/  F2FP.F16.E4M3.UNPACK_B R60, R56.H1 ;  /* 0x00000038ff3c723e */ /* 0x000fe200030006ff */
[--C-:B------:R-:W-:Y:S01]  /*b0f0*/  HADD2.F32 R99, -RZ, R48.reuse.H0_H0 ;  /* 0x20000030ff637230 */ /* 0x100fe20000004100 */
[----:B------:R-:W-:Y:S01]  /*b100*/  F2FP.SATFINITE.E4M3.F32.PACK_AB_MERGE_C R45, R62, R45, RZ ;  /* 0x0000002d3e2d723e */ /* 0x000fe200048070ff */
[----:B------:R-:W-:-:S02]  /*b110*/  HADD2.F32 R48, -RZ, R48.H1_H1 ;  /* 0x30000030ff307230 */ /* 0x000fc40000004100 */
[----:B------:R-:W-:Y:S01]  /*b120*/  FMUL.FTZ R50, R59, R96 ;  /* 0x000000603b327220 */ /* 0x000fe20000410000 */
[----:B------:R-:W-:Y:S02]  /*b130*/  F2FP.F16.E4M3.UNPACK_B R62, R174.H1 ;  /* 0x000000aeff3e723e */ /* 0x000fe400030006ff */
[----:B------:R-:W-:Y:S01]  /*b140*/  F2FP.F16.E4M3.UNPACK_B R56, R56 ;  /* 0x00000038ff38723e */ /* 0x000fe200020006ff */
[CC--:B------:R-:W-:Y:S01]  /*b150*/  FFMA.FTZ R50, R47.reuse, R97.reuse, -R50 ;  /* 0x000000612f327223 */ /* 0x0c0fe20000010832 */
[----:B------:R-:W-:Y:S01]  /*b160*/  FMUL.FTZ R47, R47, R96 ;  /* 0x000000602f2f7220 */ /* 0x000fe20000410000 */
[--C-:B------:R-:W-:Y:S01]  /*b170*/  HADD2.F32 R96, -RZ, R61.reuse.H0_H0 ;  /* 0x2000003dff607230 */ /* 0x100fe20000004100 */
[----:B------:R-:W-:Y:S01]  /*b180*/  F2FP.F16.E4M3.UNPACK_B R174, R174 ;  /* 0x000000aeffae723e */ /* 0x000fe200020006ff */
[----:B------:R-:W-:Y:S02]  /*b190*/  HADD2.F32 R61, -RZ, R61.H1_H1 ;  /* 0x3000003dff3d7230 */ /* 0x000fe40000004100 */
[----:B------:R-:W-:Y:S01]  /*b1a0*/  FFMA.FTZ R47, R59, R97, R47 ;  /* 0x000000613b2f7223 */ /* 0x000fe2000001002f */
[----:B------:R-:W-:Y:S01]  /*b1b0*/  F2FP.F16.E4M3.UNPACK_B R59, R63.H1 ;  /* 0x0000003fff3b723e */ /* 0x000fe200030006ff */
[--C-:B------:R-:W-:Y:S01]  /*b1c0*/  HADD2.F32 R63, -RZ, R49.reuse.H0_H0 ;  /* 0x20000031ff3f7230 */ /* 0x100fe20000004100 */
[----:B------:R-:W-:Y:S01]  /*b1d0*/  F2FP.SATFINITE.E4M3.F32.PACK_AB_MERGE_C R57, R51, R57, R45 ;  /* 0x000000393339723e */ /* 0x000fe2000480702d */
[----:B------:R-:W-:-:S02]  /*b1e0*/  HADD2.F32 R49, -RZ, R49.H1_H1 ;  /* 0x30000031ff317230 */ /* 0x000fc40000004100 */
[--C-:B------:R-:W-:Y:S02]  /*b1f0*/  HADD2.F32 R97, -RZ, R59.reuse.H0_H0 ;  /* 0x2000003bff617230 */ /* 0x100fe40000004100 */
[-C--:B------:R-:W-:Y:S01]  /*b200*/  FMUL.FTZ R177, R63, R99.reuse ;  /* 0x000000633fb17220 */ /* 0x080fe20000410000 */
[----:B------:R-:W-:Y:S02]  /*b210*/  HADD2.F32 R59, -RZ, R59.H1_H1 ;  /* 0x3000003bff3b7230 */ /* 0x000fe40000004100 */
[--C-:B------:R-:W-:Y:S02]  /*b220*/  HADD2.F32 R95, -RZ, R62.reuse.H0_H0 ;  /* 0x2000003eff5f7230 */ /* 0x100fe40000004100 */
[C---:B------:R-:W-:Y:S01]  /*b230*/  FFMA.FTZ R177, R97.reuse, R96, -R177 ;  /* 0x0000006061b17223 */ /* 0x040fe200000108b1 */
[----:B------:R-:W-:Y:S01]  /*b240*/  FMUL.FTZ R97, R97, R99 ;  /* 0x0000006361617220 */ /* 0x000fe20000410000 */
[----:B------:R-:W-:Y:S02]  /*b250*/  HADD2.F32 R62, -RZ, R62.H1_H1 ;  /* 0x3000003eff3e7230 */ /* 0x000fe40000004100 */
[----:B------:R-:W-:-:S02]  /*b260*/  IMAD.MOV.U32 R45, RZ, RZ, R93 ;  /* 0x000000ffff2d7224 */ /* 0x000fc400078e005d */
[----:B------:R-:W-:Y:S01]  /*b270*/  FFMA.FTZ R97, R63, R96, R97 ;  /* 0x000000603f617223 */ /* 0x000fe20000010061 */
[-C--:B------:R-:W-:Y:S01]  /*b280*/  FMUL.FTZ R63, R49, R48.reuse ;  /* 0x00000030313f7220 */ /* 0x080fe20000410000 */
[----:B------:R-:W-:-:S03]  /*b290*/  FMUL.FTZ R48, R59, R48 ;  /* 0x000000303b307220 */ /* 0x000fc60000410000 */
[-C--:B------:R-:W-:Y:S01]  /*b2a0*/  FFMA.FTZ R63, R59, R61.reuse, -R63 ;  /* 0x0000003d3b3f7223 */ /* 0x080fe2000001083f */
[----:B------:R-:W-:Y:S01]  /*b2b0*/  FFMA.FTZ R49, R49, R61, R48 ;  /* 0x0000003d31317223 */ /* 0x000fe20000010030 */
        /* <DEDUP_REMOVED lines=8> */
[----:B------:R-:W-:Y:S01]  /*b340*/  F2FP.SATFINITE.E4M3.F32.PACK_AB_MERGE_C R63, R63, R177, RZ ;  /* 0x000000b13f3f723e */ /* 0x000fe200048070ff */
[----:B------:R-:W-:-:S02]  /*b350*/  HADD2.F32 R48, -RZ, R48.H1_H1 ;  /* 0x30000030ff307230 */ /* 0x000fc40000004100 */
[-C--:B------:R-:W-:Y:S01]  /*b360*/  FMUL.FTZ R96, R61, R99.reuse ;  /* 0x000000633d607220 */ /* 0x080fe20000410000 */
[----:B------:R-:W-:Y:S02]  /*b370*/  HADD2.F32 R59, -RZ, R59.H1_H1 ;  /* 0x3000003bff3b7230 */ /* 0x000fe40000004100 */
[C---:B------:R-:W-:Y:S01]  /*b380*/  FMUL.FTZ R99, R94.reuse, R99 ;  /* 0x000000635e637220 */ /* 0x040fe20000410000 */
[----:B------:R-:W-:Y:S01]  /*b390*/  F2FP.SATFINITE.E4M3.F32.PACK_AB_MERGE_C R49, R49, R97, RZ ;  /* 0x000000613131723e */ /* 0x000fe200048070ff */
        /* <DEDUP_REMOVED lines=21> */
[-C--:B------:R-:W-:Y:S01]  /*b4f0*/  F2FP.F16.E4M3.UNPACK_B R62, R173.reuse.H1 ;  /* 0x000000adff3e723e */ /* 0x080fe200030006ff */
[C---:B------:R-:W-:Y:S01]  /*b500*/  FMUL.FTZ R176, R44.reuse, R176 ;  /* 0x000000b02cb07220 */ /* 0x040fe20000410000 */
[----:B------:R-:W-:Y:S01]  /*b510*/  F2FP.F16.E4M3.UNPACK_B R173, R173 ;  /* 0x000000adffad723e */ /* 0x000fe200020006ff */
[-C--:B------:R-:W-:Y:S01]  /*b520*/  FFMA.FTZ R60, R44, R174.reuse, -R60 ;  /* 0x000000ae2c3c7223 */ /* 0x080fe2000001083c */
[----:B------:R-:W-:Y:S01]  /*b530*/  F2FP.SATFINITE.E4M3.F32.PACK_AB_MERGE_C R48, R48, R99, RZ ;  /* 0x000000633030723e */ /* 0x000fe200048070ff */
[----:B------:R-:W-:Y:S01]  /*b540*/  FFMA.FTZ R44, R56, R174, R176 ;  /* 0x000000ae382c7223 */ /* 0x000fe200000100b0 */
[----:B------:R-:W-:Y:S01]  /*b550*/  IMAD.MOV.U32 R56, RZ, RZ, R46 ;  /* 0x000000ffff387224 */ /* 0x000fe200078e002e */
[-C--:B------:R-:W-:Y:S01]  /*b560*/  F2FP.F16.E4M3.UNPACK_B R46, R175.reuse.H1 ;  /* 0x000000afff2e723e */ /* 0x080fe200030006ff */
        /* <DEDUP_REMOVED lines=13> */
[CC--:B------:R-:W-:Y:S01]  /*b640*/  FMUL.FTZ R176, R61.reuse, R177.reuse ;  /* 0x000000b13db07220 */ /* 0x0c0fe20000410000 */
[----:B------:R-:W-:Y:S02]  /*b650*/  HADD2.F32 R59, -RZ, R59.H1_H1 ;  /* 0x3000003bff3b7230 */ /* 0x000fe40000004100 */
[----:B------:R-:W-:Y:S01]  /*b660*/  FMUL.FTZ R177, R96, R177 ;  /* 0x000000b160b17220 */ /* 0x000fe20000410000 */
[----:B------:R-:W-:Y:S01]  /*b670*/  F2FP.SATFINITE.E4M3.F32.PACK_AB_MERGE_C R48, R44, R95, R48 ;  /* 0x0000005f2c30723e */ /* 0x000fe20004807030 */
[-C--:B------:R-:W-:Y:S01]  /*b680*/  FFMA.FTZ R176, R96, R174.reuse, -R176 ;  /* 0x000000ae60b07223 */ /* 0x080fe200000108b0 */
[----:B------:R-:W-:Y:S02]  /*b690*/  IMAD.MOV.U32 R44, RZ, RZ, R94 ;  /* 0x000000ffff2c7224 */ /* 0x000fe400078e005e */
        /* <DEDUP_REMOVED lines=18> */
[----:B------:R-:W-:Y:S01]  /*b7c0*/  FMUL.FTZ R60, R58, R175 ;  /* 0x000000af3a3c7220 */ /* 0x000fe20000410000 */
[----:B------:R-:W-:Y:S01]  /*b7d0*/  F2FP.SATFINITE.E4M3.F32.PACK_AB_MERGE_C R46, R46, R177, RZ ;  /* 0x000000b12e2e723e */ /* 0x000fe200048070ff */
[C---:B------:R-:W-:Y:S02]  /*b7e0*/  FMUL.FTZ R175, R56.reuse, R175 ;  /* 0x000000af38af7220 */ /* 0x040fe40000410000 */
[----:B------:R-:W-:Y:S01]  /*b7f0*/  FFMA.FTZ R60, R56, R173, -R60 ;  /* 0x000000ad383c7223 */ /* 0x000fe2000001083c */
[----:B------:R-:W-:-:S02]  /*b800*/  IMAD.MOV.U32 R56, RZ, RZ, R48 ;  /* 0x000000ffff387224 */ /* 0x000fc400078e0030 */
[----:B------:R-:W-:Y:S02]  /*b810*/  FFMA.FTZ R175, R58, R173, R175 ;  /* 0x000000ad3aaf7223 */ /* 0x000fe400000100af */
[----:B------:R-:W-:-:S03]  /*b820*/  F2FP.SATFINITE.E4M3.F32.PACK_AB_MERGE_C R59, R60, R96, R59 ;  /* 0x000000603c3b723e */ /* 0x000fc6000480703b */
[----:B------:R-:W-:Y:S02]  /*b830*/  F2FP.SATFINITE.E4M3.F32.PACK_AB_MERGE_C R174, R175, R174, R46 ;  /* 0x000000aeafae723e */ /* 0x000fe4000480702e */
[----:B------:R-:W-:Y:S01]  /*b840*/  F2FP.SATFINITE.E4M3.F32.PACK_AB_MERGE_C R175, R47, R98, R49 ;  /* 0x000000622faf723e */ /* 0x000fe20004807031 */
[----:B------:R-:W-:Y:S01]  /*b850*/  IMAD.MOV.U32 R46, RZ, RZ, R59 ;  /* 0x000000ffff2e7224 */ /* 0x000fe200078e003b */
[----:B------:R-:W-:Y:S01]  /*b860*/  MOV R47, R50 ;  /* 0x00000032002f7202 */ /* 0x000fe20000000f00 */
[----:B------:R-:W-:Y:S02]  /*b870*/  IMAD.MOV.U32 R58, RZ, RZ, R174 ;  /* 0x000000ffff3a7224 */ /* 0x000fe400078e00ae */
[----:B------:R-:W-:-:S07]  /*b880*/  IMAD.MOV.U32 R59, RZ, RZ, R175 ;  /* 0x000000ffff3b7224 */ /* 0x000fce00078e00af */
.L_x_412:
[----:B------:R-:W-:Y:S05]  /*b890*/  BSYNC B3 ;  /* 0x0000000000037941 */ /* 0x000fea0003800000 */
.L_x_411:
        /* <DEDUP_REMOVED lines=12> */
.L_x_410:
[----:B------:R-:W-:Y:S05]  /*b960*/  BSYNC B2 ;  /* 0x0000000000027941 */ /* 0x000fea0003800000 */
.L_x_409:
[----:B------:R-:W-:-:S13]  /*b970*/  ISETP.NE.AND P4, PT, R36, RZ, PT ;  /* 0x000000ff2400720c */ /* 0x000fda0003f85270 */
[----:B------:R-:W-:Y:S05]  /*b980*/  @!P4 BRA `(.L_x_404) ;  /* 0x0000000c00d4c947 */ /* 0x000fea0003800000 */
[----:B-1-3--:R-:W3:Y:S01]  /*b990*/  LDL R44, [R1+0x10] ;  /* 0x00001000012c7983 */ /* 0x00aee20000100800 */
[----:B------:R-:W-:Y:S01]  /*b9a0*/  ISETP.GE.AND P4, PT, R6, R133, PT ;  /* 0x000000850600720c */ /* 0x000fe20003f86270 */
[----:B------:R-:W-:Y:S01]  /*b9b0*/  BSSY B2, `(.L_x_413) ;  /* 0x00000e6000027945 */ /* 0x000fe20003800000 */
[----:B---3--:R-:W-:-:S04]  /*b9c0*/  LOP3.LUT P5, RZ, R44, 0x1, RZ, 0xc0, !PT ;  /* 0x000000012cff7812 */ /* 0x008fc800078ac0ff */
[----:B------:R-:W-:-:S04]  /*b9d0*/  SEL R44, R121, R162, !P5 ;  /* 0x000000a2792c7207 */ /* 0x000fc80006800000 */
[----:B------:R-:W-:-:S04]  /*b9e0*/  SHF.R.S32.HI R45, RZ, 0x1f, R44 ;  /* 0x0000001fff2d7819 */ /* 0x000fc8000001142c */
[----:B------:R-:W-:-:S04]  /*b9f0*/  LEA.HI R45, R45, R44, RZ, 0x5 ;  /* 0x0000002c2d2d7211 */ /* 0x000fc800078f28ff */
[----:B------:R-:W-:-:S04]  /*ba00*/  LEA.HI.SX32 R45, R45, R28, 0x1b ;  /* 0x0000001c2d2d7211 */ /* 0x000fc800078fdaff */
[----:B------:R-:W-:Y:S01]  /*ba10*/  SHF.R.S32.HI R44, RZ, 0x1f, R45 ;  /* 0x0000001fff2c7819 */ /* 0x000fe2000001142d */
[----:B------:R-:W-:-:S03]  /*ba20*/  IMAD.SHL.U32 R56, R45, 0x10, RZ ;  /* 0x000000102d387824 */ /* 0x000fc600078e00ff */
[----:B------:R-:W-:Y:S02]  /*ba30*/  LEA.HI R44, R44, R45, RZ, 0x2 ;  /* 0x0000002d2c2c7211 */ /* 0x000fe400078f10ff */
[----:B------:R-:W-:Y:S02]  /*ba40*/  LOP3.LUT R45, R227, 0x30, R56, 0xf8, !PT ;  /* 0x00000030e32d7812 */ /* 0x000fe400078ef838 */
[----:B------:R-:W-:Y:S02]  /*ba50*/  SHF.R.S32.HI R44, RZ, 0x2, R44 ;  /* 0x00000002ff2c7819 */ /* 0x000fe4000001142c */
[----:B------:R-:W-:-:S03]  /*ba60*/  LOP3.LUT R45, R45, R228, RZ, 0x3c, !PT ;  /* 0x000000e42d2d7212 */ /* 0x000fc600078e3cff */
[----:B------:R-:W-:-:S05]  /*ba70*/  IMAD R44, R44, 0x2800, R229 ;  /* 0x000028002c2c7824 */ /* 0x000fca00078e02e5 */
[----:B------:R-:W-:Y:S01]  /*ba80*/  IADD3 R44, R44, R45, RZ ;  /* 0x0000002d2c2c7210 */ /* 0x000fe20007ffe0ff */
[----:B------:R-:W-:-:S04]  /*ba90*/  IMAD R45, R17, 0x7800, R142 ;  /* 0x00007800112d7824 */ /* 0x000fc800078e028e */
[----:B------:R-:W-:Y:S02]  /*baa0*/  IMAD R47, R17, 0x7800, R44 ;  /* 0x00007800112f7824 */ /* 0x000fe400078e022c */
[C---:B------:R-:W-:Y:S02]  /*bab0*/  IMAD.IADD R45, R16.reuse, 0x1, R45 ;  /* 0x00000001102d7824 */ /* 0x040fe400078e022d */
[----:B------:R-:W-:-:S04]  /*bac0*/  IMAD.IADD R48, R16, 0x1, R47 ;  /* 0x0000000110307824 */ /* 0x000fc800078e022f */
[----:B------:R-:W0:Y:S04]  /*bad0*/  LDS.128 R44, [R45+0x24200] ;  /* 0x024200002d2c7984 */ /* 0x000e280000000c00 */
[----:B------:R-:W1:Y:S01]  /*bae0*/  LDS.128 R48, [R48+0x24200] ;  /* 0x0242000030307984 */ /* 0x000e620000000c00 */
[----:B------:R-:W-:Y:S05]  /*baf0*/  @P4 BRA `(.L_x_414) ;  /* 0x0000000c00444947 */ /* 0x000fea0003800000 */
[----:B------:R-:W-:Y:S02]  /*bb00*/  SHF.R.U32.HI R58, RZ, 0x8, R65 ;  /* 0x00000008ff3a7819 */ /* 0x000fe40000011641 */
[----:B------:R-:W-:Y:S02]  /*bb10*/  SHF.R.U32.HI R62, RZ, 0x8, R53 ;  /* 0x00000008ff3e7819 */ /* 0x000fe40000011635 */
[----:B------:R-:W-:Y:S01]  /*bb20*/  SHF.R.U32.HI R59, RZ, 0x8, R67 ;  /* 0x00000008ff3b7819 */ /* 0x000fe20000011643 */
[----:B------:R-:W-:Y:S01]  /*bb30*/  IMAD.SHL.U32 R63, R58, 0x100, RZ ;  /* 0x000001003a3f7824 */ /* 0x000fe200078e00ff */
[----:B------:R-:W-:Y:S01]  /*bb40*/  SHF.R.U32.HI R61, RZ, 0x10, R53 ;  /* 0x00000010ff3d7819 */ /* 0x000fe20000011635 */
[----:B------:R-:W-:Y:S01]  /*bb50*/  IMAD.SHL.U32 R62, R62, 0x100, RZ ;  /* 0x000001003e3e7824 */ /* 0x000fe200078e00ff */
[----:B------:R-:W-:Y:S01]  /*bb60*/  SHF.R.U32.HI R54, RZ, 0x10, R65 ;  /* 0x00000010ff367819 */ /* 0x000fe20000011641 */
[----:B------:R-:W-:Y:S01]  /*bb70*/  IMAD.SHL.U32 R59, R59, 0x100, RZ ;  /* 0x000001003b3b7824 */ /* 0x000fe200078e00ff */
[----:B------:R-:W-:Y:S01]  /*bb80*/  LOP3.LUT R57, R65, 0xff0000ff, RZ, 0xc0, !PT ;  /* 0xff0000ff41397812 */ /* 0x000fe200078ec0ff */
[----:B------:R-:W-:Y:S01]  /*bb90*/  IMAD.U32 R61, R61, 0x10000, RZ ;  /* 0x000100003d3d7824 */ /* 0x000fe200078e00ff */
[----:B------:R-:W-:-:S02]  /*bba0*/  LOP3.LUT R53, R53, 0xff0000ff, RZ, 0xc0, !PT ;  /* 0xff0000ff35357812 */ /* 0x000fc400078ec0ff */
[----:B------:R-:W-:Y:S02]  /*bbb0*/  LOP3.LUT R64, R67, 0xff0000ff, RZ, 0xc0, !PT ;  /* 0xff0000ff43407812 */ /* 0x000fe400078ec0ff */
[----:B------:R-:W-:Y:S02]  /*bbc0*/  LOP3.LUT R57, R57, 0xff00, R63, 0xf8, !PT ;  /* 0x0000ff0039397812 */ /* 0x000fe400078ef83f */
[----:B------:R-:W-:Y:S02]  /*bbd0*/  SHF.L.U32 R54, R54, 0x10, RZ ;  /* 0x0000001036367819 */ /* 0x000fe400000006ff */
[----:B------:R-:W-:Y:S02]  /*bbe0*/  LOP3.LUT R62, R53, 0xff00, R62, 0xf8, !PT ;  /* 0x0000ff00353e7812 */ /* 0x000fe400078ef83e */
[----:B------:R-:W-:Y:S02]  /*bbf0*/  LOP3.LUT R64, R64, 0xff00, R59, 0xf8, !PT ;  /* 0x0000ff0040407812 */ /* 0x000fe400078ef83b */
[----:B------:R-:W-:-:S02]  /*bc00*/  LOP3.LUT R59, R57, 0xff0000, R54, 0xf8, !PT ;  /* 0x00ff0000393b7812 */ /* 0x000fc400078ef836 */
[----:B------:R-:W-:Y:S02]  /*bc10*/  LOP3.LUT R57, R62, 0xff0000, R61, 0xf8, !PT ;  /* 0x00ff00003e397812 */ /* 0x000fe400078ef83d */
[----:B-1----:R-:W-:Y:S02]  /*bc20*/  F2FP.F16.E4M3.UNPACK_B R61, R49 ;  /* 0x00000031ff3d723e */ /* 0x002fe400020006ff */
[----:B------:R-:W-:Y:S02]  /*bc30*/  F2FP.F16.E4M3.UNPACK_B R63, R57 ;  /* 0x00000039ff3f723e */ /* 0x000fe400020006ff */
[----:B0-----:R-:W-:Y:S01]  /*bc40*/  F2FP.F16.E4M3.UNPACK_B R53, R45 ;  /* 0x0000002dff35723e */ /* 0x001fe200020006ff */
[----:B------:R-:W-:Y:S01]  /*bc50*/  HADD2.F32 R54, -RZ, R61.H0_H0 ;  /* 0x2000003dff367230 */ /* 0x000fe20000004100 */
[----:B------:R-:W-:Y:S01]  /*bc60*/  SHF.R.U32.HI R52, RZ, 0x10, R67 ;  /* 0x00000010ff347819 */ /* 0x000fe20000011643 */
[----:B------:R-:W-:Y:S01]  /*bc70*/  HADD2.F32 R67, -RZ, R63.H0_H0 ;  /* 0x2000003fff437230 */ /* 0x000fe20000004100 */
[----:B------:R-:W-:Y:S01]  /*bc80*/  F2FP.F16.E4M3.UNPACK_B R65, R59 ;  /* 0x0000003bff41723e */ /* 0x000fe200020006ff */
[----:B------:R-:W-:Y:S01]  /*bc90*/  HADD2.F32 R62, -RZ, R53.H0_H0 ;  /* 0x20000035ff3e7230 */ /* 0x000fe20000004100 */
[----:B------:R-:W-:Y:S01]  /*bca0*/  F2FP.F16.E4M3.UNPACK_B R49, R49.H1 ;  /* 0x00000031ff31723e */ /* 0x000fe200030006ff */
[----:B------:R-:W-:-:S02]  /*bcb0*/  HADD2.F32 R63, -RZ, R63.H1_H1 ;  /* 0x3000003fff3f7230 */ /* 0x000fc40000004100 */
[-C--:B------:R-:W-:Y:S01]  /*bcc0*/  FMUL.FTZ R92, R54, R67.reuse ;  /* 0x00000043365c7220 */ /* 0x080fe20000410000 */
[----:B------:R-:W-:Y:S02]  /*bcd0*/  HADD2.F32 R66, -RZ, R65.H0_H0 ;  /* 0x20000041ff427230 */ /* 0x000fe40000004100 */
[C---:B------:R-:W-:Y:S01]  /*bce0*/  FMUL.FTZ R67, R62.reuse, R67 ;  /* 0x000000433e437220 */ /* 0x040fe20000410000 */
[----:B------:R-:W-:Y:S01]  /*bcf0*/  HADD2.F32 R53, -RZ, R53.H1_H1 ;  /* 0x30000035ff357230 */ /* 0x000fe20000004100 */
[----:B------:R-:W-:Y:S01]  /*bd00*/  F2FP.F16.E4M3.UNPACK_B R59, R59.H1 ;  /* 0x0000003bff3b723e */ /* 0x000fe200030006ff */
[----:B------:R-:W-:Y:S02]  /*bd10*/  HADD2.F32 R65, -RZ, R65.H1_H1 ;  /* 0x30000041ff417230 */ /* 0x000fe40000004100 */
[-C--:B------:R-:W-:Y:S01]  /*bd20*/  FFMA.FTZ R62, R62, R66.reuse, -R92 ;  /* 0x000000423e3e7223 */ /* 0x080fe2000001085c */
        /* <DEDUP_REMOVED lines=13> */
[----:B------:R-:W-:-:S02]  /*be00*/  HADD2.F32 R45, -RZ, R49.H0_H0 ;  /* 0x20000031ff2d7230 */ /* 0x000fc40000004100 */
[----:B------:R-:W-:Y:S02]  /*be10*/  HADD2.F32 R67, -RZ, R63.H0_H0 ;  /* 0x2000003fff437230 */ /* 0x000fe40000004100 */
[----:B------:R-:W-:Y:S02]  /*be20*/  HADD2.F32 R57, -RZ, R65.H0_H0 ;  /* 0x20000041ff397230 */ /* 0x000fe40000004100 */
[----:B------:R-:W-:Y:S02]  /*be30*/  HADD2.F32 R49, -RZ, R49.H1_H1 ;  /* 0x30000031ff317230 */ /* 0x000fe40000004100 */
[-C--:B------:R-:W-:Y:S01]  /*be40*/  FMUL.FTZ R92, R45, R67.reuse ;  /* 0x000000432d5c7220 */ /* 0x080fe20000410000 */
[----:B------:R-:W-:Y:S02]  /*be50*/  HADD2.F32 R63, -RZ, R63.H1_H1 ;  /* 0x3000003fff3f7230 */ /* 0x000fe40000004100 */
[----:B------:R-:W-:Y:S01]  /*be60*/  FMUL.FTZ R67, R57, R67 ;  /* 0x0000004339437220 */ /* 0x000fe20000410000 */
[----:B------:R-:W-:-:S02]  /*be70*/  HADD2.F32 R65, -RZ, R65.H1_H1 ;  /* 0x30000041ff417230 */ /* 0x000fc40000004100 */
[-C--:B------:R-:W-:Y:S01]  /*be80*/  FFMA.FTZ R57, R57, R66.reuse, -R92 ;  /* 0x0000004239397223 */ /* 0x080fe2000001085c */
[----:B------:R-:W-:Y:S02]  /*be90*/  HADD2.F32 R59, -RZ, R59.H1_H1 ;  /* 0x3000003bff3b7230 */ /* 0x000fe40000004100 */
[----:B------:R-:W-:Y:S01]  /*bea0*/  FFMA.FTZ R45, R45, R66, R67 ;  /* 0x000000422d2d7223 */ /* 0x000fe20000010043 */
[-C--:B------:R-:W-:Y:S01]  /*beb0*/  FMUL.FTZ R66, R49, R63.reuse ;  /* 0x0000003f31427220 */ /* 0x080fe20000410000 */
[----:B------:R-:W-:-:S03]  /*bec0*/  FMUL.FTZ R67, R65, R63 ;  /* 0x0000003f41437220 */ /* 0x000fc60000410000 */
[-C--:B------:R-:W-:Y:S01]  /*bed0*/  FFMA.FTZ R63, R65, R59.reuse, -R66 ;  /* 0x0000003b413f7223 */ /* 0x080fe20000010842 */
[----:B------:R-:W-:Y:S01]  /*bee0*/  FFMA.FTZ R59, R49, R59, R67 ;  /* 0x0000003b313b7223 */ /* 0x000fe20000010043 */
[----:B------:R-:W-:Y:S01]  /*bef0*/  LOP3.LUT R49, R55, 0xff00, R60, 0xf8, !PT ;  /* 0x0000ff0037317812 */ /* 0x000fe200078ef83c */
[----:B------:R-:W-:Y:S02]  /*bf00*/  IMAD.U32 R55, R52, 0x10000, RZ ;  /* 0x0001000034377824 */ /* 0x000fe400078e00ff */
[----:B------:R-:W-:Y:S01]  /*bf10*/  IMAD.U32 R52, R58, 0x10000, RZ ;  /* 0x000100003a347824 */ /* 0x000fe200078e00ff */
[----:B------:R-:W-:Y:S01]  /*bf20*/  F2FP.SATFINITE.E4M3.F32.PACK_AB_MERGE_C R57, R63, R57, RZ ;  /* 0x000000393f39723e */ /* 0x000fe200048070ff */
[----:B------:R-:W-:Y:S01]  /*bf30*/  IMAD.MOV.U32 R60, RZ, RZ, R47 ;  /* 0x000000ffff3c7224 */ /* 0x000fe200078e002f */
[----:B------:R-:W-:Y:S02]  /*bf40*/  LOP3.LUT R58, R64, 0xff0000, R55, 0xf8, !PT ;  /* 0x00ff0000403a7812 */ /* 0x000fe400078ef837 */
[----:B------:R-:W-:-:S02]  /*bf50*/  LOP3.LUT R49, R49, 0xff0000, R52, 0xf8, !PT ;  /* 0x00ff000031317812 */ /* 0x000fc400078ef834 */
[----:B------:R-:W-:Y:S02]  /*bf60*/  F2FP.F16.E4M3.UNPACK_B R52, R51 ;  /* 0x00000033ff34723e */ /* 0x000fe400020006ff */
[----:B------:R-:W-:Y:S02]  /*bf70*/  F2FP.F16.E4M3.UNPACK_B R64, R49 ;  /* 0x00000031ff40723e */ /* 0x000fe400020006ff */
[----:B------:R-:W-:Y:S01]  /*bf80*/  F2FP.F16.E4M3.UNPACK_B R47, R60 ;  /* 0x0000003cff2f723e */ /* 0x000fe200020006ff */
[----:B------:R-:W-:Y:S01]  /*bf90*/  HADD2.F32 R66, -RZ, R52.H0_H0 ;  /* 0x20000034ff427230 */ /* 0x000fe20000004100 */
[----:B------:R-:W-:Y:S01]  /*bfa0*/  F2FP.F16.E4M3.UNPACK_B R65, R58 ;  /* 0x0000003aff41723e */ /* 0x000fe200020006ff */
[----:B------:R-:W-:Y:S01]  /*bfb0*/  HADD2.F32 R55, -RZ, R64.H0_H0 ;  /* 0x20000040ff377230 */ /* 0x000fe20000004100 */
[----:B------:R-:W-:Y:S01]  /*bfc0*/  F2FP.F16.E4M3.UNPACK_B R51, R51.H1 ;  /* 0x00000033ff33723e */ /* 0x000fe200030006ff */
[----:B------:R-:W-:Y:S01]  /*bfd0*/  HADD2.F32 R92, -RZ, R47.H0_H0 ;  /* 0x2000002fff5c7230 */ /* 0x000fe20000004100 */
[----:B------:R-:W-:Y:S01]  /*bfe0*/  F2FP.F16.E4M3.UNPACK_B R49, R49.H1 ;  /* 0x00000031ff31723e */ /* 0x000fe200030006ff */
        /* <DEDUP_REMOVED lines=8> */
[----:B------:R-:W-:Y:S01]  /*c070*/  HADD2.F32 R55, -RZ, R52.H1_H1 ;  /* 0x30000034ff377230 */ /* 0x000fe20000004100 */
[----:B------:R-:W-:Y:S01]  /*c080*/  F2FP.F16.E4M3.UNPACK_B R58, R58.H1 ;  /* 0x0000003aff3a723e */ /* 0x000fe200030006ff */
[--C-:B------:R-:W-:Y:S01]  /*c090*/  HADD2.F32 R67, -RZ, R49.reuse.H0_H0 ;  /* 0x20000031ff437230 */ /* 0x100fe20000004100 */
[----:B------:R-:W-:Y:S01]  /*c0a0*/  F2FP.SATFINITE.E4M3.F32.PACK_AB_MERGE_C R61, R61, R62, R57 ;  /* 0x0000003e3d3d723e */ /* 0x000fe20004807039 */
[----:B------:R-:W-:-:S02]  /*c0b0*/  HADD2.F32 R49, -RZ, R49.H1_H1 ;  /* 0x30000031ff317230 */ /* 0x000fc40000004100 */
[----:B------:R-:W-:Y:S01]  /*c0c0*/  FMUL.FTZ R52, R55, R64 ;  /* 0x0000004037347220 */ /* 0x000fe20000410000 */
[----:B------:R-:W-:Y:S02]  /*c0d0*/  F2FP.F16.E4M3.UNPACK_B R57, R48.H1 ;  /* 0x00000030ff39723e */ /* 0x000fe400030006ff */
[----:B------:R-:W-:Y:S01]  /*c0e0*/  F2FP.SATFINITE.E4M3.F32.PACK_AB_MERGE_C R45, R59, R45, RZ ;  /* 0x0000002d3b2d723e */ /* 0x000fe200048070ff */
[CC--:B------:R-:W-:Y:S01]  /*c0f0*/  FFMA.FTZ R52, R47.reuse, R65.reuse, -R52 ;  /* 0x000000412f347223 */ /* 0x0c0fe20000010834 */
[----:B------:R-:W-:Y:S01]  /*c100*/  FMUL.FTZ R47, R47, R64 ;  /* 0x000000402f2f7220 */ /* 0x000fe20000410000 */
[--C-:B------:R-:W-:Y:S01]  /*c110*/  HADD2.F32 R64, -RZ, R58.reuse.H0_H0 ;  /* 0x2000003aff407230 */ /* 0x100fe20000004100 */
[----:B------:R-:W-:Y:S01]  /*c120*/  F2FP.F16.E4M3.UNPACK_B R59, R170.H1 ;  /* 0x000000aaff3b723e */ /* 0x000fe200030006ff */
[----:B------:R-:W-:Y:S02]  /*c130*/  HADD2.F32 R58, -RZ, R58.H1_H1 ;  /* 0x3000003aff3a7230 */ /* 0x000fe40000004100 */
[----:B------:R-:W-:Y:S01]  /*c140*/  FFMA.FTZ R47, R55, R65, R47 ;  /* 0x00000041372f7223 */ /* 0x000fe2000001002f */
[----:B------:R-:W-:Y:S01]  /*c150*/  F2FP.F16.E4M3.UNPACK_B R55, R60.H1 ;  /* 0x0000003cff37723e */ /* 0x000fe200030006ff */
[--C-:B------:R-:W-:Y:S01]  /*c160*/  HADD2.F32 R60, -RZ, R51.reuse.H0_H0 ;  /* 0x20000033ff3c7230 */ /* 0x100fe20000004100 */
[----:B------:R-:W-:Y:S01]  /*c170*/  F2FP.F16.E4M3.UNPACK_B R48, R48 ;  /* 0x00000030ff30723e */ /* 0x000fe200020006ff */
[----:B------:R-:W-:Y:S01]  /*c180*/  HADD2.F32 R51, -RZ, R51.H1_H1 ;  /* 0x30000033ff337230 */ /* 0x000fe20000004100 */
[----:B------:R-:W-:Y:S01]  /*c190*/  F2FP.F16.E4M3.UNPACK_B R170, R170 ;  /* 0x000000aaffaa723e */ /* 0x000fe200020006ff */
[----:B------:R-:W-:-:S02]  /*c1a0*/  HADD2.F32 R65, -RZ, R55.H0_H0 ;  /* 0x20000037ff417230 */ /* 0x000fc40000004100 */
[-C--:B------:R-:W-:Y:S01]  /*c1b0*/  FMUL.FTZ R92, R60, R67.reuse ;  /* 0x000000433c5c7220 */ /* 0x080fe20000410000 */
[----:B------:R-:W-:Y:S02]  /*c1c0*/  HADD2.F32 R55, -RZ, R55.H1_H1 ;  /* 0x30000037ff377230 */ /* 0x000fe40000004100 */
[--C-:B------:R-:W-:Y:S02]  /*c1d0*/  HADD2.F32 R63, -RZ, R59.reuse.H0_H0 ;  /* 0x2000003bff3f7230 */ /* 0x100fe40000004100 */
[C---:B------:R-:W-:Y:S01]  /*c1e0*/  FFMA.FTZ R92, R65.reuse, R64, -R92 ;  /* 0x00000040415c7223 */ /* 0x040fe2000001085c */
[----:B------:R-:W-:Y:S01]  /*c1f0*/  FMUL.FTZ R65, R65, R67 ;  /* 0x0000004341417220 */ /* 0x000fe20000410000 */
[----:B------:R-:W-:-:S03]  /*c200*/  HADD2.F32 R59, -RZ, R59.H1_H1 ;  /* 0x3000003bff3b7230 */ /* 0x000fc60000004100 */
        /* <DEDUP_REMOVED lines=10> */
[----:B------:R-:W-:Y:S01]  /*c2b0*/  HADD2.F32 R67, -RZ, R49.H0_H0 ;  /* 0x20000031ff437230 */ /* 0x000fe20000004100 */
        /* <DEDUP_REMOVED lines=8> */
[----:B------:R-:W-:Y:S01]  /*c340*/  FFMA.FTZ R64, R62, R63, -R64 ;  /* 0x0000003f3e407223 */ /* 0x000fe20000010840 */
[----:B------:R-:W-:Y:S01]  /*c350*/  F2FP.SATFINITE.E4M3.F32.PACK_AB_MERGE_C R93, R52, R93, R60 ;  /* 0x0000005d345d723e */ /* 0x000fe2000480703c */
[----:B------:R-:W-:Y:S01]  /*c360*/  FFMA.FTZ R67, R58, R63, R67 ;  /* 0x0000003f3a437223 */ /* 0x000fe20000010043 */
[-C--:B------:R-:W-:Y:S01]  /*c370*/  FMUL.FTZ R58, R57, R49.reuse ;  /* 0x00000031393a7220 */ /* 0x080fe20000410000 */
[----:B------:R-:W-:Y:S01]  /*c380*/  FMUL.FTZ R49, R55, R49 ;  /* 0x0000003137317220 */ /* 0x000fe20000410000 */
[----:B------:R-:W-:Y:S01]  /*c390*/  HADD2.F32 R63, -RZ, R168.H0_H0 ;  /* 0x200000a8ff3f7230 */ /* 0x000fe20000004100 */
[----:B------:R-:W-:Y:S01]  /*c3a0*/  F2FP.SATFINITE.E4M3.F32.PACK_AB_MERGE_C R51, R47, R66, R51 ;  /* 0x000000422f33723e */ /* 0x000fe20004807033 */
[-C--:B------:R-:W-:Y:S01]  /*c3b0*/  FFMA.FTZ R55, R55, R59.reuse, -R58 ;  /* 0x0000003b37377223 */ /* 0x080fe2000001083a */
[----:B------:R-:W-:Y:S01]  /*c3c0*/  FFMA.FTZ R49, R57, R59, R49 ;  /* 0x0000003b39317223 */ /* 0x000fe20000010031 */
[----:B------:R-:W-:-:S02]  /*c3d0*/  HADD2.F32 R57, -RZ, R48.H0_H0 ;  /* 0x20000030ff397230 */ /* 0x000fc40000004100 */
[----:B------:R-:W-:Y:S01]  /*c3e0*/  HADD2.F32 R59, -RZ, R44.H0_H0 ;  /* 0x2000002cff3b7230 */ /* 0x000fe20000004100 */
[----:B------:R-:W-:Y:S01]  /*c3f0*/  F2FP.SATFINITE.E4M3.F32.PACK_AB_MERGE_C R55, R55, R64, RZ ;  /* 0x000000403737723e */ /* 0x000fe200048070ff */
[----:B------:R-:W-:Y:S02]  /*c400*/  HADD2.F32 R58, -RZ, R170.H0_H0 ;  /* 0x200000aaff3a7230 */ /* 0x000fe40000004100 */
[-C--:B------:R-:W-:Y:S01]  /*c410*/  FMUL.FTZ R62, R57, R63.reuse ;  /* 0x0000003f393e7220 */ /* 0x080fe20000410000 */
[----:B------:R-:W-:Y:S02]  /*c420*/  HADD2.F32 R168, -RZ, R168.H1_H1 ;  /* 0x300000a8ffa87230 */ /* 0x000fe40000004100 */
[C---:B------:R-:W-:Y:S01]  /*c430*/  FMUL.FTZ R63, R59.reuse, R63 ;  /* 0x0000003f3b3f7220 */ /* 0x040fe20000410000 */
[----:B------:R-:W-:Y:S02]  /*c440*/  HADD2.F32 R48, -RZ, R48.H1_H1 ;  /* 0x30000030ff307230 */ /* 0x000fe40000004100 */
[----:B------:R-:W-:Y:S01]  /*c450*/  FFMA.FTZ R62, R59, R58, -R62 ;  /* 0x0000003a3b3e7223 */ /* 0x000fe2000001083e */
[----:B------:R-:W-:-:S02]  /*c460*/  HADD2.F32 R44, -RZ, R44.H1_H1 ;  /* 0x3000002cff2c7230 */ /* 0x000fc40000004100 */
[----:B------:R-:W-:Y:S01]  /*c470*/  FFMA.FTZ R63, R57, R58, R63 ;  /* 0x0000003a393f7223 */ /* 0x000fe2000001003f */
[----:B------:R-:W-:Y:S02]  /*c480*/  HADD2.F32 R170, -RZ, R170.H1_H1 ;  /* 0x300000aaffaa7230 */ /* 0x000fe40000004100 */
[-C--:B------:R-:W-:Y:S01]  /*c490*/  FMUL.FTZ R57, R48, R168.reuse ;  /* 0x000000a830397220 */ /* 0x080fe20000410000 */
[-C--:B------:R-:W-:Y:S01]  /*c4a0*/  F2FP.F16.E4M3.UNPACK_B R59, R171.reuse.H1 ;  /* 0x000000abff3b723e */ /* 0x080fe200030006ff */
[C---:B------:R-:W-:Y:S01]  /*c4b0*/  FMUL.FTZ R168, R44.reuse, R168 ;  /* 0x000000a82ca87220 */ /* 0x040fe20000410000 */
[----:B------:R-:W-:Y:S01]  /*c4c0*/  F2FP.F16.E4M3.UNPACK_B R171, R171 ;  /* 0x000000abffab723e */ /* 0x000fe200020006ff */
[-C--:B------:R-:W-:Y:S01]  /*c4d0*/  FFMA.FTZ R57, R44, R170.reuse, -R57 ;  /* 0x000000aa2c397223 */ /* 0x080fe20000010839 */
[----:B------:R-:W-:Y:S02]  /*c4e0*/  IMAD.MOV.U32 R47, RZ, RZ, R93 ;  /* 0x000000ffff2f7224 */ /* 0x000fe400078e005d */
[----:B------:R-:W-:Y:S01]  /*c4f0*/  FFMA.FTZ R44, R48, R170, R168 ;  /* 0x000000aa302c7223 */ /* 0x000fe200000100a8 */
[----:B------:R-:W-:Y:S01]  /*c500*/  MOV R48, R46 ;  /* 0x0000002e00307202 */ /* 0x000fe20000000f00 */
[--C-:B------:R-:W-:Y:S01]  /*c510*/  HADD2.F32 R92, -RZ, R59.reuse.H0_H0 ;  /* 0x2000003bff5c7230 */ /* 0x100fe20000004100 */
[----:B------:R-:W-:Y:S01]  /*c520*/  F2FP.SATFINITE.E4M3.F32.PACK_AB_MERGE_C R62, R57, R62, R55 ;  /* 0x0000003e393e723e */ /* 0x000fe20004807037 */
[----:B------:R-:W-:Y:S01]  /*c530*/  HADD2.F32 R59, -RZ, R59.H1_H1 ;  /* 0x3000003bff3b7230 */ /* 0x000fe20000004100 */
[----:B------:R-:W-:-:S02]  /*c540*/  F2FP.F16.E4M3.UNPACK_B R46, R169.H1 ;  /* 0x000000a9ff2e723e */ /* 0x000fc400030006ff */
[----:B------:R-:W-:Y:S02]  /*c550*/  F2FP.F16.E4M3.UNPACK_B R57, R50.H1 ;  /* 0x00000032ff39723e */ /* 0x000fe400030006ff */
[----:B------:R-:W-:Y:S01]  /*c560*/  F2FP.F16.E4M3.UNPACK_B R55, R48.H1 ;  /* 0x00000030ff37723e */ /* 0x000fe200030006ff */
[--C-:B------:R-:W-:Y:S01]  /*c570*/  HADD2.F32 R95, -RZ, R46.reuse.H0_H0 ;  /* 0x2000002eff5f7230 */ /* 0x100fe20000004100 */
[----:B------:R-:W-:Y:S01]  /*c580*/  F2FP.F16.E4M3.UNPACK_B R169, R169 ;  /* 0x000000a9ffa9723e */ /* 0x000fe200020006ff */
[----:B------:R-:W-:Y:S01]  /*c590*/  HADD2.F32 R58, -RZ, R57.H0_H0 ;  /* 0x20000039ff3a7230 */ /* 0x000fe20000004100 */
[----:B------:R-:W-:Y:S01]  /*c5a0*/  F2FP.F16.E4M3.UNPACK_B R50, R50 ;  /* 0x00000032ff32723e */ /* 0x000fe200020006ff */
[----:B------:R-:W-:Y:S01]  /*c5b0*/  HADD2.F32 R64, -RZ, R55.H0_H0 ;  /* 0x20000037ff407230 */ /* 0x000fe20000004100 */
[----:B------:R-:W-:Y:S01]  /*c5c0*/  F2FP.F16.E4M3.UNPACK_B R48, R48 ;  /* 0x00000030ff30723e */ /* 0x000fe200020006ff */
[----:B------:R-:W-:Y:S02]  /*c5d0*/  HADD2.F32 R46, -RZ, R46.H1_H1 ;  /* 0x3000002eff2e7230 */ /* 0x000fe40000004100 */
[----:B------:R-:W-:Y:S01]  /*c5e0*/  FMUL.FTZ R94, R58, R95 ;  /* 0x0000005f3a5e7220 */ /* 0x000fe20000410000 */
[----:B------:R-:W-:-:S02]  /*c5f0*/  HADD2.F32 R57, -RZ, R57.H1_H1 ;  /* 0x30000039ff397230 */ /* 0x000fc40000004100 */
[C---:B------:R-:W-:Y:S01]  /*c600*/  FMUL.FTZ R95, R64.reuse, R95 ;  /* 0x0000005f405f7220 */ /* 0x040fe20000410000 */
[----:B------:R-:W-:Y:S02]  /*c610*/  HADD2.F32 R55, -RZ, R55.H1_H1 ;  /* 0x30000037ff377230 */ /* 0x000fe40000004100 */
[-C--:B------:R-:W-:Y:S01]  /*c620*/  FFMA.FTZ R94, R64, R92.reuse, -R94 ;  /* 0x0000005c405e7223 */ /* 0x080fe2000001085e */
[----:B------:R-:W-:Y:S01]  /*c630*/  FFMA.FTZ R95, R58, R92, R95 ;  /* 0x0000005c3a5f7223 */ /* 0x000fe2000001005f */
[-C--:B------:R-:W-:Y:S01]  /*c640*/  FMUL.FTZ R58, R57, R46.reuse ;  /* 0x0000002e393a7220 */ /* 0x080fe20000410000 */
[C---:B------:R-:W-:Y:S01]  /*c650*/  FMUL.FTZ R46, R55.reuse, R46 ;  /* 0x0000002e372e7220 */ /* 0x040fe20000410000 */
[----:B------:R-:W-:Y:S02]  /*c660*/  HADD2.F32 R92, -RZ, R169.H0_H0 ;  /* 0x200000a9ff5c7230 */ /* 0x000fe40000004100 */
        /* <DEDUP_REMOVED lines=14> */
[----:B------:R-:W-:Y:S01]  /*c750*/  FMUL.FTZ R57, R50, R169 ;  /* 0x000000a932397220 */ /* 0x000fe20000410000 */
[----:B------:R-:W-:Y:S01]  /*c760*/  F2FP.SATFINITE.E4M3.F32.PACK_AB_MERGE_C R95, R46, R95, RZ ;  /* 0x0000005f2e5f723e */ /* 0x000fe200048070ff */
[C---:B------:R-:W-:Y:S02]  /*c770*/  FMUL.FTZ R169, R48.reuse, R169 ;  /* 0x000000a930a97220 */ /* 0x040fe40000410000 */
[----:B------:R-:W-:Y:S01]  /*c780*/  FFMA.FTZ R57, R48, R171, -R57 ;  /* 0x000000ab30397223 */ /* 0x000fe20000010839 */
[----:B------:R-:W-:Y:S01]  /*c790*/  F2FP.SATFINITE.E4M3.F32.PACK_AB_MERGE_C R48, R49, R67, RZ ;  /* 0x000000433130723e */ /* 0x000fe200048070ff */
[----:B------:R-:W-:Y:S01]  /*c7a0*/  FFMA.FTZ R169, R50, R171, R169 ;  /* 0x000000ab32a97223 */ /* 0x000fe200000100a9 */
[----:B------:R-:W-:Y:S01]  /*c7b0*/  F2FP.SATFINITE.E4M3.F32.PACK_AB_MERGE_C R49, R53, R54, R45 ;  /* 0x000000363531723e */ /* 0x000fe2000480702d */
[----:B------:R-:W-:Y:S01]  /*c7c0*/  IMAD.MOV.U32 R45, RZ, RZ, R61 ;  /* 0x000000ffff2d7224 */ /* 0x000fe200078e003d */
[----:B------:R-:W-:Y:S01]  /*c7d0*/  F2FP.SATFINITE.E4M3.F32.PACK_AB_MERGE_C R48, R44, R63, R48 ;  /* 0x0000003f2c30723e */ /* 0x000fe20004807030 */
[----:B------:R-:W-:Y:S01]  /*c7e0*/  IMAD.MOV.U32 R44, RZ, RZ, R62 ;  /* 0x000000ffff2c7224 */ /* 0x000fe200078e003e */
[----:B------:R-:W-:-:S02]  /*c7f0*/  F2FP.SATFINITE.E4M3.F32.PACK_AB_MERGE_C R46, R57, R64, R55 ;  /* 0x00000040392e723e */ /* 0x000fc40004807037 */
[----:B------:R-:W-:-:S07]  /*c800*/  F2FP.SATFINITE.E4M3.F32.PACK_AB_MERGE_C R50, R169, R92, R95 ;  /* 0x0000005ca932723e */ /* 0x000fce000480705f */
.L_x_414:
[----:B------:R-:W-:Y:S05]  /*c810*/  BSYNC B2 ;  /* 0x0000000000027941 */ /* 0x000fea0003800000 */
.L_x_413:
[----:B------:R-:W-:-:S04]  /*c820*/  IADD3 R57, P4, P5, R118, R140, R29 ;  /* 0x0000008c76397210 */ /* 0x000fc80007d9e01d */
[----:B------:R-:W-:Y:S02]  /*c830*/  IADD3.X R54, R4, R172, R32, P4, P5 ;  /* 0x000000ac04367210 */ /* 0x000fe400027ea420 */
[----:B------:R-:W-:-:S13]  /*c840*/  ISETP.GE.AND P4, PT, R56, R156, PT ;  /* 0x0000009c3800720c */ /* 0x000fda0003f86270 */
[--C-:B------:R-:W-:Y:S02]  /*c850*/  @!P4 SHF.R.S32.HI R53, RZ, 0x1f, R56.reuse ;  /* 0x0000001fff35c819 */ /* 0x100fe40000011438 */
[----:B------:R-:W-:-:S04]  /*c860*/  @!P4 IADD3 R55, P5, P6, R118, R140, R56 ;  /* 0x0000008c7637c210 */ /* 0x000fc80007ebe038 */
[----:B------:R-:W-:Y:S02]  /*c870*/  @!P4 IADD3.X R172, R4, R172, R53, P5, P6 ;  /* 0x000000ac04acc210 */ /* 0x000fe40002fec435 */
[----:B------:R-:W-:-:S05]  /*c880*/  IADD3 R52, P5, R57, R124, RZ ;  /* 0x0000007c39347210 */ /* 0x000fca0007fbe0ff */
[----:B------:R-:W-:Y:S01]  /*c890*/  IMAD.X R53, R54, 0x1, R125, P5 ;  /* 0x0000000136357824 */ /* 0x000fe200028e067d */
[----:B------:R-:W-:-:S04]  /*c8a0*/  @!P4 IADD3 R54, P5, R55, R124, RZ ;  /* 0x0000007c3736c210 */ /* 0x000fc80007fbe0ff */
[----:B0-----:R4:W-:Y:S01]  /*c8b0*/  STG.E.128 desc[UR54][R52.64], R44 ;  /* 0x0000002c34007986 */ /* 0x0019e2000c101d36 */
[----:B------:R-:W-:-:S05]  /*c8c0*/  @!P4 IMAD.X R55, R172, 0x1, R125, P5 ;  /* 0x00000001ac37c824 */ /* 0x000fca00028e067d */
[----:B-1----:R4:W-:Y:S03]  /*c8d0*/  @!P4 STG.E.128 desc[UR54][R54.64], R48 ;  /* 0x000000303600c986 */ /* 0x0029e6000c101d36 */
.L_x_404:
[----:B------:R-:W-:Y:S05]  /*c8e0*/  BSYNC B1 ;  /* 0x0000000000017941 */ /* 0x000fea0003800000 */
.L_x_403:
[----:B-1-34-:R-:W-:Y:S01]  /*c8f0*/  IADD3 R45, R220, 0x80, RZ ;  /* 0x00000080dc2d7810 */ /* 0x01afe20007ffe0ff */
[----:B------:R-:W-:-:S04]  /*c900*/  IMAD R44, R147, R138, RZ ;  /* 0x0000008a932c7224 */ /* 0x000fc800078e02ff */
[----:B------:R-:W-:-:S04]  /*c910*/  IMAD.WIDE.U32 R136, R45, R138, R136 ;  /* 0x0000008a2d887225 */ /* 0x000fc800078e0088 */
[----:B------:R-:W-:Y:S01]  /*c920*/  IMAD R139, R45, R139, R44 ;  /* 0x0000008b2d8b7224 */ /* 0x000fe200078e022c */
[----:B------:R-:W-:Y:S06]  /*c930*/  @P3 BRA `(.L_x_373) ;  /* 0x00000030008c3947 */ /* 0x000fec0003800000 */
[----:B------:R-:W-:Y:S01]  /*c940*/  ISETP.NE.AND P3, PT, R34, RZ, PT ;  /* 0x000000ff2200720c */ /* 0x000fe20003f65270 */
[----:B------:R-:W-:Y:S01]  /*c950*/  BSSY B1, `(.L_x_415) ;  /* 0x00000f5000017945 */ /* 0x000fe20003800000 */
[----:B------:R-:W-:-:S11]  /*c960*/  IMAD.IADD R56, R137, 0x1, R139 ;  /* 0x0000000189387824 */ /* 0x000fd600078e028b */
[----:B------:R-:W-:Y:S05]  /*c970*/  @!P3 BRA `(.L_x_416) ;  /* 0x0000000c00c8b947 */ /* 0x000fea0003800000 */
[----:B------:R-:W-:Y:S01]  /*c980*/  SEL R44, R121, R162, !P0 ;  /* 0x000000a2792c7207 */ /* 0x000fe20004000000 */
[----:B------:R-:W-:Y:S01]  /*c990*/  BSSY B2, `(.L_x_417) ;  /* 0x00000e6000027945 */ /* 0x000fe20003800000 */
[----:B------:R-:W-:Y:S02]  /*c9a0*/  IADD3 R53, P3, P4, R118, R136, R26 ;  /* 0x0000008876357210 */ /* 0x000fe40007c7e01a */
[----:B------:R-:W-:Y:S02]  /*c9b0*/  SHF.R.S32.HI R45, RZ, 0x1f, R44 ;  /* 0x0000001fff2d7819 */ /* 0x000fe4000001142c */
[----:B------:R-:W-:Y:S02]  /*c9c0*/  IADD3.X R54, R4, R56, R30, P3, P4 ;  /* 0x0000003804367210 */ /* 0x000fe40001fe841e */
[----:B------:R-:W-:Y:S02]  /*c9d0*/  LEA.HI R45, R45, R44, RZ, 0x5 ;  /* 0x0000002c2d2d7211 */ /* 0x000fe400078f28ff */
[----:B------:R-:W-:-:S02]  /*c9e0*/  ISETP.GE.AND P3, PT, R18, R133, PT ;  /* 0x000000851200720c */ /* 0x000fc40003f66270 */
[----:B------:R-:W-:-:S04]  /*c9f0*/  LEA.HI.SX32 R45, R45, R120, 0x1b ;  /* 0x000000782d2d7211 */ /* 0x000fc800078fdaff */
[----:B------:R-:W-:Y:S01]  /*ca00*/  SHF.R.S32.HI R44, RZ, 0x1f, R45 ;  /* 0x0000001fff2c7819 */ /* 0x000fe2000001142d */
[----:B------:R-:W-:-:S03]  /*ca10*/  IMAD.SHL.U32 R55, R45, 0x10, RZ ;  /* 0x000000102d377824 */ /* 0x000fc600078e00ff */
[----:B------:R-:W-:-:S04]  /*ca20*/  LEA.HI R44, R44, R45, RZ, 0x2 ;  /* 0x0000002d2c2c7211 */ /* 0x000fc800078f10ff */
[----:B------:R-:W-:Y:S02]  /*ca30*/  SHF.R.S32.HI R45, RZ, 0x2, R44 ;  /* 0x00000002ff2d7819 */ /* 0x000fe4000001142c */
[----:B------:R-:W-:-:S03]  /*ca40*/  LOP3.LUT R44, R231, 0x30, R55, 0xf8, !PT ;  /* 0x00000030e72c7812 */ /* 0x000fc600078ef837 */
[----:B------:R-:W-:Y:S01]  /*ca50*/  IMAD R45, R45, 0x2800, R232 ;  /* 0x000028002d2d7824 */ /* 0x000fe200078e02e8 */
[----:B------:R-:W-:-:S05]  /*ca60*/  LOP3.LUT R44, R44, R9, RZ, 0x3c, !PT ;  /* 0x000000092c2c7212 */ /* 0x000fca00078e3cff */
[----:B------:R-:W-:Y:S02]  /*ca70*/  IMAD.IADD R44, R45, 0x1, R44 ;  /* 0x000000012d2c7824 */ /* 0x000fe400078e022c */
[C---:B------:R-:W-:Y:S02]  /*ca80*/  IMAD R45, R17.reuse, 0x7800, R143 ;  /* 0x00007800112d7824 */ /* 0x040fe400078e028f */
[----:B------:R-:W-:Y:S02]  /*ca90*/  IMAD R47, R17, 0x7800, R44 ;  /* 0x00007800112f7824 */ /* 0x000fe400078e022c */
[C---:B------:R-:W-:Y:S02]  /*caa0*/  IMAD.IADD R45, R16.reuse, 0x1, R45 ;  /* 0x00000001102d7824 */ /* 0x040fe400078e022d */
[----:B------:R-:W-:-:S04]  /*cab0*/  IMAD.IADD R48, R16, 0x1, R47 ;  /* 0x0000000110307824 */ /* 0x000fc800078e022f */
[----:B------:R-:W1:Y:S04]  /*cac0*/  LDS.128 R44, [R45+0x24200] ;  /* 0x024200002d2c7984 */ /* 0x000e680000000c00 */
[----:B------:R-:W3:Y:S01]  /*cad0*/  LDS.128 R48, [R48+0x24200] ;  /* 0x0242000030307984 */ /* 0x000ee20000000c00 */
[----:B------:R-:W-:Y:S05]  /*cae0*/  @P3 BRA `(.L_x_418) ;  /* 0x0000000c00403947 */ /* 0x000fea0003800000 */
[----:B---3--:R-:W-:Y:S01]  /*caf0*/  MOV R58, R48 ;  /* 0x00000030003a7202 */ /* 0x008fe20000000f00 */
[----:B-1----:R-:W-:Y:S01]  /*cb00*/  IMAD.MOV.U32 R52, RZ, RZ, R44 ;  /* 0x000000ffff347224 */ /* 0x002fe200078e002c */
[----:B------:R-:W-:Y:S02]  /*cb10*/  F2FP.F16.E4M3.UNPACK_B R60, R164.H1 ;  /* 0x000000a4ff3c723e */ /* 0x000fe400030006ff */
[----:B------:R-:W-:Y:S02]  /*cb20*/  F2FP.F16.E4M3.UNPACK_B R59, R58.H1 ;  /* 0x0000003aff3b723e */ /* 0x000fe400030006ff */
[----:B------:R-:W-:Y:S01]  /*cb30*/  F2FP.F16.E4M3.UNPACK_B R57, R52.H1 ;  /* 0x00000034ff39723e */ /* 0x000fe200030006ff */
[--C-:B------:R-:W-:Y:S01]  /*cb40*/  HADD2.F32 R65, -RZ, R60.reuse.H0_H0 ;  /* 0x2000003cff417230 */ /* 0x100fe20000004100 */
[----:B------:R-:W-:Y:S01]  /*cb50*/  F2FP.F16.E4M3.UNPACK_B R61, R166.H1 ;  /* 0x000000a6ff3d723e */ /* 0x000fe200030006ff */
[----:B------:R-:W-:Y:S01]  /*cb60*/  HADD2.F32 R44, -RZ, R59.H0_H0 ;  /* 0x2000003bff2c7230 */ /* 0x000fe20000004100 */
[----:B------:R-:W-:Y:S01]  /*cb70*/  SHF.R.U32.HI R82, RZ, 0x10, R83 ;  /* 0x00000010ff527819 */ /* 0x000fe20000011653 */
[----:B------:R-:W-:Y:S01]  /*cb80*/  HADD2.F32 R48, -RZ, R57.H0_H0 ;  /* 0x20000039ff307230 */ /* 0x000fe20000004100 */
[----:B0-----:R-:W-:Y:S01]  /*cb90*/  SHF.R.U32.HI R92, RZ, 0x8, R71 ;  /* 0x00000008ff5c7819 */ /* 0x001fe20000011647 */
[----:B------:R-:W-:-:S02]  /*cba0*/  HADD2.F32 R62, -RZ, R60.H1_H1 ;  /* 0x3000003cff3e7230 */ /* 0x000fc40000004100 */
[-C--:B------:R-:W-:Y:S01]  /*cbb0*/  FMUL.FTZ R67, R44, R65.reuse ;  /* 0x000000412c437220 */ /* 0x080fe20000410000 */
[----:B------:R-:W-:Y:S02]  /*cbc0*/  HADD2.F32 R63, -RZ, R61.H0_H0 ;  /* 0x2000003dff3f7230 */ /* 0x000fe40000004100 */
[C---:B------:R-:W-:Y:S01]  /*cbd0*/  FMUL.FTZ R65, R48.reuse, R65 ;  /* 0x0000004130417220 */ /* 0x040fe20000410000 */
[----:B------:R-:W-:Y:S01]  /*cbe0*/  HADD2.F32 R60, -RZ, R59.H1_H1 ;  /* 0x3000003bff3c7230 */ /* 0x000fe20000004100 */
[----:B------:R-:W-:Y:S01]  /*cbf0*/  LOP3.LUT R94, R71, 0xff0000ff, RZ, 0xc0, !PT ;  /* 0xff0000ff475e7812 */ /* 0x000fe200078ec0ff */
[----:B------:R-:W-:Y:S02]  /*cc00*/  HADD2.F32 R57, -RZ, R57.H1_H1 ;  /* 0x30000039ff397230 */ /* 0x000fe40000004100 */
[-C--:B------:R-:W-:Y:S01]  /*cc10*/  FFMA.FTZ R48, R48, R63.reuse, -R67 ;  /* 0x0000003f30307223 */ /* 0x080fe20000010843 */
[----:B------:R-:W-:Y:S02]  /*cc20*/  HADD2.F32 R61, -RZ, R61.H1_H1 ;  /* 0x3000003dff3d7230 */ /* 0x000fe40000004100 */
[----:B------:R-:W-:Y:S01]  /*cc30*/  FFMA.FTZ R44, R44, R63, R65 ;  /* 0x0000003f2c2c7223 */ /* 0x000fe20000010041 */
[-C--:B------:R-:W-:Y:S01]  /*cc40*/  FMUL.FTZ R64, R60, R62.reuse ;  /* 0x0000003e3c407220 */ /* 0x080fe20000410000 */
[----:B------:R-:W-:Y:S01]  /*cc50*/  FMUL.FTZ R63, R57, R62 ;  /* 0x0000003e393f7220 */ /* 0x000fe20000410000 */
[----:B------:R-:W-:-:S02]  /*cc60*/  SHF.R.U32.HI R71, RZ, 0x10, R71 ;  /* 0x00000010ff477819 */ /* 0x000fc40000011647 */
[-C--:B------:R-:W-:Y:S01]  /*cc70*/  FFMA.FTZ R59, R57, R61.reuse, -R64 ;  /* 0x0000003d393b7223 */ /* 0x080fe20000010840 */
[----:B------:R-:W-:Y:S01]  /*cc80*/  FFMA.FTZ R57, R60, R61, R63 ;  /* 0x0000003d3c397223 */ /* 0x000fe2000001003f */
[----:B------:R-:W-:Y:S01]  /*cc90*/  F2FP.F16.E4M3.UNPACK_B R64, R164 ;  /* 0x000000a4ff40723e */ /* 0x000fe200020006ff */
[----:B------:R-:W-:Y:S01]  /*cca0*/  IMAD.U32 R71, R71, 0x10000, RZ ;  /* 0x0001000047477824 */ /* 0x000fe200078e00ff */
[----:B------:R-:W-:Y:S02]  /*ccb0*/  F2FP.F16.E4M3.UNPACK_B R60, R58 ;  /* 0x0000003aff3c723e */ /* 0x000fe400020006ff */
[----:B------:R-:W-:Y:S01]  /*ccc0*/  F2FP.F16.E4M3.UNPACK_B R58, R52 ;  /* 0x00000034ff3a723e */ /* 0x000fe200020006ff */
[----:B------:R-:W-:Y:S01]  /*ccd0*/  HADD2.F32 R65, -RZ, R64.H0_H0 ;  /* 0x20000040ff417230 */ /* 0x000fe20000004100 */
[----:B------:R-:W-:Y:S01]  /*cce0*/  F2FP.F16.E4M3.UNPACK_B R61, R166 ;  /* 0x000000a6ff3d723e */ /* 0x000fe200020006ff */
[----:B------:R-:W-:Y:S01]  /*ccf0*/  HADD2.F32 R52, -RZ, R60.H0_H0 ;  /* 0x2000003cff347230 */ /* 0x000fe20000004100 */
[----:B------:R-:W-:Y:S01]  /*cd00*/  F2FP.SATFINITE.E4M3.F32.PACK_AB_MERGE_C R48, R59, R48, RZ ;  /* 0x000000303b30723e */ /* 0x000fe200048070ff */
[----:B------:R-:W-:Y:S01]  /*cd10*/  HADD2.F32 R63, -RZ, R58.H0_H0 ;  /* 0x2000003aff3f7230 */ /* 0x000fe20000004100 */
[----:B------:R-:W-:Y:S01]  /*cd20*/  F2FP.SATFINITE.E4M3.F32.PACK_AB_MERGE_C R59, R57, R44, RZ ;  /* 0x0000002c393b723e */ /* 0x000fe200048070ff */
        /* <DEDUP_REMOVED lines=10> */
[----:B------:R-:W-:Y:S01]  /*cdd0*/  IMAD.MOV.U32 R62, RZ, RZ, R50 ;  /* 0x000000ffff3e7224 */ /* 0x000fe200078e0032 */
[----:B------:R-:W-:-:S02]  /*cde0*/  F2FP.F16.E4M3.UNPACK_B R57, R49 ;  /* 0x00000031ff39723e */ /* 0x000fc400020006ff */
[-C--:B------:R-:W-:Y:S01]  /*cdf0*/  FMUL.FTZ R67, R60, R65.reuse ;  /* 0x000000413c437220 */ /* 0x080fe20000410000 */
[C---:B------:R-:W-:Y:S01]  /*ce00*/  FMUL.FTZ R65, R58.reuse, R65 ;  /* 0x000000413a417220 */ /* 0x040fe20000410000 */
[----:B------:R-:W-:Y:S01]  /*ce10*/  F2FP.F16.E4M3.UNPACK_B R66, R62.H1 ;  /* 0x0000003eff42723e */ /* 0x000fe200030006ff */
[----:B------:R-:W-:Y:S02]  /*ce20*/  HADD2.F32 R93, -RZ, R64.H0_H0 ;  /* 0x20000040ff5d7230 */ /* 0x000fe40000004100 */
[-C--:B------:R-:W-:Y:S01]  /*ce30*/  FFMA.FTZ R58, R58, R61.reuse, -R67 ;  /* 0x0000003d3a3a7223 */ /* 0x080fe20000010843 */
[----:B------:R-:W-:Y:S01]  /*ce40*/  FFMA.FTZ R61, R60, R61, R65 ;  /* 0x0000003d3c3d7223 */ /* 0x000fe20000010041 */
[----:B------:R-:W-:Y:S01]  /*ce50*/  IMAD.MOV.U32 R60, RZ, RZ, R46 ;  /* 0x000000ffff3c7224 */ /* 0x000fe200078e002e */
[----:B------:R-:W-:Y:S01]  /*ce60*/  F2FP.F16.E4M3.UNPACK_B R67, R165.H1 ;  /* 0x000000a5ff43723e */ /* 0x000fe200030006ff */
[--C-:B------:R-:W-:Y:S01]  /*ce70*/  HADD2.F32 R46, -RZ, R66.reuse.H0_H0 ;  /* 0x20000042ff2e7230 */ /* 0x100fe20000004100 */
[----:B------:R-:W-:Y:S01]  /*ce80*/  F2FP.SATFINITE.E4M3.F32.PACK_AB_MERGE_C R44, R58, R63, R48 ;  /* 0x0000003f3a2c723e */ /* 0x000fe20004807030 */
[----:B------:R-:W-:Y:S01]  /*ce90*/  HADD2.F32 R66, -RZ, R66.H1_H1 ;  /* 0x30000042ff427230 */ /* 0x000fe20000004100 */
[-C--:B------:R-:W-:Y:S01]  /*cea0*/  F2FP.F16.E4M3.UNPACK_B R65, R60.reuse.H1 ;  /* 0x0000003cff41723e */ /* 0x080fe200030006ff */
[--C-:B------:R-:W-:Y:S01]  /*ceb0*/  HADD2.F32 R95, -RZ, R67.reuse.H0_H0 ;  /* 0x20000043ff5f7230 */ /* 0x100fe20000004100 */
[----:B------:R-:W-:Y:S01]  /*cec0*/  F2FP.F16.E4M3.UNPACK_B R60, R60 ;  /* 0x0000003cff3c723e */ /* 0x000fe200020006ff */
[----:B------:R-:W-:Y:S01]  /*ced0*/  HADD2.F32 R67, -RZ, R67.H1_H1 ;  /* 0x30000043ff437230 */ /* 0x000fe20000004100 */
[----:B------:R-:W-:Y:S01]  /*cee0*/  F2FP.SATFINITE.E4M3.F32.PACK_AB_MERGE_C R48, R61, R52, R59 ;  /* 0x000000343d30723e */ /* 0x000fe2000480703b */
[----:B------:R-:W-:-:S02]  /*cef0*/  HADD2.F32 R50, -RZ, R65.H0_H0 ;  /* 0x20000041ff327230 */ /* 0x000fc40000004100 */
[----:B------:R-:W-:Y:S01]  /*cf00*/  FMUL.FTZ R97, R46, R95 ;  /* 0x0000005f2e617220 */ /* 0x000fe20000410000 */
[----:B------:R-:W-:Y:S02]  /*cf10*/  HADD2.F32 R65, -RZ, R65.H1_H1 ;  /* 0x30000041ff417230 */ /* 0x000fe40000004100 */
[----:B------:R-:W-:Y:S01]  /*cf20*/  FMUL.FTZ R68, R66, R67 ;  /* 0x0000004342447220 */ /* 0x000fe20000410000 */
[----:B------:R-:W-:Y:S02]  /*cf30*/  HADD2.F32 R64, -RZ, R64.H1_H1 ;  /* 0x30000040ff407230 */ /* 0x000fe40000004100 */
[C---:B------:R-:W-:Y:S01]  /*cf40*/  FMUL.FTZ R95, R50.reuse, R95 ;  /* 0x0000005f325f7220 */ /* 0x040fe20000410000 */
[----:B------:R-:W-:Y:S01]  /*cf50*/  FFMA.FTZ R50, R50, R93, -R97 ;  /* 0x0000005d32327223 */ /* 0x000fe20000010861 */
[----:B------:R-:W-:Y:S01]  /*cf60*/  F2FP.F16.E4M3.UNPACK_B R52, R45 ;  /* 0x0000002dff34723e */ /* 0x000fe200020006ff */
[----:B------:R-:W-:Y:S02]  /*cf70*/  HADD2.F32 R59, -RZ, R57.H0_H0 ;  /* 0x20000039ff3b7230 */ /* 0x000fe40000004100 */
[----:B------:R-:W-:Y:S01]  /*cf80*/  FFMA.FTZ R46, R46, R93, R95 ;  /* 0x0000005d2e2e7223 */ /* 0x000fe2000001005f */
[C---:B------:R-:W-:Y:S01]  /*cf90*/  FMUL.FTZ R93, R65.reuse, R67 ;  /* 0x00000043415d7220 */ /* 0x040fe20000410000 */
[----:B------:R-:W-:-:S03]  /*cfa0*/  FFMA.FTZ R67, R65, R64, -R68 ;  /* 0x0000004041437223 */ /* 0x000fc60000010844 */
[----:B------:R-:W-:Y:S01]  /*cfb0*/  FFMA.FTZ R65, R66, R64, R93 ;  /* 0x0000004042417223 */ /* 0x000fe2000001005d */
[----:B------:R-:W-:Y:S01]  /*cfc0*/  F2FP.F16.E4M3.UNPACK_B R64, R165 ;  /* 0x000000a5ff40723e */ /* 0x000fe200020006ff */
[--C-:B------:R-:W-:Y:S01]  /*cfd0*/  HADD2.F32 R93, -RZ, R60.reuse.H0_H0 ;  /* 0x2000003cff5d7230 */ /* 0x100fe20000004100 */
[----:B------:R-:W-:Y:S01]  /*cfe0*/  F2FP.F16.E4M3.UNPACK_B R66, R62 ;  /* 0x0000003eff42723e */ /* 0x000fe200020006ff */
[----:B------:R-:W-:Y:S01]  /*cff0*/  HADD2.F32 R60, -RZ, R60.H1_H1 ;  /* 0x3000003cff3c7230 */ /* 0x000fe20000004100 */
[----:B------:R-:W-:Y:S01]  /*d000*/  F2FP.F16.E4M3.UNPACK_B R62, R167 ;  /* 0x000000a7ff3e723e */ /* 0x000fe200020006ff */
[----:B------:R-:W-:Y:S01]  /*d010*/  HADD2.F32 R70, -RZ, R64.H0_H0 ;  /* 0x20000040ff467230 */ /* 0x000fe20000004100 */
[----:B------:R-:W-:Y:S01]  /*d020*/  F2FP.SATFINITE.E4M3.F32.PACK_AB_MERGE_C R50, R67, R50, RZ ;  /* 0x000000324332723e */ /* 0x000fe200048070ff */
[----:B------:R-:W-:Y:S01]  /*d030*/  HADD2.F32 R95, -RZ, R66.H0_H0 ;  /* 0x20000042ff5f7230 */ /* 0x000fe20000004100 */
[----:B------:R-:W-:Y:S01]  /*d040*/  F2FP.SATFINITE.E4M3.F32.PACK_AB_MERGE_C R65, R65, R46, RZ ;  /* 0x0000002e4141723e */ /* 0x000fe200048070ff */
[----:B------:R-:W-:Y:S01]  /*d050*/  HADD2.F32 R99, -RZ, R64.H1_H1 ;  /* 0x30000040ff637230 */ /* 0x000fe20000004100 */
[----:B------:R-:W-:Y:S01]  /*d060*/  SHF.R.U32.HI R64, RZ, 0x8, R81 ;  /* 0x00000008ff407819 */ /* 0x000fe20000011651 */
[----:B------:R-:W-:-:S02]  /*d070*/  HADD2.F32 R66, -RZ, R66.H1_H1 ;  /* 0x30000042ff427230 */ /* 0x000fc40000004100 */
[-C--:B------:R-:W-:Y:S01]  /*d080*/  FMUL.FTZ R80, R95, R70.reuse ;  /* 0x000000465f507220 */ /* 0x080fe20000410000 */
[--C-:B------:R-:W-:Y:S02]  /*d090*/  HADD2.F32 R68, -RZ, R62.reuse.H0_H0 ;  /* 0x2000003eff447230 */ /* 0x100fe40000004100 */
[C---:B------:R-:W-:Y:S01]  /*d0a0*/  FMUL.FTZ R70, R93.reuse, R70 ;  /* 0x000000465d467220 */ /* 0x040fe20000410000 */
[----:B------:R-:W-:Y:S02]  /*d0b0*/  HADD2.F32 R97, -RZ, R62.H1_H1 ;  /* 0x3000003eff617230 */ /* 0x000fe40000004100 */
[-C--:B------:R-:W-:Y:S01]  /*d0c0*/  FMUL.FTZ R139, R66, R99.reuse ;  /* 0x00000063428b7220 */ /* 0x080fe20000410000 */
[C---:B------:R-:W-:Y:S01]  /*d0d0*/  FMUL.FTZ R99, R60.reuse, R99 ;  /* 0x000000633c637220 */ /* 0x040fe20000410000 */
[-C--:B------:R-:W-:Y:S01]  /*d0e0*/  FFMA.FTZ R93, R93, R68.reuse, -R80 ;  /* 0x000000445d5d7223 */ /* 0x080fe20000010850 */
[----:B------:R-:W-:Y:S01]  /*d0f0*/  FFMA.FTZ R95, R95, R68, R70 ;  /* 0x000000445f5f7223 */ /* 0x000fe20000010046 */
[-C--:B------:R-:W-:Y:S01]  /*d100*/  FFMA.FTZ R62, R60, R97.reuse, -R139 ;  /* 0x000000613c3e7223 */ /* 0x080fe2000001088b */
[----:B------:R-:W-:Y:S01]  /*d110*/  SHF.R.U32.HI R68, RZ, 0x8, R83 ;  /* 0x00000008ff447819 */ /* 0x000fe20000011653 */
[----:B------:R-:W-:Y:S01]  /*d120*/  FFMA.FTZ R60, R66, R97, R99 ;  /* 0x00000061423c7223 */ /* 0x000fe20000010063 */
[----:B------:R-:W-:Y:S01]  /*d130*/  LOP3.LUT R66, R81, 0xff0000ff, RZ, 0xc0, !PT ;  /* 0xff0000ff51427812 */ /* 0x000fe200078ec0ff */
[----:B------:R-:W-:Y:S01]  /*d140*/  IMAD.SHL.U32 R97, R64, 0x100, RZ ;  /* 0x0000010040617824 */ /* 0x000fe200078e00ff */
[----:B------:R-:W-:Y:S01]  /*d150*/  SHF.R.U32.HI R80, RZ, 0x10, R81 ;  /* 0x00000010ff507819 */ /* 0x000fe20000011651 */
[----:B------:R-:W-:Y:S01]  /*d160*/  IMAD.SHL.U32 R99, R68, 0x100, RZ ;  /* 0x0000010044637824 */ /* 0x000fe200078e00ff */
[----:B------:R-:W-:-:S02]  /*d170*/  LOP3.LUT R70, R83, 0xff0000ff, RZ, 0xc0, !PT ;  /* 0xff0000ff53467812 */ /* 0x000fc400078ec0ff */
[--C-:B------:R-:W-:Y:S02]  /*d180*/  SHF.R.U32.HI R81, RZ, 0x8, R69.reuse ;  /* 0x00000008ff517819 */ /* 0x100fe40000011645 */
[----:B------:R-:W-:Y:S02]  /*d190*/  LOP3.LUT R83, R69, 0xff0000ff, RZ, 0xc0, !PT ;  /* 0xff0000ff45537812 */ /* 0x000fe400078ec0ff */
[----:B------:R-:W-:Y:S02]  /*d1a0*/  SHF.R.U32.HI R69, RZ, 0x10, R69 ;  /* 0x00000010ff457819 */ /* 0x000fe40000011645 */
[----:B------:R-:W-:Y:S01]  /*d1b0*/  SHF.L.U32 R68, R81, 0x8, RZ ;  /* 0x0000000851447819 */ /* 0x000fe200000006ff */
[----:B------:R-:W-:Y:S01]  /*d1c0*/  IMAD.SHL.U32 R81, R92, 0x100, RZ ;  /* 0x000001005c517824 */ /* 0x000fe200078e00ff */
[----:B------:R-:W-:Y:S01]  /*d1d0*/  LOP3.LUT R64, R70, 0xff00, R99, 0xf8, !PT ;  /* 0x0000ff0046407812 */ /* 0x000fe200078ef863 */
[----:B------:R-:W-:Y:S01]  /*d1e0*/  IMAD.U32 R69, R69, 0x10000, RZ ;  /* 0x0001000045457824 */ /* 0x000fe200078e00ff */
[----:B------:R-:W-:Y:S01]  /*d1f0*/  LOP3.LUT R70, R83, 0xff00, R68, 0xf8, !PT ;  /* 0x0000ff0053467812 */ /* 0x000fe200078ef844 */
[----:B------:R-:W-:Y:S01]  /*d200*/  IMAD.U32 R83, R82, 0x10000, RZ ;  /* 0x0001000052537824 */ /* 0x000fe200078e00ff */
[----:B------:R-:W-:Y:S01]  /*d210*/  LOP3.LUT R94, R94, 0xff00, R81, 0xf8, !PT ;  /* 0x0000ff005e5e7812 */ /* 0x000fe200078ef851 */
[----:B------:R-:W-:Y:S01]  /*d220*/  IMAD.U32 R81, R80, 0x10000, RZ ;  /* 0x0001000050517824 */ /* 0x000fe200078e00ff */
[----:B------:R-:W-:-:S02]  /*d230*/  LOP3.LUT R66, R66, 0xff00, R97, 0xf8, !PT ;  /* 0x0000ff0042427812 */ /* 0x000fc400078ef861 */
[----:B------:R-:W-:Y:S02]  /*d240*/  LOP3.LUT R69, R70, 0xff0000, R69, 0xf8, !PT ;  /* 0x00ff000046457812 */ /* 0x000fe400078ef845 */
[----:B------:R-:W-:Y:S02]  /*d250*/  LOP3.LUT R68, R66, 0xff0000, R81, 0xf8, !PT ;  /* 0x00ff000042447812 */ /* 0x000fe400078ef851 */
[----:B------:R-:W-:Y:S02]  /*d260*/  F2FP.F16.E4M3.UNPACK_B R58, R69 ;  /* 0x00000045ff3a723e */ /* 0x000fe400020006ff */
[----:B------:R-:W-:Y:S02]  /*d270*/  F2FP.SATFINITE.E4M3.F32.PACK_AB_MERGE_C R46, R62, R93, R50 ;  /* 0x0000005d3e2e723e */ /* 0x000fe40004807032 */
[----:B------:R-:W-:Y:S01]  /*d280*/  F2FP.F16.E4M3.UNPACK_B R61, R68 ;  /* 0x00000044ff3d723e */ /* 0x000fe200020006ff */
[----:B------:R-:W-:Y:S01]  /*d290*/  HADD2.F32 R70, -RZ, R58.H0_H0 ;  /* 0x2000003aff467230 */ /* 0x000fe20000004100 */
[----:B------:R-:W-:Y:S01]  /*d2a0*/  F2FP.SATFINITE.E4M3.F32.PACK_AB_MERGE_C R50, R60, R95, R65 ;  /* 0x0000005f3c32723e */ /* 0x000fe20004807041 */
[----:B------:R-:W-:Y:S01]  /*d2b0*/  HADD2.F32 R60, -RZ, R57.H1_H1 ;  /* 0x30000039ff3c7230 */ /* 0x000fe20000004100 */
[----:B------:R-:W-:Y:S01]  /*d2c0*/  F2FP.F16.E4M3.UNPACK_B R69, R69.H1 ;  /* 0x00000045ff45723e */ /* 0x000fe200030006ff */
[----:B------:R-:W-:-:S02]  /*d2d0*/  HADD2.F32 R57, -RZ, R52.H0_H0 ;  /* 0x20000034ff397230 */ /* 0x000fc40000004100 */
[----:B------:R-:W-:Y:S01]  /*d2e0*/  FMUL.FTZ R80, R59, R70 ;  /* 0x000000463b507220 */ /* 0x000fe20000410000 */
[----:B------:R-:W-:Y:S01]  /*d2f0*/  HADD2.F32 R63, -RZ, R58.H1_H1 ;  /* 0x3000003aff3f7230 */ /* 0x000fe20000004100 */
[----:B------:R-:W-:Y:S01]  /*d300*/  F2FP.F16.E4M3.UNPACK_B R68, R68.H1 ;  /* 0x00000044ff44723e */ /* 0x000fe200030006ff */
[--C-:B------:R-:W-:Y:S02]  /*d310*/  HADD2.F32 R62, -RZ, R61.reuse.H0_H0 ;  /* 0x2000003dff3e7230 */ /* 0x100fe40000004100 */
[C---:B------:R-:W-:Y:S01]  /*d320*/  FMUL.FTZ R70, R57.reuse, R70 ;  /* 0x0000004639467220 */ /* 0x040fe20000410000 */
[----:B------:R-:W-:Y:S02]  /*d330*/  HADD2.F32 R58, -RZ, R52.H1_H1 ;  /* 0x30000034ff3a7230 */ /* 0x000fe40000004100 */
[-C--:B------:R-:W-:Y:S01]  /*d340*/  FMUL.FTZ R65, R60, R63.reuse ;  /* 0x0000003f3c417220 */ /* 0x080fe20000410000 */
[----:B------:R-:W-:Y:S02]  /*d350*/  HADD2.F32 R61, -RZ, R61.H1_H1 ;  /* 0x3000003dff3d7230 */ /* 0x000fe40000004100 */
[-C--:B------:R-:W-:Y:S01]  /*d360*/  FFMA.FTZ R52, R57, R62.reuse, -R80 ;  /* 0x0000003e39347223 */ /* 0x080fe20000010850 */
[----:B------:R-:W-:Y:S01]  /*d370*/  FFMA.FTZ R57, R59, R62, R70 ;  /* 0x0000003e3b397223 */ /* 0x000fe20000010046 */
[C---:B------:R-:W-:Y:S01]  /*d380*/  FMUL.FTZ R63, R58.reuse, R63 ;  /* 0x0000003f3a3f7220 */ /* 0x040fe20000410000 */
[----:B------:R-:W-:Y:S01]  /*d390*/  F2FP.F16.E4M3.UNPACK_B R59, R45.H1 ;  /* 0x0000002dff3b723e */ /* 0x000fe200030006ff */
[----:B------:R-:W-:Y:S01]  /*d3a0*/  FFMA.FTZ R45, R58, R61, -R65 ;  /* 0x0000003d3a2d7223 */ /* 0x000fe20000010841 */
[----:B------:R-:W-:-:S02]  /*d3b0*/  HADD2.F32 R70, -RZ, R69.H0_H0 ;  /* 0x20000045ff467230 */ /* 0x000fc40000004100 */
[----:B------:R-:W-:Y:S01]  /*d3c0*/  FFMA.FTZ R58, R60, R61, R63 ;  /* 0x0000003d3c3a7223 */ /* 0x000fe2000001003f */
[----:B------:R-:W-:Y:S01]  /*d3d0*/  F2FP.F16.E4M3.UNPACK_B R61, R49.H1 ;  /* 0x00000031ff3d723e */ /* 0x000fe200030006ff */
[--C-:B------:R-:W-:Y:S01]  /*d3e0*/  HADD2.F32 R49, -RZ, R59.reuse.H0_H0 ;  /* 0x2000003bff317230 */ /* 0x100fe20000004100 */
[----:B------:R-:W-:Y:S01]  /*d3f0*/  LOP3.LUT R66, R94, 0xff0000, R71, 0xf8, !PT ;  /* 0x00ff00005e427812 */ /* 0x000fe200078ef847 */
[----:B------:R-:W-:Y:S01]  /*d400*/  HADD2.F32 R60, -RZ, R59.H1_H1 ;  /* 0x3000003bff3c7230 */ /* 0x000fe20000004100 */
[----:B------:R-:W-:Y:S01]  /*d410*/  F2FP.F16.E4M3.UNPACK_B R65, R51 ;  /* 0x00000033ff41723e */ /* 0x000fe200020006ff */
[--C-:B------:R-:W-:Y:S01]  /*d420*/  HADD2.F32 R59, -RZ, R61.reuse.H0_H0 ;  /* 0x2000003dff3b7230 */ /* 0x100fe20000004100 */
[----:B------:R-:W-:Y:S01]  /*d430*/  LOP3.LUT R64, R64, 0xff0000, R83, 0xf8, !PT ;  /* 0x00ff000040407812 */ /* 0x000fe200078ef853 */
[----:B------:R-:W-:Y:S01]  /*d440*/  HADD2.F32 R61, -RZ, R61.H1_H1 ;  /* 0x3000003dff3d7230 */ /* 0x000fe20000004100 */
[----:B------:R-:W-:Y:S01]  /*d450*/  F2FP.F16.E4M3.UNPACK_B R67, R47.H1 ;  /* 0x0000002fff43723e */ /* 0x000fe200030006ff */
[----:B------:R-:W-:-:S02]  /*d460*/  HADD2.F32 R69, -RZ, R69.H1_H1 ;  /* 0x30000045ff457230 */ /* 0x000fc40000004100 */
[-C--:B------:R-:W-:Y:S01]  /*d470*/  FMUL.FTZ R80, R59, R70.reuse ;  /* 0x000000463b507220 */ /* 0x080fe20000410000 */
[--C-:B------:R-:W-:Y:S02]  /*d480*/  HADD2.F32 R62, -RZ, R68.reuse.H0_H0 ;  /* 0x20000044ff3e7230 */ /* 0x100fe40000004100 */
[----:B------:R-:W-:Y:S01]  /*d490*/  FMUL.FTZ R70, R49, R70 ;  /* 0x0000004631467220 */ /* 0x000fe20000410000 */
[----:B------:R-:W-:Y:S02]  /*d4a0*/  HADD2.F32 R68, -RZ, R68.H1_H1 ;  /* 0x30000044ff447230 */ /* 0x000fe40000004100 */
[-C--:B------:R-:W-:Y:S01]  /*d4b0*/  FMUL.FTZ R63, R61, R69.reuse ;  /* 0x000000453d3f7220 */ /* 0x080fe20000410000 */
[C---:B------:R-:W-:Y:S01]  /*d4c0*/  FMUL.FTZ R82, R60.reuse, R69 ;  /* 0x000000453c527220 */ /* 0x040fe20000410000 */
[-C--:B------:R-:W-:Y:S01]  /*d4d0*/  FFMA.FTZ R49, R49, R62.reuse, -R80 ;  /* 0x0000003e31317223 */ /* 0x080fe20000010850 */
[----:B------:R-:W-:Y:S01]  /*d4e0*/  FFMA.FTZ R59, R59, R62, R70 ;  /* 0x0000003e3b3b7223 */ /* 0x000fe20000010046 */
[-C--:B------:R-:W-:Y:S01]  /*d4f0*/  FFMA.FTZ R60, R60, R68.reuse, -R63 ;  /* 0x000000443c3c7223 */ /* 0x080fe2000001083f */
[----:B------:R-:W-:Y:S01]  /*d500*/  FFMA.FTZ R62, R61, R68, R82 ;  /* 0x000000443d3e7223 */ /* 0x000fe20000010052 */
[----:B------:R-:W-:Y:S01]  /*d510*/  F2FP.F16.E4M3.UNPACK_B R61, R47 ;  /* 0x0000002fff3d723e */ /* 0x000fe200020006ff */
[--C-:B------:R-:W-:Y:S01]  /*d520*/  HADD2.F32 R70, -RZ, R65.reuse.H0_H0 ;  /* 0x20000041ff467230 */ /* 0x100fe20000004100 */
[----:B------:R-:W-:Y:S01]  /*d530*/  F2FP.F16.E4M3.UNPACK_B R63, R66 ;  /* 0x00000042ff3f723e */ /* 0x000fe200020006ff */
[----:B------:R-:W-:Y:S01]  /*d540*/  HADD2.F32 R65, -RZ, R65.H1_H1 ;  /* 0x30000041ff417230 */ /* 0x000fe20000004100 */
[----:B------:R-:W-:Y:S01]  /*d550*/  F2FP.F16.E4M3.UNPACK_B R69, R51.H1 ;  /* 0x00000033ff45723e */ /* 0x000fe200030006ff */
        /* <DEDUP_REMOVED lines=8> */
[C---:B------:R-:W-:Y:S01]  /*d5e0*/  FMUL.FTZ R93, R51.reuse, R68 ;  /* 0x00000044335d7220 */ /* 0x040fe20000410000 */
[----:B------:R-:W-:Y:S01]  /*d5f0*/  HADD2.F32 R83, -RZ, R82.H0_H0 ;  /* 0x20000052ff537230 */ /* 0x000fe20000004100 */
[----:B------:R-:W-:Y:S01]  /*d600*/  F2FP.SATFINITE.E4M3.F32.PACK_AB_MERGE_C R49, R60, R49, RZ ;  /* 0x000000313c31723e */ /* 0x000fe200048070ff */
[----:B------:R-:W-:Y:S02]  /*d610*/  HADD2.F32 R68, -RZ, R67.H0_H0 ;  /* 0x20000043ff447230 */ /* 0x000fe40000004100 */
[-C--:B------:R-:W-:Y:S01]  /*d620*/  FFMA.FTZ R51, R51, R80.reuse, -R92 ;  /* 0x0000005033337223 */ /* 0x080fe2000001085c */
[----:B------:R-:W-:Y:S02]  /*d630*/  HADD2.F32 R81, -RZ, R66.H0_H0 ;  /* 0x20000042ff517230 */ /* 0x000fe40000004100 */
[----:B------:R-:W-:Y:S01]  /*d640*/  FFMA.FTZ R64, R70, R80, R93 ;  /* 0x0000005046407223 */ /* 0x000fe2000001005d */
[----:B------:R-:W-:-:S02]  /*d650*/  HADD2.F32 R70, -RZ, R69.H1_H1 ;  /* 0x30000045ff467230 */ /* 0x000fc40000004100 */
[-C--:B------:R-:W-:Y:S01]  /*d660*/  FMUL.FTZ R80, R68, R83.reuse ;  /* 0x0000005344507220 */ /* 0x080fe20000410000 */
[----:B------:R-:W-:Y:S02]  /*d670*/  HADD2.F32 R82, -RZ, R82.H1_H1 ;  /* 0x30000052ff527230 */ /* 0x000fe40000004100 */
[C---:B------:R-:W-:Y:S01]  /*d680*/  FMUL.FTZ R95, R71.reuse, R83 ;  /* 0x00000053475f7220 */ /* 0x040fe20000410000 */
[----:B------:R-:W-:Y:S02]  /*d690*/  HADD2.F32 R67, -RZ, R67.H1_H1 ;  /* 0x30000043ff437230 */ /* 0x000fe40000004100 */
[----:B------:R-:W-:Y:S01]  /*d6a0*/  FFMA.FTZ R69, R71, R81, R80 ;  /* 0x0000005147457223 */ /* 0x000fe20000010050 */
[----:B------:R-:W-:Y:S02]  /*d6b0*/  HADD2.F32 R71, -RZ, R66.H1_H1 ;  /* 0x30000042ff477230 */ /* 0x000fe40000004100 */
[----:B------:R-:W-:Y:S01]  /*d6c0*/  FMUL.FTZ R66, R70, R82 ;  /* 0x0000005246427220 */ /* 0x000fe20000410000 */
[----:B------:R-:W-:-:S02]  /*d6d0*/  HADD2.F32 R80, -RZ, R63.H1_H1 ;  /* 0x3000003fff507230 */ /* 0x000fc40000004100 */
[C---:B------:R-:W-:Y:S01]  /*d6e0*/  FMUL.FTZ R63, R67.reuse, R82 ;  /* 0x00000052433f7220 */ /* 0x040fe20000410000 */
[----:B------:R-:W-:Y:S02]  /*d6f0*/  HADD2.F32 R61, -RZ, R61.H1_H1 ;  /* 0x3000003dff3d7230 */ /* 0x000fe40000004100 */
[----:B------:R-:W-:Y:S01]  /*d700*/  FFMA.FTZ R67, R67, R71, -R66 ;  /* 0x0000004743437223 */ /* 0x000fe20000010842 */
[----:B------:R-:W-:Y:S02]  /*d710*/  HADD2.F32 R66, -RZ, R47.H1_H1 ;  /* 0x3000002fff427230 */ /* 0x000fe40000004100 */
[----:B------:R-:W-:Y:S01]  /*d720*/  FFMA.FTZ R68, R68, R81, -R95 ;  /* 0x0000005144447223 */ /* 0x000fe2000001085f */
[-C--:B------:R-:W-:Y:S01]  /*d730*/  FMUL.FTZ R82, R65, R80.reuse ;  /* 0x0000005041527220 */ /* 0x080fe20000410000 */
[C---:B------:R-:W-:Y:S01]  /*d740*/  FMUL.FTZ R80, R61.reuse, R80 ;  /* 0x000000503d507220 */ /* 0x040fe20000410000 */
[----:B------:R-:W-:Y:S01]  /*d750*/  FFMA.FTZ R70, R70, R71, R63 ;  /* 0x0000004746467223 */ /* 0x000fe2000001003f */
[----:B------:R-:W-:Y:S01]  /*d760*/  F2FP.SATFINITE.E4M3.F32.PACK_AB_MERGE_C R59, R62, R59, RZ ;  /* 0x0000003b3e3b723e */ /* 0x000fe200048070ff */
[-C--:B------:R-:W-:Y:S01]  /*d770*/  FFMA.FTZ R82, R61, R66.reuse, -R82 ;  /* 0x000000423d527223 */ /* 0x080fe20000010852 */
[----:B------:R-:W-:Y:S01]  /*d780*/  FFMA.FTZ R65, R65, R66, R80 ;  /* 0x0000004241417223 */ /* 0x000fe20000010050 */
[----:B------:R-:W-:-:S02]  /*d790*/  F2FP.SATFINITE.E4M3.F32.PACK_AB_MERGE_C R67, R67, R68, RZ ;  /* 0x000000444343723e */ /* 0x000fc400048070ff */
[----:B------:R-:W-:Y:S02]  /*d7a0*/  F2FP.SATFINITE.E4M3.F32.PACK_AB_MERGE_C R69, R70, R69, RZ ;  /* 0x000000454645723e */ /* 0x000fe400048070ff */
[----:B------:R-:W-:Y:S02]  /*d7b0*/  F2FP.SATFINITE.E4M3.F32.PACK_AB_MERGE_C R45, R45, R52, R49 ;  /* 0x000000342d2d723e */ /* 0x000fe40004807031 */
[----:B------:R-:W-:Y:S02]  /*d7c0*/  F2FP.SATFINITE.E4M3.F32.PACK_AB_MERGE_C R47, R82, R51, R67 ;  /* 0x00000033522f723e */ /* 0x000fe40004807043 */
[----:B------:R-:W-:Y:S02]  /*d7d0*/  F2FP.SATFINITE.E4M3.F32.PACK_AB_MERGE_C R49, R58, R57, R59 ;  /* 0x000000393a31723e */ /* 0x000fe4000480703b */
[----:B------:R-:W-:-:S07]  /*d7e0*/  F2FP.SATFINITE.E4M3.F32.PACK_AB_MERGE_C R51, R65, R64, R69 ;  /* 0x000000404133723e */ /* 0x000fce0004807045 */
.L_x_418:
[----:B------:R-:W-:Y:S05]  /*d7f0*/  BSYNC B2 ;  /* 0x0000000000027941 */ /* 0x000fea0003800000 */
.L_x_417:
[----:B------:R-:W-:-:S13]  /*d800*/  ISETP.GE.AND P3, PT, R55, R156, PT ;  /* 0x0000009c3700720c */ /* 0x000fda0003f66270 */
[--C-:B------:R-:W-:Y:S02]  /*d810*/  @!P3 SHF.R.S32.HI R57, RZ, 0x1f, R55.reuse ;  /* 0x0000001fff39b819 */ /* 0x100fe40000011437 */
[----:B------:R-:W-:-:S04]  /*d820*/  @!P3 IADD3 R55, P4, P5, R118, R136, R55 ;  /* 0x000000887637b210 */ /* 0x000fc80007d9e037 */
[----:B------:R-:W-:Y:S02]  /*d830*/  @!P3 IADD3.X R58, R4, R56, R57, P4, P5 ;  /* 0x00000038043ab210 */ /* 0x000fe400027ea439 */
[----:B------:R-:W-:-:S04]  /*d840*/  IADD3 R52, P4, R53, R124, RZ ;  /* 0x0000007c35347210 */ /* 0x000fc80007f9e0ff */
[----:B------:R-:W-:Y:S02]  /*d850*/  IADD3.X R53, R54, R125, RZ, P4, !PT ;  /* 0x0000007d36357210 */ /* 0x000fe400027fe4ff */
[----:B------:R-:W-:-:S03]  /*d860*/  @!P3 IADD3 R54, P4, R55, R124, RZ ;  /* 0x0000007c3736b210 */ /* 0x000fc60007f9e0ff */
[----:B-1----:R1:W-:Y:S02]  /*d870*/  STG.E.128 desc[UR54][R52.64], R44 ;  /* 0x0000002c34007986 */ /* 0x0023e4000c101d36 */
[----:B------:R-:W-:-:S05]  /*d880*/  @!P3 IMAD.X R55, R58, 0x1, R125, P4 ;  /* 0x000000013a37b824 */ /* 0x000fca00020e067d */
[----:B---3--:R1:W-:Y:S03]  /*d890*/  @!P3 STG.E.128 desc[UR54][R54.64], R48 ;  /* 0x000000303600b986 */ /* 0x0083e6000c101d36 */
.L_x_416:
[----:B------:R-:W-:Y:S05]  /*d8a0*/  BSYNC B1 ;  /* 0x0000000000017941 */ /* 0x000fea0003800000 */
.L_x_415:
[----:B------:R-:W-:Y:S01]  /*d8b0*/  ISETP.NE.AND P3, PT, R35, RZ, PT ;  /* 0x000000ff2300720c */ /* 0x000fe20003f65270 */
[----:B------:R-:W-:-:S12]  /*d8c0*/  BSSY B1, `(.L_x_419) ;  /* 0x00000f8000017945 */ /* 0x000fd80003800000 */
[----:B------:R-:W-:Y:S05]  /*d8d0*/  @!P3 BRA `(.L_x_420) ;  /* 0x0000000c00d8b947 */ /* 0x000fea0003800000 */
[----:B-1----:R-:W-:Y:S01]  /*d8e0*/  SEL R44, R121, R162, !P1 ;  /* 0x000000a2792c7207 */ /* 0x002fe20004800000 */
        /* <DEDUP_REMOVED lines=9> */
[----:B------:R-:W-:Y:S02]  /*d980*/  LEA.HI R45, R45, R44, RZ, 0x2 ;  /* 0x0000002c2d2d7211 */ /* 0x000fe400078f10ff */
[----:B------:R-:W-:Y:S02]  /*d990*/  LOP3.LUT R44, R231, 0x30, R55, 0xf8, !PT ;  /* 0x00000030e72c7812 */ /* 0x000fe400078ef837 */
[----:B------:R-:W-:Y:S02]  /*d9a0*/  SHF.R.S32.HI R45, RZ, 0x2, R45 ;  /* 0x00000002ff2d7819 */ /* 0x000fe4000001142d */
[----:B------:R-:W-:-:S03]  /*d9b0*/  LOP3.LUT R44, R44, R9, RZ, 0x3c, !PT ;  /* 0x000000092c2c7212 */ /* 0x000fc600078e3cff */
[----:B------:R-:W-:-:S04]  /*d9c0*/  IMAD R45, R45, 0x2800, R232 ;  /* 0x000028002d2d7824 */ /* 0x000fc800078e02e8 */
        /* <DEDUP_REMOVED lines=8> */
[----:B------:R-:W-:Y:S01]  /*da50*/  SHF.R.U32.HI R58, RZ, 0x8, R85 ;  /* 0x00000008ff3a7819 */ /* 0x000fe20000011655 */
[----:B---3--:R-:W-:Y:S01]  /*da60*/  IMAD.MOV.U32 R61, RZ, RZ, R48 ;  /* 0x000000ffff3d7224 */ /* 0x008fe200078e0030 */
[----:B-1----:R-:W-:Y:S01]  /*da70*/  MOV R60, R44 ;  /* 0x0000002c003c7202 */ /* 0x002fe20000000f00 */
[----:B------:R-:W-:Y:S01]  /*da80*/  IMAD.MOV.U32 R59, RZ, RZ, R50 ;  /* 0x000000ffff3b7224 */ /* 0x000fe200078e0032 */
[----:B------:R-:W-:Y:S01]  /*da90*/  LOP3.LUT R63, R85, 0xff0000ff, RZ, 0xc0, !PT ;  /* 0xff0000ff553f7812 */ /* 0x000fe200078ec0ff */
[----:B------:R-:W-:Y:S01]  /*daa0*/  IMAD.SHL.U32 R44, R58, 0x100, RZ ;  /* 0x000001003a2c7824 */ /* 0x000fe200078e00ff */
[----:B------:R-:W-:Y:S01]  /*dab0*/  SHF.R.U32.HI R66, RZ, 0x8, R87 ;  /* 0x00000008ff427819 */ /* 0x000fe20000011657 */
[----:B------:R-:W-:Y:S01]  /*dac0*/  IMAD.MOV.U32 R58, RZ, RZ, R46 ;  /* 0x000000ffff3a7224 */ /* 0x000fe200078e002e */
[----:B------:R-:W-:Y:S02]  /*dad0*/  SHF.R.U32.HI R64, RZ, 0x8, R73 ;  /* 0x00000008ff407819 */ /* 0x000fe40000011649 */
[----:B------:R-:W-:Y:S01]  /*dae0*/  LOP3.LUT R63, R63, 0xff00, R44, 0xf8, !PT ;  /* 0x0000ff003f3f7812 */ /* 0x000fe200078ef82c */
[----:B------:R-:W-:Y:S01]  /*daf0*/  IMAD.SHL.U32 R44, R66, 0x100, RZ ;  /* 0x00000100422c7824 */ /* 0x000fe200078e00ff */
[----:B------:R-:W-:-:S02]  /*db00*/  SHF.R.U32.HI R69, RZ, 0x10, R85 ;  /* 0x00000010ff457819 */ /* 0x000fc40000011655 */
[----:B------:R-:W-:Y:S02]  /*db10*/  SHF.R.U32.HI R68, RZ, 0x10, R87 ;  /* 0x00000010ff447819 */ /* 0x000fe40000011657 */
[----:B------:R-:W-:Y:S01]  /*db20*/  LOP3.LUT R65, R87, 0xff0000ff, RZ, 0xc0, !PT ;  /* 0xff0000ff57417812 */ /* 0x000fe200078ec0ff */
[----:B------:R-:W-:Y:S01]  /*db30*/  IMAD.U32 R48, R69, 0x10000, RZ ;  /* 0x0001000045307824 */ /* 0x000fe200078e00ff */
[----:B------:R-:W-:Y:S02]  /*db40*/  LOP3.LUT R67, R73, 0xff0000ff, RZ, 0xc0, !PT ;  /* 0xff0000ff49437812 */ /* 0x000fe400078ec0ff */
[----:B------:R-:W-:Y:S02]  /*db50*/  SHF.L.U32 R46, R64, 0x8, RZ ;  /* 0x00000008402e7819 */ /* 0x000fe400000006ff */
[----:B------:R-:W-:Y:S02]  /*db60*/  SHF.R.U32.HI R62, RZ, 0x8, R75 ;  /* 0x00000008ff3e7819 */ /* 0x000fe4000001164b */
[----:B------:R-:W-:Y:S01]  /*db70*/  LOP3.LUT R65, R65, 0xff00, R44, 0xf8, !PT ;  /* 0x0000ff0041417812 */ /* 0x000fe200078ef82c */
[----:B------:R-:W-:Y:S01]  /*db80*/  IMAD.U32 R44, R68, 0x10000, RZ ;  /* 0x00010000442c7824 */ /* 0x000fe200078e00ff */
[----:B------:R-:W-:Y:S01]  /*db90*/  LOP3.LUT R69, R67, 0xff00, R46, 0xf8, !PT ;  /* 0x0000ff0043457812 */ /* 0x000fe200078ef82e */
[----:B------:R-:W-:Y:S01]  /*dba0*/  IMAD.SHL.U32 R50, R62, 0x100, RZ ;  /* 0x000001003e327824 */ /* 0x000fe200078e00ff */
[----:B------:R-:W-:-:S02]  /*dbb0*/  F2FP.F16.E4M3.UNPACK_B R67, R161.H1 ;  /* 0x000000a1ff43723e */ /* 0x000fc400030006ff */
[----:B------:R-:W-:Y:S02]  /*dbc0*/  F2FP.F16.E4M3.UNPACK_B R64, R61.H1 ;  /* 0x0000003dff40723e */ /* 0x000fe400030006ff */
[----:B------:R-:W-:Y:S01]  /*dbd0*/  F2FP.F16.E4M3.UNPACK_B R62, R60.H1 ;  /* 0x0000003cff3e723e */ /* 0x000fe200030006ff */
[----:B------:R-:W-:Y:S01]  /*dbe0*/  HADD2.F32 R46, -RZ, R67.H0_H0 ;  /* 0x20000043ff2e7230 */ /* 0x000fe20000004100 */
[----:B------:R-:W-:Y:S02]  /*dbf0*/  SHF.R.U32.HI R52, RZ, 0x10, R73 ;  /* 0x00000010ff347819 */ /* 0x000fe40000011649 */
[----:B------:R-:W-:Y:S02]  /*dc00*/  LOP3.LUT R71, R75, 0xff0000ff, RZ, 0xc0, !PT ;  /* 0xff0000ff4b477812 */ /* 0x000fe400078ec0ff */
[----:B------:R-:W-:Y:S01]  /*dc10*/  LOP3.LUT R44, R65, 0xff0000, R44, 0xf8, !PT ;  /* 0x00ff0000412c7812 */ /* 0x000fe200078ef82c */
[----:B------:R-:W-:Y:S01]  /*dc20*/  HADD2.F32 R65, -RZ, R64.H0_H0 ;  /* 0x20000040ff417230 */ /* 0x000fe20000004100 */
[----:B------:R-:W-:-:S02]  /*dc30*/  F2FP.F16.E4M3.UNPACK_B R66, R159.H1 ;  /* 0x0000009fff42723e */ /* 0x000fc400030006ff */
[----:B------:R-:W-:Y:S02]  /*dc40*/  SHF.R.U32.HI R57, RZ, 0x10, R75 ;  /* 0x00000010ff397819 */ /* 0x000fe4000001164b */
[----:B------:R-:W-:Y:S01]  /*dc50*/  LOP3.LUT R48, R63, 0xff0000, R48, 0xf8, !PT ;  /* 0x00ff00003f307812 */ /* 0x000fe200078ef830 */
[----:B------:R-:W-:Y:S01]  /*dc60*/  HADD2.F32 R63, -RZ, R62.H0_H0 ;  /* 0x2000003eff3f7230 */ /* 0x000fe20000004100 */
[----:B------:R-:W-:Y:S01]  /*dc70*/  LOP3.LUT R70, R71, 0xff00, R50, 0xf8, !PT ;  /* 0x0000ff0047467812 */ /* 0x000fe200078ef832 */
[----:B------:R-:W-:Y:S02]  /*dc80*/  IMAD.U32 R50, R52, 0x10000, RZ ;  /* 0x0001000034327824 */ /* 0x000fe400078e00ff */
[-C--:B------:R-:W-:Y:S01]  /*dc90*/  FMUL.FTZ R52, R65, R46.reuse ;  /* 0x0000002e41347220 */ /* 0x080fe20000410000 */
[----:B------:R-:W-:Y:S02]  /*dca0*/  HADD2.F32 R68, -RZ, R66.H0_H0 ;  /* 0x20000042ff447230 */ /* 0x000fe40000004100 */
[----:B------:R-:W-:Y:S01]  /*dcb0*/  FMUL.FTZ R72, R63, R46 ;  /* 0x0000002e3f487220 */ /* 0x000fe20000410000 */
[----:B------:R-:W-:Y:S01]  /*dcc0*/  IMAD.U32 R57, R57, 0x10000, RZ ;  /* 0x0001000039397824 */ /* 0x000fe200078e00ff */
[----:B------:R-:W-:Y:S01]  /*dcd0*/  F2FP.F16.E4M3.UNPACK_B R161, R161 ;  /* 0x000000a1ffa1723e */ /* 0x000fe200020006ff */
[----:B------:R-:W-:-:S02]  /*dce0*/  HADD2.F32 R62, -RZ, R62.H1_H1 ;  /* 0x3000003eff3e7230 */ /* 0x000fc40000004100 */
[-C--:B------:R-:W-:Y:S01]  /*dcf0*/  FFMA.FTZ R52, R63, R68.reuse, -R52 ;  /* 0x000000443f347223 */ /* 0x080fe20000010834 */
[----:B------:R-:W-:Y:S01]  /*dd00*/  HADD2.F32 R63, -RZ, R67.H1_H1 ;  /* 0x30000043ff3f7230 */ /* 0x000fe20000004100 */
[----:B------:R-:W-:Y:S01]  /*dd10*/  LOP3.LUT R46, R70, 0xff0000, R57, 0xf8, !PT ;  /* 0x00ff0000462e7812 */ /* 0x000fe200078ef839 */
[----:B------:R-:W-:Y:S01]  /*dd20*/  FFMA.FTZ R57, R65, R68, R72 ;  /* 0x0000004441397223 */ /* 0x000fe20000010048 */
[----:B------:R-:W-:Y:S01]  /*dd30*/  HADD2.F32 R67, -RZ, R64.H1_H1 ;  /* 0x30000040ff437230 */ /* 0x000fe20000004100 */
[----:B------:R-:W-:Y:S01]  /*dd40*/  F2FP.F16.E4M3.UNPACK_B R65, R61 ;  /* 0x0000003dff41723e */ /* 0x000fe200020006ff */
[----:B------:R-:W-:Y:S01]  /*dd50*/  HADD2.F32 R68, -RZ, R66.H1_H1 ;  /* 0x30000042ff447230 */ /* 0x000fe20000004100 */
[----:B------:R-:W-:Y:S01]  /*dd60*/  F2FP.F16.E4M3.UNPACK_B R64, R60 ;  /* 0x0000003cff40723e */ /* 0x000fe200020006ff */
[-C--:B------:R-:W-:Y:S01]  /*dd70*/  FMUL.FTZ R60, R62, R63.reuse ;  /* 0x0000003f3e3c7220 */ /* 0x080fe20000410000 */
[----:B------:R-:W-:Y:S01]  /*dd80*/  LOP3.LUT R50, R69, 0xff0000, R50, 0xf8, !PT ;  /* 0x00ff000045327812 */ /* 0x000fe200078ef832 */
[----:B------:R-:W-:Y:S01]  /*dd90*/  FMUL.FTZ R61, R67, R63 ;  /* 0x0000003f433d7220 */ /* 0x000fe20000410000 */
[----:B------:R-:W-:Y:S01]  /*dda0*/  F2FP.F16.E4M3.UNPACK_B R159, R159 ;  /* 0x0000009fff9f723e */ /* 0x000fe200020006ff */
[----:B------:R-:W-:-:S02]  /*ddb0*/  HADD2.F32 R69, -RZ, R161.H0_H0 ;  /* 0x200000a1ff457230 */ /* 0x000fc40000004100 */
[-C--:B------:R-:W-:Y:S01]  /*ddc0*/  FFMA.FTZ R60, R67, R68.reuse, R60 ;  /* 0x00000044433c7223 */ /* 0x080fe2000001003c */
[----:B------:R-:W-:Y:S02]  /*ddd0*/  HADD2.F32 R66, -RZ, R65.H0_H0 ;  /* 0x20000041ff427230 */ /* 0x000fe40000004100 */
[----:B------:R-:W-:Y:S01]  /*dde0*/  FFMA.FTZ R61, R62, R68, -R61 ;  /* 0x000000443e3d7223 */ /* 0x000fe2000001083d */
[--C-:B------:R-:W-:Y:S01]  /*ddf0*/  HADD2.F32 R63, -RZ, R64.reuse.H0_H0 ;  /* 0x20000040ff3f7230 */ /* 0x100fe20000004100 */
[----:B------:R-:W-:Y:S01]  /*de00*/  F2FP.F16.E4M3.UNPACK_B R67, R160.H1 ;  /* 0x000000a0ff43723e */ /* 0x000fe200030006ff */
[----:B------:R-:W-:Y:S02]  /*de10*/  HADD2.F32 R62, -RZ, R159.H0_H0 ;  /* 0x2000009fff3e7230 */ /* 0x000fe40000004100 */
[-C--:B------:R-:W-:Y:S01]  /*de20*/  FMUL.FTZ R68, R66, R69.reuse ;  /* 0x0000004542447220 */ /* 0x080fe20000410000 */
[----:B------:R-:W-:Y:S02]  /*de30*/  HADD2.F32 R161, -RZ, R161.H1_H1 ;  /* 0x300000a1ffa17230 */ /* 0x000fe40000004100 */
[----:B------:R-:W-:Y:S01]  /*de40*/  FMUL.FTZ R69, R63, R69 ;  /* 0x000000453f457220 */ /* 0x000fe20000410000 */
[----:B------:R-:W-:-:S02]  /*de50*/  HADD2.F32 R64, -RZ, R64.H1_H1 ;  /* 0x30000040ff407230 */ /* 0x000fc40000004100 */
[-C--:B------:R-:W-:Y:S01]  /*de60*/  FFMA.FTZ R63, R63, R62.reuse, -R68 ;  /* 0x0000003e3f3f7223 */ /* 0x080fe20000010844 */
[----:B------:R-:W-:Y:S01]  /*de70*/  HADD2.F32 R65, -RZ, R65.H1_H1 ;  /* 0x30000041ff417230 */ /* 0x000fe20000004100 */
[----:B------:R-:W-:Y:S01]  /*de80*/  F2FP.F16.E4M3.UNPACK_B R68, R59.H1 ;  /* 0x0000003bff44723e */ /* 0x000fe200030006ff */
[----:B------:R-:W-:Y:S02]  /*de90*/  HADD2.F32 R159, -RZ, R159.H1_H1 ;  /* 0x3000009fff9f7230 */ /* 0x000fe40000004100 */
[-C--:B------:R-:W-:Y:S01]  /*dea0*/  FMUL.FTZ R70, R64, R161.reuse ;  /* 0x000000a140467220 */ /* 0x080fe20000410000 */
[----:B------:R-:W-:Y:S01]  /*deb0*/  FFMA.FTZ R62, R66, R62, R69 ;  /* 0x0000003e423e7223 */ /* 0x000fe20000010045 */
[C---:B------:R-:W-:Y:S01]  /*dec0*/  FMUL.FTZ R69, R65.reuse, R161 ;  /* 0x000000a141457220 */ /* 0x040fe20000410000 */
[----:B------:R-:W-:Y:S01]  /*ded0*/  F2FP.F16.E4M3.UNPACK_B R71, R158.H1 ;  /* 0x0000009eff47723e */ /* 0x000fe200030006ff */
[----:B------:R-:W-:Y:S01]  /*dee0*/  FFMA.FTZ R65, R65, R159, R70 ;  /* 0x0000009f41417223 */ /* 0x000fe20000010046 */
[----:B------:R-:W-:Y:S01]  /*def0*/  F2FP.F16.E4M3.UNPACK_B R66, R58.H1 ;  /* 0x0000003aff42723e */ /* 0x000fe200030006ff */
[----:B------:R-:W-:-:S02]  /*df00*/  HADD2.F32 R73, -RZ, R67.H1_H1 ;  /* 0x30000043ff497230 */ /* 0x000fc40000004100 */
[----:B------:R-:W-:Y:S01]  /*df10*/  FFMA.FTZ R64, R64, R159, -R69 ;  /* 0x0000009f40407223 */ /* 0x000fe20000010845 */
[--C-:B------:R-:W-:Y:S01]  /*df20*/  HADD2.F32 R70, -RZ, R68.reuse.H1_H1 ;  /* 0x30000044ff467230 */ /* 0x100fe20000004100 */
[----:B------:R-:W-:Y:S01]  /*df30*/  F2FP.F16.E4M3.UNPACK_B R160, R160 ;  /* 0x000000a0ffa0723e */ /* 0x000fe200020006ff */
[----:B------:R-:W-:Y:S01]  /*df40*/  HADD2.F32 R69, -RZ, R68.H0_H0 ;  /* 0x20000044ff457230 */ /* 0x000fe20000004100 */
[----:B------:R-:W-:Y:S01]  /*df50*/  F2FP.F16.E4M3.UNPACK_B R58, R58 ;  /* 0x0000003aff3a723e */ /* 0x000fe200020006ff */
[----:B------:R-:W-:Y:S02]  /*df60*/  HADD2.F32 R72, -RZ, R71.H0_H0 ;  /* 0x20000047ff487230 */ /* 0x000fe40000004100 */
[----:B------:R-:W-:Y:S01]  /*df70*/  FMUL.FTZ R75, R70, R73 ;  /* 0x00000049464b7220 */ /* 0x000fe20000410000 */
[----:B------:R-:W-:Y:S01]  /*df80*/  HADD2.F32 R74, -RZ, R67.H0_H0 ;  /* 0x20000043ff4a7230 */ /* 0x000fe20000004100 */
[----:B------:R-:W-:Y:S01]  /*df90*/  F2FP.F16.E4M3.UNPACK_B R158, R158 ;  /* 0x0000009eff9e723e */ /* 0x000fe200020006ff */
[----:B------:R-:W-:Y:S01]  /*dfa0*/  HADD2.F32 R68, -RZ, R66.H1_H1 ;  /* 0x30000042ff447230 */ /* 0x000fe20000004100 */
[----:B------:R-:W-:Y:S01]  /*dfb0*/  F2FP.SATFINITE.E4M3.F32.PACK_AB_MERGE_C R52, R61, R52, RZ ;  /* 0x000000343d34723e */ /* 0x000fe200048070ff */
[----:B------:R-:W-:-:S02]  /*dfc0*/  HADD2.F32 R71, -RZ, R71.H1_H1 ;  /* 0x30000047ff477230 */ /* 0x000fc40000004100 */
[-C--:B------:R-:W-:Y:S01]  /*dfd0*/  FMUL.FTZ R80, R69, R74.reuse ;  /* 0x0000004a45507220 */ /* 0x080fe20000410000 */
[----:B------:R-:W-:Y:S02]  /*dfe0*/  HADD2.F32 R67, -RZ, R66.H0_H0 ;  /* 0x20000042ff437230 */ /* 0x000fe40000004100 */
[C---:B------:R-:W-:Y:S01]  /*dff0*/  FMUL.FTZ R73, R68.reuse, R73 ;  /* 0x0000004944497220 */ /* 0x040fe20000410000 */
[----:B------:R-:W-:Y:S01]  /*e000*/  F2FP.F16.E4M3.UNPACK_B R61, R45 ;  /* 0x0000002dff3d723e */ /* 0x000fe200020006ff */
[----:B------:R-:W-:Y:S01]  /*e010*/  FFMA.FTZ R81, R68, R71, -R75 ;  /* 0x0000004744517223 */ /* 0x000fe2000001084b */
[----:B------:R-:W-:Y:S01]  /*e020*/  F2FP.F16.E4M3.UNPACK_B R68, R59 ;  /* 0x0000003bff44723e */ /* 0x000fe200020006ff */
[C---:B------:R-:W-:Y:S01]  /*e030*/  FMUL.FTZ R74, R67.reuse, R74 ;  /* 0x0000004a434a7220 */ /* 0x040fe20000410000 */
[----:B------:R-:W-:Y:S01]  /*e040*/  FFMA.FTZ R66, R67, R72, -R80 ;  /* 0x0000004843427223 */ /* 0x000fe20000010850 */
[----:B------:R-:W-:Y:S01]  /*e050*/  FFMA.FTZ R80, R70, R71, R73 ;  /* 0x0000004746507223 */ /* 0x000fe20000010049 */
[----:B------:R-:W-:-:S02]  /*e060*/  HADD2.F32 R73, -RZ, R160.H1_H1 ;  /* 0x300000a0ff497230 */ /* 0x000fc40000004100 */
[----:B------:R-:W-:Y:S01]  /*e070*/  FFMA.FTZ R67, R69, R72, R74 ;  /* 0x0000004845437223 */ /* 0x000fe2000001004a */
[--C-:B------:R-:W-:Y:S02]  /*e080*/  HADD2.F32 R69, -RZ, R68.reuse.H0_H0 ;  /* 0x20000044ff457230 */ /* 0x100fe40000004100 */
[----:B------:R-:W-:Y:S02]  /*e090*/  HADD2.F32 R68, -RZ, R68.H1_H1 ;  /* 0x30000044ff447230 */ /* 0x000fe40000004100 */
[----:B------:R-:W-:Y:S01]  /*e0a0*/  HADD2.F32 R72, -RZ, R160.H0_H0 ;  /* 0x200000a0ff487230 */ /* 0x000fe20000004100 */
[----:B------:R-:W-:Y:S01]  /*e0b0*/  F2FP.SATFINITE.E4M3.F32.PACK_AB_MERGE_C R80, R80, R67, RZ ;  /* 0x000000435050723e */ /* 0x000fe200048070ff */
[--C-:B------:R-:W-:Y:S02]  /*e0c0*/  HADD2.F32 R59, -RZ, R58.reuse.H0_H0 ;  /* 0x2000003aff3b7230 */ /* 0x100fe40000004100 */
[----:B------:R-:W-:Y:S01]  /*e0d0*/  FMUL.FTZ R75, R68, R73 ;  /* 0x00000049444b7220 */ /* 0x000fe20000410000 */
[----:B------:R-:W-:-:S02]  /*e0e0*/  HADD2.F32 R58, -RZ, R58.H1_H1 ;  /* 0x3000003aff3a7230 */ /* 0x000fc40000004100 */
[-C--:B------:R-:W-:Y:S01]  /*e0f0*/  FMUL.FTZ R74, R69, R72.reuse ;  /* 0x00000048454a7220 */ /* 0x080fe20000410000 */
[--C-:B------:R-:W-:Y:S02]  /*e100*/  HADD2.F32 R71, -RZ, R158.reuse.H1_H1 ;  /* 0x3000009eff477230 */ /* 0x100fe40000004100 */
[C---:B------:R-:W-:Y:S01]  /*e110*/  FMUL.FTZ R72, R59.reuse, R72 ;  /* 0x000000483b487220 */ /* 0x040fe20000410000 */
[----:B------:R-:W-:Y:S02]  /*e120*/  HADD2.F32 R70, -RZ, R158.H0_H0 ;  /* 0x2000009eff467230 */ /* 0x000fe40000004100 */
[C---:B------:R-:W-:Y:S01]  /*e130*/  FMUL.FTZ R73, R58.reuse, R73 ;  /* 0x000000493a497220 */ /* 0x040fe20000410000 */
[----:B------:R-:W-:Y:S01]  /*e140*/  FFMA.FTZ R75, R58, R71, -R75 ;  /* 0x000000473a4b7223 */ /* 0x000fe2000001084b */
[----:B------:R-:W-:Y:S01]  /*e150*/  F2FP.SATFINITE.E4M3.F32.PACK_AB_MERGE_C R58, R60, R57, RZ ;  /* 0x000000393c3a723e */ /* 0x000fe200048070ff */
[----:B------:R-:W-:Y:S01]  /*e160*/  FFMA.FTZ R74, R59, R70, -R74 ;  /* 0x000000463b4a7223 */ /* 0x000fe2000001084a */
[----:B------:R-:W-:Y:S01]  /*e170*/  F2FP.SATFINITE.E4M3.F32.PACK_AB_MERGE_C R57, R81, R66, RZ ;  /* 0x000000425139723e */ /* 0x000fe200048070ff */
[----:B------:R-:W-:Y:S01]  /*e180*/  HADD2.F32 R60, -RZ, R61.H0_H0 ;  /* 0x2000003dff3c7230 */ /* 0x000fe20000004100 */
[----:B------:R-:W-:Y:S01]  /*e190*/  F2FP.SATFINITE.E4M3.F32.PACK_AB_MERGE_C R59, R64, R63, R52 ;  /* 0x0000003f403b723e */ /* 0x000fe20004807034 */
[----:B------:R-:W-:Y:S01]  /*e1a0*/  FFMA.FTZ R72, R69, R70, R72 ;  /* 0x0000004645487223 */ /* 0x000fe20000010048 */
[----:B------:R-:W-:Y:S01]  /*e1b0*/  F2FP.F16.E4M3.UNPACK_B R66, R49 ;  /* 0x00000031ff42723e */ /* 0x000fe200020006ff */
[----:B------:R-:W-:Y:S01]  /*e1c0*/  FFMA.FTZ R73, R68, R71, R73 ;  /* 0x0000004744497223 */ /* 0x000fe20000010049 */
[----:B------:R-:W-:-:S02]  /*e1d0*/  F2FP.F16.E4M3.UNPACK_B R63, R50 ;  /* 0x00000032ff3f723e */ /* 0x000fc400020006ff */
[----:B------:R-:W-:Y:S01]  /*e1e0*/  F2FP.SATFINITE.E4M3.F32.PACK_AB_MERGE_C R58, R65, R62, R58 ;  /* 0x0000003e413a723e */ /* 0x000fe2000480703a */
[--C-:B------:R-:W-:Y:S01]  /*e1f0*/  HADD2.F32 R62, -RZ, R66.reuse.H0_H0 ;  /* 0x20000042ff3e7230 */ /* 0x100fe20000004100 */
[-C--:B------:R-:W-:Y:S01]  /*e200*/  F2FP.F16.E4M3.UNPACK_B R64, R48.reuse ;  /* 0x00000030ff40723e */ /* 0x080fe200020006ff */
[--C-:B------:R-:W-:Y:S01]  /*e210*/  HADD2.F32 R67, -RZ, R63.reuse.H0_H0 ;  /* 0x2000003fff437230 */ /* 0x100fe20000004100 */
[----:B------:R-:W-:Y:S01]  /*e220*/  F2FP.F16.E4M3.UNPACK_B R48, R48.H1 ;  /* 0x00000030ff30723e */ /* 0x000fe200030006ff */
[----:B------:R-:W-:Y:S01]  /*e230*/  HADD2.F32 R66, -RZ, R66.H1_H1 ;  /* 0x30000042ff427230 */ /* 0x000fe20000004100 */
[----:B------:R-:W-:Y:S01]  /*e240*/  F2FP.SATFINITE.E4M3.F32.PACK_AB_MERGE_C R52, R73, R72, R80 ;  /* 0x000000484934723e */ /* 0x000fe20004807050 */
[----:B------:R-:W-:Y:S02]  /*e250*/  HADD2.F32 R65, -RZ, R64.H0_H0 ;  /* 0x20000040ff417230 */ /* 0x000fe40000004100 */
[-C--:B------:R-:W-:Y:S01]  /*e260*/  FMUL.FTZ R69, R62, R67.reuse ;  /* 0x000000433e457220 */ /* 0x080fe20000410000 */
[----:B------:R-:W-:Y:S01]  /*e270*/  FMUL.FTZ R71, R60, R67 ;  /* 0x000000433c477220 */ /* 0x000fe20000410000 */
[----:B------:R-:W-:Y:S01]  /*e280*/  HADD2.F32 R67, -RZ, R63.H1_H1 ;  /* 0x3000003fff437230 */ /* 0x000fe20000004100 */
[----:B------:R-:W-:Y:S01]  /*e290*/  F2FP.F16.E4M3.UNPACK_B R73, R46 ;  /* 0x0000002eff49723e */ /* 0x000fe200020006ff */
[----:B------:R-:W-:-:S02]  /*e2a0*/  HADD2.F32 R63, -RZ, R61.H1_H1 ;  /* 0x3000003dff3f7230 */ /* 0x000fc40000004100 */
[-C--:B------:R-:W-:Y:S01]  /*e2b0*/  FFMA.FTZ R60, R60, R65.reuse, -R69 ;  /* 0x000000413c3c7223 */ /* 0x080fe20000010845 */
[----:B------:R-:W-:Y:S01]  /*e2c0*/  FFMA.FTZ R61, R62, R65, R71 ;  /* 0x000000413e3d7223 */ /* 0x000fe20000010047 */
[----:B------:R-:W-:Y:S02]  /*e2d0*/  HADD2.F32 R65, -RZ, R64.H1_H1 ;  /* 0x30000040ff417230 */ /* 0x000fe40000004100 */
[CC--:B------:R-:W-:Y:S01]  /*e2e0*/  FMUL.FTZ R68, R66.reuse, R67.reuse ;  /* 0x0000004342447220 */ /* 0x0c0fe20000410000 */
[C---:B------:R-:W-:Y:S01]  /*e2f0*/  FMUL.FTZ R69, R63.reuse, R67 ;  /* 0x000000433f457220 */ /* 0x040fe20000410000 */
[----:B------:R-:W-:Y:S02]  /*e300*/  F2FP.F16.E4M3.UNPACK_B R64, R49.H1 ;  /* 0x00000031ff40723e */ /* 0x000fe400030006ff */
[----:B------:R-:W-:Y:S01]  /*e310*/  F2FP.F16.E4M3.UNPACK_B R67, R50.H1 ;  /* 0x00000032ff43723e */ /* 0x000fe200030006ff */
[----:B------:R-:W-:Y:S01]  /*e320*/  FFMA.FTZ R50, R66, R65, R69 ;  /* 0x0000004142327223 */ /* 0x000fe20000010045 */
[----:B------:R-:W-:Y:S01]  /*e330*/  F2FP.F16.E4M3.UNPACK_B R62, R45.H1 ;  /* 0x0000002dff3e723e */ /* 0x000fe200030006ff */
[----:B------:R-:W-:Y:S01]  /*e340*/  FFMA.FTZ R45, R63, R65, -R68 ;  /* 0x000000413f2d7223 */ /* 0x000fe20000010844 */
[----:B------:R-:W-:Y:S01]  /*e350*/  HADD2.F32 R63, -RZ, R64.H0_H0 ;  /* 0x20000040ff3f7230 */ /* 0x000fe20000004100 */
[----:B------:R-:W-:Y:S01]  /*e360*/  F2FP.SATFINITE.E4M3.F32.PACK_AB_MERGE_C R57, R75, R74, R57 ;  /* 0x0000004a4b39723e */ /* 0x000fe20004807039 */
[----:B------:R-:W-:Y:S01]  /*e370*/  HADD2.F32 R66, -RZ, R67.H0_H0 ;  /* 0x20000043ff427230 */ /* 0x000fe20000004100 */
[----:B------:R-:W-:Y:S01]  /*e380*/  F2FP.F16.E4M3.UNPACK_B R71, R44.H1 ;  /* 0x0000002cff47723e */ /* 0x000fe200030006ff */
[----:B------:R-:W-:Y:S01]  /*e390*/  HADD2.F32 R49, -RZ, R62.H0_H0 ;  /* 0x2000003eff317230 */ /* 0x000fe20000004100 */
[----:B------:R-:W-:Y:S01]  /*e3a0*/  F2FP.F16.E4M3.UNPACK_B R74, R46.H1 ;  /* 0x0000002eff4a723e */ /* 0x000fe200030006ff */
[----:B------:R-:W-:-:S02]  /*e3b0*/  HADD2.F32 R65, -RZ, R64.H1_H1 ;  /* 0x30000040ff417230 */ /* 0x000fc40000004100 */
[-C--:B------:R-:W-:Y:S01]  /*e3c0*/  FMUL.FTZ R70, R63, R66.reuse ;  /* 0x000000423f467220 */ /* 0x080fe20000410000 */
[----:B------:R-:W-:Y:S02]  /*e3d0*/  HADD2.F32 R64, -RZ, R48.H0_H0 ;  /* 0x20000030ff407230 */ /* 0x000fe40000004100 */
[C---:B------:R-:W-:Y:S01]  /*e3e0*/  FMUL.FTZ R66, R49.reuse, R66 ;  /* 0x0000004231427220 */ /* 0x040fe20000410000 */
[----:B------:R-:W-:Y:S02]  /*e3f0*/  HADD2.F32 R68, -RZ, R67.H1_H1 ;  /* 0x30000043ff447230 */ /* 0x000fe40000004100 */
[----:B------:R-:W-:Y:S02]  /*e400*/  HADD2.F32 R62, -RZ, R62.H1_H1 ;  /* 0x3000003eff3e7230 */ /* 0x000fe40000004100 */
[----:B------:R-:W-:Y:S02]  /*e410*/  HADD2.F32 R67, -RZ, R48.H1_H1 ;  /* 0x30000030ff437230 */ /* 0x000fe40000004100 */
[----:B------:R-:W-:Y:S01]  /*e420*/  FFMA.FTZ R48, R49, R64, -R70 ;  /* 0x0000004031307223 */ /* 0x000fe20000010846 */
[----:B------:R-:W-:Y:S01]  /*e430*/  FMUL.FTZ R69, R65, R68 ;  /* 0x0000004441457220 */ /* 0x000fe20000410000 */
[----:B------:R-:W-:Y:S01]  /*e440*/  FFMA.FTZ R49, R63, R64, R66 ;  /* 0x000000403f317223 */ /* 0x000fe20000010042 */
[C---:B------:R-:W-:Y:S01]  /*e450*/  FMUL.FTZ R68, R62.reuse, R68 ;  /* 0x000000443e447220 */ /* 0x040fe20000410000 */
[----:B------:R-:W-:Y:S01]  /*e460*/  F2FP.F16.E4M3.UNPACK_B R66, R51 ;  /* 0x00000033ff42723e */ /* 0x000fe200020006ff */
[----:B------:R-:W-:Y:S01]  /*e470*/  FFMA.FTZ R63, R62, R67, -R69 ;  /* 0x000000433e3f7223 */ /* 0x000fe20000010845 */
[----:B------:R-:W-:Y:S01]  /*e480*/  F2FP.F16.E4M3.UNPACK_B R64, R47 ;  /* 0x0000002fff40723e */ /* 0x000fe200020006ff */
[----:B------:R-:W-:Y:S01]  /*e490*/  FFMA.FTZ R62, R65, R67, R68 ;  /* 0x00000043413e7223 */ /* 0x000fe20000010044 */
[----:B------:R-:W-:Y:S01]  /*e4a0*/  F2FP.F16.E4M3.UNPACK_B R70, R44 ;  /* 0x0000002cff46723e */ /* 0x000fe200020006ff */
[----:B------:R-:W-:Y:S01]  /*e4b0*/  HADD2.F32 R68, -RZ, R66.H0_H0 ;  /* 0x20000042ff447230 */ /* 0x000fe20000004100 */
[----:B------:R-:W-:Y:S01]  /*e4c0*/  F2FP.F16.E4M3.UNPACK_B R67, R51.H1 ;  /* 0x00000033ff43723e */ /* 0x000fe200030006ff */
[----:B------:R-:W-:Y:S01]  /*e4d0*/  HADD2.F32 R44, -RZ, R73.H0_H0 ;  /* 0x20000049ff2c7230 */ /* 0x000fe20000004100 */
[----:B------:R-:W-:Y:S01]  /*e4e0*/  F2FP.F16.E4M3.UNPACK_B R47, R47.H1 ;  /* 0x0000002fff2f723e */ /* 0x000fe200030006ff */
[----:B------:R-:W-:Y:S01]  /*e4f0*/  HADD2.F32 R51, -RZ, R64.H0_H0 ;  /* 0x20000040ff337230 */ /* 0x000fe20000004100 */
[----:B------:R-:W-:Y:S01]  /*e500*/  F2FP.SATFINITE.E4M3.F32.PACK_AB_MERGE_C R48, R63, R48, RZ ;  /* 0x000000303f30723e */ /* 0x000fe200048070ff */
[----:B------:R-:W-:-:S02]  /*e510*/  HADD2.F32 R46, -RZ, R70.H0_H0 ;  /* 0x20000046ff2e7230 */ /* 0x000fc40000004100 */
[CC--:B------:R-:W-:Y:S01]  /*e520*/  FMUL.FTZ R82, R68.reuse, R44.reuse ;  /* 0x0000002c44527220 */ /* 0x0c0fe20000410000 */
[----:B------:R-:W-:Y:S02]  /*e530*/  HADD2.F32 R69, -RZ, R67.H0_H0 ;  /* 0x20000043ff457230 */ /* 0x000fe40000004100 */
[C---:B------:R-:W-:Y:S01]  /*e540*/  FMUL.FTZ R75, R51.reuse, R44 ;  /* 0x0000002c334b7220 */ /* 0x040fe20000410000 */
[----:B------:R-:W-:Y:S02]  /*e550*/  HADD2.F32 R80, -RZ, R74.H0_H0 ;  /* 0x2000004aff507230 */ /* 0x000fe40000004100 */
[-C--:B------:R-:W-:Y:S01]  /*e560*/  FFMA.FTZ R44, R51, R46.reuse, -R82 ;  /* 0x0000002e332c7223 */ /* 0x080fe20000010852 */
[----:B------:R-:W-:Y:S02]  /*e570*/  HADD2.F32 R65, -RZ, R47.H0_H0 ;  /* 0x2000002fff417230 */ /* 0x000fe40000004100 */
[----:B------:R-:W-:Y:S01]  /*e580*/  FFMA.FTZ R46, R68, R46, R75 ;  /* 0x0000002e442e7223 */ /* 0x000fe2000001004b */
[----:B------:R-:W-:-:S02]  /*e590*/  HADD2.F32 R67, -RZ, R67.H1_H1 ;  /* 0x30000043ff437230 */ /* 0x000fc40000004100 */
[-C--:B------:R-:W-:Y:S01]  /*e5a0*/  FMUL.FTZ R84, R69, R80.reuse ;  /* 0x0000005045547220 */ /* 0x080fe20000410000 */
[----:B------:R-:W-:Y:S02]  /*e5b0*/  HADD2.F32 R74, -RZ, R74.H1_H1 ;  /* 0x3000004aff4a7230 */ /* 0x000fe40000004100 */
[----:B------:R-:W-:Y:S01]  /*e5c0*/  FMUL.FTZ R80, R65, R80 ;  /* 0x0000005041507220 */ /* 0x000fe20000410000 */
[----:B------:R-:W-:Y:S01]  /*e5d0*/  HADD2.F32 R47, -RZ, R47.H1_H1 ;  /* 0x3000002fff2f7230 */ /* 0x000fe20000004100 */
[----:B------:R-:W-:Y:S01]  /*e5e0*/  F2FP.SATFINITE.E4M3.F32.PACK_AB_MERGE_C R49, R62, R49, RZ ;  /* 0x000000313e31723e */ /* 0x000fe200048070ff */
[----:B------:R-:W-:Y:S01]  /*e5f0*/  HADD2.F32 R72, -RZ, R71.H0_H0 ;  /* 0x20000047ff487230 */ /* 0x000fe20000004100 */
[----:B------:R-:W-:Y:S01]  /*e600*/  F2FP.SATFINITE.E4M3.F32.PACK_AB_MERGE_C R45, R45, R60, R48 ;  /* 0x0000003c2d2d723e */ /* 0x000fe20004807030 */
[----:B------:R-:W-:Y:S01]  /*e610*/  HADD2.F32 R66, -RZ, R66.H1_H1 ;  /* 0x30000042ff427230 */ /* 0x000fe20000004100 */
[----:B------:R-:W-:Y:S01]  /*e620*/  F2FP.SATFINITE.E4M3.F32.PACK_AB_MERGE_C R49, R50, R61, R49 ;  /* 0x0000003d3231723e */ /* 0x000fe20004807031 */
[----:B------:R-:W-:-:S02]  /*e630*/  HADD2.F32 R73, -RZ, R73.H1_H1 ;  /* 0x30000049ff497230 */ /* 0x000fc40000004100 */
[----:B------:R-:W-:Y:S01]  /*e640*/  FFMA.FTZ R84, R65, R72, -R84 ;  /* 0x0000004841547223 */ /* 0x000fe20000010854 */
[----:B------:R-:W-:Y:S02]  /*e650*/  HADD2.F32 R51, -RZ, R70.H1_H1 ;  /* 0x30000046ff337230 */ /* 0x000fe40000004100 */
[-C--:B------:R-:W-:Y:S01]  /*e660*/  FMUL.FTZ R70, R67, R74.reuse ;  /* 0x0000004a43467220 */ /* 0x080fe20000410000 */
[----:B------:R-:W-:Y:S02]  /*e670*/  HADD2.F32 R64, -RZ, R64.H1_H1 ;  /* 0x30000040ff407230 */ /* 0x000fe40000004100 */
[----:B------:R-:W-:Y:S01]  /*e680*/  FMUL.FTZ R74, R47, R74 ;  /* 0x0000004a2f4a7220 */ /* 0x000fe20000410000 */
[----:B------:R-:W-:Y:S02]  /*e690*/  HADD2.F32 R68, -RZ, R71.H1_H1 ;  /* 0x30000047ff447230 */ /* 0x000fe40000004100 */
[-C--:B------:R-:W-:Y:S01]  /*e6a0*/  FMUL.FTZ R65, R66, R73.reuse ;  /* 0x0000004942417220 */ /* 0x080fe20000410000 */
[----:B------:R-:W-:Y:S01]  /*e6b0*/  FFMA.FTZ R80, R69, R72, R80 ;  /* 0x0000004845507223 */ /* 0x000fe20000010050 */
[----:B------:R-:W-:Y:S01]  /*e6c0*/  FMUL.FTZ R73, R64, R73 ;  /* 0x0000004940497220 */ /* 0x000fe20000410000 */
[----:B------:R-:W-:-:S02]  /*e6d0*/  IMAD.MOV.U32 R48, RZ, RZ, R58 ;  /* 0x000000ffff307224 */ /* 0x000fc400078e003a */
[-C--:B------:R-:W-:Y:S01]  /*e6e0*/  FFMA.FTZ R47, R47, R68.reuse, -R70 ;  /* 0x000000442f2f7223 */ /* 0x080fe20000010846 */
[----:B------:R-:W-:Y:S01]  /*e6f0*/  FFMA.FTZ R67, R67, R68, R74 ;  /* 0x0000004443437223 */ /* 0x000fe2000001004a */
[-C--:B------:R-:W-:Y:S01]  /*e700*/  FFMA.FTZ R65, R64, R51.reuse, -R65 ;  /* 0x0000003340417223 */ /* 0x080fe20000010841 */
[----:B------:R-:W-:Y:S01]  /*e710*/  FFMA.FTZ R73, R66, R51, R73 ;  /* 0x0000003342497223 */ /* 0x000fe20000010049 */
[----:B------:R-:W-:Y:S01]  /*e720*/  IMAD.MOV.U32 R50, RZ, RZ, R52 ;  /* 0x000000ffff327224 */ /* 0x000fe200078e0034 */
[----:B------:R-:W-:Y:S02]  /*e730*/  F2FP.SATFINITE.E4M3.F32.PACK_AB_MERGE_C R47, R47, R84, RZ ;  /* 0x000000542f2f723e */ /* 0x000fe400048070ff */
[----:B------:R-:W-:Y:S02]  /*e740*/  F2FP.SATFINITE.E4M3.F32.PACK_AB_MERGE_C R67, R67, R80, RZ ;  /* 0x000000504343723e */ /* 0x000fe400048070ff */
[----:B------:R-:W-:Y:S02]  /*e750*/  F2FP.SATFINITE.E4M3.F32.PACK_AB_MERGE_C R47, R65, R44, R47 ;  /* 0x0000002c412f723e */ /* 0x000fe4000480702f */
[----:B------:R-:W-:Y:S01]  /*e760*/  F2FP.SATFINITE.E4M3.F32.PACK_AB_MERGE_C R51, R73, R46, R67 ;  /* 0x0000002e4933723e */ /* 0x000fe20004807043 */
[----:B------:R-:W-:Y:S01]  /*e770*/  IMAD.MOV.U32 R46, RZ, RZ, R57 ;  /* 0x000000ffff2e7224 */ /* 0x000fe200078e0039 */
[----:B------:R-:W-:-:S07]  /*e780*/  MOV R44, R59 ;  /* 0x0000003b002c7202 */ /* 0x000fce0000000f00 */
.L_x_422:
[----:B------:R-:W-:Y:S05]  /*e790*/  BSYNC B2 ;  /* 0x0000000000027941 */ /* 0x000fea0003800000 */
.L_x_421:
[----:B------:R-:W-:-:S13]  /*e7a0*/  ISETP.GE.AND P3, PT, R55, R156, PT ;  /* 0x0000009c3700720c */ /* 0x000fda0003f66270 */
[--C-:B------:R-:W-:Y:S02]  /*e7b0*/  @!P3 SHF.R.S32.HI R57, RZ, 0x1f, R55.reuse ;  /* 0x0000001fff39b819 */ /* 0x100fe40000011437 */
[----:B------:R-:W-:-:S04]  /*e7c0*/  @!P3 IADD3 R55, P4, P5, R118, R136, R55 ;  /* 0x000000887637b210 */ /* 0x000fc80007d9e037 */
[----:B------:R-:W-:Y:S02]  /*e7d0*/  @!P3 IADD3.X R58, R4, R56, R57, P4, P5 ;  /* 0x00000038043ab210 */ /* 0x000fe400027ea439 */
[----:B------:R-:W-:-:S05]  /*e7e0*/  IADD3 R52, P4, R53, R124, RZ ;  /* 0x0000007c35347210 */ /* 0x000fca0007f9e0ff */
[----:B------:R-:W-:Y:S01]  /*e7f0*/  IMAD.X R53, R54, 0x1, R125, P4 ;  /* 0x0000000136357824 */ /* 0x000fe200020e067d */
[----:B------:R-:W-:-:S04]  /*e800*/  @!P3 IADD3 R54, P4, R55, R124, RZ ;  /* 0x0000007c3736b210 */ /* 0x000fc80007f9e0ff */
[----:B-1----:R4:W-:Y:S01]  /*e810*/  STG.E.128 desc[UR54][R52.64], R44 ;  /* 0x0000002c34007986 */ /* 0x0029e2000c101d36 */
[----:B------:R-:W-:-:S05]  /*e820*/  @!P3 IMAD.X R55, R58, 0x1, R125, P4 ;  /* 0x000000013a37b824 */ /* 0x000fca00020e067d */
[----:B---3--:R4:W-:Y:S03]  /*e830*/  @!P3 STG.E.128 desc[UR54][R54.64], R48 ;  /* 0x000000303600b986 */ /* 0x0089e6000c101d36 */
.L_x_420:
[----:B------:R-:W-:Y:S05]  /*e840*/  BSYNC B1 ;  /* 0x0000000000017941 */ /* 0x000fea0003800000 */
.L_x_419:
[----:B------:R-:W-:-:S13]  /*e850*/  ISETP.NE.AND P3, PT, R36, RZ, PT ;  /* 0x000000ff2400720c */ /* 0x000fda0003f65270 */
[----:B------:R-:W-:Y:S05]  /*e860*/  @!P3 BRA `(.L_x_373) ;  /* 0x0000001000c0b947 */ /* 0x000fea0003800000 */
[----:B-1--4-:R-:W3:Y:S01]  /*e870*/  LDL R44, [R1+0x10] ;  /* 0x00001000012c7983 */ /* 0x012ee20000100800 */
[----:B------:R-:W-:Y:S01]  /*e880*/  IADD3 R53, P3, P4, R118, R136, R29 ;  /* 0x0000008876357210 */ /* 0x000fe20007c7e01d */
[----:B------:R-:W-:Y:S01]  /*e890*/  BSSY B1, `(.L_x_423) ;  /* 0x00000ec000017945 */ /* 0x000fe20003800000 */
[----:B---3--:R-:W-:Y:S02]  /*e8a0*/  LOP3.LUT P5, RZ, R44, 0x1, RZ, 0xc0, !PT ;  /* 0x000000012cff7812 */ /* 0x008fe400078ac0ff */
[----:B------:R-:W-:Y:S02]  /*e8b0*/  IADD3.X R44, R4, R56, R32, P3, P4 ;  /* 0x00000038042c7210 */ /* 0x000fe40001fe8420 */
[----:B------:R-:W-:Y:S02]  /*e8c0*/  SEL R162, R121, R162, !P5 ;  /* 0x000000a279a27207 */ /* 0x000fe40006800000 */
[----:B------:R-:W-:Y:S02]  /*e8d0*/  IADD3 R52, P3, R53, R124, RZ ;  /* 0x0000007c35347210 */ /* 0x000fe40007f7e0ff */
[----:B------:R-:W-:-:S02]  /*e8e0*/  SHF.R.S32.HI R45, RZ, 0x1f, R162 ;  /* 0x0000001fff2d7819 */ /* 0x000fc400000114a2 */
[----:B------:R-:W-:Y:S02]  /*e8f0*/  IADD3.X R53, R44, R125, RZ, P3, !PT ;  /* 0x0000007d2c357210 */ /* 0x000fe40001ffe4ff */
[----:B------:R-:W-:Y:S02]  /*e900*/  LEA.HI R45, R45, R162, RZ, 0x5 ;  /* 0x000000a22d2d7211 */ /* 0x000fe400078f28ff */
[----:B------:R-:W-:Y:S02]  /*e910*/  ISETP.GE.AND P3, PT, R6, R133, PT ;  /* 0x000000850600720c */ /* 0x000fe40003f66270 */
        /* <DEDUP_REMOVED lines=17> */
[----:B-1----:R-:W-:Y:S01]  /*ea30*/  IMAD.MOV.U32 R54, RZ, RZ, R45 ;  /* 0x000000ffff367224 */ /* 0x002fe200078e002d */
[----:B------:R-:W-:Y:S01]  /*ea40*/  SHF.R.U32.HI R70, RZ, 0x10, R89 ;  /* 0x00000010ff467819 */ /* 0x000fe20000011659 */
[----:B---3--:R-:W-:Y:S01]  /*ea50*/  IMAD.MOV.U32 R62, RZ, RZ, R48 ;  /* 0x000000ffff3e7224 */ /* 0x008fe200078e0030 */
[----:B------:R-:W-:Y:S01]  /*ea60*/  SHF.R.U32.HI R65, RZ, 0x8, R77 ;  /* 0x00000008ff417819 */ /* 0x000fe2000001164d */
[----:B------:R-:W-:Y:S01]  /*ea70*/  IMAD.SHL.U32 R45, R57, 0x100, RZ ;  /* 0x00000100392d7824 */ /* 0x000fe200078e00ff */
[----:B------:R-:W-:Y:S01]  /*ea80*/  LOP3.LUT R58, R89, 0xff0000ff, RZ, 0xc0, !PT ;  /* 0xff0000ff593a7812 */ /* 0x000fe200078ec0ff */
[----:B------:R-:W-:Y:S01]  /*ea90*/  IMAD.MOV.U32 R57, RZ, RZ, R46 ;  /* 0x000000ffff397224 */ /* 0x000fe200078e002e */
[----:B------:R-:W-:Y:S01]  /*eaa0*/  SHF.R.U32.HI R68, RZ, 0x8, R91 ;  /* 0x00000008ff447819 */ /* 0x000fe2000001165b */
[----:B------:R-:W-:Y:S01]  /*eab0*/  IMAD.U32 R46, R70, 0x10000, RZ ;  /* 0x00010000462e7824 */ /* 0x000fe200078e00ff */
[----:B------:R-:W-:Y:S01]  /*eac0*/  SHF.R.U32.HI R64, RZ, 0x8, R79 ;  /* 0x00000008ff407819 */ /* 0x000fe2000001164f */
[----:B------:R-:W-:Y:S01]  /*ead0*/  IMAD.SHL.U32 R48, R65, 0x100, RZ ;  /* 0x0000010041307824 */ /* 0x000fe200078e00ff */
[----:B------:R-:W-:-:S02]  /*eae0*/  SHF.R.U32.HI R66, RZ, 0x10, R91 ;  /* 0x00000010ff427819 */ /* 0x000fc4000001165b */
[----:B------:R-:W-:Y:S01]  /*eaf0*/  MOV R60, R44 ;  /* 0x0000002c003c7202 */ /* 0x000fe20000000f00 */
[----:B------:R-:W-:Y:S01]  /*eb00*/  IMAD.SHL.U32 R44, R68, 0x100, RZ ;  /* 0x00000100442c7824 */ /* 0x000fe200078e00ff */
[----:B------:R-:W-:Y:S02]  /*eb10*/  LOP3.LUT R45, R58, 0xff00, R45, 0xf8, !PT ;  /* 0x0000ff003a2d7812 */ /* 0x000fe400078ef82d */
[----:B------:R-:W-:Y:S02]  /*eb20*/  LOP3.LUT R61, R77, 0xff0000ff, RZ, 0xc0, !PT ;  /* 0xff0000ff4d3d7812 */ /* 0x000fe400078ec0ff */
[----:B------:R-:W-:Y:S02]  /*eb30*/  LOP3.LUT R63, R79, 0xff0000ff, RZ, 0xc0, !PT ;  /* 0xff0000ff4f3f7812 */ /* 0x000fe400078ec0ff */
[----:B------:R-:W-:Y:S02]  /*eb40*/  SHF.L.U32 R58, R64, 0x8, RZ ;  /* 0x00000008403a7819 */ /* 0x000fe400000006ff */
[----:B------:R-:W-:-:S02]  /*eb50*/  LOP3.LUT R59, R91, 0xff0000ff, RZ, 0xc0, !PT ;  /* 0xff0000ff5b3b7812 */ /* 0x000fc400078ec0ff */
[----:B------:R-:W-:Y:S01]  /*eb60*/  LOP3.LUT R46, R45, 0xff0000, R46, 0xf8, !PT ;  /* 0x00ff00002d2e7812 */ /* 0x000fe200078ef82e */
[----:B------:R-:W-:Y:S01]  /*eb70*/  IMAD.U32 R45, R66, 0x10000, RZ ;  /* 0x00010000422d7824 */ /* 0x000fe200078e00ff */
[----:B------:R-:W-:Y:S02]  /*eb80*/  LOP3.LUT R48, R61, 0xff00, R48, 0xf8, !PT ;  /* 0x0000ff003d307812 */ /* 0x000fe400078ef830 */
[----:B------:R-:W-:Y:S02]  /*eb90*/  LOP3.LUT R68, R63, 0xff00, R58, 0xf8, !PT ;  /* 0x0000ff003f447812 */ /* 0x000fe400078ef83a */
[----:B------:R-:W-:Y:S02]  /*eba0*/  LOP3.LUT R44, R59, 0xff00, R44, 0xf8, !PT ;  /* 0x0000ff003b2c7812 */ /* 0x000fe400078ef82c */
[----:B------:R-:W-:Y:S02]  /*ebb0*/  F2FP.F16.E4M3.UNPACK_B R66, R150.H1 ;  /* 0x00000096ff42723e */ /* 0x000fe400030006ff */
[----:B------:R-:W-:-:S02]  /*ebc0*/  F2FP.F16.E4M3.UNPACK_B R63, R62.H1 ;  /* 0x0000003eff3f723e */ /* 0x000fc400030006ff */
[----:B------:R-:W-:Y:S02]  /*ebd0*/  F2FP.F16.E4M3.UNPACK_B R61, R60.H1 ;  /* 0x0000003cff3d723e */ /* 0x000fe400030006ff */
[----:B------:R-:W-:Y:S01]  /*ebe0*/  LOP3.LUT R44, R44, 0xff0000, R45, 0xf8, !PT ;  /* 0x00ff00002c2c7812 */ /* 0x000fe200078ef82d */
[----:B------:R-:W-:Y:S01]  /*ebf0*/  HADD2.F32 R45, -RZ, R66.H0_H0 ;  /* 0x20000042ff2d7230 */ /* 0x000fe20000004100 */
[----:B------:R-:W-:Y:S01]  /*ec00*/  F2FP.F16.E4M3.UNPACK_B R64, R154.H1 ;  /* 0x0000009aff40723e */ /* 0x000fe200030006ff */
[----:B------:R-:W-:Y:S01]  /*ec10*/  HADD2.F32 R59, -RZ, R63.H0_H0 ;  /* 0x2000003fff3b7230 */ /* 0x000fe20000004100 */
[----:B------:R-:W-:Y:S01]  /*ec20*/  SHF.R.U32.HI R67, RZ, 0x10, R77 ;  /* 0x00000010ff437819 */ /* 0x000fe2000001164d */
[----:B------:R-:W-:Y:S01]  /*ec30*/  HADD2.F32 R58, -RZ, R61.H0_H0 ;  /* 0x2000003dff3a7230 */ /* 0x000fe20000004100 */
[----:B------:R-:W-:Y:S01]  /*ec40*/  SHF.R.U32.HI R69, RZ, 0x10, R79 ;  /* 0x00000010ff457819 */ /* 0x000fe2000001164f */
[----:B------:R-:W-:Y:S02]  /*ec50*/  HADD2.F32 R65, -RZ, R64.H0_H0 ;  /* 0x20000040ff417230 */ /* 0x000fe40000004100 */
[----:B------:R-:W-:Y:S01]  /*ec60*/  FMUL.FTZ R71, R59, R45 ;  /* 0x0000002d3b477220 */ /* 0x000fe20000410000 */
[----:B------:R-:W-:-:S02]  /*ec70*/  IMAD.U32 R67, R67, 0x10000, RZ ;  /* 0x0001000043437824 */ /* 0x000fc400078e00ff */
[C---:B------:R-:W-:Y:S01]  /*ec80*/  FMUL.FTZ R70, R58.reuse, R45 ;  /* 0x0000002d3a467220 */ /* 0x040fe20000410000 */
[----:B------:R-:W-:Y:S02]  /*ec90*/  IMAD.U32 R69, R69, 0x10000, RZ ;  /* 0x0001000045457824 */ /* 0x000fe400078e00ff */
[-C--:B------:R-:W-:Y:S01]  /*eca0*/  FFMA.FTZ R58, R58, R65.reuse, -R71 ;  /* 0x000000413a3a7223 */ /* 0x080fe20000010847 */
[----:B------:R-:W-:Y:S02]  /*ecb0*/  HADD2.F32 R61, -RZ, R61.H1_H1 ;  /* 0x3000003dff3d7230 */ /* 0x000fe40000004100 */
[----:B------:R-:W-:Y:S01]  /*ecc0*/  FFMA.FTZ R59, R59, R65, R70 ;  /* 0x000000413b3b7223 */ /* 0x000fe20000010046 */
[----:B------:R-:W-:Y:S01]  /*ecd0*/  HADD2.F32 R65, -RZ, R66.H1_H1 ;  /* 0x30000042ff417230 */ /* 0x000fe20000004100 */
[----:B------:R-:W-:Y:S01]  /*ece0*/  LOP3.LUT R48, R48, 0xff0000, R67, 0xf8, !PT ;  /* 0x00ff000030307812 */ /* 0x000fe200078ef843 */
[----:B------:R-:W-:Y:S01]  /*ecf0*/  HADD2.F32 R66, -RZ, R63.H1_H1 ;  /* 0x3000003fff427230 */ /* 0x000fe20000004100 */
[----:B------:R-:W-:Y:S01]  /*ed00*/  F2FP.F16.E4M3.UNPACK_B R150, R150 ;  /* 0x00000096ff96723e */ /* 0x000fe200020006ff */
[----:B------:R-:W-:Y:S01]  /*ed10*/  HADD2.F32 R67, -RZ, R64.H1_H1 ;  /* 0x30000040ff437230 */ /* 0x000fe20000004100 */
[----:B------:R-:W-:-:S02]  /*ed20*/  F2FP.F16.E4M3.UNPACK_B R63, R62 ;  /* 0x0000003eff3f723e */ /* 0x000fc400020006ff */
[----:B------:R-:W-:Y:S01]  /*ed30*/  F2FP.F16.E4M3.UNPACK_B R64, R60 ;  /* 0x0000003cff40723e */ /* 0x000fe200020006ff */
[-C--:B------:R-:W-:Y:S01]  /*ed40*/  FMUL.FTZ R60, R66, R65.reuse ;  /* 0x00000041423c7220 */ /* 0x080fe20000410000 */
[----:B------:R-:W-:Y:S01]  /*ed50*/  LOP3.LUT R45, R68, 0xff0000, R69, 0xf8, !PT ;  /* 0x00ff0000442d7812 */ /* 0x000fe200078ef845 */
[C---:B------:R-:W-:Y:S01]  /*ed60*/  FMUL.FTZ R69, R61.reuse, R65 ;  /* 0x000000413d457220 */ /* 0x040fe20000410000 */
[----:B------:R-:W-:Y:S01]  /*ed70*/  F2FP.F16.E4M3.UNPACK_B R154, R154 ;  /* 0x0000009aff9a723e */ /* 0x000fe200020006ff */
[----:B------:R-:W-:Y:S02]  /*ed80*/  HADD2.F32 R68, -RZ, R150.H0_H0 ;  /* 0x20000096ff447230 */ /* 0x000fe40000004100 */
[-C--:B------:R-:W-:Y:S01]  /*ed90*/  FFMA.FTZ R61, R61, R67.reuse, -R60 ;  /* 0x000000433d3d7223 */ /* 0x080fe2000001083c */
[----:B------:R-:W-:Y:S02]  /*eda0*/  HADD2.F32 R65, -RZ, R63.H0_H0 ;  /* 0x2000003fff417230 */ /* 0x000fe40000004100 */
[----:B------:R-:W-:Y:S01]  /*edb0*/  FFMA.FTZ R60, R66, R67, R69 ;  /* 0x00000043423c7223 */ /* 0x000fe20000010045 */
        /* <DEDUP_REMOVED lines=10> */
[----:B------:R-:W-:Y:S01]  /*ee60*/  F2FP.F16.E4M3.UNPACK_B R68, R50.H1 ;  /* 0x00000032ff44723e */ /* 0x000fe200030006ff */
[----:B------:R-:W-:-:S02]  /*ee70*/  HADD2.F32 R154, -RZ, R154.H1_H1 ;  /* 0x3000009aff9a7230 */ /* 0x000fc40000004100 */
[CC--:B------:R-:W-:Y:S01]  /*ee80*/  FMUL.FTZ R65, R67.reuse, R150.reuse ;  /* 0x0000009643417220 */ /* 0x0c0fe20000410000 */
[C---:B------:R-:W-:Y:S01]  /*ee90*/  FMUL.FTZ R150, R64.reuse, R150 ;  /* 0x0000009640967220 */ /* 0x040fe20000410000 */
[----:B------:R-:W-:Y:S01]  /*eea0*/  F2FP.F16.E4M3.UNPACK_B R70, R155.H1 ;  /* 0x0000009bff46723e */ /* 0x000fe200030006ff */
[----:B------:R-:W-:Y:S01]  /*eeb0*/  HADD2.F32 R74, -RZ, R71.H0_H0 ;  /* 0x20000047ff4a7230 */ /* 0x000fe20000004100 */
[----:B------:R-:W-:Y:S01]  /*eec0*/  F2FP.F16.E4M3.UNPACK_B R66, R57.H1 ;  /* 0x00000039ff42723e */ /* 0x000fe200030006ff */
[----:B------:R-:W-:Y:S02]  /*eed0*/  HADD2.F32 R69, -RZ, R68.H0_H0 ;  /* 0x20000044ff457230 */ /* 0x000fe40000004100 */
[-C--:B------:R-:W-:Y:S01]  /*eee0*/  FFMA.FTZ R65, R64, R154.reuse, -R65 ;  /* 0x0000009a40417223 */ /* 0x080fe20000010841 */
[----:B------:R-:W-:Y:S01]  /*eef0*/  FFMA.FTZ R64, R67, R154, R150 ;  /* 0x0000009a43407223 */ /* 0x000fe20000010096 */
[----:B------:R-:W-:Y:S01]  /*ef00*/  HADD2.F32 R72, -RZ, R70.H0_H0 ;  /* 0x20000046ff487230 */ /* 0x000fe20000004100 */
[----:B------:R-:W-:Y:S01]  /*ef10*/  F2FP.F16.E4M3.UNPACK_B R153, R153 ;  /* 0x00000099ff99723e */ /* 0x000fe200020006ff */
[----:B------:R-:W-:-:S02]  /*ef20*/  HADD2.F32 R67, -RZ, R66.H0_H0 ;  /* 0x20000042ff437230 */ /* 0x000fc40000004100 */
[-C--:B------:R-:W-:Y:S01]  /*ef30*/  FMUL.FTZ R76, R69, R74.reuse ;  /* 0x0000004a454c7220 */ /* 0x080fe20000410000 */
[----:B------:R-:W-:Y:S01]  /*ef40*/  HADD2.F32 R71, -RZ, R71.H1_H1 ;  /* 0x30000047ff477230 */ /* 0x000fe20000004100 */
[----:B------:R-:W-:Y:S01]  /*ef50*/  F2FP.F16.E4M3.UNPACK_B R57, R57 ;  /* 0x00000039ff39723e */ /* 0x000fe200020006ff */
[----:B------:R-:W-:Y:S02]  /*ef60*/  HADD2.F32 R68, -RZ, R68.H1_H1 ;  /* 0x30000044ff447230 */ /* 0x000fe40000004100 */
[C---:B------:R-:W-:Y:S01]  /*ef70*/  FMUL.FTZ R74, R67.reuse, R74 ;  /* 0x0000004a434a7220 */ /* 0x040fe20000410000 */
[-C--:B------:R-:W-:Y:S01]  /*ef80*/  FFMA.FTZ R76, R67, R72.reuse, -R76 ;  /* 0x00000048434c7223 */ /* 0x080fe2000001084c */
[----:B------:R-:W-:Y:S01]  /*ef90*/  HADD2.F32 R66, -RZ, R66.H1_H1 ;  /* 0x30000042ff427230 */ /* 0x000fe20000004100 */
[----:B------:R-:W-:Y:S01]  /*efa0*/  F2FP.F16.E4M3.UNPACK_B R155, R155 ;  /* 0x0000009bff9b723e */ /* 0x000fe200020006ff */
[----:B------:R-:W-:Y:S02]  /*efb0*/  HADD2.F32 R67, -RZ, R70.H1_H1 ;  /* 0x30000046ff437230 */ /* 0x000fe40000004100 */
[-C--:B------:R-:W-:Y:S01]  /*efc0*/  FMUL.FTZ R73, R68, R71.reuse ;  /* 0x0000004744497220 */ /* 0x080fe20000410000 */
[----:B------:R-:W-:Y:S01]  /*efd0*/  FFMA.FTZ R74, R69, R72, R74 ;  /* 0x00000048454a7223 */ /* 0x000fe2000001004a */
[----:B------:R-:W-:Y:S01]  /*efe0*/  FMUL.FTZ R71, R66, R71 ;  /* 0x0000004742477220 */ /* 0x000fe20000410000 */
[----:B------:R-:W-:-:S02]  /*eff0*/  HADD2.F32 R69, -RZ, R153.H0_H0 ;  /* 0x20000099ff457230 */ /* 0x000fc40000004100 */
[-C--:B------:R-:W-:Y:S01]  /*f000*/  FFMA.FTZ R73, R66, R67.reuse, -R73 ;  /* 0x0000004342497223 */ /* 0x080fe20000010849 */
[----:B------:R-:W-:Y:S01]  /*f010*/  F2FP.F16.E4M3.UNPACK_B R66, R50 ;  /* 0x00000032ff42723e */ /* 0x000fe200020006ff */
[----:B------:R-:W-:Y:S01]  /*f020*/  FFMA.FTZ R75, R68, R67, R71 ;  /* 0x00000043444b7223 */ /* 0x000fe20000010047 */
[----:B------:R-:W-:Y:S01]  /*f030*/  HADD2.F32 R153, -RZ, R153.H1_H1 ;  /* 0x30000099ff997230 */ /* 0x000fe20000004100 */
[----:B------:R-:W-:Y:S01]  /*f040*/  F2FP.SATFINITE.E4M3.F32.PACK_AB_MERGE_C R58, R61, R58, RZ ;  /* 0x0000003a3d3a723e */ /* 0x000fe200048070ff */
[--C-:B------:R-:W-:Y:S01]  /*f050*/  HADD2.F32 R50, -RZ, R57.reuse.H0_H0 ;  /* 0x20000039ff327230 */ /* 0x100fe20000004100 */
[----:B------:R-:W-:Y:S01]  /*f060*/  F2FP.SATFINITE.E4M3.F32.PACK_AB_MERGE_C R60, R60, R59, RZ ;  /* 0x0000003b3c3c723e */ /* 0x000fe200048070ff */
[--C-:B------:R-:W-:Y:S01]  /*f070*/  HADD2.F32 R67, -RZ, R66.reuse.H0_H0 ;  /* 0x20000042ff437230 */ /* 0x100fe20000004100 */
[----:B------:R-:W-:Y:S01]  /*f080*/  F2FP.SATFINITE.E4M3.F32.PACK_AB_MERGE_C R59, R65, R62, R58 ;  /* 0x0000003e413b723e */ /* 0x000fe2000480703a */
[----:B------:R-:W-:Y:S02]  /*f090*/  HADD2.F32 R66, -RZ, R66.H1_H1 ;  /* 0x30000042ff427230 */ /* 0x000fe40000004100 */
[----:B------:R-:W-:Y:S01]  /*f0a0*/  FMUL.FTZ R70, R50, R69 ;  /* 0x0000004532467220 */ /* 0x000fe20000410000 */
[----:B------:R-:W-:-:S02]  /*f0b0*/  HADD2.F32 R57, -RZ, R57.H1_H1 ;  /* 0x30000039ff397230 */ /* 0x000fc40000004100 */
[----:B------:R-:W-:Y:S01]  /*f0c0*/  FMUL.FTZ R71, R67, R69 ;  /* 0x0000004543477220 */ /* 0x000fe20000410000 */
[--C-:B------:R-:W-:Y:S02]  /*f0d0*/  HADD2.F32 R68, -RZ, R155.reuse.H0_H0 ;  /* 0x2000009bff447230 */ /* 0x100fe40000004100 */
[-C--:B------:R-:W-:Y:S01]  /*f0e0*/  FMUL.FTZ R72, R66, R153.reuse ;  /* 0x0000009942487220 */ /* 0x080fe20000410000 */
[----:B------:R-:W-:Y:S02]  /*f0f0*/  HADD2.F32 R155, -RZ, R155.H1_H1 ;  /* 0x3000009bff9b7230 */ /* 0x000fe40000004100 */
[----:B------:R-:W-:Y:S01]  /*f100*/  FMUL.FTZ R153, R57, R153 ;  /* 0x0000009939997220 */ /* 0x000fe20000410000 */
[----:B------:R-:W-:Y:S01]  /*f110*/  F2FP.F16.E4M3.UNPACK_B R62, R48 ;  /* 0x00000030ff3e723e */ /* 0x000fe200020006ff */
[----:B------:R-:W-:Y:S01]  /*f120*/  FFMA.FTZ R71, R50, R68, -R71 ;  /* 0x0000004432477223 */ /* 0x000fe20000010847 */
[----:B------:R-:W-:Y:S01]  /*f130*/  F2FP.F16.E4M3.UNPACK_B R61, R54 ;  /* 0x00000036ff3d723e */ /* 0x000fe200020006ff */
[----:B------:R-:W-:Y:S01]  /*f140*/  FFMA.FTZ R153, R66, R155, R153 ;  /* 0x0000009b42997223 */ /* 0x000fe20000010099 */
[----:B------:R-:W-:Y:S01]  /*f150*/  F2FP.F16.E4M3.UNPACK_B R66, R49 ;  /* 0x00000031ff42723e */ /* 0x000fe200020006ff */
[----:B------:R-:W-:Y:S01]  /*f160*/  FFMA.FTZ R50, R67, R68, R70 ;  /* 0x0000004443327223 */ /* 0x000fe20000010046 */
[----:B------:R-:W-:Y:S01]  /*f170*/  F2FP.SATFINITE.E4M3.F32.PACK_AB_MERGE_C R58, R64, R63, R60 ;  /* 0x0000003f403a723e */ /* 0x000fe2000480703c */
[----:B------:R-:W-:Y:S01]  /*f180*/  HADD2.F32 R67, -RZ, R62.H0_H0 ;  /* 0x2000003eff437230 */ /* 0x000fe20000004100 */
[----:B------:R-:W-:Y:S01]  /*f190*/  F2FP.F16.E4M3.UNPACK_B R64, R46 ;  /* 0x0000002eff40723e */ /* 0x000fe200020006ff */
[----:B------:R-:W-:-:S02]  /*f1a0*/  HADD2.F32 R63, -RZ, R66.H0_H0 ;  /* 0x20000042ff3f7230 */ /* 0x000fc40000004100 */
[----:B------:R-:W-:Y:S01]  /*f1b0*/  FFMA.FTZ R72, R57, R155, -R72 ;  /* 0x0000009b39487223 */ /* 0x000fe20000010848 */
[--C-:B------:R-:W-:Y:S01]  /*f1c0*/  HADD2.F32 R60, -RZ, R61.reuse.H0_H0 ;  /* 0x2000003dff3c7230 */ /* 0x100fe20000004100 */
[----:B------:R-:W-:Y:S01]  /*f1d0*/  F2FP.SATFINITE.E4M3.F32.PACK_AB_MERGE_C R57, R73, R76, RZ ;  /* 0x0000004c4939723e */ /* 0x000fe200048070ff */
[----:B------:R-:W-:Y:S02]  /*f1e0*/  HADD2.F32 R65, -RZ, R64.H0_H0 ;  /* 0x20000040ff417230 */ /* 0x000fe40000004100 */
[-C--:B------:R-:W-:Y:S01]  /*f1f0*/  FMUL.FTZ R69, R63, R67.reuse ;  /* 0x000000433f457220 */ /* 0x080fe20000410000 */
[----:B------:R-:W-:Y:S02]  /*f200*/  HADD2.F32 R66, -RZ, R66.H1_H1 ;  /* 0x30000042ff427230 */ /* 0x000fe40000004100 */
[----:B------:R-:W-:Y:S01]  /*f210*/  FMUL.FTZ R68, R60, R67 ;  /* 0x000000433c447220 */ /* 0x000fe20000410000 */
[----:B------:R-:W-:Y:S01]  /*f220*/  HADD2.F32 R67, -RZ, R62.H1_H1 ;  /* 0x3000003eff437230 */ /* 0x000fe20000004100 */
[----:B------:R-:W-:Y:S01]  /*f230*/  F2FP.SATFINITE.E4M3.F32.PACK_AB_MERGE_C R57, R72, R71, R57 ;  /* 0x000000474839723e */ /* 0x000fe20004807039 */
[----:B------:R-:W-:-:S02]  /*f240*/  HADD2.F32 R62, -RZ, R61.H1_H1 ;  /* 0x3000003dff3e7230 */ /* 0x000fc40000004100 */
[-C--:B------:R-:W-:Y:S01]  /*f250*/  FFMA.FTZ R60, R60, R65.reuse, -R69 ;  /* 0x000000413c3c7223 */ /* 0x080fe20000010845 */
[----:B------:R-:W-:Y:S01]  /*f260*/  FFMA.FTZ R61, R63, R65, R68 ;  /* 0x000000413f3d7223 */ /* 0x000fe20000010044 */
[----:B------:R-:W-:Y:S02]  /*f270*/  HADD2.F32 R65, -RZ, R64.H1_H1 ;  /* 0x30000040ff417230 */ /* 0x000fe40000004100 */
[-C--:B------:R-:W-:Y:S01]  /*f280*/  FMUL.FTZ R69, R66, R67.reuse ;  /* 0x0000004342457220 */ /* 0x080fe20000410000 */
[C---:B------:R-:W-:Y:S01]  /*f290*/  FMUL.FTZ R71, R62.reuse, R67 ;  /* 0x000000433e477220 */ /* 0x040fe20000410000 */
[----:B------:R-:W-:Y:S02]  /*f2a0*/  F2FP.F16.E4M3.UNPACK_B R63, R49.H1 ;  /* 0x00000031ff3f723e */ /* 0x000fe400030006ff */
[----:B------:R-:W-:Y:S01]  /*f2b0*/  F2FP.F16.E4M3.UNPACK_B R67, R48.H1 ;  /* 0x00000030ff43723e */ /* 0x000fe200030006ff */
[----:B------:R-:W-:Y:S01]  /*f2c0*/  FFMA.FTZ R49, R62, R65, -R69 ;  /* 0x000000413e317223 */ /* 0x000fe20000010845 */
[----:B------:R-:W-:Y:S01]  /*f2d0*/  F2FP.F16.E4M3.UNPACK_B R54, R54.H1 ;  /* 0x00000036ff36723e */ /* 0x000fe200030006ff */
[----:B------:R-:W-:Y:S01]  /*f2e0*/  HADD2.F32 R64, -RZ, R63.H0_H0 ;  /* 0x2000003fff407230 */ /* 0x000fe20000004100 */
[----:B------:R-:W-:Y:S01]  /*f2f0*/  F2FP.F16.E4M3.UNPACK_B R46, R46.H1 ;  /* 0x0000002eff2e723e */ /* 0x000fe200030006ff */
[----:B------:R-:W-:-:S02]  /*f300*/  HADD2.F32 R69, -RZ, R67.H0_H0 ;  /* 0x20000043ff457230 */ /* 0x000fc40000004100 */
[----:B------:R-:W-:Y:S01]  /*f310*/  FFMA.FTZ R48, R66, R65, R71 ;  /* 0x0000004142307223 */ /* 0x000fe20000010047 */
[----:B------:R-:W-:Y:S01]  /*f320*/  HADD2.F32 R62, -RZ, R54.H0_H0 ;  /* 0x20000036ff3e7230 */ /* 0x000fe20000004100 */
        /* <DEDUP_REMOVED lines=8> */
[----:B------:R-:W-:Y:S01]  /*f3b0*/  FFMA.FTZ R73, R64, R65, R69 ;  /* 0x0000004140497223 */ /* 0x000fe20000010045 */
[----:B------:R-:W-:Y:S02]  /*f3c0*/  HADD2.F32 R66, -RZ, R46.H1_H1 ;  /* 0x3000002eff427230 */ /* 0x000fe40000004100 */
[----:B------:R-:W-:Y:S01]  /*f3d0*/  FMUL.FTZ R64, R54, R67 ;  /* 0x0000004336407220 */ /* 0x000fe20000410000 */
[----:B------:R-:W-:Y:S01]  /*f3e0*/  F2FP.F16.E4M3.UNPACK_B R69, R45.H1 ;  /* 0x0000002dff45723e */ /* 0x000fe200030006ff */
[C---:B------:R-:W-:Y:S01]  /*f3f0*/  FMUL.FTZ R75, R63.reuse, R67 ;  /* 0x000000433f4b7220 */ /* 0x040fe20000410000 */
[----:B------:R-:W-:Y:S01]  /*f400*/  FFMA.FTZ R72, R62, R65, -R71 ;  /* 0x000000413e487223 */ /* 0x000fe20000010847 */
[-C--:B------:R-:W-:Y:S01]  /*f410*/  FFMA.FTZ R74, R63, R66.reuse, R64 ;  /* 0x000000423f4a7223 */ /* 0x080fe20000010040 */
[----:B------:R-:W-:Y:S01]  /*f420*/  F2FP.F16.E4M3.UNPACK_B R63, R51.H1 ;  /* 0x00000033ff3f723e */ /* 0x000fe200030006ff */
[----:B------:R-:W-:Y:S01]  /*f430*/  HADD2.F32 R71, -RZ, R69.H0_H0 ;  /* 0x20000045ff477230 */ /* 0x000fe20000004100 */
[----:B------:R-:W-:Y:S01]  /*f440*/  F2FP.F16.E4M3.UNPACK_B R46, R47 ;  /* 0x0000002fff2e723e */ /* 0x000fe200020006ff */
[----:B------:R-:W-:Y:S01]  /*f450*/  FFMA.FTZ R75, R54, R66, -R75 ;  /* 0x00000042364b7223 */ /* 0x000fe2000001084b */
[----:B------:R-:W-:-:S02]  /*f460*/  F2FP.F16.E4M3.UNPACK_B R68, R45 ;  /* 0x0000002dff44723e */ /* 0x000fc400020006ff */
[----:B------:R-:W-:Y:S01]  /*f470*/  F2FP.F16.E4M3.UNPACK_B R62, R51 ;  /* 0x00000033ff3e723e */ /* 0x000fe200020006ff */
[----:B------:R-:W-:Y:S01]  /*f480*/  HADD2.F32 R51, -RZ, R46.H0_H0 ;  /* 0x2000002eff337230 */ /* 0x000fe20000004100 */
[----:B------:R-:W-:Y:S01]  /*f490*/  F2FP.F16.E4M3.UNPACK_B R47, R47.H1 ;  /* 0x0000002fff2f723e */ /* 0x000fe200030006ff */
[----:B------:R-:W-:Y:S01]  /*f4a0*/  HADD2.F32 R70, -RZ, R68.H0_H0 ;  /* 0x20000044ff467230 */ /* 0x000fe20000004100 */
[-C--:B------:R-:W-:Y:S01]  /*f4b0*/  F2FP.F16.E4M3.UNPACK_B R45, R44.reuse ;  /* 0x0000002cff2d723e */ /* 0x080fe200020006ff */
[----:B------:R-:W-:Y:S01]  /*f4c0*/  HADD2.F32 R64, -RZ, R62.H0_H0 ;  /* 0x2000003eff407230 */ /* 0x000fe20000004100 */
[----:B------:R-:W-:Y:S01]  /*f4d0*/  F2FP.F16.E4M3.UNPACK_B R65, R44.H1 ;  /* 0x0000002cff41723e */ /* 0x000fe200030006ff */
[----:B------:R-:W-:Y:S02]  /*f4e0*/  HADD2.F32 R44, -RZ, R63.H0_H0 ;  /* 0x2000003fff2c7230 */ /* 0x000fe40000004100 */
[----:B------:R-:W-:Y:S01]  /*f4f0*/  FMUL.FTZ R77, R51, R70 ;  /* 0x00000046334d7220 */ /* 0x000fe20000410000 */
[----:B------:R-:W-:-:S02]  /*f500*/  HADD2.F32 R54, -RZ, R47.H0_H0 ;  /* 0x2000002fff367230 */ /* 0x000fc40000004100 */
[----:B------:R-:W-:Y:S01]  /*f510*/  FMUL.FTZ R76, R64, R70 ;  /* 0x00000046404c7220 */ /* 0x000fe20000410000 */
[----:B------:R-:W-:Y:S02]  /*f520*/  HADD2.F32 R67, -RZ, R65.H0_H0 ;  /* 0x20000041ff437230 */ /* 0x000fe40000004100 */
[-C--:B------:R-:W-:Y:S01]  /*f530*/  FMUL.FTZ R79, R44, R71.reuse ;  /* 0x000000472c4f7220 */ /* 0x080fe20000410000 */
[----:B------:R-:W-:Y:S02]  /*f540*/  HADD2.F32 R66, -RZ, R45.H0_H0 ;  /* 0x2000002dff427230 */ /* 0x000fe40000004100 */
[C---:B------:R-:W-:Y:S01]  /*f550*/  FMUL.FTZ R71, R54.reuse, R71 ;  /* 0x0000004736477220 */ /* 0x040fe20000410000 */
[----:B------:R-:W-:Y:S02]  /*f560*/  HADD2.F32 R63, -RZ, R63.H1_H1 ;  /* 0x3000003fff3f7230 */ /* 0x000fe40000004100 */
[----:B------:R-:W-:Y:S01]  /*f570*/  FFMA.FTZ R79, R54, R67, -R79 ;  /* 0x00000043364f7223 */ /* 0x000fe2000001084f */
[----:B------:R-:W-:-:S02]  /*f580*/  HADD2.F32 R54, -RZ, R69.H1_H1 ;  /* 0x30000045ff367230 */ /* 0x000fc40000004100 */
[-C--:B------:R-:W-:Y:S01]  /*f590*/  FFMA.FTZ R76, R51, R66.reuse, -R76 ;  /* 0x00000042334c7223 */ /* 0x080fe2000001084c */
[----:B------:R-:W-:Y:S02]  /*f5a0*/  HADD2.F32 R47, -RZ, R47.H1_H1 ;  /* 0x3000002fff2f7230 */ /* 0x000fe40000004100 */
[----:B------:R-:W-:Y:S01]  /*f5b0*/  FFMA.FTZ R77, R64, R66, R77 ;  /* 0x00000042404d7223 */ /* 0x000fe2000001004d */
[----:B------:R-:W-:Y:S01]  /*f5c0*/  FFMA.FTZ R71, R44, R67, R71 ;  /* 0x000000432c477223 */ /* 0x000fe20000010047 */
[----:B------:R-:W-:Y:S02]  /*f5d0*/  HADD2.F32 R62, -RZ, R62.H1_H1 ;  /* 0x3000003eff3e7230 */ /* 0x000fe40000004100 */
[-C--:B------:R-:W-:Y:S01]  /*f5e0*/  FMUL.FTZ R64, R63, R54.reuse ;  /* 0x000000363f407220 */ /* 0x080fe20000410000 */
[----:B------:R-:W-:Y:S02]  /*f5f0*/  HADD2.F32 R51, -RZ, R68.H1_H1 ;  /* 0x30000044ff337230 */ /* 0x000fe40000004100 */
[----:B------:R-:W-:Y:S01]  /*f600*/  FMUL.FTZ R54, R47, R54 ;  /* 0x000000362f367220 */ /* 0x000fe20000410000 */
[----:B------:R-:W-:Y:S01]  /*f610*/  HADD2.F32 R46, -RZ, R46.H1_H1 ;  /* 0x3000002eff2e7230 */ /* 0x000fe20000004100 */
[----:B------:R-:W-:Y:S01]  /*f620*/  F2FP.SATFINITE.E4M3.F32.PACK_AB_MERGE_C R72, R75, R72, RZ ;  /* 0x000000484b48723e */ /* 0x000fe200048070ff */
[----:B------:R-:W-:-:S02]  /*f630*/  HADD2.F32 R44, -RZ, R65.H1_H1 ;  /* 0x30000041ff2c7230 */ /* 0x000fc40000004100 */
[-C--:B------:R-:W-:Y:S01]  /*f640*/  FMUL.FTZ R65, R62, R51.reuse ;  /* 0x000000333e417220 */ /* 0x080fe20000410000 */
[----:B------:R-:W-:Y:S02]  /*f650*/  HADD2.F32 R45, -RZ, R45.H1_H1 ;  /* 0x3000002dff2d7230 */ /* 0x000fe40000004100 */
[----:B------:R-:W-:Y:S01]  /*f660*/  FMUL.FTZ R51, R46, R51 ;  /* 0x000000332e337220 */ /* 0x000fe20000410000 */
[----:B------:R-:W-:Y:S01]  /*f670*/  F2FP.SATFINITE.E4M3.F32.PACK_AB_MERGE_C R73, R74, R73, RZ ;  /* 0x000000494a49723e */ /* 0x000fe200048070ff */
[-C--:B------:R-:W-:Y:S01]  /*f680*/  FFMA.FTZ R64, R47, R44.reuse, -R64 ;  /* 0x0000002c2f407223 */ /* 0x080fe20000010840 */
[----:B------:R-:W-:Y:S01]  /*f690*/  FFMA.FTZ R54, R63, R44, R54 ;  /* 0x0000002c3f367223 */ /* 0x000fe20000010036 */
[-C--:B------:R-:W-:Y:S01]  /*f6a0*/  FFMA.FTZ R65, R46, R45.reuse, -R65 ;  /* 0x0000002d2e417223 */ /* 0x080fe20000010841 */
[----:B------:R-:W-:Y:S01]  /*f6b0*/  FFMA.FTZ R62, R62, R45, R51 ;  /* 0x0000002d3e3e7223 */ /* 0x000fe20000010033 */
[----:B------:R-:W-:Y:S01]  /*f6c0*/  F2FP.SATFINITE.E4M3.F32.PACK_AB_MERGE_C R45, R49, R60, R72 ;  /* 0x0000003c312d723e */ /* 0x000fe20004807048 */
[----:B------:R-:W-:Y:S01]  /*f6d0*/  IMAD.MOV.U32 R44, RZ, RZ, R59 ;  /* 0x000000ffff2c7224 */ /* 0x000fe200078e003b */
[----:B------:R-:W-:Y:S01]  /*f6e0*/  F2FP.SATFINITE.E4M3.F32.PACK_AB_MERGE_C R64, R64, R79, RZ ;  /* 0x0000004f4040723e */ /* 0x000fe200048070ff */
[----:B------:R-:W-:Y:S01]  /*f6f0*/  IMAD.MOV.U32 R46, RZ, RZ, R57 ;  /* 0x000000ffff2e7224 */ /* 0x000fe200078e0039 */
[----:B------:R-:W-:-:S02]  /*f700*/  F2FP.SATFINITE.E4M3.F32.PACK_AB_MERGE_C R54, R54, R71, RZ ;  /* 0x000000473636723e */ /* 0x000fc400048070ff */
[----:B------:R-:W-:Y:S02]  /*f710*/  F2FP.SATFINITE.E4M3.F32.PACK_AB_MERGE_C R49, R48, R61, R73 ;  /* 0x0000003d3031723e */ /* 0x000fe40004807049 */
[----:B------:R-:W-:Y:S02]  /*f720*/  F2FP.SATFINITE.E4M3.F32.PACK_AB_MERGE_C R47, R65, R76, R64 ;  /* 0x0000004c412f723e */ /* 0x000fe40004807040 */
[----:B------:R-:W-:Y:S02]  /*f730*/  F2FP.SATFINITE.E4M3.F32.PACK_AB_MERGE_C R51, R62, R77, R54 ;  /* 0x0000004d3e33723e */ /* 0x000fe40004807036 */
[----:B------:R-:W-:-:S07]  /*f740*/  MOV R48, R58 ;  /* 0x0000003a00307202 */ /* 0x000fce0000000f00 */
.L_x_424:
[----:B------:R-:W-:Y:S05]  /*f750*/  BSYNC B1 ;  /* 0x0000000000017941 */ /* 0x000fea0003800000 */
.L_x_423:
[----:B-1----:R1:W-:Y:S01]  /*f760*/  STG.E.128 desc[UR54][R52.64], R44 ;  /* 0x0000002c34007986 */ /* 0x0023e2000c101d36 */
[----:B------:R-:W-:-:S13]  /*f770*/  ISETP.GE.AND P3, PT, R55, R156, PT ;  /* 0x0000009c3700720c */ /* 0x000fda0003f66270 */
[----:B------:R-:W-:Y:S05]  /*f780*/  @P3 BRA `(.L_x_373) ;  /* 0x0000000000f83947 */ /* 0x000fea0003800000 */
[--C-:B-1----:R-:W-:Y:S02]  /*f790*/  SHF.R.S32.HI R45, RZ, 0x1f, R55.reuse ;  /* 0x0000001fff2d7819 */ /* 0x102fe40000011437 */
[----:B------:R-:W-:-:S04]  /*f7a0*/  IADD3 R55, P3, P4, R118, R136, R55 ;  /* 0x0000008876377210 */ /* 0x000fc80007c7e037 */
[----:B------:R-:W-:Y:S02]  /*f7b0*/  IADD3.X R56, R4, R56, R45, P3, P4 ;  /* 0x0000003804387210 */ /* 0x000fe40001fe842d */
[----:B------:R-:W-:-:S05]  /*f7c0*/  IADD3 R124, P3, R55, R124, RZ ;  /* 0x0000007c377c7210 */ /* 0x000fca0007f7e0ff */
[----:B------:R-:W-:-:S05]  /*f7d0*/  IMAD.X R125, R56, 0x1, R125, P3 ;  /* 0x00000001387d7824 */ /* 0x000fca00018e067d */
[----:B---3--:R1:W-:Y:S01]  /*f7e0*/  STG.E.128 desc[UR54][R124.64], R48 ;  /* 0x000000307c007986 */ /* 0x0083e2000c101d36 */
[----:B------:R-:W-:Y:S05]  /*f7f0*/  BRA `(.L_x_373) ;  /* 0x0000000000dc7947 */ /* 0x000fea0003800000 */
.L_x_340:
[----:B------:R-:W-:-:S06]  /*f800*/  UISETP.NE.AND UP0, UPT, UR53, 0x3, UPT ;  /* 0x000000033500788c */ /* 0x000fcc000bf05270 */
[----:B------:R-:W-:-:S13]  /*f810*/  PLOP3.LUT P2, PT, PT, PT, UP0, 0x80, 0x0 ;  /* 0x000000000000781c */ /* 0x000fda0003f4f008 */
[----:B------:R-:W-:Y:S05]  /*f820*/  @!P2 BRA `(.L_x_425) ;  /* 0x000000000004a947 */ /* 0x000fea0003800000 */
[----:B------:R-:W-:Y:S01]  /*f830*/  BPT.TRAP 0x1 ;  /* 0x000000040000795c */ /* 0x000fe20000300000 */
.L_x_425:
[----:B------:R-:W-:Y:S01]  /*f840*/  IMAD R43, R17, 0x8, R16 ;  /* 0x00000008112b7824 */ /* 0x000fe200078e0210 */
[----:B------:R-:W-:Y:S01]  /*f850*/  SHF.L.U32 R100, R221, 0x1f, RZ ;  /* 0x0000001fdd647819 */ /* 0x000fe200000006ff */
[----:B------:R-:W-:Y:S01]  /*f860*/  IMAD R42, R24, -0xa0, R2 ;  /* 0xffffff60182a7824 */ /* 0x000fe200078e0202 */
[----:B------:R-:W-:Y:S02]  /*f870*/  BSSY B1, `(.L_x_426) ;  /* 0x0000004000017945 */ /* 0x000fe40003800000 */
[----:B------:R-:W0:Y:S02]  /*f880*/  SYNCS.PHASECHK.TRANS64.TRYWAIT P3, [R43+URZ+0x33490], R100 ;  /* 0x033490642b0075a7 */ /* 0x000e24000806017f */
[----:B------:R-:W-:Y:S01]  /*f890*/  VIMNMX R42, R42, 0xa0, PT ;  /* 0x000000a02a2a7848 */ /* 0x000fe20003fe0100 */
[----:B0-----:R-:W-:Y:S06]  /*f8a0*/  @!P3 BRA `(.L_x_427) ;  /* 0x000001e400d8b947 */ /* 0x001fec0003800000 */
.L_x_675:
[----:B------:R-:W-:Y:S05]  /*f8b0*/  BSYNC B1 ;  /* 0x0000000000017941 */ /* 0x000fea0003800000 */
.L_x_426:
[----:B------:R-:W-:Y:S01]  /*f8c0*/  ISETP.GE.AND P3, PT, R220, R42, PT ;  /* 0x0000002adc00720c */ /* 0x000fe20003f66270 */
[----:B------:R-:W-:-:S12]  /*f8d0*/  BSSY B1, `(.L_x_428) ;  /* 0x0000014000017945 */ /* 0x000fd80003800000 */
[----:B------:R-:W-:Y:S05]  /*f8e0*/  @P3 BRA `(.L_x_429) ;  /* 0x0000000000483947 */ /* 0x000fea0003800000 */
[----:B------:R-:W-:-:S13]  /*f8f0*/  ISETP.NE.AND P3, PT, R34, RZ, PT ;  /* 0x000000ff2200720c */ /* 0x000fda0003f65270 */
[----:B------:R-:W1:Y:S04]  /*f900*/  @P3 LDS.128 R44, [R40+0x24200] ;  /* 0x02420000282c3984 */ /* 0x000e680000000c00 */
[----:B-1----:R-:W-:Y:S01]  /*f910*/  @P3 STG.E.128 desc[UR54][R50.64], R44 ;  /* 0x0000002c32003986 */ /* 0x002fe2000c101d36 */
        /* <DEDUP_REMOVED lines=14> */
[----:B-1----:R1:W-:Y:S02]  /*fa00*/  @P3 STG.E.128 desc[UR54][R50.64+0xa0], R44 ;  /* 0x0000a02c32003986 */ /* 0x0023e4000c101d36 */
.L_x_429:
[----:B------:R-:W-:Y:S05]  /*fa10*/  BSYNC B1 ;  /* 0x0000000000017941 */ /* 0x000fea0003800000 */
.L_x_428:
[----:B-1----:R-:W-:-:S05]  /*fa20*/  VIADD R44, R220, 0x80 ;  /* 0x00000080dc2c7836 */ /* 0x002fca0000000000 */
[----:B------:R-:W-:-:S13]  /*fa30*/  ISETP.GE.AND P3, PT, R44, R42, PT ;  /* 0x0000002a2c00720c */ /* 0x000fda0003f66270 */
        /* <DEDUP_REMOVED lines=19> */
.L_x_373:
[----:B------:R-:W-:Y:S05]  /*fb70*/  BSYNC B0 ;  /* 0x0000000000007941 */ /* 0x000fea0003800000 */
.L_x_339:
[----:B01234-:R-:W0:Y:S01]  /*fb80*/  S2R R44, SR_TID.X ;  /* 0x00000000002c7919 */ /* 0x01fe220000002100 */
[----:B------:R-:W-:Y:S01]  /*fb90*/  @!PT LDS RZ, [RZ] ;  /* 0x00000000fffff984 */ /* 0x000fe20000000800 */
[----:B------:R-:W-:Y:S01]  /*fba0*/  @!PT LDS RZ, [RZ] ;  /* 0x00000000fffff984 */ /* 0x000fe20000000800 */
[----:B------:R-:W-:Y:S01]  /*fbb0*/  @!PT LDS RZ, [RZ] ;  /* 0x00000000fffff984 */ /* 0x000fe20000000800 */
[----:B------:R-:W-:Y:S01]  /*fbc0*/  @!PT LDS RZ, [RZ] ;  /* 0x00000000fffff984 */ /* 0x000fe20000000800 */
[----:B------:R1:W-:Y:S06]  /*fbd0*/  MEMBAR.ALL.CTA ;  /* 0x0000000000007992 */ /* 0x0003ec0000008000 */
[----:B-1----:R-:W1:Y:S01]  /*fbe0*/  FENCE.VIEW.ASYNC.S ;  /* 0x00000000000073c6 */ /* 0x002e620000000000 */
[----:B------:R-:W-:Y:S05]  /*fbf0*/  WARPSYNC.ALL ;  /* 0x0000000000007948 */ /* 0x000fea0003800000 */
[----:B------:R-:W-:Y:S01]  /*fc00*/  BSSY B0, `(.L_x_430) ;  /* 0x0000009000007945 */ /* 0x000fe20003800000 */
[----:B0-----:R-:W-:Y:S01]  /*fc10*/  LOP3.LUT R44, R44, 0x7f, RZ, 0xc0, !PT ;  /* 0x0000007f2c2c7812 */ /* 0x001fe200078ec0ff */
[----:B-1----:R0:W-:Y:S03]  /*fc20*/  BAR.SYNC.DEFER_BLOCKING R163, 0x80 ;  /* 0x000200a30000751d */ /* 0x0021e60000010000 */
[----:B------:R-:W-:-:S13]  /*fc30*/  ISETP.NE.AND P3, PT, R44, RZ, PT ;  /* 0x000000ff2c00720c */ /* 0x000fda0003f65270 */
[----:B------:R-:W-:-:S05]  /*fc40*/  @!P3 VIADD R44, R43, 0x334a0 ;  /* 0x000334a02b2cb836 */ /* 0x000fca0000000000 */
[----:B------:R-:W-:-:S04]  /*fc50*/  @!P3 PRMT R44, RZ, 0x654, R44 ;  /* 0x00000654ff2cb816 */ /* 0x000fc8000000002c */
[----:B------:R0:W-:Y:S01]  /*fc60*/  @!P3 SYNCS.ARRIVE.TRANS64.RED.A1T0 RZ, [R44+URZ], RZ ;  /* 0x000000ff2cffb9a7 */ /* 0x0001e2000810043f */
[----:B------:R-:W-:Y:S05]  /*fc70*/  @!P2 BRA `(.L_x_431) ;  /* 0x000000000004a947 */ /* 0x000fea0003800000 */
[----:B------:R-:W-:Y:S01]  /*fc80*/  BPT.TRAP 0x1 ;  /* 0x000000040000795c */ /* 0x000fe20000300000 */
.L_x_431:
[----:B------:R-:W-:Y:S05]  /*fc90*/  BSYNC B0 ;  /* 0x0000000000007941 */ /* 0x000fea0003800000 */
.L_x_430:
[----:B------:R-:W1:Y:S01]  /*fca0*/  SYNCS.PHASECHK.TRANS64.TRYWAIT P2, [R43+URZ+0x334b0], R100 ;  /* 0x0334b0642b0075a7 */ /* 0x000e62000804017f */
[----:B------:R-:W-:Y:S01]  /*fcb0*/  ULDC UR37, c[0x0][0x2f4] ;  /* 0x0000bd0000257ab9 */ /* 0x000fe20000000800 */
[----:B------:R-:W-:Y:S01]  /*fcc0*/  ULDC.64 UR40, c[0x0][0x328] ;  /* 0x0000ca0000287ab9 */ /* 0x000fe20000000a00 */
[----:B------:R-:W-:Y:S01]  /*fcd0*/  ULDC.64 UR38, c[0x0][0x318] ;  /* 0x0000c60000267ab9 */ /* 0x000fe20000000a00 */
[----:B------:R-:W-:Y:S01]  /*fce0*/  BSSY B0, `(.L_x_432) ;  /* 0x0000003000007945 */ /* 0x000fe20003800000 */
[----:B------:R-:W-:-:S03]  /*fcf0*/  IMAD.WIDE R48, R24, 0xa0, R122 ;  /* 0x000000a018307825 */ /* 0x000fc600078e027a */
[----:B-1----:R-:W-:Y:S05]  /*fd00*/  @!P2 BRA `(.L_x_433) ;  /* 0x000001e000d4a947 */ /* 0x002fea0003800000 */
.L_x_676:
[----:B------:R-:W-:Y:S05]  /*fd10*/  BSYNC B0 ;  /* 0x0000000000007941 */ /* 0x000fea0003800000 */
.L_x_432:
[----:B------:R-:W-:Y:S01]  /*fd20*/  ISETP.GE.AND P2, PT, R220, R42, PT ;  /* 0x0000002adc00720c */ /* 0x000fe20003f46270 */
[----:B------:R-:W-:-:S12]  /*fd30*/  BSSY B0, `(.L_x_434) ;  /* 0x000001b000007945 */ /* 0x000fd80003800000 */
[----:B------:R-:W-:Y:S05]  /*fd40*/  @P2 BRA `(.L_x_435) ;  /* 0x0000000000642947 */ /* 0x000fea0003800000 */
[----:B0-----:R-:W-:Y:S01]  /*fd50*/  MOV R44, R116 ;  /* 0x00000074002c7202 */ /* 0x001fe20000000f00 */
[----:B------:R-:W-:Y:S02]  /*fd60*/  IMAD.MOV.U32 R45, RZ, RZ, R33 ;  /* 0x000000ffff2d7224 */ /* 0x000fe400078e0021 */
[----:B------:R-:W-:Y:S02]  /*fd70*/  IMAD R47, R49, UR40, RZ ;  /* 0x00000028312f7c24 */ /* 0x000fe4000f8e02ff */
[----:B------:R-:W-:-:S04]  /*fd80*/  IMAD.WIDE.U32 R44, R48, UR40, R44 ;  /* 0x00000028302c7c25 */ /* 0x000fc8000f8e002c */
[----:B------:R-:W-:Y:S01]  /*fd90*/  IMAD R47, R48, UR41, R47 ;  /* 0x00000029302f7c24 */ /* 0x000fe2000f8e022f */
[----:B------:R-:W-:-:S04]  /*fda0*/  IADD3 R50, P2, R44, UR38, RZ ;  /* 0x000000262c327c10 */ /* 0x000fc8000ff5e0ff */
[----:B------:R-:W-:Y:S02]  /*fdb0*/  IADD3.X R51, R45, UR39, R47, P2, !PT ;  /* 0x000000272d337c10 */ /* 0x000fe400097fe42f */
[----:B------:R-:W-:-:S13]  /*fdc0*/  ISETP.GE.AND P2, PT, R18, UR37, PT ;  /* 0x0000002512007c0c */ /* 0x000fda000bf46270 */
[----:B------:R-:W0:Y:S04]  /*fdd0*/  @!P2 LDS.128 R44, [R40+0xf200] ;  /* 0x00f20000282ca984 */ /* 0x000e280000000c00 */
[----:B0-----:R-:W-:Y:S01]  /*fde0*/  @!P2 STG.E.128 desc[UR54][R50.64], R44 ;  /* 0x0000002c3200a986 */ /* 0x001fe2000c101d36 */
        /* <DEDUP_REMOVED lines=14> */
[----:B0-----:R2:W-:Y:S02]  /*fed0*/  @!P2 STG.E.128 desc[UR54][R50.64+0xa0], R44 ;  /* 0x0000a02c3200a986 */ /* 0x0015e4000c101d36 */
.L_x_435:
[----:B------:R-:W-:Y:S05]  /*fee0*/  BSYNC B0 ;  /* 0x0000000000007941 */ /* 0x000fea0003800000 */
.L_x_434:
[----:B0-2---:R-:W-:Y:S01]  /*fef0*/  VIADD R44, R220, 0x80 ;  /* 0x00000080dc2c7836 */ /* 0x005fe20000000000 */
[----:B------:R-:W-:Y:S04]  /*ff00*/  BSSY B0, `(.L_x_436) ;  /* 0x000001e000007945 */ /* 0x000fe80003800000 */
[----:B------:R-:W-:-:S13]  /*ff10*/  ISETP.GE.AND P2, PT, R44, R42, PT ;  /* 0x0000002a2c00720c */ /* 0x000fda0003f46270 */
[----:B------:R-:W-:Y:S05]  /*ff20*/  @P2 BRA `(.L_x_437) ;  /* 0x00000000006c2947 */ /* 0x000fea0003800000 */
[----:B------:R-:W-:Y:S01]  /*ff30*/  IADD3 R47, P2, R48, 0x80, RZ ;  /* 0x00000080302f7810 */ /* 0x000fe20007f5e0ff */
[----:B------:R-:W-:Y:S02]  /*ff40*/  IMAD.MOV.U32 R44, RZ, RZ, R116 ;  /* 0x000000ffff2c7224 */ /* 0x000fe400078e0074 */
[----:B------:R-:W-:Y:S02]  /*ff50*/  IMAD.MOV.U32 R45, RZ, RZ, R33 ;  /* 0x000000ffff2d7224 */ /* 0x000fe400078e0021 */
[----:B------:R-:W-:Y:S02]  /*ff60*/  IMAD.X R48, RZ, RZ, R49, P2 ;  /* 0x000000ffff307224 */ /* 0x000fe400010e0631 */
[----:B------:R-:W-:-:S04]  /*ff70*/  IMAD.WIDE.U32 R44, R47, UR40, R44 ;  /* 0x000000282f2c7c25 */ /* 0x000fc8000f8e002c */
[----:B------:R-:W-:-:S04]  /*ff80*/  IMAD R48, R48, UR40, RZ ;  /* 0x0000002830307c24 */ /* 0x000fc8000f8e02ff */
        /* <DEDUP_REMOVED lines=21> */
.L_x_437:
[----:B------:R-:W-:Y:S05]  /*100e0*/  BSYNC B0 ;  /* 0x0000000000007941 */ /* 0x000fea0003800000 */
.L_x_436:
[----:B------:R-:W2:Y:S01]  /*100f0*/  LDL R40, [R1+0x10] ;  /* 0x0000100001287983 */ /* 0x000ea20000100800 */
[----:B------:R-:W-:Y:S01]  /*10100*/  VIADD R17, R17, 0x1 ;  /* 0x0000000111117836 */ /* 0x000fe20000000000 */
[----:B-1----:R-:W-:Y:S01]  /*10110*/  @!P3 IADD3 R43, R43, 0x334c0, RZ ;  /* 0x000334c02b2bb810 */ /* 0x002fe20007ffe0ff */
[----:B------:R-:W-:Y:S01]  /*10120*/  @!PT LDS RZ, [RZ] ;  /* 0x00000000fffff984 */ /* 0x000fe20000000800 */
[----:B------:R-:W-:Y:S01]  /*10130*/  @!PT LDS RZ, [RZ] ;  /* 0x00000000fffff984 */ /* 0x000fe20000000800 */
[----:B------:R-:W-:Y:S01]  /*10140*/  @!PT LDS RZ, [RZ] ;  /* 0x00000000fffff984 */ /* 0x000fe20000000800 */
[----:B------:R-:W-:Y:S01]  /*10150*/  @!PT LDS RZ, [RZ] ;  /* 0x00000000fffff984 */ /* 0x000fe20000000800 */
[----:B------:R1:W-:Y:S06]  /*10160*/  MEMBAR.ALL.CTA ;  /* 0x0000000000007992 */ /* 0x0003ec0000008000 */
[----:B-1----:R-:W1:Y:S02]  /*10170*/  FENCE.VIEW.ASYNC.S ;  /* 0x00000000000073c6 */ /* 0x002e640000000000 */
[----:B-1----:R1:W-:Y:S01]  /*10180*/  BAR.SYNC.DEFER_BLOCKING R163, 0x80 ;  /* 0x000200a30000751d */ /* 0x0023e20000010000 */
[----:B------:R-:W-:-:S02]  /*10190*/  ISETP.NE.AND P2, PT, R17, 0x2, PT ;  /* 0x000000021100780c */ /* 0x000fc40003f45270 */
[----:B------:R-:W-:Y:S02]  /*101a0*/  @!P3 PRMT R43, RZ, 0x654, R43 ;  /* 0x00000654ff2bb816 */ /* 0x000fe4000000002b */
[----:B------:R-:W-:Y:S02]  /*101b0*/  SEL R17, R17, RZ, P2 ;  /* 0x000000ff11117207 */ /* 0x000fe40001000000 */
[----:B------:R1:W-:Y:S01]  /*101c0*/  @!P3 SYNCS.ARRIVE.TRANS64.RED.A1T0 RZ, [R43+URZ], RZ ;  /* 0x000000ff2bffb9a7 */ /* 0x0003e2000810043f */
[----:B--2---:R-:W-:Y:S02]  /*101d0*/  LOP3.LUT P4, RZ, R40, 0x2, RZ, 0xc0, !PT ;  /* 0x0000000228ff7812 */ /* 0x004fe4000788c0ff */
[----:B------:R-:W-:-:S04]  /*101e0*/  SEL R40, RZ, 0x1, P2 ;  /* 0x00000001ff287807 */ /* 0x000fc80001000000 */
[----:B------:R-:W-:-:S07]  /*101f0*/  LOP3.LUT R221, R221, R40, RZ, 0x3c, !PT ;  /* 0x00000028dddd7212 */ /* 0x000fce00078e3cff */
[----:B-1----:R-:W-:Y:S05]  /*10200*/  @P4 BRA `(.L_x_438) ;  /* 0xffffff2c00844947 */ /* 0x002fea000383ffff */
[----:B------:R-:W1:Y:S01]  /*10210*/  S2R R41, SR_TID.X ;  /* 0x0000000000297919 */ /* 0x000e620000002100 */
[----:B------:R-:W-:Y:S02]  /*10220*/  PLOP3.LUT P0, PT, PT, PT, PT, 0x8, 0x0 ;  /* 0x000000000000781c */ /* 0x000fe40003f0e170 */
[----:B-1----:R-:W-:-:S04]  /*10230*/  SHF.R.U32.HI R41, RZ, 0x7, R41 ;  /* 0x00000007ff297819 */ /* 0x002fc80000011629 */
[----:B------:R-:W-:-:S13]  /*10240*/  ISETP.NE.AND P4, PT, R41, 0x1, PT ;  /* 0x000000012900780c */ /* 0x000fda0003f85270 */
[----:B------:R-:W-:Y:S06]  /*10250*/  @!P4 BAR.ARV 0x9, 0x100 ;  /* 0x024400000000cb1d */ /* 0x000fec0000002000 */
.L_x_334:
[----:B------:R-:W-:Y:S01]  /*10260*/  IMAD.MOV.U32 R0, RZ, RZ, RZ ;  /* 0x000000ffff007224 */ /* 0x000fe200078e00ff */
[----:B------:R-:W-:Y:S06]  /*10270*/  @P0 BRA `(.L_x_439) ;  /* 0x00000000000c0947 */ /* 0x000fec0003800000 */
[----:B------:R-:W1:Y:S01]  /*10280*/  FENCE.VIEW.ASYNC.G ;  /* 0x00000000000073c6 */ /* 0x000e620000000100 */
[----:B------:R-:W-:Y:S05]  /*10290*/  WARPSYNC.ALL ;  /* 0x0000000000007948 */ /* 0x000fea0003800000 */
[----:B-1----:R-:W-:Y:S06]  /*102a0*/  BAR.ARV 0xc, 0x180 ;  /* 0x0306000000007b1d */ /* 0x002fec0000002000 */
.L_x_439:
[----:B------:R-:W2:Y:S01]  /*102b0*/  LDL R2, [R1+0x10] ;  /* 0x0000100001027983 */ /* 0x000ea20000100800 */
[----:B------:R-:W-:Y:S01]  /*102c0*/  BSSY B0, `(.L_x_440) ;  /* 0x0000022000007945 */ /* 0x000fe20003800000 */
[----:B--2---:R-:W-:-:S13]  /*102d0*/  LOP3.LUT P0, RZ, R2, 0x8, RZ, 0xc0, !PT ;  /* 0x0000000802ff7812 */ /* 0x004fda000780c0ff */
[----:B------:R-:W-:Y:S05]  /*102e0*/  @!P0 BRA `(.L_x_441) ;  /* 0x00000000007c8947 */ /* 0x000fea0003800000 */
[----:B------:R-:W2:Y:S01]  /*102f0*/  LDL R2, [R1+0x4] ;  /* 0x0000040001027983 */ /* 0x000ea20000100800 */
[----:B------:R-:W-:Y:S01]  /*10300*/  ULDC UR4, c[0x0][0x9f0] ;  /* 0x00027c0000047ab9 */ /* 0x000fe20000000800 */
[----:B--2---:R-:W-:-:S04]  /*10310*/  ISETP.NE.AND P0, PT, R2, RZ, PT ;  /* 0x000000ff0200720c */ /* 0x004fc80003f05270 */
[----:B------:R-:W-:-:S04]  /*10320*/  SEL R9, R2, UR4, P0 ;  /* 0x0000000402097c07 */ /* 0x000fc80008000000 */
[-C--:B------:R-:W-:Y:S02]  /*10330*/  IABS R5, R9.reuse ;  /* 0x0000000900057213 */ /* 0x080fe40000000000 */
[----:B------:R-:W-:Y:S02]  /*10340*/  IADD3 R0, R148, -0x1, R9 ;  /* 0xffffffff94007810 */ /* 0x000fe40007ffe009 */
[----:B------:R-:W1:Y:S01]  /*10350*/  I2F.RP R4, R5 ;  /* 0x0000000500047306 */ /* 0x000e620000209400 */
[----:B0-----:R-:W-:-:S05]  /*10360*/  IABS R8, R9 ;  /* 0x0000000900087213 */ /* 0x001fca0000000000 */
[----:B------:R-:W-:Y:S02]  /*10370*/  IMAD.MOV R8, RZ, RZ, -R8 ;  /* 0x000000ffff087224 */ /* 0x000fe400078e0a08 */
[----:B-1----:R-:W0:Y:S02]  /*10380*/  MUFU.RCP R4, R4 ;  /* 0x0000000400047308 */ /* 0x002e240000001000 */
[----:B0-----:R-:W-:Y:S01]  /*10390*/  VIADD R2, R4, 0xffffffe ;  /* 0x0ffffffe04027836 */ /* 0x001fe20000000000 */
[----:B------:R-:W-:Y:S02]  /*103a0*/  IABS R4, R0 ;  /* 0x0000000000047213 */ /* 0x000fe40000000000 */
[----:B------:R-:W-:-:S03]  /*103b0*/  LOP3.LUT R0, R0, R9, RZ, 0x3c, !PT ;  /* 0x0000000900007212 */ /* 0x000fc600078e3cff */
[----:B------:R0:W1:Y:S01]  /*103c0*/  F2I.FTZ.U32.TRUNC.NTZ R3, R2 ;  /* 0x0000000200037305 */ /* 0x000062000021f000 */
[----:B------:R-:W-:Y:S02]  /*103d0*/  ISETP.GE.AND P2, PT, R0, RZ, PT ;  /* 0x000000ff0000720c */ /* 0x000fe40003f46270 */
[----:B0-----:R-:W-:Y:S01]  /*103e0*/  MOV R2, RZ ;  /* 0x000000ff00027202 */ /* 0x001fe20000000f00 */
        /* <DEDUP_REMOVED lines=15> */
.L_x_441:
[----:B------:R-:W-:Y:S05]  /*104e0*/  BSYNC B0 ;  /* 0x0000000000007941 */ /* 0x000fea0003800000 */
.L_x_440:
[----:B------:R-:W2:Y:S01]  /*104f0*/  LDL R2, [R1+0x24] ;  /* 0x0000240001027983 */ /* 0x000ea20000100800 */
[----:B------:R-:W-:Y:S01]  /*10500*/  PLOP3.LUT P0, PT, PT, PT, PT, 0x80, 0x0 ;  /* 0x000000000000781c */ /* 0x000fe20003f0f070 */
[----:B------:R-:W-:Y:S01]  /*10510*/  IMAD.MOV.U32 R64, RZ, RZ, RZ ;  /* 0x000000ffff407224 */ /* 0x000fe200078e00ff */
[----:B------:R-:W-:Y:S02]  /*10520*/  CS2R R120, SRZ ;  /* 0x0000000000787805 */ /* 0x000fe4000001ff00 */
[----:B------:R-:W-:Y:S02]  /*10530*/  CS2R R142, SRZ ;  /* 0x00000000008e7805 */ /* 0x000fe4000001ff00 */
[----:B0-----:R-:W-:Y:S02]  /*10540*/  CS2R R44, SRZ ;  /* 0x00000000002c7805 */ /* 0x001fe4000001ff00 */
[----:B------:R-:W-:Y:S02]  /*10550*/  CS2R R12, SRZ ;  /* 0x00000000000c7805 */ /* 0x000fe4000001ff00 */
[----:B------:R-:W-:-:S02]  /*10560*/  CS2R R100, SRZ ;  /* 0x0000000000647805 */ /* 0x000fc4000001ff00 */
[----:B------:R-:W-:Y:S01]  /*10570*/  CS2R R144, SRZ ;  /* 0x0000000000907805 */ /* 0x000fe2000001ff00 */
[----:B------:R-:W-:Y:S01]  /*10580*/  IMAD.MOV.U32 R85, RZ, RZ, RZ ;  /* 0x000000ffff557224 */ /* 0x000fe200078e00ff */
        /* <DEDUP_REMOVED lines=33> */
[----:B------:R-:W-:Y:S01]  /*107a0*/  MOV R109, RZ ;  /* 0x000000ff006d7202 */ /* 0x000fe20000000f00 */
[----:B------:R-:W-:Y:S01]  /*107b0*/  IMAD.MOV.U32 R71, RZ, RZ, RZ ;  /* 0x000000ffff477224 */ /* 0x000fe200078e00ff */
[----:B------:R-:W-:Y:S01]  /*107c0*/  CS2R R58, SRZ ;  /* 0x00000000003a7805 */ /* 0x000fe2000001ff00 */
[----:B------:R-:W-:Y:S01]  /*107d0*/  IMAD.MOV.U32 R104, RZ, RZ, RZ ;  /* 0x000000ffff687224 */ /* 0x000fe200078e00ff */
[----:B------:R-:W-:Y:S02]  /*107e0*/  CS2R R32, SRZ ;  /* 0x0000000000207805 */ /* 0x000fe4000001ff00 */
[----:B------:R-:W-:-:S02]  /*107f0*/  CS2R R116, SRZ ;  /* 0x0000000000747805 */ /* 0x000fc4000001ff00 */
[----:B------:R-:W-:Y:S02]  /*10800*/  CS2R R98, SRZ ;  /* 0x0000000000627805 */ /* 0x000fe4000001ff00 */
[----:B------:R-:W-:Y:S01]  /*10810*/  CS2R R14, SRZ ;  /* 0x00000000000e7805 */ /* 0x000fe2000001ff00 */
[----:B------:R-:W-:Y:S01]  /*10820*/  IMAD.MOV.U32 R87, RZ, RZ, RZ ;  /* 0x000000ffff577224 */ /* 0x000fe200078e00ff */
[----:B------:R-:W-:Y:S01]  /*10830*/  CS2R R76, SRZ ;  /* 0x00000000004c7805 */ /* 0x000fe2000001ff00 */
[----:B------:R-:W-:Y:S02]  /*10840*/  IMAD.MOV.U32 R112, RZ, RZ, RZ ;  /* 0x000000ffff707224 */ /* 0x000fe400078e00ff */
[----:B--2---:R-:W-:Y:S02]  /*10850*/  IMAD R233, R2, R0, RZ ;  /* 0x0000000002e97224 */ /* 0x004fe400078e02ff */
[----:B------:R-:W-:-:S03]  /*10860*/  IMAD.MOV.U32 R2, RZ, RZ, RZ ;  /* 0x000000ffff027224 */ /* 0x000fc600078e00ff */
[----:B------:R-:W-:Y:S01]  /*10870*/  VIADDMNMX R148, R233, R0, R148, PT ;  /* 0x00000000e9947246 */ /* 0x000fe20003800194 */
[----:B------:R-:W-:-:S03]  /*10880*/  IMAD.MOV.U32 R0, RZ, RZ, RZ ;  /* 0x000000ffff007224 */ /* 0x000fc600078e00ff */
[----:B------:R-:W-:-:S13]  /*10890*/  ISETP.GT.AND P1, PT, R148, R233, PT ;  /* 0x000000e99400720c */ /* 0x000fda0003f24270 */
[----:B------:R-:W-:Y:S05]  /*108a0*/  @!P1 BRA `(.L_x_442) ;  /* 0x0000010000c09947 */ /* 0x000fea0003800000 */
[----:B------:R-:W0:Y:S01]  /*108b0*/  S2R R3, SR_TID.X ;  /* 0x0000000000037919 */ /* 0x000e220000002100 */
[----:B------:R-:W-:Y:S01]  /*108c0*/  UMOV UR4, 0xffffffff ;  /* 0xffffffff00047882 */ /* 0x000fe20000000000 */
[----:B0-----:R-:W-:-:S05]  /*108d0*/  VIADD R38, R3, 0xffffff80 ;  /* 0xffffff8003267836 */ /* 0x001fca0000000000 */
[----:B------:R-:W-:-:S04]  /*108e0*/  SHF.R.S32.HI R39, RZ, 0x1f, R38 ;  /* 0x0000001fff277819 */ /* 0x000fc80000011426 */
[----:B------:R-:W-:-:S04]  /*108f0*/  LEA.HI R13, R39, R38, RZ, 0x7 ;  /* 0x00000026270d7211 */ /* 0x000fc800078f38ff */
[----:B------:R-:W-:Y:S01]  /*10900*/  SHF.R.S32.HI R13, RZ, 0x7, R13 ;  /* 0x00000007ff0d7819 */ /* 0x000fe2000001140d */
[----:B------:R-:W-:Y:S06]  /*10910*/  BRA.DIV UR4, `(.L_x_443) ;  /* 0x000001d604e47947 */ /* 0x000fec000b800000 */
[----:B------:R0:W1:Y:S02]  /*10920*/  SHFL.IDX PT, R234, R13, RZ, 0x1f ;  /* 0x00001fff0dea7589 */ /* 0x00006400000e0000 */
.L_x_679:
[----:B------:R-:W-:Y:S01]  /*10930*/  ULOP3.LUT UP0, URZ, UR52, 0x9f, URZ, 0xc0, !UPT ;  /* 0x0000009f343f7892 */ /* 0x000fe2000f80c03f */
[----:B-1----:R-:W-:-:S04]  /*10940*/  LEA.HI R0, R234, R234, RZ, 0x1 ;  /* 0x000000eaea007211 */ /* 0x002fc800078f08ff */
[----:B------:R-:W-:Y:S02]  /*10950*/  LOP3.LUT R3, R0, 0x3e, RZ, 0xc0, !PT ;  /* 0x0000003e00037812 */ /* 0x000fe400078ec0ff */
[----:B------:R-:W-:Y:S02]  /*10960*/  PLOP3.LUT P0, PT, PT, PT, UP0, 0x80, 0x0 ;  /* 0x000000000000781c */ /* 0x000fe40003f0f008 */
[----:B------:R-:W-:-:S04]  /*10970*/  IADD3 R3, R234, -R3, RZ ;  /* 0x80000003ea037210 */ /* 0x000fc80007ffe0ff */
[----:B------:R-:W-:-:S04]  /*10980*/  LEA R3, R3, UR52, 0xc ;  /* 0x0000003403037c11 */ /* 0x000fc8000f8e60ff */
[----:B------:R-:W-:-:S04]  /*10990*/  SHF.R.U32.HI R3, RZ, 0x4, R3 ;  /* 0x00000004ff037819 */ /* 0x000fc80000011603 */
[----:B------:R-:W-:Y:S01]  /*109a0*/  LOP3.LUT R44, R3, 0x3fff, RZ, 0xc0, !PT ;  /* 0x00003fff032c7812 */ /* 0x000fe200078ec0ff */
[----:B------:R-:W-:Y:S06]  /*109b0*/  @!P0 BRA `(.L_x_444) ;  /* 0x0000000000408947 */ /* 0x000fec0003800000 */
        /* <DEDUP_REMOVED lines=8> */
[----:B------:R-:W-:Y:S01]  /*10a40*/  MOV R11, UR5 ;  /* 0x00000005000b7c02 */ /* 0x000fe20008000f00 */
[----:B------:R-:W-:Y:S02]  /*10a50*/  IMAD.U32 R7, RZ, RZ, UR7 ;  /* 0x00000007ff077e24 */ /* 0x000fe4000f8e00ff */
[----:B------:R-:W-:-:S02]  /*10a60*/  IMAD.U32 R10, RZ, RZ, UR4 ;  /* 0x00000004ff0a7e24 */ /* 0x000fc4000f8e00ff */
[----:B------:R-:W-:Y:S02]  /*10a70*/  IMAD.MOV.U32 R8, RZ, RZ, 0x70 ;  /* 0x00000070ff087424 */ /* 0x000fe400078e00ff */
[----:B------:R-:W-:Y:S02]  /*10a80*/  IMAD.MOV.U32 R12, RZ, RZ, 0x1 ;  /* 0x00000001ff0c7424 */ /* 0x000fe400078e00ff */
[----:B01----:R-:W-:-:S07]  /*10a90*/  IMAD.MOV.U32 R13, RZ, RZ, RZ ;  /* 0x000000ffff0d7224 */ /* 0x003fce00078e00ff */
[----:B------:R-:W-:-:S07]  /*10aa0*/  LEPC R20, `(.L_x_444) ;  /* 0x000000001014794e */ /* 0x000fce0000000000 */
[----:B--2--5:R-:W-:Y:S05]  /*10ab0*/  CALL.ABS.NOINC R2 ;  /* 0x0000000002007343 */ /* 0x024fea0003c00000 */
.L_x_444:
[----:B------:R-:W2:Y:S01]  /*10ac0*/  LDL R2, [R1+0x14] ;  /* 0x0000140001027983 */ /* 0x000ea20000100800 */
[----:B------:R-:W-:Y:S01]  /*10ad0*/  ULDC.64 UR4, c[0x0][0x990] ;  /* 0x0002640000047ab9 */ /* 0x000fe20000000a00 */
[----:B------:R-:W-:Y:S01]  /*10ae0*/  ULDC.64 UR6, c[0x0][0x998] ;  /* 0x0002660000067ab9 */ /* 0x000fe20000000a00 */
[----:B------:R-:W-:Y:S02]  /*10af0*/  ISETP.NE.U32.AND P0, PT, RZ, UR4, PT ;  /* 0x00000004ff007c0c */ /* 0x000fe4000bf05070 */
[----:B------:R-:W-:Y:S02]  /*10b00*/  ISETP.NE.U32.AND P1, PT, RZ, UR6, PT ;  /* 0x00000006ff007c0c */ /* 0x000fe4000bf25070 */
[----:B------:R-:W-:Y:S02]  /*10b10*/  ISETP.NE.AND.EX P0, PT, RZ, UR5, PT, P0 ;  /* 0x00000005ff007c0c */ /* 0x000fe4000bf05300 */
[----:B------:R-:W-:-:S11]  /*10b20*/  ISETP.NE.AND.EX P1, PT, RZ, UR7, PT, P1 ;  /* 0x00000007ff007c0c */ /* 0x000fd6000bf25310 */
[----:B------:R-:W2:Y:S08]  /*10b30*/  @P0 LDC.64 R6, c[0x0][0x9a8] ;  /* 0x00026a00ff060b82 */ /* 0x000eb00000000a00 */
[----:B------:R-:W1:Y:S08]  /*10b40*/  @P1 LDC.64 R8, c[0x0][0x9b8] ;  /* 0x00026e00ff081b82 */ /* 0x000e700000000a00 */
[----:B------:R-:W3:Y:S08]  /*10b50*/  @P0 LDC.64 R10, c[0x0][0x9b0] ;  /* 0x00026c00ff0a0b82 */ /* 0x000ef00000000a00 */
[----:B0-----:R-:W0:Y:S01]  /*10b60*/  @P1 LDC.64 R12, c[0x0][0x9c0] ;  /* 0x00027000ff0c1b82 */ /* 0x001e220000000a00 */
[----:B-1----:R-:W-:-:S04]  /*10b70*/  @P1 IMAD.WIDE.U32 R4, R237, R8, RZ ;  /* 0x00000008ed041225 */ /* 0x002fc800078e00ff */
[C---:B--2---:R-:W-:Y:S02]  /*10b80*/  @P0 IMAD R0, R2.reuse, R6, RZ ;  /* 0x0000000602000224 */ /* 0x044fe400078e02ff */
[----:B------:R-:W-:Y:S02]  /*10b90*/  @P1 IMAD R2, R2, R8, RZ ;  /* 0x0000000802021224 */ /* 0x000fe400078e02ff */
[C---:B------:R-:W-:Y:S02]  /*10ba0*/  @P0 IMAD R7, R237.reuse, R7, R0 ;  /* 0x00000007ed070224 */ /* 0x040fe400078e0200 */
[C---:B------:R-:W-:Y:S02]  /*10bb0*/  @P1 IMAD R9, R237.reuse, R9, R2 ;  /* 0x00000009ed091224 */ /* 0x040fe400078e0202 */
[----:B------:R-:W-:-:S04]  /*10bc0*/  @P0 IMAD.WIDE.U32 R2, R237, R6, RZ ;  /* 0x00000006ed020225 */ /* 0x000fc800078e00ff */
[----:B------:R-:W-:Y:S02]  /*10bd0*/  @P0 IMAD.IADD R3, R3, 0x1, R7 ;  /* 0x0000000103030824 */ /* 0x000fe400078e0207 */
[----:B------:R-:W-:Y:S02]  /*10be0*/  @P1 IMAD.IADD R5, R5, 0x1, R9 ;  /* 0x0000000105051824 */ /* 0x000fe400078e0209 */
[----:B---3--:R-:W-:-:S04]  /*10bf0*/  @P0 IMAD.WIDE.U32 R2, R235, R10, R2 ;  /* 0x0000000aeb020225 */ /* 0x008fc800078e0002 */
[C---:B0-----:R-:W-:Y:S01]  /*10c00*/  @P1 IMAD.WIDE.U32 R6, R235.reuse, R12, R4 ;  /* 0x0000000ceb061225 */ /* 0x041fe200078e0004 */
[----:B------:R-:W-:Y:S01]  /*10c10*/  @P0 LEA R4, P2, R2, UR4, 0x2 ;  /* 0x0000000402040c11 */ /* 0x000fe2000f8410ff */
[----:B------:R-:W-:Y:S02]  /*10c20*/  ULDC UR4, c[0x0][0x3f4] ;  /* 0x0000fd0000047ab9 */ /* 0x000fe40000000800 */
[C---:B------:R-:W-:Y:S01]  /*10c30*/  @P0 IMAD R5, R235.reuse, R11, R3 ;  /* 0x0000000beb050224 */ /* 0x040fe200078e0203 */
[----:B------:R-:W-:Y:S01]  /*10c40*/  @P1 LEA R8, P3, R6, UR6, 0x2 ;  /* 0x0000000606081c11 */ /* 0x000fe2000f8610ff */
[----:B------:R-:W-:Y:S02]  /*10c50*/  @P1 IMAD R3, R235, R13, R7 ;  /* 0x0000000deb031224 */ /* 0x000fe400078e0207 */
[----:B------:R-:W-:Y:S01]  /*10c60*/  IMAD.MOV.U32 R0, RZ, RZ, 0x3f800000 ;  /* 0x3f800000ff007424 */ /* 0x000fe200078e00ff */
[----:B------:R-:W-:Y:S02]  /*10c70*/  @P0 LEA.HI.X R5, R2, UR5, R5, 0x2, P2 ;  /* 0x0000000502050c11 */ /* 0x000fe400090f1405 */
[----:B------:R-:W-:-:S02]  /*10c80*/  @P1 LEA.HI.X R9, R6, UR7, R3, 0x2, P3 ;  /* 0x0000000706091c11 */ /* 0x000fc400098f1403 */
[----:B------:R-:W-:-:S03]  /*10c90*/  MOV R3, 0x3f800000 ;  /* 0x3f80000000037802 */ /* 0x000fc60000000f00 */
[----:B------:R-:W2:Y:S04]  /*10ca0*/  @P1 LDG.E R0, desc[UR54][R8.64] ;  /* 0x0000003608001981 */ /* 0x000ea8000c1e1900 */
[----:B------:R-:W2:Y:S01]  /*10cb0*/  @P0 LDG.E R3, desc[UR54][R4.64] ;  /* 0x0000003604030981 */ /* 0x000ea2000c1e1900 */
[----:B------:R-:W-:Y:S01]  /*10cc0*/  ISETP.LT.AND P0, PT, RZ, UR4, PT ;  /* 0x00000004ff007c0c */ /* 0x000fe2000bf01270 */
[----:B------:R-:W-:Y:S01]  /*10cd0*/  ULDC UR4, c[0x0][0x9d8] ;  /* 0x0002760000047ab9 */ /* 0x000fe20000000800 */
[----:B--2---:R-:W-:-:S04]  /*10ce0*/  FMUL.FTZ R0, R3, R0 ;  /* 0x0000000003007220 */ /* 0x004fc80000410000 */
[----:B------:R-:W-:-:S07]  /*10cf0*/  FMUL.FTZ R2, R0, UR4 ;  /* 0x0000000400027c20 */ /* 0x000fce0008410000 */
[----:B------:R-:W-:Y:S05]  /*10d00*/  @P0 BRA `(.L_x_445) ;  /* 0x0000000000400947 */ /* 0x000fea0003800000 */
[----:B------:R-:W-:-:S04]  /*10d10*/  ULEA.HI UR4, UR43, UR43, URZ, 0x1 ;  /* 0x0000002b2b047291 */ /* 0x000fc8000f8f083f */
[----:B------:R-:W-:-:S04]  /*10d20*/  ULOP3.LUT UR4, UR4, 0xfffffffe, URZ, 0xc0, !UPT ;  /* 0xfffffffe04047892 */ /* 0x000fc8000f8ec03f */
[----:B------:R-:W-:-:S06]  /*10d30*/  UIADD3 UR4, UR43, -UR4, URZ ;  /* 0x800000042b047290 */ /* 0x000fcc000fffe03f */
[----:B------:R-:W-:-:S05]  /*10d40*/  IMAD.U32 R3, RZ, RZ, UR4 ;  /* 0x00000004ff037e24 */ /* 0x000fca000f8e00ff */
[----:B------:R-:W-:-:S04]  /*10d50*/  SHF.L.U32 R3, R3, 0x1f, RZ ;  /* 0x0000001f03037819 */ /* 0x000fc800000006ff */
[----:B------:R0:W1:Y:S03]  /*10d60*/  SYNCS.PHASECHK.TRANS64.TRYWAIT P0, [R16+URZ+0x33400], R3 ;  /* 0x03340003100075a7 */ /* 0x000066000800017f */
[----:B-1----:R-:W-:Y:S05]  /*10d70*/  @!P0 NANOSLEEP.SYNCS 0x989680 ;  /* 0x009896800000895d */ /* 0x002fea0003900000 */
[----:B------:R-:W1:Y:S01]  /*10d80*/  @!P0 SYNCS.PHASECHK.TRANS64 P0, [R16+URZ+0x33400], R3 ;  /* 0x03340003100085a7 */ /* 0x000e62000800007f */
[----:B------:R-:W-:Y:S04]  /*10d90*/  BSSY B0, `(.L_x_446) ;  /* 0x0000006000007945 */ /* 0x000fe80003800000 */
[----:B-1----:R-:W-:Y:S05]  /*10da0*/  @P0 BRA `(.L_x_447) ;  /* 0x0000000000100947 */ /* 0x002fea0003800000 */
.L_x_448:
[----:B-1----:R1:W2:Y:S02]  /*10db0*/  SYNCS.PHASECHK.TRANS64.TRYWAIT P0, [R16+URZ+0x33400], R3 ;  /* 0x03340003100075a7 */ /* 0x0022a4000800017f */
[----:B--2---:R-:W-:Y:S05]  /*10dc0*/  @!P0 NANOSLEEP.SYNCS 0x989680 ;  /* 0x009896800000895d */ /* 0x004fea0003900000 */
[----:B------:R-:W2:Y:S02]  /*10dd0*/  @!P0 SYNCS.PHASECHK.TRANS64 P0, [R16+URZ+0x33400], R3 ;  /* 0x03340003100085a7 */ /* 0x000ea4000800007f */
[----:B--2---:R-:W-:Y:S05]  /*10de0*/  @!P0 BRA `(.L_x_448) ;  /* 0xfffffffc00f08947 */ /* 0x004fea000383ffff */
.L_x_447:
[----:B------:R-:W-:Y:S05]  /*10df0*/  BSYNC B0 ;  /* 0x0000000000007941 */ /* 0x000fea0003800000 */
.L_x_446:
[----:B------:R-:W-:Y:S05]  /*10e00*/  BRA `(.L_x_449) ;  /* 0x0000006c00747947 */ /* 0x000fea0003800000 */
.L_x_445:
[----:B------:R-:W0:Y:S01]  /*10e10*/  LDC.64 R24, c[0x0][0x3e8] ;  /* 0x0000fa00ff187b82 */ /* 0x000e220000000a00 */
[----:B------:R-:W-:Y:S01]  /*10e20*/  ULOP3.LUT UP0, URZ, UR52, 0x1bf, URZ, 0xc0, !UPT ;  /* 0x000001bf343f7892 */ /* 0x000fe2000f80c03f */
[----:B-----5:R-:W-:Y:S01]  /*10e30*/  SHF.R.S32.HI R0, RZ, 0x1f, R146 ;  /* 0x0000001fff007819 */ /* 0x020fe20000011492 */
[----:B------:R-:W-:Y:S01]  /*10e40*/  ULDC.64 UR4, c[0x0][0x3f8] ;  /* 0x0000fe0000047ab9 */ /* 0x000fe20000000a00 */
[----:B------:R-:W-:-:S03]  /*10e50*/  ULDC.64 UR6, c[0x0][0x408] ;  /* 0x0001020000067ab9 */ /* 0x000fc60000000a00 */
[----:B------:R-:W-:Y:S01]  /*10e60*/  PLOP3.LUT P0, PT, PT, PT, UP0, 0x80, 0x0 ;  /* 0x000000000000781c */ /* 0x000fe20003f0f008 */
[----:B------:R-:W1:Y:S01]  /*10e70*/  LDC.64 R4, c[0x0][0x400] ;  /* 0x00010000ff047b82 */ /* 0x000e620000000a00 */
[C---:B------:R-:W-:Y:S02]  /*10e80*/  IMAD R3, R0.reuse, UR4, RZ ;  /* 0x0000000400037c24 */ /* 0x040fe4000f8e02ff */
[----:B------:R-:W-:Y:S02]  /*10e90*/  IMAD R7, R0, UR6, RZ ;  /* 0x0000000600077c24 */ /* 0x000fe4000f8e02ff */
[C---:B------:R-:W-:Y:S02]  /*10ea0*/  IMAD R3, R146.reuse, UR5, R3 ;  /* 0x0000000592037c24 */ /* 0x040fe4000f8e0203 */
[C---:B------:R-:W-:Y:S02]  /*10eb0*/  IMAD R7, R146.reuse, UR7, R7 ;  /* 0x0000000792077c24 */ /* 0x040fe4000f8e0207 */
[----:B0-----:R-:W-:-:S04]  /*10ec0*/  IMAD.WIDE.U32 R24, R146, UR4, R24 ;  /* 0x0000000492187c25 */ /* 0x001fc8000f8e0018 */
[----:B------:R-:W-:Y:S02]  /*10ed0*/  IMAD.IADD R26, R3, 0x1, R25 ;  /* 0x00000001031a7824 */ /* 0x000fe400078e0219 */
[----:B-1----:R-:W-:-:S04]  /*10ee0*/  IMAD.WIDE.U32 R146, R146, UR6, R4 ;  /* 0x0000000692927c25 */ /* 0x002fc8000f8e0004 */
[----:B------:R-:W-:Y:S01]  /*10ef0*/  IMAD.IADD R27, R7, 0x1, R147 ;  /* 0x00000001071b7824 */ /* 0x000fe200078e0293 */
[----:B------:R-:W-:Y:S06]  /*10f00*/  @!P0 BRA `(.L_x_450) ;  /* 0x0000000000408947 */ /* 0x000fec0003800000 */
[----:B------:R-:W-:Y:S01]  /*10f10*/  MOV R0, 0x0 ;  /* 0x0000000000007802 */ /* 0x000fe20000000f00 */
[----:B------:R-:W-:Y:S01]  /*10f20*/  ULDC.64 UR4, c[0x4][0xc0] ;  /* 0x0100300000047ab9 */ /* 0x000fe20000000a00 */
[----:B------:R-:W-:Y:S01]  /*10f30*/  ULDC.64 UR6, c[0x4][0xc8] ;  /* 0x0100320000067ab9 */ /* 0x000fe20000000a00 */
[----:B------:R-:W-:Y:S01]  /*10f40*/  IMAD.U32 R4, RZ, RZ, UR4 ;  /* 0x00000004ff047e24 */ /* 0x000fe2000f8e00ff */
[----:B------:R0:W1:Y:S01]  /*10f50*/  LDC.64 R14, c[0x4][R0] ;  /* 0x01000000000e7b82 */ /* 0x0000620000000a00 */
[----:B------:R-:W-:Y:S01]  /*10f60*/  MOV R5, UR5 ;  /* 0x0000000500057c02 */ /* 0x000fe20008000f00 */
[----:B------:R-:W-:Y:S01]  /*10f70*/  ULDC.64 UR4, c[0x4][0x28] ;  /* 0x01000a0000047ab9 */ /* 0x000fe20000000a00 */
[----:B------:R-:W-:Y:S01]  /*10f80*/  IMAD.U32 R6, RZ, RZ, UR6 ;  /* 0x00000006ff067e24 */ /* 0x000fe2000f8e00ff */
[----:B------:R-:W-:Y:S01]  /*10f90*/  MOV R12, 0x1 ;  /* 0x00000001000c7802 */ /* 0x000fe20000000f00 */
[----:B------:R-:W-:Y:S02]  /*10fa0*/  IMAD.U32 R7, RZ, RZ, UR7 ;  /* 0x00000007ff077e24 */ /* 0x000fe4000f8e00ff */
[----:B------:R-:W-:-:S02]  /*10fb0*/  IMAD.U32 R10, RZ, RZ, UR4 ;  /* 0x00000004ff0a7e24 */ /* 0x000fc4000f8e00ff */
[----:B------:R-:W-:Y:S02]  /*10fc0*/  IMAD.U32 R11, RZ, RZ, UR5 ;  /* 0x00000005ff0b7e24 */ /* 0x000fe4000f8e00ff */
[----:B------:R-:W-:Y:S02]  /*10fd0*/  IMAD.MOV.U32 R8, RZ, RZ, 0x70 ;  /* 0x00000070ff087424 */ /* 0x000fe400078e00ff */
[----:B0-----:R-:W-:-:S07]  /*10fe0*/  IMAD.MOV.U32 R13, RZ, RZ, RZ ;  /* 0x000000ffff0d7224 */ /* 0x001fce00078e00ff */
[----:B------:R-:W-:-:S07]  /*10ff0*/  LEPC R20, `(.L_x_450) ;  /* 0x000000001014794e */ /* 0x000fce0000000000 */
[----:B-1----:R-:W-:Y:S05]  /*11000*/  CALL.ABS.NOINC R14 ;  /* 0x000000000e007343 */ /* 0x002fea0003c00000 */
.L_x_450:
[----:B------:R-:W-:Y:S01]  /*11010*/  ULDC.U8 UR4, c[0x0][0x410] ;  /* 0x0001040000047ab9 */ /* 0x000fe20000000000 */
[----:B------:R-:W-:Y:S01]  /*11020*/  BSSY B0, `(.L_x_451) ;  /* 0x00006b3000007945 */ /* 0x000fe20003800000 */
[----:B------:R-:W-:Y:S01]  /*11030*/  ISETP.NE.AND P0, PT, RZ, UR4, PT ;  /* 0x00000004ff007c0c */ /* 0x000fe2000bf05270 */
[----:B------:R-:W-:-:S12]  /*11040*/  IMAD R4, R149, 0x80, R220 ;  /* 0x0000008095047824 */ /* 0x000fd800078e02dc */
[----:B------:R-:W-:Y:S05]  /*11050*/  @!P0 BRA `(.L_x_452) ;  /* 0x0000003400508947 */ /* 0x000fea0003800000 */
[----:B------:R-:W-:-:S03]  /*11060*/  UMOV UR4, 0xffffffff ;  /* 0xffffffff00047882 */ /* 0x000fc60000000000 */
[----:B------:R-:W-:Y:S05]  /*11070*/  BRA.DIV UR4, `(.L_x_453) ;  /* 0x000001d204347947 */ /* 0x000fea000b800000 */
[----:B------:R0:W1:Y:S04]  /*11080*/  SHFL.IDX PT, R25, R24, RZ, 0x1e1f ;  /* 0x001e1fff18197589 */ /* 0x00006800000e0000 */
[----:B------:R0:W2:Y:S04]  /*11090*/  SHFL.IDX PT, R14, R146, RZ, 0x1e1f ;  /* 0x001e1fff920e7589 */ /* 0x0000a800000e0000 */
[----:B------:R0:W3:Y:S04]  /*110a0*/  SHFL.IDX PT, R0, R26, RZ, 0x1e1f ;  /* 0x001e1fff1a007589 */ /* 0x0000e800000e0000 */
[----:B------:R0:W4:Y:S02]  /*110b0*/  SHFL.IDX PT, R3, R27, RZ, 0x1e1f ;  /* 0x001e1fff1b037589 */ /* 0x00012400000e0000 */
.L_x_685:
[----:B------:R-:W-:Y:S01]  /*110c0*/  ULDC UR4, c[0x0][0x448] ;  /* 0x0001120000047ab9 */ /* 0x000fe20000000800 */
[----:B------:R-:W-:Y:S01]  /*110d0*/  BSSY B1, `(.L_x_454) ;  /* 0x000004d000017945 */ /* 0x000fe20003800000 */
[----:B------:R-:W-:Y:S01]  /*110e0*/  IMAD R151, R151, UR4, RZ ;  /* 0x0000000497977c24 */ /* 0x000fe2000f8e02ff */
[----:B------:R-:W-:Y:S02]  /*110f0*/  CS2R R8, SRZ ;  /* 0x0000000000087805 */ /* 0x000fe4000001ff00 */
[----:B------:R-:W-:Y:S02]  /*11100*/  CS2R R20, SRZ ;  /* 0x0000000000147805 */ /* 0x000fe4000001ff00 */
[----:B------:R-:W-:Y:S02]  /*11110*/  CS2R R28, SRZ ;  /* 0x00000000001c7805 */ /* 0x000fe4000001ff00 */
[----:B------:R-:W-:Y:S02]  /*11120*/  CS2R R32, SRZ ;  /* 0x0000000000207805 */ /* 0x000fe4000001ff00 */
[----:B------:R-:W-:-:S02]  /*11130*/  ISETP.GE.AND P0, PT, R4, R151, PT ;  /* 0x000000970400720c */ /* 0x000fc40003f06270 */
[----:B------:R-:W-:Y:S02]  /*11140*/  CS2R R34, SRZ ;  /* 0x0000000000227805 */ /* 0x000fe4000001ff00 */
[----:B------:R-:W-:Y:S02]  /*11150*/  CS2R R40, SRZ ;  /* 0x0000000000287805 */ /* 0x000fe4000001ff00 */
[----:B------:R-:W-:Y:S02]  /*11160*/  CS2R R10, SRZ ;  /* 0x00000000000a7805 */ /* 0x000fe4000001ff00 */
[----:B------:R-:W-:Y:S02]  /*11170*/  CS2R R12, SRZ ;  /* 0x00000000000c7805 */ /* 0x000fe4000001ff00 */
[----:B0-----:R-:W-:Y:S02]  /*11180*/  CS2R R26, SRZ ;  /* 0x00000000001a7805 */ /* 0x001fe4000001ff00 */
[----:B------:R-:W-:-:S02]  /*11190*/  CS2R R30, SRZ ;  /* 0x00000000001e7805 */ /* 0x000fc4000001ff00 */
[----:B------:R-:W-:Y:S02]  /*111a0*/  CS2R R36, SRZ ;  /* 0x0000000000247805 */ /* 0x000fe4000001ff00 */
[----:B------:R-:W-:Y:S01]  /*111b0*/  CS2R R42, SRZ ;  /* 0x00000000002a7805 */ /* 0x000fe2000001ff00 */
[----:B------:R-:W-:Y:S06]  /*111c0*/  @P0 BRA `(.L_x_455) ;  /* 0x0000000000f40947 */ /* 0x000fec0003800000 */
[----:B------:R-:W-:Y:S01]  /*111d0*/  ULDC UR4, c[0x0][0x3f4] ;  /* 0x0000fd0000047ab9 */ /* 0x000fe20000000800 */
[----:B------:R-:W-:Y:S02]  /*111e0*/  SHF.R.S32.HI R7, RZ, 0x1f, R224 ;  /* 0x0000001fff077819 */ /* 0x000fe400000114e0 */
[----:B------:R-:W-:Y:S02]  /*111f0*/  CS2R R34, SRZ ;  /* 0x0000000000227805 */ /* 0x000fe4000001ff00 */
[----:B------:R-:W-:Y:S02]  /*11200*/  ISETP.GE.AND P4, PT, R224, UR4, PT ;  /* 0x00000004e0007c0c */ /* 0x000fe4000bf86270 */
[----:B------:R-:W-:Y:S02]  /*11210*/  CS2R R36, SRZ ;  /* 0x0000000000247805 */ /* 0x000fe4000001ff00 */
[----:B------:R-:W-:Y:S02]  /*11220*/  ISETP.GE.AND P3, PT, R223, UR4, PT ;  /* 0x00000004df007c0c */ /* 0x000fe4000bf66270 */
[----:B------:R-:W-:-:S07]  /*11230*/  ISETP.GE.AND P2, PT, R225, UR4, PT ;  /* 0x00000004e1007c0c */ /* 0x000fce000bf46270 */
[C---:B-1----:R-:W-:Y:S02]  /*11240*/  @!P4 IADD3 R4, P0, R224.reuse, R25, RZ ;  /* 0x00000019e004c210 */ /* 0x042fe40007f1e0ff */
[----:B--2---:R-:W-:-:S03]  /*11250*/  @!P4 IADD3 R6, P1, R224, R14, RZ ;  /* 0x0000000ee006c210 */ /* 0x004fc60007f3e0ff */
[--C-:B---3--:R-:W-:Y:S02]  /*11260*/  @!P4 IMAD.X R5, R0, 0x1, R7.reuse, P0 ;  /* 0x000000010005c824 */ /* 0x108fe400000e0607 */
[----:B----4-:R-:W-:Y:S01]  /*11270*/  @!P4 IMAD.X R7, R3, 0x1, R7, P1 ;  /* 0x000000010307c824 */ /* 0x010fe200008e0607 */
[----:B------:R-:W-:Y:S02]  /*11280*/  ISETP.GE.AND P1, PT, R222, UR4, PT ;  /* 0x00000004de007c0c */ /* 0x000fe4000bf26270 */
[----:B------:R-:W5:Y:S01]  /*11290*/  @!P4 LD.E.64 R34, desc[UR54][R4.64] ;  /* 0x000000360422c980 */ /* 0x000f62000c101b00 */
[----:B------:R-:W-:-:S03]  /*112a0*/  SHF.R.S32.HI R11, RZ, 0x1f, R223 ;  /* 0x0000001fff0b7819 */ /* 0x000fc600000114df */
[----:B------:R0:W5:Y:S01]  /*112b0*/  @!P4 LD.E.64 R36, desc[UR54][R6.64] ;  /* 0x000000360624c980 */ /* 0x000162000c101b00 */
[CC--:B------:R-:W-:Y:S02]  /*112c0*/  @!P3 IADD3 R8, P4, R223.reuse, R25.reuse, RZ ;  /* 0x00000019df08b210 */ /* 0x0c0fe40007f9e0ff */
[----:B------:R-:W-:Y:S02]  /*112d0*/  CS2R R32, SRZ ;  /* 0x0000000000207805 */ /* 0x000fe4000001ff00 */
[----:B------:R-:W-:Y:S02]  /*112e0*/  @!P3 IADD3 R10, P5, R223, R14, RZ ;  /* 0x0000000edf0ab210 */ /* 0x000fe40007fbe0ff */
[----:B------:R-:W-:Y:S02]  /*112f0*/  CS2R R30, SRZ ;  /* 0x00000000001e7805 */ /* 0x000fe4000001ff00 */
[----:B------:R-:W-:Y:S01]  /*11300*/  SHF.R.S32.HI R12, RZ, 0x1f, R225 ;  /* 0x0000001fff0c7819 */ /* 0x000fe200000114e1 */
[----:B------:R-:W-:Y:S01]  /*11310*/  @!P3 IMAD.X R9, R0, 0x1, R11, P4 ;  /* 0x000000010009b824 */ /* 0x000fe200020e060b */
[----:B------:R-:W-:-:S02]  /*11320*/  @!P2 IADD3 R46, P4, R225, R25, RZ ;  /* 0x00000019e12ea210 */ /* 0x000fc40007f9e0ff */
[----:B------:R-:W-:Y:S02]  /*11330*/  ISETP.GE.AND P0, PT, R22, UR4, PT ;  /* 0x0000000416007c0c */ /* 0x000fe4000bf06270 */
[----:B------:R-:W-:Y:S01]  /*11340*/  @!P3 IADD3.X R11, R3, R11, RZ, P5, !PT ;  /* 0x0000000b030bb210 */ /* 0x000fe20002ffe4ff */
[----:B------:R-:W-:Y:S01]  /*11350*/  @!P2 IMAD.X R47, R0, 0x1, R12, P4 ;  /* 0x00000001002fa824 */ /* 0x000fe200020e060c */
[-C--:B------:R-:W-:Y:S01]  /*11360*/  @!P2 IADD3 R48, P5, R225, R14.reuse, RZ ;  /* 0x0000000ee130a210 */ /* 0x080fe20007fbe0ff */
[----:B------:R1:W5:Y:S01]  /*11370*/  @!P3 LD.E.64 R32, desc[UR54][R8.64] ;  /* 0x000000360820b980 */ /* 0x000362000c101b00 */
[----:B------:R-:W-:Y:S02]  /*11380*/  SHF.R.S32.HI R13, RZ, 0x1f, R222 ;  /* 0x0000001fff0d7819 */ /* 0x000fe400000114de */
[C---:B------:R-:W-:Y:S01]  /*11390*/  @!P1 IADD3 R50, P4, R222.reuse, R25, RZ ;  /* 0x00000019de329210 */ /* 0x040fe20007f9e0ff */
[C---:B------:R-:W-:Y:S01]  /*113a0*/  @!P2 IMAD.X R49, R3.reuse, 0x1, R12, P5 ;  /* 0x000000010331a824 */ /* 0x040fe200028e060c */
[----:B------:R-:W-:Y:S01]  /*113b0*/  @!P1 IADD3 R52, P5, R222, R14, RZ ;  /* 0x0000000ede349210 */ /* 0x000fe20007fbe0ff */
[----:B------:R2:W5:Y:S01]  /*113c0*/  @!P3 LD.E.64 R30, desc[UR54][R10.64] ;  /* 0x000000360a1eb980 */ /* 0x000562000c101b00 */
[----:B------:R-:W-:Y:S01]  /*113d0*/  SHF.R.S32.HI R12, RZ, 0x1f, R226 ;  /* 0x0000001fff0c7819 */ /* 0x000fe200000114e2 */
[--C-:B------:R-:W-:Y:S01]  /*113e0*/  @!P1 IMAD.X R51, R0, 0x1, R13.reuse, P4 ;  /* 0x0000000100339824 */ /* 0x100fe200020e060d */
[----:B------:R-:W-:Y:S01]  /*113f0*/  ISETP.GE.AND P4, PT, R226, UR4, PT ;  /* 0x00000004e2007c0c */ /* 0x000fe2000bf86270 */
[----:B------:R-:W-:Y:S01]  /*11400*/  @!P1 IMAD.X R53, R3, 0x1, R13, P5 ;  /* 0x0000000103359824 */ /* 0x000fe200028e060d */
[----:B0-----:R-:W-:-:S02]  /*11410*/  @!P0 SHF.R.S32.HI R7, RZ, 0x1f, R22 ;  /* 0x0000001fff078819 */ /* 0x001fc40000011416 */
[----:B------:R-:W-:-:S05]  /*11420*/  @!P0 IADD3 R4, P5, R22, R25, RZ ;  /* 0x0000001916048210 */ /* 0x000fca0007fbe0ff */
[----:B------:R-:W-:Y:S01]  /*11430*/  @!P0 IMAD.X R5, R0, 0x1, R7, P5 ;  /* 0x0000000100058824 */ /* 0x000fe200028e0607 */
[----:B------:R-:W-:-:S04]  /*11440*/  @!P0 IADD3 R6, P5, R22, R14, RZ ;  /* 0x0000000e16068210 */ /* 0x000fc80007fbe0ff */
[----:B------:R-:W-:Y:S02]  /*11450*/  @!P0 IADD3.X R7, R3, R7, RZ, P5, !PT ;  /* 0x0000000703078210 */ /* 0x000fe40002ffe4ff */
[----:B------:R-:W-:-:S05]  /*11460*/  @!P4 IADD3 R24, P5, R226, R25, RZ ;  /* 0x00000019e218c210 */ /* 0x000fca0007fbe0ff */
[--C-:B------:R-:W-:Y:S01]  /*11470*/  @!P4 IMAD.X R25, R0, 0x1, R12.reuse, P5 ;  /* 0x000000010019c824 */ /* 0x100fe200028e060c */
[----:B------:R-:W-:Y:S02]  /*11480*/  @!P4 IADD3 R14, P5, R226, R14, RZ ;  /* 0x0000000ee20ec210 */ /* 0x000fe40007fbe0ff */
[----:B------:R-:W-:Y:S02]  /*11490*/  CS2R R28, SRZ ;  /* 0x00000000001c7805 */ /* 0x000fe4000001ff00 */
[----:B------:R-:W-:Y:S02]  /*114a0*/  CS2R R26, SRZ ;  /* 0x00000000001a7805 */ /* 0x000fe4000001ff00 */
[----:B------:R-:W-:Y:S02]  /*114b0*/  CS2R R20, SRZ ;  /* 0x0000000000147805 */ /* 0x000fe4000001ff00 */
[----:B------:R-:W-:Y:S01]  /*114c0*/  CS2R R40, SRZ ;  /* 0x0000000000287805 */ /* 0x000fe2000001ff00 */
[----:B------:R-:W-:Y:S01]  /*114d0*/  @!P4 IMAD.X R15, R3, 0x1, R12, P5 ;  /* 0x00000001030fc824 */ /* 0x000fe200028e060c */
[----:B------:R-:W-:-:S02]  /*114e0*/  CS2R R12, SRZ ;  /* 0x00000000000c7805 */ /* 0x000fc4000001ff00 */
[----:B------:R-:W-:Y:S02]  /*114f0*/  CS2R R42, SRZ ;  /* 0x00000000002a7805 */ /* 0x000fe4000001ff00 */
[----:B-1----:R-:W-:Y:S02]  /*11500*/  CS2R R8, SRZ ;  /* 0x0000000000087805 */ /* 0x002fe4000001ff00 */
[----:B--2---:R-:W-:Y:S01]  /*11510*/  CS2R R10, SRZ ;  /* 0x00000000000a7805 */ /* 0x004fe2000001ff00 */
[----:B------:R0:W5:Y:S04]  /*11520*/  @!P2 LD.E.64 R28, desc[UR54][R46.64] ;  /* 0x000000362e1ca980 */ /* 0x000168000c101b00 */
[----:B------:R0:W5:Y:S04]  /*11530*/  @!P2 LD.E.64 R26, desc[UR54][R48.64] ;  /* 0x00000036301aa980 */ /* 0x000168000c101b00 */
[----:B------:R0:W5:Y:S04]  /*11540*/  @!P1 LD.E.64 R20, desc[UR54][R50.64] ;  /* 0x0000003632149980 */ /* 0x000168000c101b00 */
[----:B------:R0:W5:Y:S04]  /*11550*/  @!P1 LD.E.64 R12, desc[UR54][R52.64] ;  /* 0x00000036340c9980 */ /* 0x000168000c101b00 */
[----:B------:R0:W5:Y:S04]  /*11560*/  @!P0 LD.E.64 R40, desc[UR54][R4.64] ;  /* 0x0000003604288980 */ /* 0x000168000c101b00 */
[----:B------:R0:W5:Y:S04]  /*11570*/  @!P0 LD.E.64 R42, desc[UR54][R6.64] ;  /* 0x00000036062a8980 */ /* 0x000168000c101b00 */
[----:B------:R0:W5:Y:S04]  /*11580*/  @!P4 LD.E.64 R8, desc[UR54][R24.64] ;  /* 0x000000361808c980 */ /* 0x000168000c101b00 */
[----:B------:R0:W5:Y:S02]  /*11590*/  @!P4 LD.E.64 R10, desc[UR54][R14.64] ;  /* 0x000000360e0ac980 */ /* 0x000164000c101b00 */
.L_x_455:
[----:B------:R-:W-:Y:S05]  /*115a0*/  BSYNC B1 ;  /* 0x0000000000017941 */ /* 0x000fea0003800000 */
.L_x_454:
[----:B------:R-:W-:Y:S01]  /*115b0*/  ULEA.HI UR4, UR43, UR43, URZ, 0x1 ;  /* 0x0000002b2b047291 */ /* 0x000fe2000f8f083f */
[----:B---3--:R-:W-:Y:S01]  /*115c0*/  IMAD R0, R149, -0x80, R151 ;  /* 0xffffff8095007824 */ /* 0x008fe200078e0297 */
[----:B------:R-:W-:Y:S02]  /*115d0*/  BSSY B1, `(.L_x_456) ;  /* 0x0000009000017945 */ /* 0x000fe40003800000 */
[----:B------:R-:W-:Y:S02]  /*115e0*/  ULOP3.LUT UR4, UR4, 0xfffffffe, URZ, 0xc0, !UPT ;  /* 0xfffffffe04047892 */ /* 0x000fe4000f8ec03f */
[----:B----4-:R-:W-:Y:S02]  /*115f0*/  VIMNMX R3, R0, 0x80, PT ;  /* 0x0000008000037848 */ /* 0x010fe40003fe0100 */
[----:B------:R-:W-:Y:S02]  /*11600*/  UIADD3 UR4, UR43, -UR4, URZ ;  /* 0x800000042b047290 */ /* 0x000fe4000fffe03f */
[----:B------:R-:W-:-:S04]  /*11610*/  ISETP.GE.AND P1, PT, R220, R3, PT ;  /* 0x00000003dc00720c */ /* 0x000fc80003f26270 */
[----:B0-----:R-:W-:-:S05]  /*11620*/  IMAD.U32 R5, RZ, RZ, UR4 ;  /* 0x00000004ff057e24 */ /* 0x001fca000f8e00ff */
[----:B------:R-:W-:-:S04]  /*11630*/  SHF.L.U32 R5, R5, 0x1f, RZ ;  /* 0x0000001f05057819 */ /* 0x000fc800000006ff */
[----:B------:R-:W0:Y:S02]  /*11640*/  SYNCS.PHASECHK.TRANS64.TRYWAIT P0, [R16+URZ+0x33400], R5 ;  /* 0x03340005100075a7 */ /* 0x000e24000800017f */
[----:B0-----:R-:W-:Y:S05]  /*11650*/  @!P0 BRA `(.L_x_457) ;  /* 0x000001cc002c8947 */ /* 0x001fea0003800000 */
.L_x_686:
[----:B------:R-:W-:Y:S05]  /*11660*/  BSYNC B1 ;  /* 0x0000000000017941 */ /* 0x000fea0003800000 */
.L_x_456:
[----:B------:R-:W-:Y:S05]  /*11670*/  @P1 BRA `(.L_x_458) ;  /* 0x0000006400341947 */ /* 0x000fea0003800000 */
[----:B0-----:R-:W0:Y:S01]  /*11680*/  LDC R5, c[0x0][0x3f4] ;  /* 0x0000fd00ff057b82 */ /* 0x001e220000000800 */
[----:B------:R-:W-:Y:S01]  /*11690*/  LEA.HI R38, R39, R38, RZ, 0x2 ;  /* 0x0000002627267211 */ /* 0x000fe200078f10ff */
[----:B------:R-:W-:Y:S03]  /*116a0*/  BSSY B1, `(.L_x_459) ;  /* 0x0000086000017945 */ /* 0x000fe60003800000 */
[--C-:B------:R-:W-:Y:S02]  /*116b0*/  SHF.R.S32.HI R0, RZ, 0x2, R38.reuse ;  /* 0x00000002ff007819 */ /* 0x100fe40000011426 */
[----:B------:R-:W-:-:S04]  /*116c0*/  SHF.R.S32.HI R3, RZ, 0x1f, R38 ;  /* 0x0000001fff037819 */ /* 0x000fc80000011426 */
[----:B------:R-:W-:-:S04]  /*116d0*/  LEA.HI R3, R3, R0, RZ, 0x2 ;  /* 0x0000000003037211 */ /* 0x000fc800078f10ff */
[----:B------:R-:W-:Y:S01]  /*116e0*/  LOP3.LUT R7, R3, 0xfffffffc, RZ, 0xc0, !PT ;  /* 0xfffffffc03077812 */ /* 0x000fe200078ec0ff */
[----:B------:R-:W-:-:S04]  /*116f0*/  IMAD.IADD R3, R16, 0x1, R236 ;  /* 0x0000000110037824 */ /* 0x000fc800078e02ec */
[----:B------:R-:W-:Y:S01]  /*11700*/  IMAD.IADD R7, R0, 0x1, -R7 ;  /* 0x0000000100077824 */ /* 0x000fe200078e0a07 */
[----:B------:R-:W-:Y:S02]  /*11710*/  IADD3 R0, R3, 0x20, RZ ;  /* 0x0000002003007810 */ /* 0x000fe40007ffe0ff */
[-C--:B0-----:R-:W-:Y:S02]  /*11720*/  ISETP.GE.AND P6, PT, R22, R5.reuse, PT ;  /* 0x000000051600720c */ /* 0x081fe40003fc6270 */
[----:B------:R-:W-:Y:S02]  /*11730*/  LOP3.LUT P0, RZ, R7, 0x2, RZ, 0xc0, !PT ;  /* 0x0000000207ff7812 */ /* 0x000fe4000780c0ff */
[-C--:B------:R-:W-:Y:S02]  /*11740*/  ISETP.GE.AND P1, PT, R224, R5.reuse, PT ;  /* 0x00000005e000720c */ /* 0x080fe40003f26270 */
[-C--:B------:R-:W-:Y:S02]  /*11750*/  ISETP.GE.AND P2, PT, R223, R5.reuse, PT ;  /* 0x00000005df00720c */ /* 0x080fe40003f46270 */
[----:B------:R-:W-:-:S02]  /*11760*/  ISETP.GE.AND P3, PT, R225, R5, PT ;  /* 0x00000005e100720c */ /* 0x000fc40003f66270 */
[-C--:B------:R-:W-:Y:S02]  /*11770*/  ISETP.GE.AND P4, PT, R222, R5.reuse, PT ;  /* 0x00000005de00720c */ /* 0x080fe40003f86270 */
[----:B------:R-:W-:Y:S01]  /*11780*/  ISETP.GE.AND P5, PT, R226, R5, PT ;  /* 0x00000005e200720c */ /* 0x000fe20003fa6270 */
[----:B------:R-:W-:-:S12]  /*11790*/  @P6 BRA `(.L_x_460) ;  /* 0x0000000400d86947 */ /* 0x000fd80003800000 */
[----:B------:R-:W0:Y:S01]  /*117a0*/  LDS.128 R4, [R3+0x1e200] ;  /* 0x01e2000003047984 */ /* 0x000e220000000c00 */
[----:B-1---5:R-:W-:Y:S02]  /*117b0*/  SHF.R.U32.HI R25, RZ, 0x8, R41 ;  /* 0x00000008ff197819 */ /* 0x022fe40000011629 */
[----:B------:R-:W-:Y:S02]  /*117c0*/  SHF.R.U32.HI R15, RZ, 0x8, R40 ;  /* 0x00000008ff0f7819 */ /* 0x000fe40000011628 */
[----:B------:R-:W-:Y:S02]  /*117d0*/  LOP3.LUT R24, R41, 0xff, RZ, 0xc0, !PT ;  /* 0x000000ff29187812 */ /* 0x000fe400078ec0ff */
[----:B------:R-:W-:Y:S02]  /*117e0*/  LOP3.LUT R25, R25, 0xff, RZ, 0xc0, !PT ;  /* 0x000000ff19197812 */ /* 0x000fe400078ec0ff */
[----:B------:R-:W-:Y:S02]  /*117f0*/  SHF.R.U32.HI R45, RZ, 0x8, R43 ;  /* 0x00000008ff2d7819 */ /* 0x000fe4000001162b */
[----:B--2---:R-:W-:-:S02]  /*11800*/  LOP3.LUT R14, R40, 0xff, RZ, 0xc0, !PT ;  /* 0x000000ff280e7812 */ /* 0x004fc400078ec0ff */
[----:B------:R-:W-:Y:S02]  /*11810*/  LOP3.LUT R15, R15, 0xff, RZ, 0xc0, !PT ;  /* 0x000000ff0f0f7812 */ /* 0x000fe400078ec0ff */
[----:B------:R-:W-:Y:S02]  /*11820*/  PRMT R24, R25, 0x7604, R24 ;  /* 0x0000760419187816 */ /* 0x000fe40000000018 */
[----:B------:R-:W-:Y:S02]  /*11830*/  SHF.R.U32.HI R47, RZ, 0x10, R41 ;  /* 0x00000010ff2f7819 */ /* 0x000fe40000011629 */
[----:B------:R-:W-:Y:S02]  /*11840*/  SHF.R.U32.HI R25, RZ, 0x8, R42 ;  /* 0x00000008ff197819 */ /* 0x000fe4000001162a */
[----:B------:R-:W-:Y:S02]  /*11850*/  LOP3.LUT R38, R43, 0xff, RZ, 0xc0, !PT ;  /* 0x000000ff2b267812 */ /* 0x000fe400078ec0ff */
[----:B------:R-:W-:-:S02]  /*11860*/  LOP3.LUT R45, R45, 0xff, RZ, 0xc0, !PT ;  /* 0x000000ff2d2d7812 */ /* 0x000fc400078ec0ff */
[----:B------:R-:W-:Y:S02]  /*11870*/  SHF.R.U32.HI R46, RZ, 0x10, R43 ;  /* 0x00000010ff2e7819 */ /* 0x000fe4000001162b */
[----:B------:R-:W-:Y:S02]  /*11880*/  PRMT R15, R15, 0x7604, R14 ;  /* 0x000076040f0f7816 */ /* 0x000fe4000000000e */
[----:B------:R-:W-:Y:S02]  /*11890*/  LOP3.LUT R14, R42, 0xff, RZ, 0xc0, !PT ;  /* 0x000000ff2a0e7812 */ /* 0x000fe400078ec0ff */
[----:B------:R-:W-:Y:S01]  /*118a0*/  LOP3.LUT R39, R25, 0xff, RZ, 0xc0, !PT ;  /* 0x000000ff19277812 */ /* 0x000fe200078ec0ff */
[----:B------:R-:W-:Y:S01]  /*118b0*/  IMAD.U32 R25, R47, 0x10000, RZ ;  /* 0x000100002f197824 */ /* 0x000fe200078e00ff */
[----:B------:R-:W-:Y:S01]  /*118c0*/  PRMT R38, R45, 0x7604, R38 ;  /* 0x000076042d267816 */ /* 0x000fe20000000026 */
[----:B------:R-:W-:Y:S01]  /*118d0*/  IMAD.U32 R45, R46, 0x10000, RZ ;  /* 0x000100002e2d7824 */ /* 0x000fe200078e00ff */
[----:B------:R-:W-:-:S02]  /*118e0*/  PRMT R39, R39, 0x7604, R14 ;  /* 0x0000760427277816 */ /* 0x000fc4000000000e */
[----:B------:R-:W-:Y:S02]  /*118f0*/  LOP3.LUT R15, R15, 0xff0000, R40, 0xf8, !PT ;  /* 0x00ff00000f0f7812 */ /* 0x000fe400078ef828 */
[----:B------:R-:W-:Y:S02]  /*11900*/  LOP3.LUT R25, R24, 0xff0000, R25, 0xf8, !PT ;  /* 0x00ff000018197812 */ /* 0x000fe400078ef819 */
[----:B------:R-:W-:Y:S02]  /*11910*/  LOP3.LUT R47, R38, 0xff0000, R45, 0xf8, !PT ;  /* 0x00ff0000262f7812 */ /* 0x000fe400078ef82d */
[----:B------:R-:W-:Y:S02]  /*11920*/  LOP3.LUT R45, R39, 0xff0000, R42, 0xf8, !PT ;  /* 0x00ff0000272d7812 */ /* 0x000fe400078ef82a */
[----:B------:R-:W-:Y:S02]  /*11930*/  LOP3.LUT R39, R15, 0xff000000, R40, 0xf8, !PT ;  /* 0xff0000000f277812 */ /* 0x000fe400078ef828 */
[----:B------:R-:W-:-:S02]  /*11940*/  LOP3.LUT R47, R47, 0xff000000, R43, 0xf8, !PT ;  /* 0xff0000002f2f7812 */ /* 0x000fc400078ef82b */
[----:B------:R-:W-:Y:S02]  /*11950*/  LOP3.LUT R40, R25, 0xff000000, R41, 0xf8, !PT ;  /* 0xff00000019287812 */ /* 0x000fe400078ef829 */
[----:B0-----:R-:W-:Y:S02]  /*11960*/  F2FP.F16.E4M3.UNPACK_B R14, R6.H1 ;  /* 0x00000006ff0e723e */ /* 0x001fe400030006ff */
[----:B------:R-:W-:Y:S02]  /*11970*/  F2FP.F16.E4M3.UNPACK_B R43, R47 ;  /* 0x0000002fff2b723e */ /* 0x000fe400020006ff */
[----:B------:R-:W-:Y:S01]  /*11980*/  F2FP.F16.E4M3.UNPACK_B R41, R40 ;  /* 0x00000028ff29723e */ /* 0x000fe200020006ff */
[--C-:B------:R-:W-:Y:S01]  /*11990*/  HADD2.F32 R25, -RZ, R14.reuse.H0_H0 ;  /* 0x2000000eff197230 */ /* 0x100fe20000004100 */
[----:B------:R-:W-:Y:S01]  /*119a0*/  LOP3.LUT R45, R45, 0xff000000, R42, 0xf8, !PT ;  /* 0xff0000002d2d7812 */ /* 0x000fe200078ef82a */
[----:B------:R-:W-:Y:S01]  /*119b0*/  HADD2.F32 R14, -RZ, R14.H1_H1 ;  /* 0x3000000eff0e7230 */ /* 0x000fe20000004100 */
[----:B------:R-:W-:Y:S01]  /*119c0*/  F2FP.F16.E4M3.UNPACK_B R24, R6 ;  /* 0x00000006ff18723e */ /* 0x000fe200020006ff */
[----:B------:R-:W-:Y:S01]  /*119d0*/  HADD2.F32 R46, -RZ, R43.H1_H1 ;  /* 0x3000002bff2e7230 */ /* 0x000fe20000004100 */
[----:B------:R-:W-:Y:S01]  /*119e0*/  F2FP.F16.E4M3.UNPACK_B R15, R5.H1 ;  /* 0x00000005ff0f723e */ /* 0x000fe200030006ff */
[----:B------:R-:W-:Y:S01]  /*119f0*/  HADD2.F32 R42, -RZ, R41.H1_H1 ;  /* 0x30000029ff2a7230 */ /* 0x000fe20000004100 */
[----:B------:R-:W-:Y:S01]  /*11a00*/  F2FP.F16.E4M3.UNPACK_B R38, R7 ;  /* 0x00000007ff26723e */ /* 0x000fe200020006ff */
[----:B------:R-:W-:-:S02]  /*11a10*/  HADD2.F32 R43, -RZ, R43.H0_H0 ;  /* 0x2000002bff2b7230 */ /* 0x000fc40000004100 */
[C---:B------:R-:W-:Y:S01]  /*11a20*/  FMUL.FTZ R48, R14.reuse, R46 ;  /* 0x0000002e0e307220 */ /* 0x040fe20000410000 */
[----:B------:R-:W-:Y:S02]  /*11a30*/  HADD2.F32 R41, -RZ, R41.H0_H0 ;  /* 0x20000029ff297230 */ /* 0x000fe40000004100 */
[-C--:B------:R-:W-:Y:S01]  /*11a40*/  FMUL.FTZ R49, R14, R42.reuse ;  /* 0x0000002a0e317220 */ /* 0x080fe20000410000 */
[----:B------:R-:W-:Y:S01]  /*11a50*/  F2FP.F16.E4M3.UNPACK_B R14, R5 ;  /* 0x00000005ff0e723e */ /* 0x000fe200020006ff */
[--C-:B------:R-:W-:Y:S02]  /*11a60*/  HADD2.F32 R5, -RZ, R24.reuse.H1_H1 ;  /* 0x30000018ff057230 */ /* 0x100fe40000004100 */
[C---:B------:R-:W-:Y:S01]  /*11a70*/  FFMA.FTZ R50, R25.reuse, R42, -R48 ;  /* 0x0000002a19327223 */ /* 0x040fe20000010830 */
[----:B------:R-:W-:Y:S01]  /*11a80*/  FFMA.FTZ R51, R25, R46, R49 ;  /* 0x0000002e19337223 */ /* 0x000fe20000010031 */
[----:B------:R-:W-:Y:S01]  /*11a90*/  HADD2.F32 R24, -RZ, R24.H0_H0 ;  /* 0x20000018ff187230 */ /* 0x000fe20000004100 */
[----:B------:R-:W-:Y:S01]  /*11aa0*/  F2FP.F16.E4M3.UNPACK_B R47, R47.H1 ;  /* 0x0000002fff2f723e */ /* 0x000fe200030006ff */
[C---:B------:R-:W-:Y:S01]  /*11ab0*/  FMUL.FTZ R25, R5.reuse, R43 ;  /* 0x0000002b05197220 */ /* 0x040fe20000410000 */
[----:B------:R-:W-:Y:S01]  /*11ac0*/  F2FP.F16.E4M3.UNPACK_B R40, R40.H1 ;  /* 0x00000028ff28723e */ /* 0x000fe200030006ff */
[----:B------:R-:W-:Y:S01]  /*11ad0*/  FMUL.FTZ R48, R5, R41 ;  /* 0x0000002905307220 */ /* 0x000fe20000410000 */
[----:B------:R-:W-:Y:S01]  /*11ae0*/  F2FP.F16.E4M3.UNPACK_B R7, R7.H1 ;  /* 0x00000007ff07723e */ /* 0x000fe200030006ff */
[----:B------:R-:W-:Y:S01]  /*11af0*/  FFMA.FTZ R46, R24, R41, -R25 ;  /* 0x00000029182e7223 */ /* 0x000fe20000010819 */
[----:B------:R-:W-:-:S02]  /*11b00*/  HADD2.F32 R5, -RZ, R38.H1_H1 ;  /* 0x30000026ff057230 */ /* 0x000fc40000004100 */
[----:B------:R-:W-:Y:S01]  /*11b10*/  FFMA.FTZ R49, R24, R43, R48 ;  /* 0x0000002b18317223 */ /* 0x000fe20000010030 */
[--C-:B------:R-:W-:Y:S01]  /*11b20*/  HADD2.F32 R42, -RZ, R47.reuse.H0_H0 ;  /* 0x2000002fff2a7230 */ /* 0x100fe20000004100 */
[-C--:B------:R-:W-:Y:S01]  /*11b30*/  F2FP.F16.E4M3.UNPACK_B R6, R4.reuse ;  /* 0x00000004ff06723e */ /* 0x080fe200020006ff */
[----:B------:R-:W-:Y:S01]  /*11b40*/  HADD2.F32 R25, -RZ, R40.H0_H0 ;  /* 0x20000028ff197230 */ /* 0x000fe20000004100 */
[----:B------:R-:W-:Y:S01]  /*11b50*/  F2FP.F16.E4M3.UNPACK_B R4, R4.H1 ;  /* 0x00000004ff04723e */ /* 0x000fe200030006ff */
[----:B------:R-:W-:Y:S02]  /*11b60*/  HADD2.F32 R38, -RZ, R38.H0_H0 ;  /* 0x20000026ff267230 */ /* 0x000fe40000004100 */
[C---:B------:R-:W-:Y:S01]  /*11b70*/  FMUL.FTZ R41, R5.reuse, R42 ;  /* 0x0000002a05297220 */ /* 0x040fe20000410000 */
[----:B------:R-:W-:Y:S02]  /*11b80*/  HADD2.F32 R47, -RZ, R47.H1_H1 ;  /* 0x3000002fff2f7230 */ /* 0x000fe40000004100 */
[----:B------:R-:W-:Y:S01]  /*11b90*/  FMUL.FTZ R43, R5, R25 ;  /* 0x00000019052b7220 */ /* 0x000fe20000410000 */
[----:B------:R-:W-:-:S02]  /*11ba0*/  HADD2.F32 R24, -RZ, R7.H1_H1 ;  /* 0x30000007ff187230 */ /* 0x000fc40000004100 */
[C---:B------:R-:W-:Y:S01]  /*11bb0*/  FFMA.FTZ R48, R38.reuse, R25, -R41 ;  /* 0x0000001926307223 */ /* 0x040fe20000010829 */
[----:B------:R-:W-:Y:S02]  /*11bc0*/  HADD2.F32 R40, -RZ, R40.H1_H1 ;  /* 0x30000028ff287230 */ /* 0x000fe40000004100 */
[----:B------:R-:W-:Y:S01]  /*11bd0*/  FFMA.FTZ R53, R38, R42, R43 ;  /* 0x0000002a26357223 */ /* 0x000fe2000001002b */
[----:B------:R-:W-:Y:S02]  /*11be0*/  HADD2.F32 R5, -RZ, R7.H0_H0 ;  /* 0x20000007ff057230 */ /* 0x000fe40000004100 */
[C---:B------:R-:W-:Y:S01]  /*11bf0*/  FMUL.FTZ R52, R24.reuse, R47 ;  /* 0x0000002f18347220 */ /* 0x040fe20000410000 */
[----:B------:R-:W-:Y:S01]  /*11c00*/  F2FP.F16.E4M3.UNPACK_B R25, R45 ;  /* 0x0000002dff19723e */ /* 0x000fe200020006ff */
[-C--:B------:R-:W-:Y:S01]  /*11c10*/  FMUL.FTZ R38, R24, R40.reuse ;  /* 0x0000002818267220 */ /* 0x080fe20000410000 */
[----:B------:R-:W-:Y:S01]  /*11c20*/  F2FP.F16.E4M3.UNPACK_B R24, R39 ;  /* 0x00000027ff18723e */ /* 0x000fe200020006ff */
[----:B------:R-:W-:Y:S01]  /*11c30*/  FFMA.FTZ R52, R5, R40, -R52 ;  /* 0x0000002805347223 */ /* 0x000fe20000010834 */
[----:B------:R-:W-:-:S02]  /*11c40*/  HADD2.F32 R7, -RZ, R4.H1_H1 ;  /* 0x30000004ff077230 */ /* 0x000fc40000004100 */
[----:B------:R-:W-:Y:S01]  /*11c50*/  FFMA.FTZ R47, R5, R47, R38 ;  /* 0x0000002f052f7223 */ /* 0x000fe20000010026 */
[--C-:B------:R-:W-:Y:S01]  /*11c60*/  HADD2.F32 R40, -RZ, R25.reuse.H1_H1 ;  /* 0x30000019ff287230 */ /* 0x100fe20000004100 */
[----:B------:R-:W-:Y:S01]  /*11c70*/  F2FP.F16.E4M3.UNPACK_B R39, R39.H1 ;  /* 0x00000027ff27723e */ /* 0x000fe200030006ff */
[----:B------:R-:W-:Y:S01]  /*11c80*/  HADD2.F32 R38, -RZ, R24.H1_H1 ;  /* 0x30000018ff267230 */ /* 0x000fe20000004100 */
[----:B------:R-:W-:Y:S01]  /*11c90*/  F2FP.F16.E4M3.UNPACK_B R45, R45.H1 ;  /* 0x0000002dff2d723e */ /* 0x000fe200030006ff */
[----:B------:R-:W-:Y:S02]  /*11ca0*/  HADD2.F32 R5, -RZ, R4.H0_H0 ;  /* 0x20000004ff057230 */ /* 0x000fe40000004100 */
[----:B------:R-:W-:Y:S01]  /*11cb0*/  FMUL.FTZ R42, R7, R40 ;  /* 0x00000028072a7220 */ /* 0x000fe20000410000 */
[----:B------:R-:W-:Y:S01]  /*11cc0*/  HADD2.F32 R41, -RZ, R25.H0_H0 ;  /* 0x20000019ff297230 */ /* 0x000fe20000004100 */
[----:B------:R-:W-:Y:S01]  /*11cd0*/  F2FP.SATFINITE.E4M3.F32.PACK_AB_MERGE_C R47, R47, R52, RZ ;  /* 0x000000342f2f723e */ /* 0x000fe200048070ff */
[----:B------:R-:W-:-:S02]  /*11ce0*/  HADD2.F32 R4, -RZ, R6.H1_H1 ;  /* 0x30000006ff047230 */ /* 0x000fc40000004100 */
[-C--:B------:R-:W-:Y:S01]  /*11cf0*/  FFMA.FTZ R42, R5, R38.reuse, -R42 ;  /* 0x00000026052a7223 */ /* 0x080fe2000001082a */
[----:B------:R-:W-:Y:S02]  /*11d00*/  HADD2.F32 R25, -RZ, R24.H0_H0 ;  /* 0x20000018ff197230 */ /* 0x000fe40000004100 */
[----:B------:R-:W-:Y:S01]  /*11d10*/  FMUL.FTZ R24, R7, R38 ;  /* 0x0000002607187220 */ /* 0x000fe20000410000 */
[----:B------:R-:W-:Y:S02]  /*11d20*/  HADD2.F32 R6, -RZ, R6.H0_H0 ;  /* 0x20000006ff067230 */ /* 0x000fe40000004100 */
[C---:B------:R-:W-:Y:S01]  /*11d30*/  FMUL.FTZ R7, R4.reuse, R41 ;  /* 0x0000002904077220 */ /* 0x040fe20000410000 */
[-C--:B------:R-:W-:Y:S01]  /*11d40*/  FMUL.FTZ R4, R4, R25.reuse ;  /* 0x0000001904047220 */ /* 0x080fe20000410000 */
[----:B------:R-:W-:Y:S02]  /*11d50*/  FFMA.FTZ R43, R5, R40, R24 ;  /* 0x00000028052b7223 */ /* 0x000fe40000010018 */
[----:B------:R-:W-:Y:S01]  /*11d60*/  FFMA.FTZ R25, R6, R25, -R7 ;  /* 0x0000001906197223 */ /* 0x000fe20000010807 */
[----:B------:R-:W-:-:S02]  /*11d70*/  HADD2.F32 R5, -RZ, R15.H1_H1 ;  /* 0x3000000fff057230 */ /* 0x000fc40000004100 */
[----:B------:R-:W-:Y:S01]  /*11d80*/  FFMA.FTZ R38, R6, R41, R4 ;  /* 0x0000002906267223 */ /* 0x000fe20000010004 */
[----:B------:R-:W-:Y:S02]  /*11d90*/  HADD2.F32 R6, -RZ, R39.H1_H1 ;  /* 0x30000027ff067230 */ /* 0x000fe40000004100 */
[--C-:B------:R-:W-:Y:S02]  /*11da0*/  HADD2.F32 R24, -RZ, R45.reuse.H1_H1 ;  /* 0x3000002dff187230 */ /* 0x100fe40000004100 */
[----:B------:R-:W-:Y:S02]  /*11db0*/  HADD2.F32 R45, -RZ, R45.H0_H0 ;  /* 0x2000002dff2d7230 */ /* 0x000fe40000004100 */
[C---:B------:R-:W-:Y:S01]  /*11dc0*/  FMUL.FTZ R7, R5.reuse, R6 ;  /* 0x0000000605077220 */ /* 0x040fe20000410000 */
[----:B------:R-:W-:Y:S02]  /*11dd0*/  HADD2.F32 R4, -RZ, R14.H1_H1 ;  /* 0x3000000eff047230 */ /* 0x000fe40000004100 */
[----:B------:R-:W-:Y:S01]  /*11de0*/  FMUL.FTZ R40, R5, R24 ;  /* 0x0000001805287220 */ /* 0x000fe20000410000 */
[----:B------:R-:W-:-:S02]  /*11df0*/  HADD2.F32 R39, -RZ, R39.H0_H0 ;  /* 0x20000027ff277230 */ /* 0x000fc40000004100 */
[----:B------:R-:W-:Y:S02]  /*11e00*/  HADD2.F32 R15, -RZ, R15.H0_H0 ;  /* 0x2000000fff0f7230 */ /* 0x000fe40000004100 */
[C---:B------:R-:W-:Y:S01]  /*11e10*/  FMUL.FTZ R5, R4.reuse, R45 ;  /* 0x0000002d04057220 */ /* 0x040fe20000410000 */
[----:B------:R-:W-:Y:S02]  /*11e20*/  HADD2.F32 R14, -RZ, R14.H0_H0 ;  /* 0x2000000eff0e7230 */ /* 0x000fe40000004100 */
[-C--:B------:R-:W-:Y:S01]  /*11e30*/  FMUL.FTZ R4, R4, R39.reuse ;  /* 0x0000002704047220 */ /* 0x080fe20000410000 */
[C---:B------:R-:W-:Y:S01]  /*11e40*/  FFMA.FTZ R40, R15.reuse, R6, -R40 ;  /* 0x000000060f287223 */ /* 0x040fe20000010828 */
[----:B------:R-:W-:Y:S01]  /*11e50*/  FFMA.FTZ R7, R15, R24, R7 ;  /* 0x000000180f077223 */ /* 0x000fe20000010007 */
[C---:B------:R-:W-:Y:S01]  /*11e60*/  FFMA.FTZ R5, R14.reuse, R39, -R5 ;  /* 0x000000270e057223 */ /* 0x040fe20000010805 */
[----:B------:R-:W-:Y:S01]  /*11e70*/  FFMA.FTZ R14, R14, R45, R4 ;  /* 0x0000002d0e0e7223 */ /* 0x000fe20000010004 */
[----:B------:R-:W-:-:S02]  /*11e80*/  F2FP.SATFINITE.E4M3.F32.PACK_AB_MERGE_C R6, R51, R50, RZ ;  /* 0x000000323306723e */ /* 0x000fc400048070ff */
[----:B------:R-:W-:Y:S02]  /*11e90*/  F2FP.SATFINITE.E4M3.F32.PACK_AB_MERGE_C R4, R43, R42, RZ ;  /* 0x0000002a2b04723e */ /* 0x000fe400048070ff */
[----:B------:R-:W-:Y:S02]  /*11ea0*/  F2FP.SATFINITE.E4M3.F32.PACK_AB_MERGE_C R40, R7, R40, RZ ;  /* 0x000000280728723e */ /* 0x000fe400048070ff */
[----:B------:R-:W-:Y:S02]  /*11eb0*/  F2FP.SATFINITE.E4M3.F32.PACK_AB_MERGE_C R6, R49, R46, R6 ;  /* 0x0000002e3106723e */ /* 0x000fe40004807006 */
[----:B------:R-:W-:Y:S02]  /*11ec0*/  F2FP.SATFINITE.E4M3.F32.PACK_AB_MERGE_C R7, R53, R48, R47 ;  /* 0x000000303507723e */ /* 0x000fe4000480702f */
[----:B------:R-:W-:Y:S02]  /*11ed0*/  F2FP.SATFINITE.E4M3.F32.PACK_AB_MERGE_C R4, R38, R25, R4 ;  /* 0x000000192604723e */ /* 0x000fe40004807004 */
[----:B------:R-:W-:-:S05]  /*11ee0*/  F2FP.SATFINITE.E4M3.F32.PACK_AB_MERGE_C R5, R14, R5, R40 ;  /* 0x000000050e05723e */ /* 0x000fca0004807028 */
[----:B------:R0:W-:Y:S02]  /*11ef0*/  STS.128 [R3+0x1e200], R4 ;  /* 0x01e2000403007388 */ /* 0x0001e40000000c00 */
.L_x_460:
[----:B------:R-:W-:Y:S05]  /*11f00*/  BSYNC B1 ;  /* 0x0000000000017941 */ /* 0x000fea0003800000 */
.L_x_459:
[----:B------:R-:W-:Y:S01]  /*11f10*/  BSSY B1, `(.L_x_461) ;  /* 0x000007d000017945 */ /* 0x000fe20003800000 */
[----:B------:R-:W-:-:S03]  /*11f20*/  @P0 VIADD R0, R3, 0xffffffe0 ;  /* 0xffffffe003000836 */ /* 0x000fc60000000000 */
[----:B------:R-:W-:Y:S05]  /*11f30*/  @P1 BRA `(.L_x_462) ;  /* 0x0000000400e81947 */ /* 0x000fea0003800000 */
[----:B0-----:R-:W0:Y:S01]  /*11f40*/  LDS.128 R4, [R0+0x1e200] ;  /* 0x01e2000000047984 */ /* 0x001e220000000c00 */
[----:B-----5:R-:W-:Y:S02]  /*11f50*/  SHF.R.U32.HI R24, RZ, 0x8, R35 ;  /* 0x00000008ff187819 */ /* 0x020fe40000011623 */
[----:B------:R-:W-:Y:S02]  /*11f60*/  SHF.R.U32.HI R40, RZ, 0x8, R37 ;  /* 0x00000008ff287819 */ /* 0x000fe40000011625 */
[----:B------:R-:W-:Y:S02]  /*11f70*/  SHF.R.U32.HI R38, RZ, 0x8, R36 ;  /* 0x00000008ff267819 */ /* 0x000fe40000011624 */
[----:B-1----:R-:W-:Y:S02]  /*11f80*/  LOP3.LUT R25, R35, 0xff, RZ, 0xc0, !PT ;  /* 0x000000ff23197812 */ /* 0x002fe400078ec0ff */
[----:B------:R-:W-:Y:S02]  /*11f90*/  LOP3.LUT R41, R37, 0xff, RZ, 0xc0, !PT ;  /* 0x000000ff25297812 */ /* 0x000fe400078ec0ff */
[----:B------:R-:W-:-:S02]  /*11fa0*/  LOP3.LUT R24, R24, 0xff, RZ, 0xc0, !PT ;  /* 0x000000ff18187812 */ /* 0x000fc400078ec0ff */
[----:B------:R-:W-:Y:S02]  /*11fb0*/  LOP3.LUT R40, R40, 0xff, RZ, 0xc0, !PT ;  /* 0x000000ff28287812 */ /* 0x000fe400078ec0ff */
[----:B--2---:R-:W-:Y:S02]  /*11fc0*/  SHF.R.U32.HI R14, RZ, 0x8, R34 ;  /* 0x00000008ff0e7819 */ /* 0x004fe40000011622 */
[----:B------:R-:W-:Y:S02]  /*11fd0*/  LOP3.LUT R39, R36, 0xff, RZ, 0xc0, !PT ;  /* 0x000000ff24277812 */ /* 0x000fe400078ec0ff */
[----:B------:R-:W-:Y:S02]  /*11fe0*/  LOP3.LUT R38, R38, 0xff, RZ, 0xc0, !PT ;  /* 0x000000ff26267812 */ /* 0x000fe400078ec0ff */
[----:B------:R-:W-:Y:S02]  /*11ff0*/  PRMT R25, R24, 0x7604, R25 ;  /* 0x0000760418197816 */ /* 0x000fe40000000019 */
[----:B------:R-:W-:-:S02]  /*12000*/  PRMT R41, R40, 0x7604, R41 ;  /* 0x0000760428297816 */ /* 0x000fc40000000029 */
[----:B------:R-:W-:Y:S02]  /*12010*/  SHF.R.U32.HI R24, RZ, 0x10, R35 ;  /* 0x00000010ff187819 */ /* 0x000fe40000011623 */
[----:B------:R-:W-:Y:S02]  /*12020*/  SHF.R.U32.HI R40, RZ, 0x10, R37 ;  /* 0x00000010ff287819 */ /* 0x000fe40000011625 */
[----:B------:R-:W-:Y:S02]  /*12030*/  LOP3.LUT R15, R34, 0xff, RZ, 0xc0, !PT ;  /* 0x000000ff220f7812 */ /* 0x000fe400078ec0ff */
[----:B------:R-:W-:Y:S02]  /*12040*/  LOP3.LUT R14, R14, 0xff, RZ, 0xc0, !PT ;  /* 0x000000ff0e0e7812 */ /* 0x000fe400078ec0ff */
[----:B------:R-:W-:Y:S02]  /*12050*/  PRMT R39, R38, 0x7604, R39 ;  /* 0x0000760426277816 */ /* 0x000fe40000000027 */
[----:B------:R-:W-:-:S02]  /*12060*/  SHF.R.U32.HI R38, RZ, 0x10, R36 ;  /* 0x00000010ff267819 */ /* 0x000fc40000011624 */
[----:B------:R-:W-:Y:S02]  /*12070*/  LOP3.LUT R24, R24, 0xff, RZ, 0xc0, !PT ;  /* 0x000000ff18187812 */ /* 0x000fe400078ec0ff */
[----:B------:R-:W-:Y:S02]  /*12080*/  LOP3.LUT R40, R40, 0xff, RZ, 0xc0, !PT ;  /* 0x000000ff28287812 */ /* 0x000fe400078ec0ff */
[----:B------:R-:W-:Y:S02]  /*12090*/  PRMT R15, R14, 0x7604, R15 ;  /* 0x000076040e0f7816 */ /* 0x000fe4000000000f */
[----:B------:R-:W-:Y:S02]  /*120a0*/  SHF.R.U32.HI R14, RZ, 0x10, R34 ;  /* 0x00000010ff0e7819 */ /* 0x000fe40000011622 */
[----:B------:R-:W-:Y:S02]  /*120b0*/  LOP3.LUT R38, R38, 0xff, RZ, 0xc0, !PT ;  /* 0x000000ff26267812 */ /* 0x000fe400078ec0ff */
[----:B------:R-:W-:-:S02]  /*120c0*/  PRMT R25, R24, 0x7054, R25 ;  /* 0x0000705418197816 */ /* 0x000fc40000000019 */
[----:B------:R-:W-:Y:S02]  /*120d0*/  PRMT R41, R40, 0x7054, R41 ;  /* 0x0000705428297816 */ /* 0x000fe40000000029 */
[----:B------:R-:W-:Y:S02]  /*120e0*/  LOP3.LUT R14, R14, 0xff, RZ, 0xc0, !PT ;  /* 0x000000ff0e0e7812 */ /* 0x000fe400078ec0ff */
[----:B------:R-:W-:Y:S02]  /*120f0*/  PRMT R39, R38, 0x7054, R39 ;  /* 0x0000705426277816 */ /* 0x000fe40000000027 */
[----:B------:R-:W-:Y:S02]  /*12100*/  LOP3.LUT R41, R41, 0xff000000, R37, 0xf8, !PT ;  /* 0xff00000029297812 */ /* 0x000fe400078ef825 */
[----:B------:R-:W-:Y:S02]  /*12110*/  LOP3.LUT R35, R25, 0xff000000, R35, 0xf8, !PT ;  /* 0xff00000019237812 */ /* 0x000fe400078ef823 */
[----:B------:R-:W-:-:S02]  /*12120*/  PRMT R15, R14, 0x7054, R15 ;  /* 0x000070540e0f7816 */ /* 0x000fc4000000000f */
[-C--:B0-----:R-:W-:Y:S02]  /*12130*/  F2FP.F16.E4M3.UNPACK_B R14, R6.reuse.H1 ;  /* 0x00000006ff0e723e */ /* 0x081fe400030006ff */
[----:B------:R-:W-:Y:S02]  /*12140*/  LOP3.LUT R39, R39, 0xff000000, R36, 0xf8, !PT ;  /* 0xff00000027277812 */ /* 0x000fe400078ef824 */
[----:B------:R-:W-:Y:S01]  /*12150*/  F2FP.F16.E4M3.UNPACK_B R40, R41 ;  /* 0x00000029ff28723e */ /* 0x000fe200020006ff */
[--C-:B------:R-:W-:Y:S01]  /*12160*/  HADD2.F32 R25, -RZ, R14.reuse.H0_H0 ;  /* 0x2000000eff197230 */ /* 0x100fe20000004100 */
[----:B------:R-:W-:Y:S01]  /*12170*/  F2FP.F16.E4M3.UNPACK_B R36, R35 ;  /* 0x00000023ff24723e */ /* 0x000fe200020006ff */
[----:B------:R-:W-:Y:S01]  /*12180*/  HADD2.F32 R14, -RZ, R14.H1_H1 ;  /* 0x3000000eff0e7230 */ /* 0x000fe20000004100 */
[----:B------:R-:W-:Y:S01]  /*12190*/  F2FP.F16.E4M3.UNPACK_B R24, R6 ;  /* 0x00000006ff18723e */ /* 0x000fe200020006ff */
[----:B------:R-:W-:Y:S01]  /*121a0*/  HADD2.F32 R42, -RZ, R40.H1_H1 ;  /* 0x30000028ff2a7230 */ /* 0x000fe20000004100 */
[----:B------:R-:W-:Y:S01]  /*121b0*/  LOP3.LUT R38, R15, 0xff000000, R34, 0xf8, !PT ;  /* 0xff0000000f267812 */ /* 0x000fe200078ef822 */
[----:B------:R-:W-:Y:S01]  /*121c0*/  HADD2.F32 R37, -RZ, R36.H1_H1 ;  /* 0x30000024ff257230 */ /* 0x000fe20000004100 */
[----:B------:R-:W-:Y:S01]  /*121d0*/  F2FP.F16.E4M3.UNPACK_B R15, R5.H1 ;  /* 0x00000005ff0f723e */ /* 0x000fe200030006ff */
[----:B------:R-:W-:-:S02]  /*121e0*/  HADD2.F32 R40, -RZ, R40.H0_H0 ;  /* 0x20000028ff287230 */ /* 0x000fc40000004100 */
[CC--:B------:R-:W-:Y:S01]  /*121f0*/  FMUL.FTZ R46, R14.reuse, R42.reuse ;  /* 0x0000002a0e2e7220 */ /* 0x0c0fe20000410000 */
[----:B------:R-:W-:Y:S02]  /*12200*/  HADD2.F32 R36, -RZ, R36.H0_H0 ;  /* 0x20000024ff247230 */ /* 0x000fe40000004100 */
[----:B------:R-:W-:Y:S01]  /*12210*/  FMUL.FTZ R43, R14, R37 ;  /* 0x000000250e2b7220 */ /* 0x000fe20000410000 */
[----:B------:R-:W-:Y:S01]  /*12220*/  F2FP.F16.E4M3.UNPACK_B R14, R5 ;  /* 0x00000005ff0e723e */ /* 0x000fe200020006ff */
[--C-:B------:R-:W-:Y:S02]  /*12230*/  HADD2.F32 R5, -RZ, R24.reuse.H1_H1 ;  /* 0x30000018ff057230 */ /* 0x100fe40000004100 */
[C---:B------:R-:W-:Y:S01]  /*12240*/  FFMA.FTZ R46, R25.reuse, R37, -R46 ;  /* 0x00000025192e7223 */ /* 0x040fe2000001082e */
[----:B------:R-:W-:Y:S01]  /*12250*/  FFMA.FTZ R45, R25, R42, R43 ;  /* 0x0000002a192d7223 */ /* 0x000fe2000001002b */
[----:B------:R-:W-:Y:S01]  /*12260*/  HADD2.F32 R24, -RZ, R24.H0_H0 ;  /* 0x20000018ff187230 */ /* 0x000fe20000004100 */
[----:B------:R-:W-:Y:S01]  /*12270*/  F2FP.F16.E4M3.UNPACK_B R34, R7 ;  /* 0x00000007ff22723e */ /* 0x000fe200020006ff */
[C---:B------:R-:W-:Y:S01]  /*12280*/  FMUL.FTZ R25, R5.reuse, R40 ;  /* 0x0000002805197220 */ /* 0x040fe20000410000 */
[----:B------:R-:W-:Y:S01]  /*12290*/  F2FP.F16.E4M3.UNPACK_B R41, R41.H1 ;  /* 0x00000029ff29723e */ /* 0x000fe200030006ff */
[-C--:B------:R-:W-:Y:S01]  /*122a0*/  FMUL.FTZ R43, R5, R36.reuse ;  /* 0x00000024052b7220 */ /* 0x080fe20000410000 */
[----:B------:R-:W-:Y:S01]  /*122b0*/  F2FP.F16.E4M3.UNPACK_B R35, R35.H1 ;  /* 0x00000023ff23723e */ /* 0x000fe200030006ff */
[----:B------:R-:W-:Y:S01]  /*122c0*/  FFMA.FTZ R42, R24, R36, -R25 ;  /* 0x00000024182a7223 */ /* 0x000fe20000010819 */
[----:B------:R-:W-:Y:S01]  /*122d0*/  F2FP.F16.E4M3.UNPACK_B R7, R7.H1 ;  /* 0x00000007ff07723e */ /* 0x000fe200030006ff */
[----:B------:R-:W-:-:S02]  /*122e0*/  HADD2.F32 R5, -RZ, R34.H1_H1 ;  /* 0x30000022ff057230 */ /* 0x000fc40000004100 */
[----:B------:R-:W-:Y:S01]  /*122f0*/  FFMA.FTZ R43, R24, R40, R43 ;  /* 0x00000028182b7223 */ /* 0x000fe2000001002b */
[----:B------:R-:W-:Y:S01]  /*12300*/  HADD2.F32 R37, -RZ, R41.H0_H0 ;  /* 0x20000029ff257230 */ /* 0x000fe20000004100 */
        /* <DEDUP_REMOVED lines=25> */
[----:B------:R-:W-:Y:S02]  /*124a0*/  HADD2.F32 R35, -RZ, R25.H0_H0 ;  /* 0x20000019ff237230 */ /* 0x000fe40000004100 */
        /* <DEDUP_REMOVED lines=29> */
[----:B------:R-:W-:Y:S02]  /*12680*/  F2FP.SATFINITE.E4M3.F32.PACK_AB_MERGE_C R35, R35, R36, RZ ;  /* 0x000000242323723e */ /* 0x000fe400048070ff */
[----:B------:R-:W-:Y:S02]  /*12690*/  F2FP.SATFINITE.E4M3.F32.PACK_AB_MERGE_C R6, R43, R42, R6 ;  /* 0x0000002a2b06723e */ /* 0x000fe40004807006 */
[----:B------:R-:W-:Y:S02]  /*126a0*/  F2FP.SATFINITE.E4M3.F32.PACK_AB_MERGE_C R7, R48, R47, R7 ;  /* 0x0000002f3007723e */ /* 0x000fe40004807007 */
[----:B------:R-:W-:-:S02]  /*126b0*/  F2FP.SATFINITE.E4M3.F32.PACK_AB_MERGE_C R4, R34, R25, R4 ;  /* 0x000000192204723e */ /* 0x000fc40004807004 */
[----:B------:R-:W-:-:S05]  /*126c0*/  F2FP.SATFINITE.E4M3.F32.PACK_AB_MERGE_C R5, R14, R5, R35 ;  /* 0x000000050e05723e */ /* 0x000fca0004807023 */
[----:B------:R3:W-:Y:S02]  /*126d0*/  STS.128 [R0+0x1e200], R4 ;  /* 0x01e2000400007388 */ /* 0x0007e40000000c00 */
.L_x_462:
[----:B------:R-:W-:Y:S05]  /*126e0*/  BSYNC B1 ;  /* 0x0000000000017941 */ /* 0x000fea0003800000 */
.L_x_461:
[----:B------:R-:W-:Y:S04]  /*126f0*/  BSSY B1, `(.L_x_463) ;  /* 0x0000078000017945 */ /* 0x000fe80003800000 */
[----:B------:R-:W-:Y:S05]  /*12700*/  @P2 BRA `(.L_x_464) ;  /* 0x0000000400d82947 */ /* 0x000fea0003800000 */
[----:B0--3--:R-:W0:Y:S01]  /*12710*/  LDS.128 R4, [R3+0x20200] ;  /* 0x0202000003047984 */ /* 0x009e220000000c00 */
[----:B-1---5:R-:W-:Y:S02]  /*12720*/  SHF.R.U32.HI R25, RZ, 0x8, R33 ;  /* 0x00000008ff197819 */ /* 0x022fe40000011621 */
[----:B------:R-:W-:Y:S02]  /*12730*/  LOP3.LUT R24, R33, 0xff, RZ, 0xc0, !PT ;  /* 0x000000ff21187812 */ /* 0x000fe400078ec0ff */
[----:B------:R-:W-:Y:S02]  /*12740*/  LOP3.LUT R25, R25, 0xff, RZ, 0xc0, !PT ;  /* 0x000000ff19197812 */ /* 0x000fe400078ec0ff */
[----:B------:R-:W-:Y:S02]  /*12750*/  SHF.R.U32.HI R37, RZ, 0x8, R31 ;  /* 0x00000008ff257819 */ /* 0x000fe4000001161f */
[----:B------:R-:W-:Y:S02]  /*12760*/  PRMT R24, R25, 0x7604, R24 ;  /* 0x0000760419187816 */ /* 0x000fe40000000018 */
[----:B------:R-:W-:-:S02]  /*12770*/  SHF.R.U32.HI R38, RZ, 0x10, R33 ;  /* 0x00000010ff267819 */ /* 0x000fc40000011621 */
[----:B------:R-:W-:Y:S02]  /*12780*/  SHF.R.U32.HI R25, RZ, 0x8, R30 ;  /* 0x00000008ff197819 */ /* 0x000fe4000001161e */
[----:B------:R-:W-:Y:S02]  /*12790*/  LOP3.LUT R34, R31, 0xff, RZ, 0xc0, !PT ;  /* 0x000000ff1f227812 */ /* 0x000fe400078ec0ff */
[----:B------:R-:W-:Y:S02]  /*127a0*/  LOP3.LUT R37, R37, 0xff, RZ, 0xc0, !PT ;  /* 0x000000ff25257812 */ /* 0x000fe400078ec0ff */
[----:B------:R-:W-:Y:S02]  /*127b0*/  SHF.R.U32.HI R36, RZ, 0x10, R31 ;  /* 0x00000010ff247819 */ /* 0x000fe4000001161f */
[----:B------:R-:W-:Y:S02]  /*127c0*/  SHF.R.U32.HI R15, RZ, 0x8, R32 ;  /* 0x00000008ff0f7819 */ /* 0x000fe40000011620 */
[----:B------:R-:W-:Y:S01]  /*127d0*/  LOP3.LUT R35, R25, 0xff, RZ, 0xc0, !PT ;  /* 0x000000ff19237812 */ /* 0x000fe200078ec0ff */
[----:B------:R-:W-:Y:S01]  /*127e0*/  IMAD.U32 R25, R38, 0x10000, RZ ;  /* 0x0001000026197824 */ /* 0x000fe200078e00ff */
[----:B------:R-:W-:Y:S01]  /*127f0*/  PRMT R34, R37, 0x7604, R34 ;  /* 0x0000760425227816 */ /* 0x000fe20000000022 */
[----:B------:R-:W-:Y:S01]  /*12800*/  IMAD.U32 R37, R36, 0x10000, RZ ;  /* 0x0001000024257824 */ /* 0x000fe200078e00ff */
[----:B--2---:R-:W-:-:S02]  /*12810*/  LOP3.LUT R14, R32, 0xff, RZ, 0xc0, !PT ;  /* 0x000000ff200e7812 */ /* 0x004fc400078ec0ff */
[----:B------:R-:W-:Y:S02]  /*12820*/  LOP3.LUT R15, R15, 0xff, RZ, 0xc0, !PT ;  /* 0x000000ff0f0f7812 */ /* 0x000fe400078ec0ff */
[----:B------:R-:W-:Y:S02]  /*12830*/  LOP3.LUT R25, R24, 0xff0000, R25, 0xf8, !PT ;  /* 0x00ff000018197812 */ /* 0x000fe400078ef819 */
[----:B------:R-:W-:Y:S02]  /*12840*/  LOP3.LUT R37, R34, 0xff0000, R37, 0xf8, !PT ;  /* 0x00ff000022257812 */ /* 0x000fe400078ef825 */
[----:B------:R-:W-:Y:S02]  /*12850*/  PRMT R15, R15, 0x7604, R14 ;  /* 0x000076040f0f7816 */ /* 0x000fe4000000000e */
[----:B------:R-:W-:Y:S02]  /*12860*/  LOP3.LUT R14, R30, 0xff, RZ, 0xc0, !PT ;  /* 0x000000ff1e0e7812 */ /* 0x000fe400078ec0ff */
[----:B------:R-:W-:-:S02]  /*12870*/  LOP3.LUT R37, R37, 0xff000000, R31, 0xf8, !PT ;  /* 0xff00000025257812 */ /* 0x000fc400078ef81f */
[----:B------:R-:W-:Y:S02]  /*12880*/  LOP3.LUT R33, R25, 0xff000000, R33, 0xf8, !PT ;  /* 0xff00000019217812 */ /* 0x000fe400078ef821 */
[----:B------:R-:W-:Y:S02]  /*12890*/  PRMT R35, R35, 0x7604, R14 ;  /* 0x0000760423237816 */ /* 0x000fe4000000000e */
[-C--:B0-----:R-:W-:Y:S02]  /*128a0*/  F2FP.F16.E4M3.UNPACK_B R14, R6.reuse.H1 ;  /* 0x00000006ff0e723e */ /* 0x081fe400030006ff */
[----:B------:R-:W-:Y:S02]  /*128b0*/  F2FP.F16.E4M3.UNPACK_B R36, R37 ;  /* 0x00000025ff24723e */ /* 0x000fe400020006ff */
[----:B------:R-:W-:Y:S01]  /*128c0*/  F2FP.F16.E4M3.UNPACK_B R31, R33 ;  /* 0x00000021ff1f723e */ /* 0x000fe200020006ff */
[--C-:B------:R-:W-:Y:S01]  /*128d0*/  HADD2.F32 R25, -RZ, R14.reuse.H0_H0 ;  /* 0x2000000eff197230 */ /* 0x100fe20000004100 */
[--C-:B------:R-:W-:Y:S01]  /*128e0*/  LOP3.LUT R15, R15, 0xff0000, R32.reuse, 0xf8, !PT ;  /* 0x00ff00000f0f7812 */ /* 0x100fe200078ef820 */
[----:B------:R-:W-:Y:S01]  /*128f0*/  HADD2.F32 R14, -RZ, R14.H1_H1 ;  /* 0x3000000eff0e7230 */ /* 0x000fe20000004100 */
[----:B------:R-:W-:Y:S01]  /*12900*/  F2FP.F16.E4M3.UNPACK_B R24, R6 ;  /* 0x00000006ff18723e */ /* 0x000fe200020006ff */
[--C-:B------:R-:W-:Y:S01]  /*12910*/  HADD2.F32 R38, -RZ, R36.reuse.H1_H1 ;  /* 0x30000024ff267230 */ /* 0x100fe20000004100 */
[----:B------:R-:W-:Y:S01]  /*12920*/  LOP3.LUT R32, R15, 0xff000000, R32, 0xf8, !PT ;  /* 0xff0000000f207812 */ /* 0x000fe200078ef820 */
[----:B------:R-:W-:Y:S01]  /*12930*/  HADD2.F32 R34, -RZ, R31.H1_H1 ;  /* 0x3000001fff227230 */ /* 0x000fe20000004100 */
[----:B------:R-:W-:Y:S01]  /*12940*/  F2FP.F16.E4M3.UNPACK_B R15, R5.H1 ;  /* 0x00000005ff0f723e */ /* 0x000fe200030006ff */
[----:B------:R-:W-:-:S02]  /*12950*/  HADD2.F32 R36, -RZ, R36.H0_H0 ;  /* 0x20000024ff247230 */ /* 0x000fc40000004100 */
[C---:B------:R-:W-:Y:S01]  /*12960*/  FMUL.FTZ R40, R14.reuse, R38 ;  /* 0x000000260e287220 */ /* 0x040fe20000410000 */
[--C-:B------:R-:W-:Y:S01]  /*12970*/  LOP3.LUT R35, R35, 0xff0000, R30.reuse, 0xf8, !PT ;  /* 0x00ff000023237812 */ /* 0x100fe200078ef81e */
[-C--:B------:R-:W-:Y:S01]  /*12980*/  FMUL.FTZ R39, R14, R34.reuse ;  /* 0x000000220e277220 */ /* 0x080fe20000410000 */
[----:B------:R-:W-:Y:S01]  /*12990*/  F2FP.F16.E4M3.UNPACK_B R14, R5 ;  /* 0x00000005ff0e723e */ /* 0x000fe200020006ff */
[--C-:B------:R-:W-:Y:S01]  /*129a0*/  HADD2.F32 R5, -RZ, R24.reuse.H1_H1 ;  /* 0x30000018ff057230 */ /* 0x100fe20000004100 */
[----:B------:R-:W-:Y:S01]  /*129b0*/  LOP3.LUT R35, R35, 0xff000000, R30, 0xf8, !PT ;  /* 0xff00000023237812 */ /* 0x000fe200078ef81e */
[C---:B------:R-:W-:Y:S01]  /*129c0*/  FFMA.FTZ R40, R25.reuse, R34, -R40 ;  /* 0x0000002219287223 */ /* 0x040fe20000010828 */
[----:B------:R-:W-:Y:S01]  /*129d0*/  FFMA.FTZ R41, R25, R38, R39 ;  /* 0x0000002619297223 */ /* 0x000fe20000010027 */
[----:B------:R-:W-:Y:S01]  /*129e0*/  HADD2.F32 R31, -RZ, R31.H0_H0 ;  /* 0x2000001fff1f7230 */ /* 0x000fe20000004100 */
[----:B------:R-:W-:Y:S01]  /*129f0*/  F2FP.F16.E4M3.UNPACK_B R30, R7 ;  /* 0x00000007ff1e723e */ /* 0x000fe200020006ff */
        /* <DEDUP_REMOVED lines=50> */
[----:B------:R-:W-:Y:S01]  /*12d20*/  FMUL.FTZ R31, R5, R6 ;  /* 0x00000006051f7220 */ /* 0x000fe20000410000 */
[----:B------:R-:W-:Y:S02]  /*12d30*/  HADD2.F32 R4, -RZ, R14.H1_H1 ;  /* 0x3000000eff047230 */ /* 0x000fe40000004100 */
[----:B------:R-:W-:-:S02]  /*12d40*/  HADD2.F32 R7, -RZ, R32.H0_H0 ;  /* 0x20000020ff077230 */ /* 0x000fc40000004100 */
[----:B------:R-:W-:Y:S01]  /*12d50*/  FMUL.FTZ R32, R5, R24 ;  /* 0x0000001805207220 */ /* 0x000fe20000410000 */
        /* <DEDUP_REMOVED lines=17> */
.L_x_464:
[----:B------:R-:W-:Y:S05]  /*12e70*/  BSYNC B1 ;  /* 0x0000000000017941 */ /* 0x000fea0003800000 */
.L_x_463:
[----:B------:R-:W-:Y:S04]  /*12e80*/  BSSY B1, `(.L_x_465) ;  /* 0x000007c000017945 */ /* 0x000fe80003800000 */
[----:B------:R-:W-:Y:S05]  /*12e90*/  @P3 BRA `(.L_x_466) ;  /* 0x0000000400e83947 */ /* 0x000fea0003800000 */
[----:B0--34-:R-:W0:Y:S01]  /*12ea0*/  LDS.128 R4, [R0+0x20200] ;  /* 0x0202000000047984 */ /* 0x019e220000000c00 */
[----:B-----5:R-:W-:Y:S02]  /*12eb0*/  SHF.R.U32.HI R24, RZ, 0x8, R29 ;  /* 0x00000008ff187819 */ /* 0x020fe4000001161d */
[----:B------:R-:W-:Y:S02]  /*12ec0*/  SHF.R.U32.HI R32, RZ, 0x8, R27 ;  /* 0x00000008ff207819 */ /* 0x000fe4000001161b */
[----:B-1----:R-:W-:Y:S02]  /*12ed0*/  LOP3.LUT R25, R29, 0xff, RZ, 0xc0, !PT ;  /* 0x000000ff1d197812 */ /* 0x002fe400078ec0ff */
[----:B------:R-:W-:Y:S02]  /*12ee0*/  LOP3.LUT R33, R27, 0xff, RZ, 0xc0, !PT ;  /* 0x000000ff1b217812 */ /* 0x000fe400078ec0ff */
[----:B------:R-:W-:Y:S02]  /*12ef0*/  LOP3.LUT R24, R24, 0xff, RZ, 0xc0, !PT ;  /* 0x000000ff18187812 */ /* 0x000fe400078ec0ff */
[----:B------:R-:W-:-:S02]  /*12f00*/  LOP3.LUT R32, R32, 0xff, RZ, 0xc0, !PT ;  /* 0x000000ff20207812 */ /* 0x000fc400078ec0ff */
[----:B--2---:R-:W-:Y:S02]  /*12f10*/  SHF.R.U32.HI R14, RZ, 0x8, R28 ;  /* 0x00000008ff0e7819 */ /* 0x004fe4000001161c */
[----:B------:R-:W-:Y:S02]  /*12f20*/  PRMT R25, R24, 0x7604, R25 ;  /* 0x0000760418197816 */ /* 0x000fe40000000019 */
[----:B------:R-:W-:Y:S02]  /*12f30*/  PRMT R33, R32, 0x7604, R33 ;  /* 0x0000760420217816 */ /* 0x000fe40000000021 */
[----:B------:R-:W-:Y:S02]  /*12f40*/  SHF.R.U32.HI R24, RZ, 0x10, R29 ;  /* 0x00000010ff187819 */ /* 0x000fe4000001161d */
[----:B------:R-:W-:Y:S02]  /*12f50*/  SHF.R.U32.HI R32, RZ, 0x10, R27 ;  /* 0x00000010ff207819 */ /* 0x000fe4000001161b */
[----:B------:R-:W-:-:S02]  /*12f60*/  LOP3.LUT R15, R28, 0xff, RZ, 0xc0, !PT ;  /* 0x000000ff1c0f7812 */ /* 0x000fc400078ec0ff */
[----:B------:R-:W-:Y:S02]  /*12f70*/  LOP3.LUT R14, R14, 0xff, RZ, 0xc0, !PT ;  /* 0x000000ff0e0e7812 */ /* 0x000fe400078ec0ff */
        /* <DEDUP_REMOVED lines=8> */
[----:B------:R-:W-:Y:S02]  /*13000*/  PRMT R33, R32, 0x7054, R33 ;  /* 0x0000705420217816 */ /* 0x000fe40000000021 */
[----:B------:R-:W-:Y:S02]  /*13010*/  LOP3.LUT R14, R14, 0xff, RZ, 0xc0, !PT ;  /* 0x000000ff0e0e7812 */ /* 0x000fe400078ec0ff */
[----:B------:R-:W-:-:S02]  /*13020*/  PRMT R31, R30, 0x7604, R31 ;  /* 0x000076041e1f7816 */ /* 0x000fc4000000001f */
[----:B------:R-:W-:Y:S02]  /*13030*/  SHF.R.U32.HI R30, RZ, 0x10, R26 ;  /* 0x00000010ff1e7819 */ /* 0x000fe4000001161a */
[----:B------:R-:W-:Y:S02]  /*13040*/  LOP3.LUT R33, R33, 0xff000000, R27, 0xf8, !PT ;  /* 0xff00000021217812 */ /* 0x000fe400078ef81b */
[----:B------:R-:W-:Y:S02]  /*13050*/  LOP3.LUT R29, R25, 0xff000000, R29, 0xf8, !PT ;  /* 0xff000000191d7812 */ /* 0x000fe400078ef81d */
[----:B------:R-:W-:Y:S02]  /*13060*/  PRMT R15, R14, 0x7054, R15 ;  /* 0x000070540e0f7816 */ /* 0x000fe4000000000f */
[----:B0-----:R-:W-:Y:S02]  /*13070*/  F2FP.F16.E4M3.UNPACK_B R14, R6.H1 ;  /* 0x00000006ff0e723e */ /* 0x001fe400030006ff */
[----:B------:R-:W-:-:S02]  /*13080*/  LOP3.LUT R30, R30, 0xff, RZ, 0xc0, !PT ;  /* 0x000000ff1e1e7812 */ /* 0x000fc400078ec0ff */
[----:B------:R-:W-:Y:S01]  /*13090*/  F2FP.F16.E4M3.UNPACK_B R32, R33 ;  /* 0x00000021ff20723e */ /* 0x000fe200020006ff */
[--C-:B------:R-:W-:Y:S01]  /*130a0*/  HADD2.F32 R25, -RZ, R14.reuse.H0_H0 ;  /* 0x2000000eff197230 */ /* 0x100fe20000004100 */
[----:B------:R-:W-:Y:S01]  /*130b0*/  F2FP.F16.E4M3.UNPACK_B R27, R29 ;  /* 0x0000001dff1b723e */ /* 0x000fe200020006ff */
[----:B------:R-:W-:Y:S01]  /*130c0*/  HADD2.F32 R14, -RZ, R14.H1_H1 ;  /* 0x3000000eff0e7230 */ /* 0x000fe20000004100 */
[----:B------:R-:W-:Y:S01]  /*130d0*/  PRMT R31, R30, 0x7054, R31 ;  /* 0x000070541e1f7816 */ /* 0x000fe2000000001f */
[--C-:B------:R-:W-:Y:S01]  /*130e0*/  HADD2.F32 R34, -RZ, R32.reuse.H1_H1 ;  /* 0x30000020ff227230 */ /* 0x100fe20000004100 */
[----:B------:R-:W-:Y:S01]  /*130f0*/  F2FP.F16.E4M3.UNPACK_B R24, R6 ;  /* 0x00000006ff18723e */ /* 0x000fe200020006ff */
[--C-:B------:R-:W-:Y:S01]  /*13100*/  HADD2.F32 R30, -RZ, R27.reuse.H1_H1 ;  /* 0x3000001bff1e7230 */ /* 0x100fe20000004100 */
[----:B------:R-:W-:Y:S01]  /*13110*/  LOP3.LUT R28, R15, 0xff000000, R28, 0xf8, !PT ;  /* 0xff0000000f1c7812 */ /* 0x000fe200078ef81c */
[----:B------:R-:W-:Y:S02]  /*13120*/  HADD2.F32 R32, -RZ, R32.H0_H0 ;  /* 0x20000020ff207230 */ /* 0x000fe40000004100 */
[C---:B------:R-:W-:Y:S01]  /*13130*/  FMUL.FTZ R36, R14.reuse, R34 ;  /* 0x000000220e247220 */ /* 0x040fe20000410000 */
[-C--:B------:R-:W-:Y:S01]  /*13140*/  F2FP.F16.E4M3.UNPACK_B R15, R5.reuse.H1 ;  /* 0x00000005ff0f723e */ /* 0x080fe200030006ff */
        /* <DEDUP_REMOVED lines=79> */
.L_x_466:
[----:B------:R-:W-:Y:S05]  /*13640*/  BSYNC B1 ;  /* 0x0000000000017941 */ /* 0x000fea0003800000 */
.L_x_465:
[----:B------:R-:W-:Y:S04]  /*13650*/  BSSY B1, `(.L_x_467) ;  /* 0x0000078000017945 */ /* 0x000fe80003800000 */
[----:B------:R-:W-:Y:S05]  /*13660*/  @P4 BRA `(.L_x_468) ;  /* 0x0000000400d84947 */ /* 0x000fea0003800000 */
[----:B0--34-:R-:W0:Y:S01]  /*13670*/  LDS.128 R4, [R3+0x22200] ;  /* 0x0222000003047984 */ /* 0x019e220000000c00 */
[----:B-1---5:R-:W-:Y:S02]  /*13680*/  SHF.R.U32.HI R25, RZ, 0x8, R21 ;  /* 0x00000008ff197819 */ /* 0x022fe40000011615 */
[----:B------:R-:W-:Y:S02]  /*13690*/  LOP3.LUT R24, R21, 0xff, RZ, 0xc0, !PT ;  /* 0x000000ff15187812 */ /* 0x000fe400078ec0ff */
[----:B------:R-:W-:Y:S02]  /*136a0*/  LOP3.LUT R25, R25, 0xff, RZ, 0xc0, !PT ;  /* 0x000000ff19197812 */ /* 0x000fe400078ec0ff */
[----:B------:R-:W-:Y:S02]  /*136b0*/  SHF.R.U32.HI R29, RZ, 0x8, R13 ;  /* 0x00000008ff1d7819 */ /* 0x000fe4000001160d */
[----:B------:R-:W-:Y:S02]  /*136c0*/  PRMT R24, R25, 0x7604, R24 ;  /* 0x0000760419187816 */ /* 0x000fe40000000018 */
[----:B------:R-:W-:-:S02]  /*136d0*/  LOP3.LUT R26, R13, 0xff, RZ, 0xc0, !PT ;  /* 0x000000ff0d1a7812 */ /* 0x000fc400078ec0ff */
[----:B------:R-:W-:Y:S02]  /*136e0*/  LOP3.LUT R29, R29, 0xff, RZ, 0xc0, !PT ;  /* 0x000000ff1d1d7812 */ /* 0x000fe400078ec0ff */
[----:B------:R-:W-:Y:S02]  /*136f0*/  SHF.R.U32.HI R28, RZ, 0x10, R13 ;  /* 0x00000010ff1c7819 */ /* 0x000fe4000001160d */
[----:B------:R-:W-:Y:S02]  /*13700*/  SHF.R.U32.HI R15, RZ, 0x8, R20 ;  /* 0x00000008ff0f7819 */ /* 0x000fe40000011614 */
[----:B------:R-:W-:Y:S02]  /*13710*/  SHF.R.U32.HI R25, RZ, 0x8, R12 ;  /* 0x00000008ff197819 */ /* 0x000fe4000001160c */
[----:B------:R-:W-:Y:S02]  /*13720*/  SHF.R.U32.HI R30, RZ, 0x10, R21 ;  /* 0x00000010ff1e7819 */ /* 0x000fe40000011615 */
[----:B------:R-:W-:Y:S01]  /*13730*/  PRMT R26, R29, 0x7604, R26 ;  /* 0x000076041d1a7816 */ /* 0x000fe2000000001a */
[----:B------:R-:W-:Y:S01]  /*13740*/  IMAD.U32 R29, R28, 0x10000, RZ ;  /* 0x000100001c1d7824 */ /* 0x000fe200078e00ff */
[----:B--2---:R-:W-:-:S02]  /*13750*/  LOP3.LUT R14, R20, 0xff, RZ, 0xc0, !PT ;  /* 0x000000ff140e7812 */ /* 0x004fc400078ec0ff */
[----:B------:R-:W-:Y:S02]  /*13760*/  LOP3.LUT R15, R15, 0xff, RZ, 0xc0, !PT ;  /* 0x000000ff0f0f7812 */ /* 0x000fe400078ec0ff */
[----:B------:R-:W-:Y:S02]  /*13770*/  LOP3.LUT R27, R25, 0xff, RZ, 0xc0, !PT ;  /* 0x000000ff191b7812 */ /* 0x000fe400078ec0ff */
[----:B------:R-:W-:Y:S02]  /*13780*/  SHF.L.U32 R25, R30, 0x10, RZ ;  /* 0x000000101e197819 */ /* 0x000fe400000006ff */
[----:B------:R-:W-:Y:S02]  /*13790*/  PRMT R15, R15, 0x7604, R14 ;  /* 0x000076040f0f7816 */ /* 0x000fe4000000000e */
[----:B------:R-:W-:Y:S02]  /*137a0*/  LOP3.LUT R14, R12, 0xff, RZ, 0xc0, !PT ;  /* 0x000000ff0c0e7812 */ /* 0x000fe400078ec0ff */
[----:B------:R-:W-:-:S02]  /*137b0*/  LOP3.LUT R25, R24, 0xff0000, R25, 0xf8, !PT ;  /* 0x00ff000018197812 */ /* 0x000fc400078ef819 */
[----:B------:R-:W-:Y:S02]  /*137c0*/  LOP3.LUT R29, R26, 0xff0000, R29, 0xf8, !PT ;  /* 0x00ff00001a1d7812 */ /* 0x000fe400078ef81d */
[----:B------:R-:W-:Y:S02]  /*137d0*/  PRMT R27, R27, 0x7604, R14 ;  /* 0x000076041b1b7816 */ /* 0x000fe4000000000e */
[----:B------:R-:W-:Y:S02]  /*137e0*/  LOP3.LUT R29, R29, 0xff000000, R13, 0xf8, !PT ;  /* 0xff0000001d1d7812 */ /* 0x000fe400078ef80d */
[----:B------:R-:W-:Y:S02]  /*137f0*/  LOP3.LUT R25, R25, 0xff000000, R21, 0xf8, !PT ;  /* 0xff00000019197812 */ /* 0x000fe400078ef815 */
[----:B0-----:R-:W-:Y:S02]  /*13800*/  F2FP.F16.E4M3.UNPACK_B R14, R6.H1 ;  /* 0x00000006ff0e723e */ /* 0x001fe400030006ff */
[----:B------:R-:W-:-:S02]  /*13810*/  LOP3.LUT R27, R27, 0xff0000, R12, 0xf8, !PT ;  /* 0x00ff00001b1b7812 */ /* 0x000fc400078ef80c */
[----:B------:R-:W-:Y:S02]  /*13820*/  F2FP.F16.E4M3.UNPACK_B R28, R29 ;  /* 0x0000001dff1c723e */ /* 0x000fe400020006ff */
[----:B------:R-:W-:Y:S02]  /*13830*/  F2FP.F16.E4M3.UNPACK_B R21, R25 ;  /* 0x00000019ff15723e */ /* 0x000fe400020006ff */
[----:B------:R-:W-:Y:S01]  /*13840*/  LOP3.LUT R15, R15, 0xff0000, R20, 0xf8, !PT ;  /* 0x00ff00000f0f7812 */ /* 0x000fe200078ef814 */
[----:B------:R-:W-:Y:S01]  /*13850*/  HADD2.F32 R30, -RZ, R28.H1_H1 ;  /* 0x3000001cff1e7230 */ /* 0x000fe20000004100 */
[----:B------:R-:W-:Y:S01]  /*13860*/  LOP3.LUT R27, R27, 0xff000000, R12, 0xf8, !PT ;  /* 0xff0000001b1b7812 */ /* 0x000fe200078ef80c */
[--C-:B------:R-:W-:Y:S01]  /*13870*/  HADD2.F32 R12, -RZ, R14.reuse.H1_H1 ;  /* 0x3000000eff0c7230 */ /* 0x100fe20000004100 */
[----:B------:R-:W-:Y:S01]  /*13880*/  LOP3.LUT R24, R15, 0xff000000, R20, 0xf8, !PT ;  /* 0xff0000000f187812 */ /* 0x000fe200078ef814 */
[----:B------:R-:W-:Y:S01]  /*13890*/  HADD2.F32 R26, -RZ, R21.H1_H1 ;  /* 0x30000015ff1a7230 */ /* 0x000fe20000004100 */
[-C--:B------:R-:W-:Y:S01]  /*138a0*/  F2FP.F16.E4M3.UNPACK_B R13, R5.reuse.H1 ;  /* 0x00000005ff0d723e */ /* 0x080fe200030006ff */
[----:B------:R-:W-:Y:S01]  /*138b0*/  HADD2.F32 R15, -RZ, R14.H0_H0 ;  /* 0x2000000eff0f7230 */ /* 0x000fe20000004100 */
[----:B------:R-:W-:Y:S01]  /*138c0*/  F2FP.F16.E4M3.UNPACK_B R14, R6 ;  /* 0x00000006ff0e723e */ /* 0x000fe200020006ff */
[C---:B------:R-:W-:Y:S01]  /*138d0*/  FMUL.FTZ R32, R12.reuse, R30 ;  /* 0x0000001e0c207220 */ /* 0x040fe20000410000 */
[----:B------:R-:W-:Y:S01]  /*138e0*/  FMUL.FTZ R31, R12, R26 ;  /* 0x0000001a0c1f7220 */ /* 0x000fe20000410000 */
[----:B------:R-:W-:Y:S01]  /*138f0*/  F2FP.F16.E4M3.UNPACK_B R12, R5 ;  /* 0x00000005ff0c723e */ /* 0x000fe200020006ff */
[----:B------:R-:W-:-:S02]  /*13900*/  HADD2.F32 R28, -RZ, R28.H0_H0 ;  /* 0x2000001cff1c7230 */ /* 0x000fc40000004100 */
[C---:B------:R-:W-:Y:S01]  /*13910*/  FFMA.FTZ R32, R15.reuse, R26, -R32 ;  /* 0x0000001a0f207223 */ /* 0x040fe20000010820 */
[--C-:B------:R-:W-:Y:S02]  /*13920*/  HADD2.F32 R5, -RZ, R14.reuse.H1_H1 ;  /* 0x3000000eff057230 */ /* 0x100fe40000004100 */
        /* <DEDUP_REMOVED lines=74> */
.L_x_468:
[----:B------:R-:W-:Y:S05]  /*13dd0*/  BSYNC B1 ;  /* 0x0000000000017941 */ /* 0x000fea0003800000 */
.L_x_467:
[----:B------:R-:W-:Y:S05]  /*13de0*/  @P5 BRA `(.L_x_458) ;  /* 0x0000003c00585947 */ /* 0x000fea0003800000 */
[----:B0--34-:R-:W0:Y:S01]  /*13df0*/  LDS.128 R4, [R0+0x22200] ;  /* 0x0222000000047984 */ /* 0x019e220000000c00 */
[----:B-----5:R-:W-:Y:S02]  /*13e00*/  SHF.R.U32.HI R13, RZ, 0x8, R9 ;  /* 0x00000008ff0d7819 */ /* 0x020fe40000011609 */
[----:B------:R-:W-:Y:S02]  /*13e10*/  SHF.R.U32.HI R24, RZ, 0x8, R11 ;  /* 0x00000008ff187819 */ /* 0x000fe4000001160b */
[----:B------:R-:W-:Y:S02]  /*13e20*/  SHF.R.U32.HI R15, RZ, 0x8, R10 ;  /* 0x00000008ff0f7819 */ /* 0x000fe4000001160a */
[----:B--2---:R-:W-:Y:S02]  /*13e30*/  LOP3.LUT R14, R9, 0xff, RZ, 0xc0, !PT ;  /* 0x000000ff090e7812 */ /* 0x004fe400078ec0ff */
[----:B-1----:R-:W-:Y:S02]  /*13e40*/  LOP3.LUT R25, R11, 0xff, RZ, 0xc0, !PT ;  /* 0x000000ff0b197812 */ /* 0x002fe400078ec0ff */
[----:B------:R-:W-:-:S02]  /*13e50*/  LOP3.LUT R13, R13, 0xff, RZ, 0xc0, !PT ;  /* 0x000000ff0d0d7812 */ /* 0x000fc400078ec0ff */
[----:B------:R-:W-:Y:S02]  /*13e60*/  LOP3.LUT R24, R24, 0xff, RZ, 0xc0, !PT ;  /* 0x000000ff18187812 */ /* 0x000fe400078ec0ff */
[----:B------:R-:W-:Y:S02]  /*13e70*/  SHF.R.U32.HI R3, RZ, 0x8, R8 ;  /* 0x00000008ff037819 */ /* 0x000fe40000011608 */
[----:B------:R-:W-:Y:S02]  /*13e80*/  LOP3.LUT R20, R15, 0xff, RZ, 0xc0, !PT ;  /* 0x000000ff0f147812 */ /* 0x000fe400078ec0ff */
[----:B------:R-:W-:Y:S02]  /*13e90*/  PRMT R15, R13, 0x7604, R14 ;  /* 0x000076040d0f7816 */ /* 0x000fe4000000000e */
[----:B------:R-:W-:Y:S02]  /*13ea0*/  PRMT R25, R24, 0x7604, R25 ;  /* 0x0000760418197816 */ /* 0x000fe40000000019 */
[----:B------:R-:W-:-:S02]  /*13eb0*/  SHF.R.U32.HI R14, RZ, 0x10, R9 ;  /* 0x00000010ff0e7819 */ /* 0x000fc40000011609 */
[----:B------:R-:W-:Y:S02]  /*13ec0*/  SHF.R.U32.HI R24, RZ, 0x10, R11 ;  /* 0x00000010ff187819 */ /* 0x000fe4000001160b */
[----:B------:R-:W-:Y:S02]  /*13ed0*/  LOP3.LUT R12, R8, 0xff, RZ, 0xc0, !PT ;  /* 0x000000ff080c7812 */ /* 0x000fe400078ec0ff */
[----:B------:R-:W-:Y:S02]  /*13ee0*/  LOP3.LUT R3, R3, 0xff, RZ, 0xc0, !PT ;  /* 0x000000ff03037812 */ /* 0x000fe400078ec0ff */
[----:B------:R-:W-:Y:S02]  /*13ef0*/  LOP3.LUT R14, R14, 0xff, RZ, 0xc0, !PT ;  /* 0x000000ff0e0e7812 */ /* 0x000fe400078ec0ff */
[----:B------:R-:W-:Y:S02]  /*13f00*/  LOP3.LUT R24, R24, 0xff, RZ, 0xc0, !PT ;  /* 0x000000ff18187812 */ /* 0x000fe400078ec0ff */
[----:B------:R-:W-:-:S02]  /*13f10*/  LOP3.LUT R21, R10, 0xff, RZ, 0xc0, !PT ;  /* 0x000000ff0a157812 */ /* 0x000fc400078ec0ff */
[----:B------:R-:W-:Y:S02]  /*13f20*/  PRMT R12, R3, 0x7604, R12 ;  /* 0x00007604030c7816 */ /* 0x000fe4000000000c */
[----:B------:R-:W-:Y:S02]  /*13f30*/  SHF.R.U32.HI R3, RZ, 0x10, R8 ;  /* 0x00000010ff037819 */ /* 0x000fe40000011608 */
[----:B------:R-:W-:Y:S02]  /*13f40*/  SHF.R.U32.HI R13, RZ, 0x10, R10 ;  /* 0x00000010ff0d7819 */ /* 0x000fe4000001160a */
[----:B------:R-:W-:Y:S02]  /*13f50*/  PRMT R15, R14, 0x7054, R15 ;  /* 0x000070540e0f7816 */ /* 0x000fe4000000000f */
[----:B------:R-:W-:Y:S02]  /*13f60*/  PRMT R25, R24, 0x7054, R25 ;  /* 0x0000705418197816 */ /* 0x000fe40000000019 */
[----:B------:R-:W-:-:S02]  /*13f70*/  PRMT R21, R20, 0x7604, R21 ;  /* 0x0000760414157816 */ /* 0x000fc40000000015 */
[----:B------:R-:W-:Y:S02]  /*13f80*/  LOP3.LUT R3, R3, 0xff, RZ, 0xc0, !PT ;  /* 0x000000ff03037812 */ /* 0x000fe400078ec0ff */
[----:B------:R-:W-:Y:S02]  /*13f90*/  LOP3.LUT R20, R13, 0xff, RZ, 0xc0, !PT ;  /* 0x000000ff0d147812 */ /* 0x000fe400078ec0ff */
[----:B------:R-:W-:Y:S02]  /*13fa0*/  LOP3.LUT R25, R25, 0xff000000, R11, 0xf8, !PT ;  /* 0xff00000019197812 */ /* 0x000fe400078ef80b */
[----:B------:R-:W-:Y:S02]  /*13fb0*/  LOP3.LUT R15, R15, 0xff000000, R9, 0xf8, !PT ;  /* 0xff0000000f0f7812 */ /* 0x000fe400078ef809 */
[----:B------:R-:W-:Y:S02]  /*13fc0*/  PRMT R13, R3, 0x7054, R12 ;  /* 0x00007054030d7816 */ /* 0x000fe4000000000c */
[----:B------:R-:W-:-:S02]  /*13fd0*/  PRMT R21, R20, 0x7054, R21 ;  /* 0x0000705414157816 */ /* 0x000fc40000000015 */
[-C--:B0-----:R-:W-:Y:S02]  /*13fe0*/  F2FP.F16.E4M3.UNPACK_B R3, R6.reuse.H1 ;  /* 0x00000006ff03723e */ /* 0x081fe400030006ff */
[----:B------:R-:W-:Y:S02]  /*13ff0*/  F2FP.F16.E4M3.UNPACK_B R20, R25 ;  /* 0x00000019ff14723e */ /* 0x000fe400020006ff */
[----:B------:R-:W-:Y:S01]  /*14000*/  F2FP.F16.E4M3.UNPACK_B R12, R15 ;  /* 0x0000000fff0c723e */ /* 0x000fe200020006ff */
[--C-:B------:R-:W-:Y:S01]  /*14010*/  HADD2.F32 R9, -RZ, R3.reuse.H0_H0 ;  /* 0x20000003ff097230 */ /* 0x100fe20000004100 */
[----:B------:R-:W-:Y:S01]  /*14020*/  LOP3.LUT R13, R13, 0xff000000, R8, 0xf8, !PT ;  /* 0xff0000000d0d7812 */ /* 0x000fe200078ef808 */
[----:B------:R-:W-:Y:S01]  /*14030*/  HADD2.F32 R8, -RZ, R3.H1_H1 ;  /* 0x30000003ff087230 */ /* 0x000fe20000004100 */
[----:B------:R-:W-:Y:S01]  /*14040*/  F2FP.F16.E4M3.UNPACK_B R6, R6 ;  /* 0x00000006ff06723e */ /* 0x000fe200020006ff */
[----:B------:R-:W-:Y:S01]  /*14050*/  HADD2.F32 R24, -RZ, R20.H1_H1 ;  /* 0x30000014ff187230 */ /* 0x000fe20000004100 */
[----:B------:R-:W-:Y:S01]  /*14060*/  LOP3.LUT R21, R21, 0xff000000, R10, 0xf8, !PT ;  /* 0xff00000015157812 */ /* 0x000fe200078ef80a */
[----:B------:R-:W-:Y:S01]  /*14070*/  HADD2.F32 R14, -RZ, R12.H1_H1 ;  /* 0x3000000cff0e7230 */ /* 0x000fe20000004100 */
[-C--:B------:R-:W-:Y:S01]  /*14080*/  F2FP.F16.E4M3.UNPACK_B R10, R7.reuse ;  /* 0x00000007ff0a723e */ /* 0x080fe200020006ff */
[----:B------:R-:W-:Y:S01]  /*14090*/  HADD2.F32 R20, -RZ, R20.H0_H0 ;  /* 0x20000014ff147230 */ /* 0x000fe20000004100 */
[----:B------:R-:W-:Y:S01]  /*140a0*/  F2FP.F16.E4M3.UNPACK_B R11, R7.H1 ;  /* 0x00000007ff0b723e */ /* 0x000fe200030006ff */
[C---:B------:R-:W-:Y:S01]  /*140b0*/  FMUL.FTZ R26, R8.reuse, R24 ;  /* 0x00000018081a7220 */ /* 0x040fe20000410000 */
[----:B------:R-:W-:Y:S01]  /*140c0*/  FMUL.FTZ R27, R8, R14 ;  /* 0x0000000e081b7220 */ /* 0x000fe20000410000 */
[-C--:B------:R-:W-:Y:S01]  /*140d0*/  F2FP.F16.E4M3.UNPACK_B R7, R5.reuse ;  /* 0x00000005ff07723e */ /* 0x080fe200020006ff */
[----:B------:R-:W-:Y:S01]  /*140e0*/  HADD2.F32 R12, -RZ, R12.H0_H0 ;  /* 0x2000000cff0c7230 */ /* 0x000fe20000004100 */
[----:B------:R-:W-:Y:S01]  /*140f0*/  F2FP.F16.E4M3.UNPACK_B R8, R5.H1 ;  /* 0x00000005ff08723e */ /* 0x000fe200030006ff */
[----:B------:R-:W-:-:S02]  /*14100*/  HADD2.F32 R5, -RZ, R6.H1_H1 ;  /* 0x30000006ff057230 */ /* 0x000fc40000004100 */
[C---:B------:R-:W-:Y:S01]  /*14110*/  FFMA.FTZ R26, R9.reuse, R14, -R26 ;  /* 0x0000000e091a7223 */ /* 0x040fe2000001081a */
[----:B------:R-:W-:Y:S01]  /*14120*/  FFMA.FTZ R29, R9, R24, R27 ;  /* 0x00000018091d7223 */ /* 0x000fe2000001001b */
[----:B------:R-:W-:Y:S01]  /*14130*/  HADD2.F32 R6, -RZ, R6.H0_H0 ;  /* 0x20000006ff067230 */ /* 0x000fe20000004100 */
[----:B------:R-:W-:Y:S01]  /*14140*/  F2FP.F16.E4M3.UNPACK_B R25, R25.H1 ;  /* 0x00000019ff19723e */ /* 0x000fe200030006ff */
[C---:B------:R-:W-:Y:S01]  /*14150*/  FMUL.FTZ R9, R5.reuse, R20 ;  /* 0x0000001405097220 */ /* 0x040fe20000410000 */
[----:B------:R-:W-:Y:S01]  /*14160*/  F2FP.F16.E4M3.UNPACK_B R15, R15.H1 ;  /* 0x0000000fff0f723e */ /* 0x000fe200030006ff */
[-C--:B------:R-:W-:Y:S01]  /*14170*/  FMUL.FTZ R27, R5, R12.reuse ;  /* 0x0000000c051b7220 */ /* 0x080fe20000410000 */
[----:B------:R-:W-:Y:S02]  /*14180*/  HADD2.F32 R5, -RZ, R10.H1_H1 ;  /* 0x3000000aff057230 */ /* 0x000fe40000004100 */
[----:B------:R-:W-:Y:S01]  /*14190*/  FFMA.FTZ R24, R6, R12, -R9 ;  /* 0x0000000c06187223 */ /* 0x000fe20000010809 */
[----:B------:R-:W-:-:S02]  /*141a0*/  HADD2.F32 R14, -RZ, R25.H0_H0 ;  /* 0x20000019ff0e7230 */ /* 0x000fc40000004100 */
[----:B------:R-:W-:Y:S01]  /*141b0*/  FFMA.FTZ R27, R6, R20, R27 ;  /* 0x00000014061b7223 */ /* 0x000fe2000001001b */
[----:B------:R-:W-:Y:S01]  /*141c0*/  HADD2.F32 R9, -RZ, R15.H0_H0 ;  /* 0x2000000fff097230 */ /* 0x000fe20000004100 */
[----:B------:R-:W-:Y:S01]  /*141d0*/  F2FP.F16.E4M3.UNPACK_B R3, R4 ;  /* 0x00000004ff03723e */ /* 0x000fe200020006ff */
[----:B------:R-:W-:Y:S02]  /*141e0*/  HADD2.F32 R10, -RZ, R10.H0_H0 ;  /* 0x2000000aff0a7230 */ /* 0x000fe40000004100 */
[C---:B------:R-:W-:Y:S01]  /*141f0*/  FMUL.FTZ R31, R5.reuse, R14 ;  /* 0x0000000e051f7220 */ /* 0x040fe20000410000 */
[----:B------:R-:W-:Y:S02]  /*14200*/  HADD2.F32 R25, -RZ, R25.H1_H1 ;  /* 0x30000019ff197230 */ /* 0x000fe40000004100 */
[-C--:B------:R-:W-:Y:S01]  /*14210*/  FMUL.FTZ R5, R5, R9.reuse ;  /* 0x0000000905057220 */ /* 0x080fe20000410000 */
[----:B------:R-:W-:Y:S02]  /*14220*/  HADD2.F32 R6, -RZ, R11.H1_H1 ;  /* 0x3000000bff067230 */ /* 0x000fe40000004100 */
[----:B------:R-:W-:Y:S01]  /*14230*/  FFMA.FTZ R31, R10, R9, -R31 ;  /* 0x000000090a1f7223 */ /* 0x000fe2000001081f */
[----:B------:R-:W-:-:S02]  /*14240*/  HADD2.F32 R15, -RZ, R15.H1_H1 ;  /* 0x3000000fff0f7230 */ /* 0x000fc40000004100 */
[----:B------:R-:W-:Y:S01]  /*14250*/  FFMA.FTZ R28, R10, R14, R5 ;  /* 0x0000000e0a1c7223 */ /* 0x000fe20000010005 */
[----:B------:R-:W-:Y:S02]  /*14260*/  HADD2.F32 R11, -RZ, R11.H0_H0 ;  /* 0x2000000bff0b7230 */ /* 0x000fe40000004100 */
[C---:B------:R-:W-:Y:S01]  /*14270*/  FMUL.FTZ R12, R6.reuse, R25 ;  /* 0x00000019060c7220 */ /* 0x040fe20000410000 */
[----:B------:R-:W-:Y:S01]  /*14280*/  F2FP.F16.E4M3.UNPACK_B R5, R21 ;  /* 0x00000015ff05723e */ /* 0x000fe200020006ff */
[-C--:B------:R-:W-:Y:S01]  /*14290*/  FMUL.FTZ R10, R6, R15.reuse ;  /* 0x0000000f060a7220 */ /* 0x080fe20000410000 */
[----:B------:R-:W-:Y:S01]  /*142a0*/  F2FP.F16.E4M3.UNPACK_B R4, R4.H1 ;  /* 0x00000004ff04723e */ /* 0x000fe200030006ff */
[C---:B------:R-:W-:Y:S01]  /*142b0*/  FFMA.FTZ R30, R11.reuse, R15, -R12 ;  /* 0x0000000f0b1e7223 */ /* 0x040fe2000001080c */
[----:B------:R-:W-:Y:S01]  /*142c0*/  F2FP.F16.E4M3.UNPACK_B R9, R13 ;  /* 0x0000000dff09723e */ /* 0x000fe200020006ff */
[----:B------:R-:W-:Y:S01]  /*142d0*/  FFMA.FTZ R25, R11, R25, R10 ;  /* 0x000000190b197223 */ /* 0x000fe2000001000a */
[--C-:B------:R-:W-:Y:S01]  /*142e0*/  HADD2.F32 R12, -RZ, R5.reuse.H1_H1 ;  /* 0x30000005ff0c7230 */ /* 0x100fe20000004100 */
[----:B------:R-:W-:Y:S01]  /*142f0*/  F2FP.F16.E4M3.UNPACK_B R13, R13.H1 ;  /* 0x0000000dff0d723e */ /* 0x000fe200030006ff */
[----:B------:R-:W-:Y:S01]  /*14300*/  HADD2.F32 R11, -RZ, R5.H0_H0 ;  /* 0x20000005ff0b7230 */ /* 0x000fe20000004100 */
[----:B------:R-:W-:Y:S01]  /*14310*/  F2FP.F16.E4M3.UNPACK_B R21, R21.H1 ;  /* 0x00000015ff15723e */ /* 0x000fe200030006ff */
[----:B------:R-:W-:-:S02]  /*14320*/  HADD2.F32 R6, -RZ, R4.H1_H1 ;  /* 0x30000004ff067230 */ /* 0x000fc40000004100 */
[----:B------:R-:W-:Y:S02]  /*14330*/  HADD2.F32 R10, -RZ, R9.H1_H1 ;  /* 0x30000009ff0a7230 */ /* 0x000fe40000004100 */
[----:B------:R-:W-:Y:S02]  /*14340*/  HADD2.F32 R5, -RZ, R4.H0_H0 ;  /* 0x20000004ff057230 */ /* 0x000fe40000004100 */
[C---:B------:R-:W-:Y:S01]  /*14350*/  FMUL.FTZ R14, R6.reuse, R12 ;  /* 0x0000000c060e7220 */ /* 0x040fe20000410000 */
[----:B------:R-:W-:Y:S02]  /*14360*/  HADD2.F32 R4, -RZ, R3.H1_H1 ;  /* 0x30000003ff047230 */ /* 0x000fe40000004100 */
[-C--:B------:R-:W-:Y:S01]  /*14370*/  FMUL.FTZ R20, R6, R10.reuse ;  /* 0x0000000a06147220 */ /* 0x080fe20000410000 */
[----:B------:R-:W-:Y:S02]  /*14380*/  HADD2.F32 R9, -RZ, R9.H0_H0 ;  /* 0x20000009ff097230 */ /* 0x000fe40000004100 */
[----:B------:R-:W-:Y:S01]  /*14390*/  FFMA.FTZ R14, R5, R10, -R14 ;  /* 0x0000000a050e7223 */ /* 0x000fe2000001080e */
[----:B------:R-:W-:-:S02]  /*143a0*/  HADD2.F32 R3, -RZ, R3.H0_H0 ;  /* 0x20000003ff037230 */ /* 0x000fc40000004100 */
[C---:B------:R-:W-:Y:S01]  /*143b0*/  FMUL.FTZ R6, R4.reuse, R11 ;  /* 0x0000000b04067220 */ /* 0x040fe20000410000 */
[----:B------:R-:W-:Y:S01]  /*143c0*/  FFMA.FTZ R15, R5, R12, R20 ;  /* 0x0000000c050f7223 */ /* 0x000fe20000010014 */
[-C--:B------:R-:W-:Y:S01]  /*143d0*/  FMUL.FTZ R4, R4, R9.reuse ;  /* 0x0000000904047220 */ /* 0x080fe20000410000 */
[----:B------:R-:W-:Y:S02]  /*143e0*/  HADD2.F32 R5, -RZ, R13.H1_H1 ;  /* 0x3000000dff057230 */ /* 0x000fe40000004100 */
[C---:B------:R-:W-:Y:S01]  /*143f0*/  FFMA.FTZ R12, R3.reuse, R9, -R6 ;  /* 0x00000009030c7223 */ /* 0x040fe20000010806 */
[--C-:B------:R-:W-:Y:S02]  /*14400*/  HADD2.F32 R9, -RZ, R21.reuse.H1_H1 ;  /* 0x30000015ff097230 */ /* 0x100fe40000004100 */
[----:B------:R-:W-:Y:S01]  /*14410*/  FFMA.FTZ R11, R3, R11, R4 ;  /* 0x0000000b030b7223 */ /* 0x000fe20000010004 */
[----:B------:R-:W-:Y:S02]  /*14420*/  HADD2.F32 R4, -RZ, R8.H1_H1 ;  /* 0x30000008ff047230 */ /* 0x000fe40000004100 */
[----:B------:R-:W-:-:S02]  /*14430*/  HADD2.F32 R10, -RZ, R21.H0_H0 ;  /* 0x20000015ff0a7230 */ /* 0x000fc40000004100 */
[----:B------:R-:W-:Y:S02]  /*14440*/  HADD2.F32 R3, -RZ, R7.H1_H1 ;  /* 0x30000007ff037230 */ /* 0x000fe40000004100 */
[C---:B------:R-:W-:Y:S01]  /*14450*/  FMUL.FTZ R20, R4.reuse, R5 ;  /* 0x0000000504147220 */ /* 0x040fe20000410000 */
[----:B------:R-:W-:Y:S02]  /*14460*/  HADD2.F32 R6, -RZ, R13.H0_H0 ;  /* 0x2000000dff067230 */ /* 0x000fe40000004100 */
        /* <DEDUP_REMOVED lines=17> */
[----:B------:R0:W-:Y:S01]  /*14580*/  STS.128 [R0+0x22200], R4 ;  /* 0x0222000400007388 */ /* 0x0001e20000000c00 */
[----:B------:R-:W-:Y:S05]  /*14590*/  BRA `(.L_x_458) ;  /* 0x00000034006c7947 */ /* 0x000fea0003800000 */
.L_x_452:
[----:B------:R-:W-:-:S03]  /*145a0*/  UMOV UR4, 0xffffffff ;  /* 0xffffffff00047882 */ /* 0x000fc60000000000 */
[----:B------:R-:W-:Y:S05]  /*145b0*/  BRA.DIV UR4, `(.L_x_469) ;  /* 0x0000019e04687947 */ /* 0x000fea000b800000 */
[----:B------:R0:W1:Y:S04]  /*145c0*/  SHFL.IDX PT, R3, R24, RZ, 0x1e1f ;  /* 0x001e1fff18037589 */ /* 0x00006800000e0000 */
[----:B------:R0:W2:Y:S04]  /*145d0*/  SHFL.IDX PT, R147, R146, RZ, 0x1e1f ;  /* 0x001e1fff92937589 */ /* 0x0000a800000e0000 */
[----:B------:R0:W3:Y:S04]  /*145e0*/  SHFL.IDX PT, R0, R26, RZ, 0x1e1f ;  /* 0x001e1fff1a007589 */ /* 0x0000e800000e0000 */
[----:B------:R0:W4:Y:S02]  /*145f0*/  SHFL.IDX PT, R20, R27, RZ, 0x1e1f ;  /* 0x001e1fff1b147589 */ /* 0x00012400000e0000 */
.L_x_692:
        /* <DEDUP_REMOVED lines=12> */
[----:B------:R-:W-:Y:S02]  /*146c0*/  CS2R R12, SRZ ;  /* 0x00000000000c7805 */ /* 0x000fe4000001ff00 */
[----:B------:R-:W-:-:S02]  /*146d0*/  CS2R R14, SRZ ;  /* 0x00000000000e7805 */ /* 0x000fc4000001ff00 */
[----:B0-----:R-:W-:Y:S02]  /*146e0*/  CS2R R24, SRZ ;  /* 0x0000000000187805 */ /* 0x001fe4000001ff00 */
[----:B------:R-:W-:Y:S01]  /*146f0*/  CS2R R26, SRZ ;  /* 0x00000000001a7805 */ /* 0x000fe2000001ff00 */
[----:B------:R-:W-:Y:S06]  /*14700*/  @P0 BRA `(.L_x_471) ;  /* 0x0000000000c40947 */ /* 0x000fec0003800000 */
[----:B------:R-:W-:Y:S01]  /*14710*/  VIADD R5, R18, 0x20 ;  /* 0x0000002012057836 */ /* 0x000fe20000000000 */
[----:B------:R-:W-:Y:S01]  /*14720*/  ULDC UR4, c[0x0][0x3f4] ;  /* 0x0000fd0000047ab9 */ /* 0x000fe20000000800 */
[----:B------:R-:W-:Y:S01]  /*14730*/  IMAD.IADD R4, R22, 0x1, R223 ;  /* 0x0000000116047824 */ /* 0x000fe200078e02df */
[C---:B------:R-:W-:Y:S01]  /*14740*/  ISETP.GE.AND P2, PT, R18.reuse, UR4, PT ;  /* 0x0000000412007c0c */ /* 0x040fe2000bf46270 */
[----:B------:R-:W-:Y:S01]  /*14750*/  VIADD R7, R18, 0x40 ;  /* 0x0000004012077836 */ /* 0x000fe20000000000 */
[----:B------:R-:W-:Y:S01]  /*14760*/  ISETP.GE.AND P1, PT, R5, UR4, PT ;  /* 0x0000000405007c0c */ /* 0x000fe2000bf26270 */
[----:B------:R-:W-:Y:S01]  /*14770*/  IMAD.IADD R6, R22, 0x1, R222 ;  /* 0x0000000116067824 */ /* 0x000fe200078e02de */
[----:B------:R-:W-:Y:S02]  /*14780*/  SHF.R.S32.HI R5, RZ, 0x1f, R4 ;  /* 0x0000001fff057819 */ /* 0x000fe40000011404 */
[----:B------:R-:W-:Y:S02]  /*14790*/  CS2R R32, SRZ ;  /* 0x0000000000207805 */ /* 0x000fe4000001ff00 */
[----:B------:R-:W-:-:S02]  /*147a0*/  ISETP.GE.AND P0, PT, R7, UR4, PT ;  /* 0x0000000407007c0c */ /* 0x000fc4000bf06270 */
[----:B------:R-:W-:Y:S02]  /*147b0*/  CS2R R34, SRZ ;  /* 0x0000000000227805 */ /* 0x000fe4000001ff00 */
[----:B------:R-:W-:Y:S02]  /*147c0*/  SHF.R.S32.HI R7, RZ, 0x1f, R6 ;  /* 0x0000001fff077819 */ /* 0x000fe40000011406 */
[----:B------:R-:W-:Y:S02]  /*147d0*/  CS2R R28, SRZ ;  /* 0x00000000001c7805 */ /* 0x000fe4000001ff00 */
[----:B------:R-:W-:Y:S02]  /*147e0*/  LEA.HI R4, R5, R4, RZ, 0x4 ;  /* 0x0000000405047211 */ /* 0x000fe400078f20ff */
[----:B------:R-:W-:Y:S02]  /*147f0*/  CS2R R30, SRZ ;  /* 0x00000000001e7805 */ /* 0x000fe4000001ff00 */
[----:B------:R-:W-:-:S02]  /*14800*/  LEA.HI R7, R7, R6, RZ, 0x4 ;  /* 0x0000000607077211 */ /* 0x000fc400078f20ff */
[----:B------:R-:W-:Y:S02]  /*14810*/  CS2R R12, SRZ ;  /* 0x00000000000c7805 */ /* 0x000fe4000001ff00 */
[----:B------:R-:W-:Y:S02]  /*14820*/  SHF.R.S32.HI R4, RZ, 0x4, R4 ;  /* 0x00000004ff047819 */ /* 0x000fe40000011404 */
[----:B------:R-:W-:Y:S02]  /*14830*/  CS2R R14, SRZ ;  /* 0x00000000000e7805 */ /* 0x000fe4000001ff00 */
[----:B------:R-:W-:Y:S02]  /*14840*/  @!P2 SHF.R.S32.HI R5, RZ, 0x1f, R18 ;  /* 0x0000001fff05a819 */ /* 0x000fe40000011412 */
[C---:B-1----:R-:W-:Y:S02]  /*14850*/  @!P2 IADD3 R36, P3, R18.reuse, R3, RZ ;  /* 0x000000031224a210 */ /* 0x042fe40007f7e0ff */
[----:B--2---:R-:W-:-:S02]  /*14860*/  @!P2 IADD3 R40, P4, R18, R147, RZ ;  /* 0x000000931228a210 */ /* 0x004fc40007f9e0ff */
[----:B------:R-:W-:Y:S01]  /*14870*/  SHF.R.S32.HI R7, RZ, 0x4, R7 ;  /* 0x00000004ff077819 */ /* 0x000fe20000011407 */
[--C-:B---3--:R-:W-:Y:S01]  /*14880*/  @!P2 IMAD.X R37, R0, 0x1, R5.reuse, P3 ;  /* 0x000000010025a824 */ /* 0x108fe200018e0605 */
[----:B------:R-:W-:Y:S01]  /*14890*/  @!P1 SHF.L.U32 R46, R4, 0x4, RZ ;  /* 0x00000004042e9819 */ /* 0x000fe200000006ff */
[----:B----4-:R-:W-:Y:S02]  /*148a0*/  @!P2 IMAD.X R41, R20, 0x1, R5, P4 ;  /* 0x000000011429a824 */ /* 0x010fe400020e0605 */
[----:B------:R-:W-:Y:S01]  /*148b0*/  @!P0 IMAD.SHL.U32 R50, R7, 0x10, RZ ;  /* 0x0000001007328824 */ /* 0x000fe200078e00ff */
[----:B------:R-:W-:Y:S02]  /*148c0*/  @!P1 SHF.R.S32.HI R5, RZ, 0x1f, R46 ;  /* 0x0000001fff059819 */ /* 0x000fe4000001142e */
[----:B------:R-:W-:Y:S02]  /*148d0*/  CS2R R24, SRZ ;  /* 0x0000000000187805 */ /* 0x000fe4000001ff00 */
[----:B------:R-:W-:-:S02]  /*148e0*/  @!P1 IADD3 R42, P5, R3, R46, RZ ;  /* 0x0000002e032a9210 */ /* 0x000fc40007fbe0ff */
[----:B------:R-:W-:Y:S02]  /*148f0*/  CS2R R26, SRZ ;  /* 0x00000000001a7805 */ /* 0x000fe4000001ff00 */
[----:B------:R-:W-:Y:S02]  /*14900*/  @!P1 IADD3 R46, P4, R147, R46, RZ ;  /* 0x0000002e932e9210 */ /* 0x000fe40007f9e0ff */
[----:B------:R-:W-:Y:S02]  /*14910*/  CS2R R8, SRZ ;  /* 0x0000000000087805 */ /* 0x000fe4000001ff00 */
[-C--:B------:R-:W-:Y:S01]  /*14920*/  @!P0 IADD3 R48, P3, R3, R50.reuse, RZ ;  /* 0x0000003203308210 */ /* 0x080fe20007f7e0ff */
[--C-:B------:R-:W-:Y:S01]  /*14930*/  @!P1 IMAD.X R43, R0, 0x1, R5.reuse, P5 ;  /* 0x00000001002b9824 */ /* 0x100fe200028e0605 */
[----:B------:R-:W-:Y:S01]  /*14940*/  @!P0 SHF.R.S32.HI R3, RZ, 0x1f, R50 ;  /* 0x0000001fff038819 */ /* 0x000fe20000011432 */
[----:B------:R-:W-:Y:S01]  /*14950*/  @!P1 IMAD.X R47, R20, 0x1, R5, P4 ;  /* 0x00000001142f9824 */ /* 0x000fe200020e0605 */
[----:B------:R-:W-:-:S02]  /*14960*/  @!P0 IADD3 R50, P5, R147, R50, RZ ;  /* 0x0000003293328210 */ /* 0x000fc40007fbe0ff */
[----:B------:R-:W-:Y:S02]  /*14970*/  CS2R R4, SRZ ;  /* 0x0000000000047805 */ /* 0x000fe4000001ff00 */
[----:B------:R-:W-:Y:S02]  /*14980*/  CS2R R6, SRZ ;  /* 0x0000000000067805 */ /* 0x000fe4000001ff00 */
[----:B------:R-:W-:Y:S02]  /*14990*/  CS2R R10, SRZ ;  /* 0x00000000000a7805 */ /* 0x000fe4000001ff00 */
[----:B------:R-:W-:Y:S01]  /*149a0*/  @!P0 IADD3.X R49, R0, R3, RZ, P3, !PT ;  /* 0x0000000300318210 */ /* 0x000fe20001ffe4ff */
[----:B------:R-:W-:Y:S01]  /*149b0*/  @!P0 IMAD.X R51, R20, 0x1, R3, P5 ;  /* 0x0000000114338824 */ /* 0x000fe200028e0603 */
[----:B------:R0:W5:Y:S04]  /*149c0*/  @!P2 LD.E.128 R32, desc[UR54][R36.64] ;  /* 0x000000362420a980 */ /* 0x000168000c101d00 */
[----:B------:R0:W5:Y:S04]  /*149d0*/  @!P2 LD.E.128 R28, desc[UR54][R40.64] ;  /* 0x00000036281ca980 */ /* 0x000168000c101d00 */
[----:B------:R0:W5:Y:S04]  /*149e0*/  @!P1 LD.E.128 R12, desc[UR54][R42.64] ;  /* 0x000000362a0c9980 */ /* 0x000168000c101d00 */
[----:B------:R0:W5:Y:S04]  /*149f0*/  @!P1 LD.E.128 R4, desc[UR54][R46.64] ;  /* 0x000000362e049980 */ /* 0x000168000c101d00 */
[----:B------:R0:W5:Y:S04]  /*14a00*/  @!P0 LD.E.128 R24, desc[UR54][R48.64] ;  /* 0x0000003630188980 */ /* 0x000168000c101d00 */
[----:B------:R0:W5:Y:S02]  /*14a10*/  @!P0 LD.E.128 R8, desc[UR54][R50.64] ;  /* 0x0000003632088980 */ /* 0x000164000c101d00 */
.L_x_471:
[----:B------:R-:W-:Y:S05]  /*14a20*/  BSYNC B1 ;  /* 0x0000000000017941 */ /* 0x000fea0003800000 */
.L_x_470:
[----:B------:R-:W-:Y:S01]  /*14a30*/  ULEA.HI UR4, UR43, UR43, URZ, 0x1 ;  /* 0x0000002b2b047291 */ /* 0x000fe2000f8f083f */
[----:B---3--:R-:W-:Y:S01]  /*14a40*/  IMAD R0, R149, -0x80, R151 ;  /* 0xffffff8095007824 */ /* 0x008fe200078e0297 */
[----:B------:R-:W-:Y:S02]  /*14a50*/  BSSY B1, `(.L_x_472) ;  /* 0x0000009000017945 */ /* 0x000fe40003800000 */
[----:B------:R-:W-:Y:S02]  /*14a60*/  ULOP3.LUT UR4, UR4, 0xfffffffe, URZ, 0xc0, !UPT ;  /* 0xfffffffe04047892 */ /* 0x000fe4000f8ec03f */
[----:B-1----:R-:W-:Y:S02]  /*14a70*/  VIMNMX R3, R0, 0x80, PT ;  /* 0x0000008000037848 */ /* 0x002fe40003fe0100 */
[----:B------:R-:W-:Y:S02]  /*14a80*/  UIADD3 UR4, UR43, -UR4, URZ ;  /* 0x800000042b047290 */ /* 0x000fe4000fffe03f */
[----:B------:R-:W-:-:S04]  /*14a90*/  ISETP.GE.AND P1, PT, R220, R3, PT ;  /* 0x00000003dc00720c */ /* 0x000fc80003f26270 */
[----:B------:R-:W-:-:S05]  /*14aa0*/  IMAD.U32 R21, RZ, RZ, UR4 ;  /* 0x00000004ff157e24 */ /* 0x000fca000f8e00ff */
[----:B------:R-:W-:-:S04]  /*14ab0*/  SHF.L.U32 R21, R21, 0x1f, RZ ;  /* 0x0000001f15157819 */ /* 0x000fc800000006ff */
[----:B------:R-:W1:Y:S02]  /*14ac0*/  SYNCS.PHASECHK.TRANS64.TRYWAIT P0, [R16+URZ+0x33400], R21 ;  /* 0x03340015100075a7 */ /* 0x000e64000800017f */
[----:B-1----:R-:W-:Y:S05]  /*14ad0*/  @!P0 BRA `(.L_x_473) ;  /* 0x0000019800948947 */ /* 0x002fea0003800000 */
.L_x_693:
[----:B------:R-:W-:Y:S05]  /*14ae0*/  BSYNC B1 ;  /* 0x0000000000017941 */ /* 0x000fea0003800000 */
.L_x_472:
[----:B------:R-:W-:Y:S05]  /*14af0*/  @P1 BRA `(.L_x_458) ;  /* 0x0000003000141947 */ /* 0x000fea0003800000 */
[----:B------:R-:W3:Y:S01]  /*14b00*/  LDC R3, c[0x0][0x3f4] ;  /* 0x0000fd00ff037b82 */ /* 0x000ee20000000800 */
[C---:B------:R-:W-:Y:S01]  /*14b10*/  VIADD R0, R18.reuse, 0x20 ;  /* 0x0000002012007836 */ /* 0x040fe20000000000 */
[----:B------:R-:W-:Y:S01]  /*14b20*/  BSSY B1, `(.L_x_474) ;  /* 0x0000100000017945 */ /* 0x000fe20003800000 */
[C---:B----4-:R-:W-:Y:S01]  /*14b30*/  VIADD R20, R18.reuse, 0x40 ;  /* 0x0000004012147836 */ /* 0x050fe20000000000 */
[-C--:B---3--:R-:W-:Y:S02]  /*14b40*/  ISETP.GE.AND P0, PT, R18, R3.reuse, PT ;  /* 0x000000031200720c */ /* 0x088fe40003f06270 */
[-C--:B------:R-:W-:Y:S02]  /*14b50*/  ISETP.GE.AND P1, PT, R0, R3.reuse, PT ;  /* 0x000000030000720c */ /* 0x080fe40003f26270 */
[----:B------:R-:W-:-:S09]  /*14b60*/  ISETP.GE.AND P2, PT, R20, R3, PT ;  /* 0x000000031400720c */ /* 0x000fd20003f46270 */
[----:B------:R-:W-:Y:S05]  /*14b70*/  @P0 BRA `(.L_x_475) ;  /* 0x0000000c00e80947 */ /* 0x000fea0003800000 */
[----:B------:R-:W3:Y:S01]  /*14b80*/  LDL R65, [R1+0xd0] ;  /* 0x0000d00001417983 */ /* 0x000ee20000100800 */
[----:B------:R-:W-:Y:S02]  /*14b90*/  LEA.HI R0, R38, R38, RZ, 0x1 ;  /* 0x0000002626007211 */ /* 0x000fe400078f08ff */
[----:B-----5:R-:W-:Y:S02]  /*14ba0*/  LOP3.LUT R20, R32, 0xff, RZ, 0xc0, !PT ;  /* 0x000000ff20147812 */ /* 0x020fe400078ec0ff */
[----:B-1----:R-:W-:Y:S02]  /*14bb0*/  LOP3.LUT R21, R0, 0xfffffffe, RZ, 0xc0, !PT ;  /* 0xfffffffe00157812 */ /* 0x002fe400078ec0ff */
[----:B------:R-:W-:Y:S02]  /*14bc0*/  SHF.R.U32.HI R0, RZ, 0x8, R32 ;  /* 0x00000008ff007819 */ /* 0x000fe40000011620 */
[----:B0-----:R-:W-:Y:S01]  /*14bd0*/  SHF.R.U32.HI R37, RZ, 0x8, R33 ;  /* 0x00000008ff257819 */ /* 0x001fe20000011621 */
[----:B------:R-:W-:Y:S01]  /*14be0*/  IMAD.IADD R40, R38, 0x1, -R21 ;  /* 0x0000000126287824 */ /* 0x000fe200078e0a15 */
[----:B------:R-:W-:-:S02]  /*14bf0*/  LOP3.LUT R21, R0, 0xff, RZ, 0xc0, !PT ;  /* 0x000000ff00157812 */ /* 0x000fc400078ec0ff */
[----:B------:R-:W-:Y:S02]  /*14c00*/  SHF.R.U32.HI R39, RZ, 0x8, R34 ;  /* 0x00000008ff277819 */ /* 0x000fe40000011622 */
[----:B------:R-:W-:Y:S02]  /*14c10*/  LEA.HI R0, R3, R40, RZ, 0x1c ;  /* 0x0000002803007211 */ /* 0x000fe400078fe0ff */
[----:B------:R-:W-:Y:S02]  /*14c20*/  PRMT R45, R21, 0x7604, R20 ;  /* 0x00007604152d7816 */ /* 0x000fe40000000014 */
[----:B------:R-:W-:Y:S02]  /*14c30*/  SHF.R.S32.HI R21, RZ, 0x1f, R0 ;  /* 0x0000001fff157819 */ /* 0x000fe40000011400 */
[----:B------:R-:W-:Y:S02]  /*14c40*/  LOP3.LUT R36, R33, 0xff, RZ, 0xc0, !PT ;  /* 0x000000ff21247812 */ /* 0x000fe400078ec0ff */
[----:B------:R-:W-:-:S02]  /*14c50*/  LEA.HI R20, R21, R0, RZ, 0x2 ;  /* 0x0000000015147211 */ /* 0x000fc400078f10ff */
[----:B------:R-:W-:Y:S02]  /*14c60*/  SHF.L.U32 R0, R0, 0x4, RZ ;  /* 0x0000000400007819 */ /* 0x000fe400000006ff */
[----:B------:R-:W-:Y:S01]  /*14c70*/  LOP3.LUT R38, R34, 0xff, RZ, 0xc0, !PT ;  /* 0x000000ff22267812 */ /* 0x000fe200078ec0ff */
[----:B------:R-:W-:Y:S01]  /*14c80*/  IMAD.SHL.U32 R20, R20, 0x800, RZ ;  /* 0x0000080014147824 */ /* 0x000fe200078e00ff */
[----:B------:R-:W-:Y:S02]  /*14c90*/  LOP3.LUT R21, R227, 0x30, R0, 0xf8, !PT ;  /* 0x00000030e3157812 */ /* 0x000fe400078ef800 */
[----:B------:R-:W-:Y:S02]  /*14ca0*/  LOP3.LUT R37, R37, 0xff, RZ, 0xc0, !PT ;  /* 0x000000ff25257812 */ /* 0x000fe400078ec0ff */
[----:B------:R-:W-:Y:S02]  /*14cb0*/  LOP3.LUT R21, R21, R228, RZ, 0x3c, !PT ;  /* 0x000000e415157212 */ /* 0x000fe400078e3cff */
[----:B------:R-:W-:-:S02]  /*14cc0*/  LOP3.LUT R20, R20, 0xffffe000, RZ, 0xc0, !PT ;  /* 0xffffe00014147812 */ /* 0x000fc400078ec0ff */
[----:B------:R-:W-:Y:S02]  /*14cd0*/  LOP3.LUT R39, R39, 0xff, RZ, 0xc0, !PT ;  /* 0x000000ff27277812 */ /* 0x000fe400078ec0ff */
[----:B------:R-:W-:Y:S02]  /*14ce0*/  IADD3 R21, R21, R229, R20 ;  /* 0x000000e515157210 */ /* 0x000fe40007ffe014 */
[----:B------:R-:W-:Y:S02]  /*14cf0*/  PRMT R46, R37, 0x7604, R36 ;  /* 0x00007604252e7816 */ /* 0x000fe40000000024 */
[----:B------:R-:W-:Y:S01]  /*14d00*/  PRMT R47, R39, 0x7604, R38 ;  /* 0x00007604272f7816 */ /* 0x000fe20000000026 */
[----:B------:R-:W-:Y:S01]  /*14d10*/  IMAD.IADD R0, R16, 0x1, R21 ;  /* 0x0000000110007824 */ /* 0x000fe200078e0215 */
[----:B------:R-:W-:Y:S02]  /*14d20*/  SHF.R.U32.HI R37, RZ, 0x8, R35 ;  /* 0x00000008ff257819 */ /* 0x000fe40000011623 */
[----:B------:R-:W-:-:S02]  /*14d30*/  SHF.R.U32.HI R39, RZ, 0x8, R28 ;  /* 0x00000008ff277819 */ /* 0x000fc4000001161c */
[----:B------:R-:W-:Y:S02]  /*14d40*/  SHF.R.U32.HI R40, RZ, 0x8, R29 ;  /* 0x00000008ff287819 */ /* 0x000fe4000001161d */
[----:B------:R-:W-:Y:S02]  /*14d50*/  LOP3.LUT R36, R35, 0xff, RZ, 0xc0, !PT ;  /* 0x000000ff23247812 */ /* 0x000fe400078ec0ff */
[----:B------:R-:W-:Y:S02]  /*14d60*/  LOP3.LUT R38, R28, 0xff, RZ, 0xc0, !PT ;  /* 0x000000ff1c267812 */ /* 0x000fe400078ec0ff */
[----:B------:R-:W-:Y:S02]  /*14d70*/  LOP3.LUT R37, R37, 0xff, RZ, 0xc0, !PT ;  /* 0x000000ff25257812 */ /* 0x000fe400078ec0ff */
[----:B------:R-:W-:Y:S02]  /*14d80*/  LOP3.LUT R39, R39, 0xff, RZ, 0xc0, !PT ;  /* 0x000000ff27277812 */ /* 0x000fe400078ec0ff */
[----:B------:R-:W-:-:S02]  /*14d90*/  LOP3.LUT R21, R40, 0xff, RZ, 0xc0, !PT ;  /* 0x000000ff28157812 */ /* 0x000fc400078ec0ff */
[----:B------:R-:W0:Y:S01]  /*14da0*/  LDS.128 R40, [R0+0x1e200] ;  /* 0x01e2000000287984 */ /* 0x000e220000000c00 */
[----:B------:R-:W-:Y:S02]  /*14db0*/  PRMT R48, R37, 0x7604, R36 ;  /* 0x0000760425307816 */ /* 0x000fe40000000024 */
[----:B------:R-:W-:Y:S02]  /*14dc0*/  PRMT R51, R39, 0x7604, R38 ;  /* 0x0000760427337816 */ /* 0x000fe40000000026 */
[----:B------:R-:W-:Y:S02]  /*14dd0*/  SHF.R.U32.HI R53, RZ, 0x8, R31 ;  /* 0x00000008ff357819 */ /* 0x000fe4000001161f */
[----:B------:R-:W-:Y:S02]  /*14de0*/  SHF.R.U32.HI R50, RZ, 0x8, R30 ;  /* 0x00000008ff327819 */ /* 0x000fe4000001161e */
[----:B------:R-:W-:Y:S02]  /*14df0*/  LOP3.LUT R52, R31, 0xff, RZ, 0xc0, !PT ;  /* 0x000000ff1f347812 */ /* 0x000fe400078ec0ff */
[----:B------:R-:W-:-:S02]  /*14e00*/  LOP3.LUT R53, R53, 0xff, RZ, 0xc0, !PT ;  /* 0x000000ff35357812 */ /* 0x000fc400078ec0ff */
[----:B------:R-:W-:Y:S02]  /*14e10*/  LOP3.LUT R20, R29, 0xff, RZ, 0xc0, !PT ;  /* 0x000000ff1d147812 */ /* 0x000fe400078ec0ff */
[----:B------:R-:W-:Y:S02]  /*14e20*/  LOP3.LUT R49, R30, 0xff, RZ, 0xc0, !PT ;  /* 0x000000ff1e317812 */ /* 0x000fe400078ec0ff */
[----:B------:R-:W-:Y:S02]  /*14e30*/  LOP3.LUT R50, R50, 0xff, RZ, 0xc0, !PT ;  /* 0x000000ff32327812 */ /* 0x000fe400078ec0ff */
[----:B------:R-:W-:Y:S02]  /*14e40*/  PRMT R52, R53, 0x7604, R52 ;  /* 0x0000760435347816 */ /* 0x000fe40000000034 */
[----:B------:R-:W-:Y:S02]  /*14e50*/  PRMT R20, R21, 0x7604, R20 ;  /* 0x0000760415147816 */ /* 0x000fe40000000014 */
[----:B------:R-:W-:-:S02]  /*14e60*/  SHF.R.U32.HI R53, RZ, 0x10, R29 ;  /* 0x00000010ff357819 */ /* 0x000fc4000001161d */
[----:B------:R-:W-:Y:S02]  /*14e70*/  SHF.R.U32.HI R21, RZ, 0x10, R33 ;  /* 0x00000010ff157819 */ /* 0x000fe40000011621 */
[----:B------:R-:W-:Y:S01]  /*14e80*/  PRMT R57, R50, 0x7604, R49 ;  /* 0x0000760432397816 */ /* 0x000fe20000000031 */
[----:B------:R-:W-:Y:S01]  /*14e90*/  IMAD.U32 R53, R53, 0x10000, RZ ;  /* 0x0001000035357824 */ /* 0x000fe200078e00ff */
[----:B------:R-:W-:Y:S01]  /*14ea0*/  SHF.R.U32.HI R49, RZ, 0x10, R35 ;  /* 0x00000010ff317819 */ /* 0x000fe20000011623 */
[----:B------:R-:W-:Y:S01]  /*14eb0*/  IMAD.U32 R21, R21, 0x10000, RZ ;  /* 0x0001000015157824 */ /* 0x000fe200078e00ff */
[----:B------:R-:W-:Y:S02]  /*14ec0*/  SHF.R.U32.HI R59, RZ, 0x10, R31 ;  /* 0x00000010ff3b7819 */ /* 0x000fe4000001161f */
[----:B------:R-:W-:Y:S01]  /*14ed0*/  LOP3.LUT R55, R20, 0xff0000, R53, 0xf8, !PT ;  /* 0x00ff000014377812 */ /* 0x000fe200078ef835 */
[----:B------:R-:W-:Y:S01]  /*14ee0*/  IMAD.U32 R49, R49, 0x10000, RZ ;  /* 0x0001000031317824 */ /* 0x000fe200078e00ff */
[----:B------:R-:W-:-:S02]  /*14ef0*/  LOP3.LUT R21, R46, 0xff0000, R21, 0xf8, !PT ;  /* 0x00ff00002e157812 */ /* 0x000fc400078ef815 */
[----:B------:R-:W-:Y:S02]  /*14f00*/  SHF.L.U32 R59, R59, 0x10, RZ ;  /* 0x000000103b3b7819 */ /* 0x000fe400000006ff */
[----:B------:R-:W-:Y:S02]  /*14f10*/  LOP3.LUT R49, R48, 0xff0000, R49, 0xf8, !PT ;  /* 0x00ff000030317812 */ /* 0x000fe400078ef831 */
[----:B------:R-:W-:Y:S02]  /*14f20*/  LOP3.LUT R45, R45, 0xff0000, R32, 0xf8, !PT ;  /* 0x00ff00002d2d7812 */ /* 0x000fe400078ef820 */
[----:B------:R-:W-:Y:S02]  /*14f30*/  LOP3.LUT R47, R47, 0xff0000, R34, 0xf8, !PT ;  /* 0x00ff00002f2f7812 */ /* 0x000fe400078ef822 */
[----:B------:R-:W-:Y:S02]  /*14f40*/  LOP3.LUT R55, R55, 0xff000000, R29, 0xf8, !PT ;  /* 0xff00000037377812 */ /* 0x000fe400078ef81d */
[----:B------:R-:W-:-:S02]  /*14f50*/  LOP3.LUT R53, R21, 0xff000000, R33, 0xf8, !PT ;  /* 0xff00000015357812 */ /* 0x000fc400078ef821 */
[----:B------:R-:W-:Y:S02]  /*14f60*/  LOP3.LUT R59, R52, 0xff0000, R59, 0xf8, !PT ;  /* 0x00ff0000343b7812 */ /* 0x000fe400078ef83b */
[----:B------:R-:W-:Y:S02]  /*14f70*/  LOP3.LUT R45, R45, 0xff000000, R32, 0xf8, !PT ;  /* 0xff0000002d2d7812 */ /* 0x000fe400078ef820 */
[----:B------:R-:W-:Y:S02]  /*14f80*/  LOP3.LUT R54, R49, 0xff000000, R35, 0xf8, !PT ;  /* 0xff00000031367812 */ /* 0x000fe400078ef823 */
[----:B------:R-:W-:Y:S02]  /*14f90*/  LOP3.LUT R20, R47, 0xff000000, R34, 0xf8, !PT ;  /* 0xff0000002f147812 */ /* 0x000fe400078ef822 */
[----:B------:R-:W-:Y:S02]  /*14fa0*/  F2FP.F16.E4M3.UNPACK_B R35, R55 ;  /* 0x00000037ff23723e */ /* 0x000fe400020006ff */
[----:B0-----:R-:W-:-:S02]  /*14fb0*/  F2FP.F16.E4M3.UNPACK_B R32, R41 ;  /* 0x00000029ff20723e */ /* 0x001fc400020006ff */
[----:B------:R-:W-:Y:S01]  /*14fc0*/  F2FP.F16.E4M3.UNPACK_B R34, R53 ;  /* 0x00000035ff22723e */ /* 0x000fe200020006ff */
[----:B------:R-:W-:Y:S01]  /*14fd0*/  HADD2.F32 R56, -RZ, R35.H0_H0 ;  /* 0x20000023ff387230 */ /* 0x000fe20000004100 */
[----:B------:R-:W-:Y:S01]  /*14fe0*/  LOP3.LUT R59, R59, 0xff000000, R31, 0xf8, !PT ;  /* 0xff0000003b3b7812 */ /* 0x000fe200078ef81f */
[--C-:B------:R-:W-:Y:S01]  /*14ff0*/  HADD2.F32 R29, -RZ, R32.reuse.H0_H0 ;  /* 0x20000020ff1d7230 */ /* 0x100fe20000004100 */
[----:B------:R-:W-:Y:S01]  /*15000*/  LOP3.LUT R51, R51, 0xff0000, R28, 0xf8, !PT ;  /* 0x00ff000033337812 */ /* 0x000fe200078ef81c */
[----:B------:R-:W-:Y:S01]  /*15010*/  HADD2.F32 R32, -RZ, R32.H1_H1 ;  /* 0x30000020ff207230 */ /* 0x000fe20000004100 */
[----:B------:R-:W-:Y:S02]  /*15020*/  LOP3.LUT R21, R57, 0xff0000, R30, 0xf8, !PT ;  /* 0x00ff000039157812 */ /* 0x000fe400078ef81e */
[----:B------:R-:W-:Y:S02]  /*15030*/  LOP3.LUT R57, R51, 0xff000000, R28, 0xf8, !PT ;  /* 0xff00000033397812 */ /* 0x000fe400078ef81c */
[----:B------:R-:W-:-:S02]  /*15040*/  F2FP.F16.E4M3.UNPACK_B R49, R40 ;  /* 0x00000028ff31723e */ /* 0x000fc400020006ff */
[----:B------:R-:W-:Y:S01]  /*15050*/  F2FP.F16.E4M3.UNPACK_B R50, R40.H1 ;  /* 0x00000028ff32723e */ /* 0x000fe200030006ff */
[----:B------:R-:W-:Y:S01]  /*15060*/  FMUL.FTZ R40, R29, R56 ;  /* 0x000000381d287220 */ /* 0x000fe20000410000 */
[-C--:B------:R-:W-:Y:S02]  /*15070*/  F2FP.F16.E4M3.UNPACK_B R51, R43.reuse ;  /* 0x0000002bff33723e */ /* 0x080fe400020006ff */
[----:B------:R-:W-:Y:S02]  /*15080*/  F2FP.F16.E4M3.UNPACK_B R52, R43.H1 ;  /* 0x0000002bff34723e */ /* 0x000fe400030006ff */
[----:B------:R-:W-:Y:S02]  /*15090*/  F2FP.F16.E4M3.UNPACK_B R41, R41.H1 ;  /* 0x00000029ff29723e */ /* 0x000fe400030006ff */
[----:B------:R-:W-:Y:S02]  /*150a0*/  F2FP.F16.E4M3.UNPACK_B R55, R55.H1 ;  /* 0x00000037ff37723e */ /* 0x000fe400030006ff */
[----:B------:R-:W-:-:S02]  /*150b0*/  F2FP.F16.E4M3.UNPACK_B R53, R53.H1 ;  /* 0x00000035ff35723e */ /* 0x000fc400030006ff */
[----:B------:R-:W-:Y:S02]  /*150c0*/  LOP3.LUT R28, R21, 0xff000000, R30, 0xf8, !PT ;  /* 0xff000000151c7812 */ /* 0x000fe400078ef81e */
[-C--:B------:R-:W-:Y:S02]  /*150d0*/  F2FP.F16.E4M3.UNPACK_B R30, R42.reuse ;  /* 0x0000002aff1e723e */ /* 0x080fe400020006ff */
[----:B------:R-:W-:Y:S01]  /*150e0*/  F2FP.F16.E4M3.UNPACK_B R42, R42.H1 ;  /* 0x0000002aff2a723e */ /* 0x000fe200030006ff */
[----:B---3--:R-:W0:Y:S02]  /*150f0*/  LDS.128 R36, [R65+0x1e200] ;  /* 0x01e2000041247984 */ /* 0x008e240000000c00 */
[----:B0-----:R-:W-:Y:S02]  /*15100*/  F2FP.F16.E4M3.UNPACK_B R31, R37 ;  /* 0x00000025ff1f723e */ /* 0x001fe400020006ff */
[-C--:B------:R-:W-:Y:S02]  /*15110*/  F2FP.F16.E4M3.UNPACK_B R47, R39.reuse ;  /* 0x00000027ff2f723e */ /* 0x080fe400020006ff */
[----:B------:R-:W-:Y:S01]  /*15120*/  F2FP.F16.E4M3.UNPACK_B R48, R39.H1 ;  /* 0x00000027ff30723e */ /* 0x000fe200030006ff */
[--C-:B------:R-:W-:Y:S01]  /*15130*/  HADD2.F32 R33, -RZ, R31.reuse.H0_H0 ;  /* 0x2000001fff217230 */ /* 0x100fe20000004100 */
[-C--:B------:R-:W-:Y:S01]  /*15140*/  F2FP.F16.E4M3.UNPACK_B R39, R36.reuse ;  /* 0x00000024ff27723e */ /* 0x080fe200020006ff */
[----:B------:R-:W-:Y:S01]  /*15150*/  HADD2.F32 R31, -RZ, R31.H1_H1 ;  /* 0x3000001fff1f7230 */ /* 0x000fe20000004100 */
[----:B------:R-:W-:Y:S01]  /*15160*/  F2FP.F16.E4M3.UNPACK_B R46, R36.H1 ;  /* 0x00000024ff2e723e */ /* 0x000fe200030006ff */
[----:B------:R-:W-:Y:S01]  /*15170*/  HADD2.F32 R36, -RZ, R34.H0_H0 ;  /* 0x20000022ff247230 */ /* 0x000fe20000004100 */
[----:B------:R-:W-:-:S02]  /*15180*/  F2FP.F16.E4M3.UNPACK_B R37, R37.H1 ;  /* 0x00000025ff25723e */ /* 0x000fc400030006ff */
[----:B------:R-:W-:Y:S02]  /*15190*/  F2FP.F16.E4M3.UNPACK_B R21, R38 ;  /* 0x00000026ff15723e */ /* 0x000fe400020006ff */
[-C--:B------:R-:W-:Y:S01]  /*151a0*/  FMUL.FTZ R43, R29, R36.reuse ;  /* 0x000000241d2b7220 */ /* 0x080fe20000410000 */
[C---:B------:R-:W-:Y:S01]  /*151b0*/  FFMA.FTZ R29, R33.reuse, R36, -R40 ;  /* 0x00000024211d7223 */ /* 0x040fe20000010828 */
[----:B------:R-:W-:Y:S01]  /*151c0*/  HADD2.F32 R36, -RZ, R34.H1_H1 ;  /* 0x30000022ff247230 */ /* 0x000fe20000004100 */
[----:B------:R-:W-:Y:S01]  /*151d0*/  F2FP.F16.E4M3.UNPACK_B R38, R38.H1 ;  /* 0x00000026ff26723e */ /* 0x000fe200030006ff */
[----:B------:R-:W-:Y:S01]  /*151e0*/  FFMA.FTZ R33, R33, R56, R43 ;  /* 0x0000003821217223 */ /* 0x000fe2000001002b */
[----:B------:R-:W-:Y:S02]  /*151f0*/  HADD2.F32 R43, -RZ, R35.H1_H1 ;  /* 0x30000023ff2b7230 */ /* 0x000fe40000004100 */
[----:B------:R-:W-:Y:S02]  /*15200*/  HADD2.F32 R56, -RZ, R55.H0_H0 ;  /* 0x20000037ff387230 */ /* 0x000fe40000004100 */
[----:B------:R-:W-:Y:S01]  /*15210*/  FMUL.FTZ R60, R32, R36 ;  /* 0x00000024203c7220 */ /* 0x000fe20000410000 */
[----:B------:R-:W-:-:S02]  /*15220*/  HADD2.F32 R34, -RZ, R41.H0_H0 ;  /* 0x20000029ff227230 */ /* 0x000fc40000004100 */
[-C--:B------:R-:W-:Y:S01]  /*15230*/  FMUL.FTZ R58, R32, R43.reuse ;  /* 0x0000002b203a7220 */ /* 0x080fe20000410000 */
[----:B------:R-:W-:Y:S02]  /*15240*/  HADD2.F32 R40, -RZ, R53.H0_H0 ;  /* 0x20000035ff287230 */ /* 0x000fe40000004100 */
[----:B------:R-:W-:Y:S02]  /*15250*/  HADD2.F32 R35, -RZ, R37.H0_H0 ;  /* 0x20000025ff237230 */ /* 0x000fe40000004100 */
[C---:B------:R-:W-:Y:S01]  /*15260*/  FMUL.FTZ R62, R34.reuse, R56 ;  /* 0x00000038223e7220 */ /* 0x040fe20000410000 */
[C---:B------:R-:W-:Y:S01]  /*15270*/  FFMA.FTZ R32, R31.reuse, R36, -R58 ;  /* 0x000000241f207223 */ /* 0x040fe2000001083a */
[-C--:B------:R-:W-:Y:S01]  /*15280*/  FMUL.FTZ R61, R34, R40.reuse ;  /* 0x00000028223d7220 */ /* 0x080fe20000410000 */
[----:B------:R-:W-:Y:S01]  /*15290*/  FFMA.FTZ R34, R31, R43, R60 ;  /* 0x0000002b1f227223 */ /* 0x000fe2000001003c */
[-C--:B------:R-:W-:Y:S01]  /*152a0*/  F2FP.F16.E4M3.UNPACK_B R58, R59.reuse ;  /* 0x0000003bff3a723e */ /* 0x080fe200020006ff */
[C---:B------:R-:W-:Y:S01]  /*152b0*/  FFMA.FTZ R31, R35.reuse, R40, -R62 ;  /* 0x00000028231f7223 */ /* 0x040fe2000001083e */
[----:B------:R-:W-:Y:S01]  /*152c0*/  F2FP.F16.E4M3.UNPACK_B R43, R54 ;  /* 0x00000036ff2b723e */ /* 0x000fe200020006ff */
[----:B------:R-:W-:Y:S01]  /*152d0*/  FFMA.FTZ R35, R35, R56, R61 ;  /* 0x0000003823237223 */ /* 0x000fe2000001003d */
[----:B------:R-:W-:Y:S01]  /*152e0*/  HADD2.F32 R53, -RZ, R53.H1_H1 ;  /* 0x30000035ff357230 */ /* 0x000fe20000004100 */
[----:B------:R-:W-:Y:S01]  /*152f0*/  F2FP.F16.E4M3.UNPACK_B R59, R59.H1 ;  /* 0x0000003bff3b723e */ /* 0x000fe200030006ff */
[----:B------:R-:W-:Y:S01]  /*15300*/  HADD2.F32 R56, -RZ, R55.H1_H1 ;  /* 0x30000037ff387230 */ /* 0x000fe20000004100 */
[----:B------:R-:W-:Y:S01]  /*15310*/  F2FP.F16.E4M3.UNPACK_B R54, R54.H1 ;  /* 0x00000036ff36723e */ /* 0x000fe200030006ff */
[----:B------:R-:W-:-:S02]  /*15320*/  HADD2.F32 R36, -RZ, R41.H1_H1 ;  /* 0x30000029ff247230 */ /* 0x000fc40000004100 */
[----:B------:R-:W-:Y:S02]  /*15330*/  HADD2.F32 R60, -RZ, R58.H0_H0 ;  /* 0x2000003aff3c7230 */ /* 0x000fe40000004100 */
[----:B------:R-:W-:Y:S02]  /*15340*/  HADD2.F32 R40, -RZ, R51.H0_H0 ;  /* 0x20000033ff287230 */ /* 0x000fe40000004100 */
[C---:B------:R-:W-:Y:S01]  /*15350*/  FMUL.FTZ R62, R36.reuse, R56 ;  /* 0x00000038243e7220 */ /* 0x040fe20000410000 */
[----:B------:R-:W-:Y:S02]  /*15360*/  HADD2.F32 R55, -RZ, R43.H0_H0 ;  /* 0x2000002bff377230 */ /* 0x000fe40000004100 */
[----:B------:R-:W-:Y:S01]  /*15370*/  FMUL.FTZ R61, R36, R53 ;  /* 0x00000035243d7220 */ /* 0x000fe20000410000 */
[----:B------:R-:W-:Y:S02]  /*15380*/  HADD2.F32 R37, -RZ, R37.H1_H1 ;  /* 0x30000025ff257230 */ /* 0x000fe40000004100 */
[----:B------:R-:W-:Y:S01]  /*15390*/  FMUL.FTZ R64, R40, R60 ;  /* 0x0000003c28407220 */ /* 0x000fe20000410000 */
[----:B------:R-:W-:-:S02]  /*153a0*/  HADD2.F32 R41, -RZ, R47.H0_H0 ;  /* 0x2000002fff297230 */ /* 0x000fc40000004100 */
[----:B------:R-:W-:Y:S01]  /*153b0*/  FMUL.FTZ R63, R40, R55 ;  /* 0x00000037283f7220 */ /* 0x000fe20000410000 */
[----:B------:R-:W-:Y:S02]  /*153c0*/  HADD2.F32 R51, -RZ, R51.H1_H1 ;  /* 0x30000033ff337230 */ /* 0x000fe40000004100 */
[C---:B------:R-:W-:Y:S01]  /*153d0*/  FFMA.FTZ R36, R37.reuse, R53, -R62 ;  /* 0x0000003525247223 */ /* 0x040fe2000001083e */
[----:B------:R-:W-:Y:S01]  /*153e0*/  FFMA.FTZ R40, R37, R56, R61 ;  /* 0x0000003825287223 */ /* 0x000fe2000001003d */
[C---:B------:R-:W-:Y:S01]  /*153f0*/  FFMA.FTZ R37, R41.reuse, R55, -R64 ;  /* 0x0000003729257223 */ /* 0x040fe20000010840 */
[----:B------:R-:W-:Y:S01]  /*15400*/  FFMA.FTZ R41, R41, R60, R63 ;  /* 0x0000003c29297223 */ /* 0x000fe2000001003f */
[----:B------:R-:W-:Y:S01]  /*15410*/  HADD2.F32 R60, -RZ, R58.H1_H1 ;  /* 0x3000003aff3c7230 */ /* 0x000fe20000004100 */
[-C--:B------:R-:W-:Y:S01]  /*15420*/  F2FP.F16.E4M3.UNPACK_B R55, R57.reuse.H1 ;  /* 0x00000039ff37723e */ /* 0x080fe200030006ff */
[----:B------:R-:W-:Y:S01]  /*15430*/  HADD2.F32 R56, -RZ, R43.H1_H1 ;  /* 0x3000002bff387230 */ /* 0x000fe20000004100 */
[----:B------:R-:W-:Y:S01]  /*15440*/  F2FP.F16.E4M3.UNPACK_B R57, R57 ;  /* 0x00000039ff39723e */ /* 0x000fe200020006ff */
[----:B------:R-:W-:-:S02]  /*15450*/  HADD2.F32 R62, -RZ, R59.H0_H0 ;  /* 0x2000003bff3e7230 */ /* 0x000fc40000004100 */
[C---:B------:R-:W-:Y:S01]  /*15460*/  FMUL.FTZ R64, R51.reuse, R60 ;  /* 0x0000003c33407220 */ /* 0x040fe20000410000 */
[----:B------:R-:W-:Y:S02]  /*15470*/  HADD2.F32 R53, -RZ, R52.H0_H0 ;  /* 0x20000034ff357230 */ /* 0x000fe40000004100 */
[----:B------:R-:W-:Y:S01]  /*15480*/  FMUL.FTZ R51, R51, R56 ;  /* 0x0000003833337220 */ /* 0x000fe20000410000 */
[----:B------:R-:W-:Y:S01]  /*15490*/  HADD2.F32 R58, -RZ, R54.H0_H0 ;  /* 0x20000036ff3a7230 */ /* 0x000fe20000004100 */
[----:B------:R-:W-:Y:S01]  /*154a0*/  F2FP.SATFINITE.E4M3.F32.PACK_AB_MERGE_C R31, R36, R31, RZ ;  /* 0x0000001f241f723e */ /* 0x000fe200048070ff */
[----:B------:R-:W-:Y:S02]  /*154b0*/  HADD2.F32 R47, -RZ, R47.H1_H1 ;  /* 0x3000002fff2f7230 */ /* 0x000fe40000004100 */
[C---:B------:R-:W-:Y:S01]  /*154c0*/  FMUL.FTZ R68, R53.reuse, R62 ;  /* 0x0000003e35447220 */ /* 0x040fe20000410000 */
[----:B------:R-:W-:Y:S02]  /*154d0*/  HADD2.F32 R43, -RZ, R48.H0_H0 ;  /* 0x20000030ff2b7230 */ /* 0x000fe40000004100 */
[----:B------:R-:W-:Y:S01]  /*154e0*/  FMUL.FTZ R53, R53, R58 ;  /* 0x0000003a35357220 */ /* 0x000fe20000410000 */
[----:B------:R-:W-:-:S02]  /*154f0*/  HADD2.F32 R59, -RZ, R59.H1_H1 ;  /* 0x3000003bff3b7230 */ /* 0x000fc40000004100 */
[----:B------:R-:W-:Y:S01]  /*15500*/  FFMA.FTZ R66, R47, R60, R51 ;  /* 0x0000003c2f427223 */ /* 0x000fe20000010033 */
[----:B------:R-:W-:Y:S01]  /*15510*/  F2FP.F16.E4M3.UNPACK_B R51, R45.H1 ;  /* 0x0000002dff33723e */ /* 0x000fe200030006ff */
[----:B------:R-:W-:Y:S01]  /*15520*/  FFMA.FTZ R62, R43, R62, R53 ;  /* 0x0000003e2b3e7223 */ /* 0x000fe20000010035 */
[----:B------:R-:W-:Y:S01]  /*15530*/  FFMA.FTZ R64, R47, R56, -R64 ;  /* 0x000000382f407223 */ /* 0x000fe20000010840 */
[----:B------:R-:W-:Y:S02]  /*15540*/  HADD2.F32 R53, -RZ, R54.H1_H1 ;  /* 0x30000036ff357230 */ /* 0x000fe40000004100 */
[----:B------:R-:W-:Y:S01]  /*15550*/  FFMA.FTZ R68, R43, R58, -R68 ;  /* 0x0000003a2b447223 */ /* 0x000fe20000010844 */
[----:B------:R-:W-:Y:S01]  /*15560*/  HADD2.F32 R52, -RZ, R52.H1_H1 ;  /* 0x30000034ff347230 */ /* 0x000fe20000004100 */
[----:B------:R-:W-:Y:S01]  /*15570*/  F2FP.SATFINITE.E4M3.F32.PACK_AB_MERGE_C R35, R40, R35, RZ ;  /* 0x000000232823723e */ /* 0x000fe200048070ff */
[----:B------:R-:W-:Y:S01]  /*15580*/  HADD2.F32 R56, -RZ, R55.H0_H0 ;  /* 0x20000037ff387230 */ /* 0x000fe20000004100 */
[----:B------:R-:W-:Y:S01]  /*15590*/  F2FP.SATFINITE.E4M3.F32.PACK_AB_MERGE_C R29, R32, R29, R31 ;  /* 0x0000001d201d723e */ /* 0x000fe2000480701f */
[----:B------:R-:W-:-:S02]  /*155a0*/  HADD2.F32 R47, -RZ, R50.H0_H0 ;  /* 0x20000032ff2f7230 */ /* 0x000fc40000004100 */
[C---:B------:R-:W-:Y:S01]  /*155b0*/  FMUL.FTZ R61, R52.reuse, R59 ;  /* 0x0000003b343d7220 */ /* 0x040fe20000410000 */
[----:B------:R-:W-:Y:S02]  /*155c0*/  HADD2.F32 R54, -RZ, R51.H0_H0 ;  /* 0x20000033ff367230 */ /* 0x000fe40000004100 */
[----:B------:R-:W-:Y:S01]  /*155d0*/  FMUL.FTZ R58, R52, R53 ;  /* 0x00000035343a7220 */ /* 0x000fe20000410000 */
[----:B------:R-:W-:Y:S02]  /*155e0*/  HADD2.F32 R48, -RZ, R48.H1_H1 ;  /* 0x30000030ff307230 */ /* 0x000fe40000004100 */
[C---:B------:R-:W-:Y:S01]  /*155f0*/  FMUL.FTZ R52, R47.reuse, R56 ;  /* 0x000000382f347220 */ /* 0x040fe20000410000 */
[----:B------:R-:W-:Y:S02]  /*15600*/  HADD2.F32 R43, -RZ, R46.H0_H0 ;  /* 0x2000002eff2b7230 */ /* 0x000fe40000004100 */
[----:B------:R-:W-:Y:S01]  /*15610*/  FMUL.FTZ R47, R47, R54 ;  /* 0x000000362f2f7220 */ /* 0x000fe20000410000 */
[----:B------:R-:W-:-:S02]  /*15620*/  HADD2.F32 R55, -RZ, R55.H1_H1 ;  /* 0x30000037ff377230 */ /* 0x000fc40000004100 */
[C---:B------:R-:W-:Y:S01]  /*15630*/  FFMA.FTZ R61, R48.reuse, R53, -R61 ;  /* 0x00000035303d7223 */ /* 0x040fe2000001083d */
[----:B------:R-:W-:Y:S02]  /*15640*/  HADD2.F32 R50, -RZ, R50.H1_H1 ;  /* 0x30000032ff327230 */ /* 0x000fe40000004100 */
[----:B------:R-:W-:Y:S01]  /*15650*/  FFMA.FTZ R63, R48, R59, R58 ;  /* 0x0000003b303f7223 */ /* 0x000fe2000001003a */
[----:B------:R-:W-:Y:S02]  /*15660*/  HADD2.F32 R51, -RZ, R51.H1_H1 ;  /* 0x30000033ff337230 */ /* 0x000fe40000004100 */
[C---:B------:R-:W-:Y:S01]  /*15670*/  FFMA.FTZ R53, R43.reuse, R54, -R52 ;  /* 0x000000362b357223 */ /* 0x040fe20000010834 */
[----:B------:R-:W-:Y:S01]  /*15680*/  FFMA.FTZ R58, R43, R56, R47 ;  /* 0x000000382b3a7223 */ /* 0x000fe2000001002f */
[----:B------:R-:W-:Y:S02]  /*15690*/  HADD2.F32 R46, -RZ, R46.H1_H1 ;  /* 0x3000002eff2e7230 */ /* 0x000fe40000004100 */
[C---:B------:R-:W-:Y:S01]  /*156a0*/  FMUL.FTZ R43, R50.reuse, R55 ;  /* 0x00000037322b7220 */ /* 0x040fe20000410000 */
[----:B------:R-:W-:Y:S01]  /*156b0*/  F2FP.F16.E4M3.UNPACK_B R47, R45 ;  /* 0x0000002dff2f723e */ /* 0x000fe200020006ff */
[----:B------:R-:W-:Y:S01]  /*156c0*/  FMUL.FTZ R50, R50, R51 ;  /* 0x0000003332327220 */ /* 0x000fe20000410000 */
[----:B------:R-:W-:-:S02]  /*156d0*/  HADD2.F32 R48, -RZ, R57.H0_H0 ;  /* 0x20000039ff307230 */ /* 0x000fc40000004100 */
[C---:B------:R-:W-:Y:S01]  /*156e0*/  FFMA.FTZ R60, R46.reuse, R51, -R43 ;  /* 0x000000332e3c7223 */ /* 0x040fe2000001082b */
[----:B------:R-:W-:Y:S02]  /*156f0*/  HADD2.F32 R45, -RZ, R49.H0_H0 ;  /* 0x20000031ff2d7230 */ /* 0x000fe40000004100 */
[----:B------:R-:W-:Y:S01]  /*15700*/  FFMA.FTZ R55, R46, R55, R50 ;  /* 0x000000372e377223 */ /* 0x000fe20000010032 */
[----:B------:R-:W-:Y:S01]  /*15710*/  HADD2.F32 R46, -RZ, R47.H0_H0 ;  /* 0x2000002fff2e7230 */ /* 0x000fe20000004100 */
[----:B------:R-:W-:Y:S01]  /*15720*/  F2FP.SATFINITE.E4M3.F32.PACK_AB_MERGE_C R61, R61, R68, RZ ;  /* 0x000000443d3d723e */ /* 0x000fe200048070ff */
[----:B------:R-:W-:Y:S02]  /*15730*/  HADD2.F32 R43, -RZ, R39.H0_H0 ;  /* 0x20000027ff2b7230 */ /* 0x000fe40000004100 */
[C---:B------:R-:W-:Y:S01]  /*15740*/  FMUL.FTZ R52, R45.reuse, R48 ;  /* 0x000000302d347220 */ /* 0x040fe20000410000 */
[----:B------:R-:W-:Y:S02]  /*15750*/  HADD2.F32 R50, -RZ, R57.H1_H1 ;  /* 0x30000039ff327230 */ /* 0x000fe40000004100 */
[----:B------:R-:W-:Y:S01]  /*15760*/  FMUL.FTZ R54, R45, R46 ;  /* 0x0000002e2d367220 */ /* 0x000fe20000410000 */
[----:B------:R-:W-:-:S02]  /*15770*/  HADD2.F32 R49, -RZ, R49.H1_H1 ;  /* 0x30000031ff317230 */ /* 0x000fc40000004100 */
[----:B------:R-:W-:Y:S01]  /*15780*/  FFMA.FTZ R52, R43, R46, -R52 ;  /* 0x0000002e2b347223 */ /* 0x000fe20000010834 */
[----:B------:R-:W-:Y:S01]  /*15790*/  HADD2.F32 R46, -RZ, R47.H1_H1 ;  /* 0x3000002fff2e7230 */ /* 0x000fe20000004100 */
[----:B------:R-:W-:Y:S01]  /*157a0*/  F2FP.F16.E4M3.UNPACK_B R47, R28.H1 ;  /* 0x0000001cff2f723e */ /* 0x000fe200030006ff */
[----:B------:R-:W-:Y:S02]  /*157b0*/  HADD2.F32 R39, -RZ, R39.H1_H1 ;  /* 0x30000027ff277230 */ /* 0x000fe40000004100 */
[----:B------:R-:W-:Y:S01]  /*157c0*/  FMUL.FTZ R56, R49, R50 ;  /* 0x0000003231387220 */ /* 0x000fe20000410000 */
[----:B------:R-:W-:Y:S01]  /*157d0*/  FFMA.FTZ R54, R43, R48, R54 ;  /* 0x000000302b367223 */ /* 0x000fe20000010036 */
[----:B------:R-:W-:Y:S01]  /*157e0*/  F2FP.F16.E4M3.UNPACK_B R45, R20.H1 ;  /* 0x00000014ff2d723e */ /* 0x000fe200030006ff */
[-C--:B------:R-:W-:Y:S01]  /*157f0*/  FMUL.FTZ R51, R49, R46.reuse ;  /* 0x0000002e31337220 */ /* 0x080fe20000410000 */
[----:B------:R-:W-:Y:S02]  /*15800*/  HADD2.F32 R48, -RZ, R47.H0_H0 ;  /* 0x2000002fff307230 */ /* 0x000fe40000004100 */
[----:B------:R-:W-:Y:S01]  /*15810*/  FFMA.FTZ R49, R39, R46, -R56 ;  /* 0x0000002e27317223 */ /* 0x000fe20000010838 */
[----:B------:R-:W-:-:S02]  /*15820*/  HADD2.F32 R43, -RZ, R42.H0_H0 ;  /* 0x2000002aff2b7230 */ /* 0x000fc40000004100 */
[----:B------:R-:W-:Y:S01]  /*15830*/  FFMA.FTZ R51, R39, R50, R51 ;  /* 0x0000003227337223 */ /* 0x000fe20000010033 */
[--C-:B------:R-:W-:Y:S01]  /*15840*/  HADD2.F32 R46, -RZ, R45.reuse.H0_H0 ;  /* 0x2000002dff2e7230 */ /* 0x100fe20000004100 */
        /* <DEDUP_REMOVED lines=9> */
[----:B------:R-:W-:Y:S01]  /*158e0*/  HADD2.F32 R38, -RZ, R38.H1_H1 ;  /* 0x30000026ff267230 */ /* 0x000fe20000004100 */
[----:B------:R-:W-:Y:S01]  /*158f0*/  F2FP.SATFINITE.E4M3.F32.PACK_AB_MERGE_C R62, R63, R62, RZ ;  /* 0x0000003e3f3e723e */ /* 0x000fe200048070ff */
[----:B------:R-:W-:Y:S02]  /*15900*/  HADD2.F32 R39, -RZ, R20.H0_H0 ;  /* 0x20000014ff277230 */ /* 0x000fe40000004100 */
[C---:B------:R-:W-:Y:S01]  /*15910*/  FMUL.FTZ R43, R42.reuse, R47 ;  /* 0x0000002f2a2b7220 */ /* 0x040fe20000410000 */
[-C--:B------:R-:W-:Y:S01]  /*15920*/  FMUL.FTZ R46, R42, R45.reuse ;  /* 0x0000002d2a2e7220 */ /* 0x080fe20000410000 */
[----:B------:R-:W-:Y:S01]  /*15930*/  F2FP.F16.E4M3.UNPACK_B R42, R28 ;  /* 0x0000001cff2a723e */ /* 0x000fe200020006ff */
[--C-:B------:R-:W-:Y:S02]  /*15940*/  HADD2.F32 R28, -RZ, R30.reuse.H0_H0 ;  /* 0x2000001eff1c7230 */ /* 0x100fe40000004100 */
[C---:B------:R-:W-:Y:S01]  /*15950*/  FFMA.FTZ R57, R38.reuse, R45, -R43 ;  /* 0x0000002d26397223 */ /* 0x040fe2000001082b */
[----:B------:R-:W-:Y:S01]  /*15960*/  FFMA.FTZ R59, R38, R47, R46 ;  /* 0x0000002f263b7223 */ /* 0x000fe2000001002e */
[----:B------:R-:W-:Y:S01]  /*15970*/  HADD2.F32 R30, -RZ, R30.H1_H1 ;  /* 0x3000001eff1e7230 */ /* 0x000fe20000004100 */
[----:B------:R-:W-:Y:S01]  /*15980*/  F2FP.SATFINITE.E4M3.F32.PACK_AB_MERGE_C R55, R55, R58, RZ ;  /* 0x0000003a3737723e */ /* 0x000fe200048070ff */
[--C-:B------:R-:W-:Y:S01]  /*15990*/  HADD2.F32 R43, -RZ, R42.reuse.H0_H0 ;  /* 0x2000002aff2b7230 */ /* 0x100fe20000004100 */
[----:B------:R-:W-:Y:S01]  /*159a0*/  F2FP.SATFINITE.E4M3.F32.PACK_AB_MERGE_C R50, R57, R50, RZ ;  /* 0x000000323932723e */ /* 0x000fe200048070ff */
[----:B------:R-:W-:Y:S01]  /*159b0*/  HADD2.F32 R42, -RZ, R42.H1_H1 ;  /* 0x3000002aff2a7230 */ /* 0x000fe20000004100 */
[----:B------:R-:W-:Y:S01]  /*159c0*/  F2FP.SATFINITE.E4M3.F32.PACK_AB_MERGE_C R56, R59, R56, RZ ;  /* 0x000000383b38723e */ /* 0x000fe200048070ff */
[----:B------:R-:W-:-:S02]  /*159d0*/  HADD2.F32 R38, -RZ, R20.H1_H1 ;  /* 0x30000014ff267230 */ /* 0x000fc40000004100 */
[C---:B------:R-:W-:Y:S01]  /*159e0*/  FMUL.FTZ R45, R28.reuse, R43 ;  /* 0x0000002b1c2d7220 */ /* 0x040fe20000410000 */
[--C-:B------:R-:W-:Y:S02]  /*159f0*/  HADD2.F32 R20, -RZ, R21.reuse.H0_H0 ;  /* 0x20000015ff147230 */ /* 0x100fe40000004100 */
[-C--:B------:R-:W-:Y:S01]  /*15a00*/  FMUL.FTZ R28, R28, R39.reuse ;  /* 0x000000271c1c7220 */ /* 0x080fe20000410000 */
[----:B------:R-:W-:Y:S02]  /*15a10*/  HADD2.F32 R21, -RZ, R21.H1_H1 ;  /* 0x30000015ff157230 */ /* 0x000fe40000004100 */
[C---:B------:R-:W-:Y:S01]  /*15a20*/  FMUL.FTZ R46, R30.reuse, R42 ;  /* 0x0000002a1e2e7220 */ /* 0x040fe20000410000 */
[-C--:B------:R-:W-:Y:S01]  /*15a30*/  FMUL.FTZ R47, R30, R38.reuse ;  /* 0x000000261e2f7220 */ /* 0x080fe20000410000 */
[C---:B------:R-:W-:Y:S01]  /*15a40*/  FFMA.FTZ R30, R20.reuse, R39, -R45 ;  /* 0x00000027141e7223 */ /* 0x040fe2000001082d */
[----:B------:R-:W-:Y:S01]  /*15a50*/  FFMA.FTZ R20, R20, R43, R28 ;  /* 0x0000002b14147223 */ /* 0x000fe2000001001c */
[C---:B------:R-:W-:Y:S01]  /*15a60*/  FFMA.FTZ R39, R21.reuse, R38, -R46 ;  /* 0x0000002615277223 */ /* 0x040fe2000001082e */
[----:B------:R-:W-:Y:S01]  /*15a70*/  FFMA.FTZ R47, R21, R42, R47 ;  /* 0x0000002a152f7223 */ /* 0x000fe2000001002f */
[----:B------:R-:W-:-:S02]  /*15a80*/  F2FP.SATFINITE.E4M3.F32.PACK_AB_MERGE_C R28, R60, R53, RZ ;  /* 0x000000353c1c723e */ /* 0x000fc400048070ff */
[----:B------:R-:W-:Y:S02]  /*15a90*/  F2FP.SATFINITE.E4M3.F32.PACK_AB_MERGE_C R31, R64, R37, R61 ;  /* 0x00000025401f723e */ /* 0x000fe4000480703d */
[----:B------:R-:W-:Y:S02]  /*15aa0*/  F2FP.SATFINITE.E4M3.F32.PACK_AB_MERGE_C R33, R34, R33, R35 ;  /* 0x000000212221723e */ /* 0x000fe40004807023 */
[----:B------:R-:W-:Y:S02]  /*15ab0*/  F2FP.SATFINITE.E4M3.F32.PACK_AB_MERGE_C R28, R49, R52, R28 ;  /* 0x00000034311c723e */ /* 0x000fe4000480701c */
[----:B------:R-:W-:Y:S02]  /*15ac0*/  F2FP.SATFINITE.E4M3.F32.PACK_AB_MERGE_C R30, R39, R30, R50 ;  /* 0x0000001e271e723e */ /* 0x000fe40004807032 */
[----:B------:R-:W-:Y:S02]  /*15ad0*/  F2FP.SATFINITE.E4M3.F32.PACK_AB_MERGE_C R35, R66, R41, R62 ;  /* 0x000000294223723e */ /* 0x000fe4000480703e */
[----:B------:R-:W-:Y:S01]  /*15ae0*/  F2FP.SATFINITE.E4M3.F32.PACK_AB_MERGE_C R32, R51, R54, R55 ;  /* 0x000000363320723e */ /* 0x000fe20004807037 */
[----:B------:R3:W-:Y:S01]  /*15af0*/  STS.128 [R65+0x1e200], R28 ;  /* 0x01e2001c41007388 */ /* 0x0007e20000000c00 */
[----:B------:R-:W-:-:S05]  /*15b00*/  F2FP.SATFINITE.E4M3.F32.PACK_AB_MERGE_C R34, R47, R20, R56 ;  /* 0x000000142f22723e */ /* 0x000fca0004807038 */
[----:B------:R3:W-:Y:S02]  /*15b10*/  STS.128 [R0+0x1e200], R32 ;  /* 0x01e2002000007388 */ /* 0x0007e40000000c00 */
.L_x_475:
[----:B------:R-:W-:Y:S05]  /*15b20*/  BSYNC B1 ;  /* 0x0000000000017941 */ /* 0x000fea0003800000 */
.L_x_474:
[----:B------:R-:W-:Y:S04]  /*15b30*/  BSSY B1, `(.L_x_476) ;  /* 0x0000105000017945 */ /* 0x000fe80003800000 */
[----:B------:R-:W-:Y:S05]  /*15b40*/  @P1 BRA `(.L_x_477) ;  /* 0x00000010000c1947 */ /* 0x000fea0003800000 */
[----:B------:R-:W4:Y:S01]  /*15b50*/  LDL R61, [R1+0xcc] ;  /* 0x0000cc00013d7983 */ /* 0x000f220000100800 */
[----:B------:R-:W-:Y:S01]  /*15b60*/  IMAD.IADD R20, R22, 0x1, R223 ;  /* 0x0000000116147824 */ /* 0x000fe200078e02df */
[----:B---3-5:R-:W-:Y:S02]  /*15b70*/  SHF.R.U32.HI R0, RZ, 0x8, R12 ;  /* 0x00000008ff007819 */ /* 0x028fe4000001160c */
[----:B------:R-:W-:Y:S02]  /*15b80*/  SHF.R.U32.HI R32, RZ, 0x8, R15 ;  /* 0x00000008ff207819 */ /* 0x000fe4000001160f */
[----:B-1----:R-:W-:Y:S02]  /*15b90*/  SHF.R.S32.HI R21, RZ, 0x1f, R20 ;  /* 0x0000001fff157819 */ /* 0x002fe40000011414 */
[----:B------:R-:W-:Y:S02]  /*15ba0*/  LOP3.LUT R31, R15, 0xff, RZ, 0xc0, !PT ;  /* 0x000000ff0f1f7812 */ /* 0x000fe400078ec0ff */
[----:B------:R-:W-:-:S02]  /*15bb0*/  LEA.HI R20, R21, R20, RZ, 0x4 ;  /* 0x0000001415147211 */ /* 0x000fc400078f20ff */
[----:B------:R-:W-:Y:S02]  /*15bc0*/  LOP3.LUT R21, R12, 0xff, RZ, 0xc0, !PT ;  /* 0x000000ff0c157812 */ /* 0x000fe400078ec0ff */
[----:B------:R-:W-:Y:S02]  /*15bd0*/  SHF.R.S32.HI R30, RZ, 0x4, R20 ;  /* 0x00000004ff1e7819 */ /* 0x000fe40000011414 */
[----:B------:R-:W-:Y:S02]  /*15be0*/  LOP3.LUT R20, R0, 0xff, RZ, 0xc0, !PT ;  /* 0x000000ff00147812 */ /* 0x000fe400078ec0ff */
[----:B------:R-:W-:Y:S02]  /*15bf0*/  LEA.HI R0, R3, R30, RZ, 0x1c ;  /* 0x0000001e03007211 */ /* 0x000fe400078fe0ff */
[----:B0-----:R-:W-:Y:S02]  /*15c00*/  PRMT R37, R20, 0x7604, R21 ;  /* 0x0000760414257816 */ /* 0x001fe40000000015 */
[----:B------:R-:W-:-:S02]  /*15c10*/  SHF.R.S32.HI R21, RZ, 0x1f, R0 ;  /* 0x0000001fff157819 */ /* 0x000fc40000011400 */
[----:B------:R-:W-:Y:S02]  /*15c20*/  SHF.R.U32.HI R30, RZ, 0x8, R4 ;  /* 0x00000008ff1e7819 */ /* 0x000fe40000011604 */
[----:B------:R-:W-:Y:S01]  /*15c30*/  LEA.HI R20, R21, R0, RZ, 0x2 ;  /* 0x0000000015147211 */ /* 0x000fe200078f10ff */
[----:B------:R-:W-:Y:S01]  /*15c40*/  IMAD.SHL.U32 R0, R0, 0x10, RZ ;  /* 0x0000001000007824 */ /* 0x000fe200078e00ff */
[----:B------:R-:W-:Y:S02]  /*15c50*/  SHF.R.U32.HI R28, RZ, 0x8, R13 ;  /* 0x00000008ff1c7819 */ /* 0x000fe4000001160d */
[----:B------:R-:W-:Y:S01]  /*15c60*/  LOP3.LUT R33, R4, 0xff, RZ, 0xc0, !PT ;  /* 0x000000ff04217812 */ /* 0x000fe200078ec0ff */
[----:B------:R-:W-:Y:S01]  /*15c70*/  IMAD.SHL.U32 R20, R20, 0x800, RZ ;  /* 0x0000080014147824 */ /* 0x000fe200078e00ff */
[----:B------:R-:W-:Y:S02]  /*15c80*/  LOP3.LUT R21, R227, 0x30, R0, 0xf8, !PT ;  /* 0x00000030e3157812 */ /* 0x000fe400078ef800 */
[----:B------:R-:W-:-:S02]  /*15c90*/  LOP3.LUT R0, R32, 0xff, RZ, 0xc0, !PT ;  /* 0x000000ff20007812 */ /* 0x000fc400078ec0ff */
[----:B------:R-:W-:Y:S02]  /*15ca0*/  LOP3.LUT R30, R30, 0xff, RZ, 0xc0, !PT ;  /* 0x000000ff1e1e7812 */ /* 0x000fe400078ec0ff */
[----:B------:R-:W-:Y:S02]  /*15cb0*/  PRMT R41, R0, 0x7604, R31 ;  /* 0x0000760400297816 */ /* 0x000fe4000000001f */
[----:B------:R-:W-:Y:S02]  /*15cc0*/  LOP3.LUT R21, R21, R228, RZ, 0x3c, !PT ;  /* 0x000000e415157212 */ /* 0x000fe400078e3cff */
[----:B------:R-:W-:Y:S02]  /*15cd0*/  LOP3.LUT R20, R20, 0xffffe000, RZ, 0xc0, !PT ;  /* 0xffffe00014147812 */ /* 0x000fe400078ec0ff */
[----:B------:R-:W-:Y:S02]  /*15ce0*/  SHF.R.U32.HI R0, RZ, 0x8, R5 ;  /* 0x00000008ff007819 */ /* 0x000fe40000011605 */
[----:B------:R-:W-:-:S02]  /*15cf0*/  LOP3.LUT R29, R13, 0xff, RZ, 0xc0, !PT ;  /* 0x000000ff0d1d7812 */ /* 0x000fc400078ec0ff */
[----:B------:R-:W-:Y:S02]  /*15d00*/  LOP3.LUT R28, R28, 0xff, RZ, 0xc0, !PT ;  /* 0x000000ff1c1c7812 */ /* 0x000fe400078ec0ff */
[----:B------:R-:W-:Y:S02]  /*15d10*/  PRMT R43, R30, 0x7604, R33 ;  /* 0x000076041e2b7816 */ /* 0x000fe40000000021 */
[----:B------:R-:W-:Y:S02]  /*15d20*/  IADD3 R21, R21, R229, R20 ;  /* 0x000000e515157210 */ /* 0x000fe40007ffe014 */
[----:B------:R-:W-:Y:S02]  /*15d30*/  LOP3.LUT R33, R5, 0xff, RZ, 0xc0, !PT ;  /* 0x000000ff05217812 */ /* 0x000fe400078ec0ff */
[----:B------:R-:W-:Y:S02]  /*15d40*/  SHF.R.U32.HI R32, RZ, 0x8, R7 ;  /* 0x00000008ff207819 */ /* 0x000fe40000011607 */
[----:B------:R-:W-:-:S02]  /*15d50*/  LOP3.LUT R0, R0, 0xff, RZ, 0xc0, !PT ;  /* 0x000000ff00007812 */ /* 0x000fc400078ec0ff */
[----:B------:R-:W-:Y:S02]  /*15d60*/  SHF.R.U32.HI R20, RZ, 0x8, R6 ;  /* 0x00000008ff147819 */ /* 0x000fe40000011606 */
[----:B------:R-:W-:Y:S02]  /*15d70*/  PRMT R36, R28, 0x7604, R29 ;  /* 0x000076041c247816 */ /* 0x000fe4000000001d */
[----:B------:R-:W-:Y:S02]  /*15d80*/  SHF.R.U32.HI R28, RZ, 0x8, R14 ;  /* 0x00000008ff1c7819 */ /* 0x000fe4000001160e */
[----:B------:R-:W-:Y:S02]  /*15d90*/  LOP3.LUT R35, R6, 0xff, RZ, 0xc0, !PT ;  /* 0x000000ff06237812 */ /* 0x000fe400078ec0ff */
[----:B------:R-:W-:Y:S02]  /*15da0*/  LOP3.LUT R32, R32, 0xff, RZ, 0xc0, !PT ;  /* 0x000000ff20207812 */ /* 0x000fe400078ec0ff */
[----:B------:R-:W-:Y:S01]  /*15db0*/  PRMT R45, R0, 0x7604, R33 ;  /* 0x00007604002d7816 */ /* 0x000fe20000000021 */
[----:B------:R-:W-:Y:S01]  /*15dc0*/  IMAD.IADD R0, R16, 0x1, R21 ;  /* 0x0000000110007824 */ /* 0x000fe200078e0215 */
[----:B------:R-:W-:-:S02]  /*15dd0*/  LOP3.LUT R20, R20, 0xff, RZ, 0xc0, !PT ;  /* 0x000000ff14147812 */ /* 0x000fc400078ec0ff */
[----:B------:R-:W-:Y:S02]  /*15de0*/  LOP3.LUT R47, R7, 0xff, RZ, 0xc0, !PT ;  /* 0x000000ff072f7812 */ /* 0x000fe400078ec0ff */
[----:B------:R-:W-:Y:S02]  /*15df0*/  LOP3.LUT R29, R14, 0xff, RZ, 0xc0, !PT ;  /* 0x000000ff0e1d7812 */ /* 0x000fe400078ec0ff */
[----:B------:R-:W-:Y:S02]  /*15e00*/  LOP3.LUT R28, R28, 0xff, RZ, 0xc0, !PT ;  /* 0x000000ff1c1c7812 */ /* 0x000fe400078ec0ff */
[----:B------:R-:W-:Y:S02]  /*15e10*/  PRMT R49, R20, 0x7604, R35 ;  /* 0x0000760414317816 */ /* 0x000fe40000000023 */
[----:B------:R-:W-:Y:S02]  /*15e20*/  PRMT R51, R32, 0x7604, R47 ;  /* 0x0000760420337816 */ /* 0x000fe4000000002f */
[----:B------:R-:W0:Y:S01]  /*15e30*/  LDS.128 R32, [R0+0x1e200] ;  /* 0x01e2000000207984 */ /* 0x000e220000000c00 */
[----:B------:R-:W-:-:S02]  /*15e40*/  PRMT R39, R28, 0x7604, R29 ;  /* 0x000076041c277816 */ /* 0x000fc4000000001d */
[----:B------:R-:W-:Y:S02]  /*15e50*/  SHF.R.U32.HI R21, RZ, 0x10, R13 ;  /* 0x00000010ff157819 */ /* 0x000fe4000001160d */
[----:B------:R-:W-:Y:S02]  /*15e60*/  SHF.R.U32.HI R20, RZ, 0x10, R12 ;  /* 0x00000010ff147819 */ /* 0x000fe4000001160c */
[----:B------:R-:W-:Y:S02]  /*15e70*/  LOP3.LUT R21, R21, 0xff, RZ, 0xc0, !PT ;  /* 0x000000ff15157812 */ /* 0x000fe400078ec0ff */
[----:B------:R-:W-:Y:S02]  /*15e80*/  LOP3.LUT R20, R20, 0xff, RZ, 0xc0, !PT ;  /* 0x000000ff14147812 */ /* 0x000fe400078ec0ff */
[----:B------:R-:W-:Y:S02]  /*15e90*/  PRMT R21, R21, 0x7054, R36 ;  /* 0x0000705415157816 */ /* 0x000fe40000000024 */
[----:B------:R-:W-:-:S02]  /*15ea0*/  SHF.R.U32.HI R36, RZ, 0x10, R5 ;  /* 0x00000010ff247819 */ /* 0x000fc40000011605 */
[----:B------:R-:W-:Y:S02]  /*15eb0*/  PRMT R37, R20, 0x7054, R37 ;  /* 0x0000705414257816 */ /* 0x000fe40000000025 */
[----:B------:R-:W-:Y:S02]  /*15ec0*/  SHF.R.U32.HI R40, RZ, 0x10, R15 ;  /* 0x00000010ff287819 */ /* 0x000fe4000001160f */
[----:B------:R-:W-:Y:S02]  /*15ed0*/  SHF.R.U32.HI R20, RZ, 0x10, R4 ;  /* 0x00000010ff147819 */ /* 0x000fe40000011604 */
[----:B------:R-:W-:Y:S02]  /*15ee0*/  SHF.R.U32.HI R38, RZ, 0x10, R14 ;  /* 0x00000010ff267819 */ /* 0x000fe4000001160e */
[----:B------:R-:W-:Y:S02]  /*15ef0*/  LOP3.LUT R36, R36, 0xff, RZ, 0xc0, !PT ;  /* 0x000000ff24247812 */ /* 0x000fe400078ec0ff */
[----:B------:R-:W-:-:S02]  /*15f00*/  LOP3.LUT R40, R40, 0xff, RZ, 0xc0, !PT ;  /* 0x000000ff28287812 */ /* 0x000fc400078ec0ff */
[----:B------:R-:W-:Y:S02]  /*15f10*/  LOP3.LUT R20, R20, 0xff, RZ, 0xc0, !PT ;  /* 0x000000ff14147812 */ /* 0x000fe400078ec0ff */
[----:B------:R-:W-:Y:S02]  /*15f20*/  LOP3.LUT R38, R38, 0xff, RZ, 0xc0, !PT ;  /* 0x000000ff26267812 */ /* 0x000fe400078ec0ff */
[----:B------:R-:W-:Y:S02]  /*15f30*/  PRMT R47, R36, 0x7054, R45 ;  /* 0x00007054242f7816 */ /* 0x000fe4000000002d */
[----:B------:R-:W-:Y:S02]  /*15f40*/  PRMT R41, R40, 0x7054, R41 ;  /* 0x0000705428297816 */ /* 0x000fe40000000029 */
[----:B------:R-:W-:Y:S02]  /*15f50*/  PRMT R43, R20, 0x7054, R43 ;  /* 0x00007054142b7816 */ /* 0x000fe4000000002b */
[----:B------:R-:W-:-:S02]  /*15f60*/  PRMT R39, R38, 0x7054, R39 ;  /* 0x0000705426277816 */ /* 0x000fc40000000027 */
[----:B------:R-:W-:Y:S02]  /*15f70*/  LOP3.LUT R47, R47, 0xff000000, R5, 0xf8, !PT ;  /* 0xff0000002f2f7812 */ /* 0x000fe400078ef805 */
[----:B------:R-:W-:Y:S02]  /*15f80*/  SHF.R.U32.HI R38, RZ, 0x10, R6 ;  /* 0x00000010ff267819 */ /* 0x000fe40000011606 */
[----:B------:R-:W-:Y:S02]  /*15f90*/  LOP3.LUT R21, R21, 0xff000000, R13, 0xf8, !PT ;  /* 0xff00000015157812 */ /* 0x000fe400078ef80d */
[----:B------:R-:W-:Y:S02]  /*15fa0*/  SHF.R.U32.HI R40, RZ, 0x10, R7 ;  /* 0x00000010ff287819 */ /* 0x000fe40000011607 */
[----:B------:R-:W-:Y:S02]  /*15fb0*/  LOP3.LUT R45, R41, 0xff000000, R15, 0xf8, !PT ;  /* 0xff000000292d7812 */ /* 0x000fe400078ef80f */
[----:B------:R-:W-:-:S02]  /*15fc0*/  LOP3.LUT R48, R43, 0xff000000, R4, 0xf8, !PT ;  /* 0xff0000002b307812 */ /* 0x000fc400078ef804 */
[----:B------:R-:W-:Y:S02]  /*15fd0*/  F2FP.F16.E4M3.UNPACK_B R43, R47 ;  /* 0x0000002fff2b723e */ /* 0x000fe400020006ff */
[----:B0-----:R-:W-:Y:S02]  /*15fe0*/  F2FP.F16.E4M3.UNPACK_B R15, R33 ;  /* 0x00000021ff0f723e */ /* 0x001fe400020006ff */
[----:B------:R-:W-:Y:S01]  /*15ff0*/  LOP3.LUT R38, R38, 0xff, RZ, 0xc0, !PT ;  /* 0x000000ff26267812 */ /* 0x000fe200078ec0ff */
[----:B------:R-:W-:Y:S01]  /*16000*/  HADD2.F32 R50, -RZ, R43.H0_H0 ;  /* 0x2000002bff327230 */ /* 0x000fe20000004100 */
[----:B------:R-:W-:Y:S01]  /*16010*/  LOP3.LUT R42, R37, 0xff000000, R12, 0xf8, !PT ;  /* 0xff000000252a7812 */ /* 0x000fe200078ef80c */
[--C-:B------:R-:W-:Y:S01]  /*16020*/  HADD2.F32 R5, -RZ, R15.reuse.H0_H0 ;  /* 0x2000000fff057230 */ /* 0x100fe20000004100 */
[----:B------:R-:W-:Y:S01]  /*16030*/  F2FP.F16.E4M3.UNPACK_B R20, R21 ;  /* 0x00000015ff14723e */ /* 0x000fe200020006ff */
[----:B------:R-:W-:Y:S01]  /*16040*/  HADD2.F32 R15, -RZ, R15.H1_H1 ;  /* 0x3000000fff0f7230 */ /* 0x000fe20000004100 */
[----:B------:R-:W-:-:S02]  /*16050*/  LOP3.LUT R40, R40, 0xff, RZ, 0xc0, !PT ;  /* 0x000000ff28287812 */ /* 0x000fc400078ec0ff */
[----:B------:R-:W-:Y:S01]  /*16060*/  LOP3.LUT R12, R39, 0xff000000, R14, 0xf8, !PT ;  /* 0xff000000270c7812 */ /* 0x000fe200078ef80e */
[----:B------:R-:W-:Y:S01]  /*16070*/  HADD2.F32 R46, -RZ, R20.H0_H0 ;  /* 0x20000014ff2e7230 */ /* 0x000fe20000004100 */
[----:B------:R-:W-:Y:S02]  /*16080*/  PRMT R49, R38, 0x7054, R49 ;  /* 0x0000705426317816 */ /* 0x000fe40000000031 */
[----:B------:R-:W-:Y:S02]  /*16090*/  PRMT R51, R40, 0x7054, R51 ;  /* 0x0000705428337816 */ /* 0x000fe40000000033 */
[-C--:B------:R-:W-:Y:S01]  /*160a0*/  F2FP.F16.E4M3.UNPACK_B R39, R35.reuse ;  /* 0x00000023ff27723e */ /* 0x080fe200020006ff */
[----:B------:R-:W-:Y:S01]  /*160b0*/  FMUL.FTZ R41, R5, R46 ;  /* 0x0000002e05297220 */ /* 0x000fe20000410000 */
[----:B------:R-:W-:Y:S02]  /*160c0*/  F2FP.F16.E4M3.UNPACK_B R40, R35.H1 ;  /* 0x00000023ff28723e */ /* 0x000fe400030006ff */
[----:B------:R-:W-:-:S02]  /*160d0*/  F2FP.F16.E4M3.UNPACK_B R35, R32.H1 ;  /* 0x00000020ff23723e */ /* 0x000fc400030006ff */
[----:B------:R-:W-:Y:S02]  /*160e0*/  F2FP.F16.E4M3.UNPACK_B R47, R47.H1 ;  /* 0x0000002fff2f723e */ /* 0x000fe400030006ff */
[----:B------:R-:W-:Y:S02]  /*160f0*/  LOP3.LUT R6, R49, 0xff000000, R6, 0xf8, !PT ;  /* 0xff00000031067812 */ /* 0x000fe400078ef806 */
[----:B------:R-:W-:Y:S01]  /*16100*/  LOP3.LUT R51, R51, 0xff000000, R7, 0xf8, !PT ;  /* 0xff00000033337812 */ /* 0x000fe200078ef807 */
[----:B------:R-:W-:Y:S01]  /*16110*/  HADD2.F32 R49, -RZ, R47.H0_H0 ;  /* 0x2000002fff317230 */ /* 0x000fe20000004100 */
[-C--:B------:R-:W-:Y:S02]  /*16120*/  F2FP.F16.E4M3.UNPACK_B R7, R34.reuse ;  /* 0x00000022ff07723e */ /* 0x080fe400020006ff */
[----:B------:R-:W-:Y:S01]  /*16130*/  F2FP.F16.E4M3.UNPACK_B R34, R34.H1 ;  /* 0x00000022ff22723e */ /* 0x000fe200030006ff */
[----:B----4-:R-:W0:Y:S02]  /*16140*/  LDS.128 R28, [R61+0x1e200] ;  /* 0x01e200003d1c7984 */ /* 0x010e240000000c00 */
[----:B0-----:R-:W-:-:S02]  /*16150*/  F2FP.F16.E4M3.UNPACK_B R14, R29 ;  /* 0x0000001dff0e723e */ /* 0x001fc400020006ff */
[----:B------:R-:W-:Y:S02]  /*16160*/  F2FP.F16.E4M3.UNPACK_B R36, R29.H1 ;  /* 0x0000001dff24723e */ /* 0x000fe400030006ff */
[-C--:B------:R-:W-:Y:S01]  /*16170*/  F2FP.F16.E4M3.UNPACK_B R37, R31.reuse ;  /* 0x0000001fff25723e */ /* 0x080fe200020006ff */
[----:B------:R-:W-:Y:S01]  /*16180*/  HADD2.F32 R13, -RZ, R14.H0_H0 ;  /* 0x2000000eff0d7230 */ /* 0x000fe20000004100 */
[----:B------:R-:W-:Y:S02]  /*16190*/  F2FP.F16.E4M3.UNPACK_B R38, R31.H1 ;  /* 0x0000001fff26723e */ /* 0x000fe400030006ff */
[-C--:B------:R-:W-:Y:S02]  /*161a0*/  F2FP.F16.E4M3.UNPACK_B R29, R28.reuse ;  /* 0x0000001cff1d723e */ /* 0x080fe400020006ff */
[----:B------:R-:W-:Y:S02]  /*161b0*/  F2FP.F16.E4M3.UNPACK_B R31, R28.H1 ;  /* 0x0000001cff1f723e */ /* 0x000fe400030006ff */
[----:B------:R-:W-:-:S02]  /*161c0*/  F2FP.F16.E4M3.UNPACK_B R28, R33.H1 ;  /* 0x00000021ff1c723e */ /* 0x000fc400030006ff */
[----:B------:R-:W-:Y:S01]  /*161d0*/  F2FP.F16.E4M3.UNPACK_B R33, R32 ;  /* 0x00000020ff21723e */ /* 0x000fe200020006ff */
[----:B------:R-:W-:Y:S01]  /*161e0*/  FMUL.FTZ R32, R5, R50 ;  /* 0x0000003205207220 */ /* 0x000fe20000410000 */
[-C--:B------:R-:W-:Y:S02]  /*161f0*/  F2FP.F16.E4M3.UNPACK_B R4, R30.reuse ;  /* 0x0000001eff04723e */ /* 0x080fe400020006ff */
[----:B------:R-:W-:Y:S01]  /*16200*/  F2FP.F16.E4M3.UNPACK_B R30, R30.H1 ;  /* 0x0000001eff1e723e */ /* 0x000fe200030006ff */
[C---:B------:R-:W-:Y:S01]  /*16210*/  FFMA.FTZ R5, R13.reuse, R46, -R32 ;  /* 0x0000002e0d057223 */ /* 0x040fe20000010820 */
[----:B------:R-:W-:Y:S01]  /*16220*/  F2FP.F16.E4M3.UNPACK_B R32, R21.H1 ;  /* 0x00000015ff20723e */ /* 0x000fe200030006ff */
[----:B------:R-:W-:Y:S01]  /*16230*/  FFMA.FTZ R13, R13, R50, R41 ;  /* 0x000000320d0d7223 */ /* 0x000fe20000010029 */
[----:B------:R-:W-:Y:S02]  /*16240*/  HADD2.F32 R41, -RZ, R20.H1_H1 ;  /* 0x30000014ff297230 */ /* 0x000fe40000004100 */
[----:B------:R-:W-:-:S02]  /*16250*/  HADD2.F32 R46, -RZ, R43.H1_H1 ;  /* 0x3000002bff2e7230 */ /* 0x000fc40000004100 */
[----:B------:R-:W-:Y:S02]  /*16260*/  HADD2.F32 R20, -RZ, R14.H1_H1 ;  /* 0x3000000eff147230 */ /* 0x000fe40000004100 */
[----:B------:R-:W-:Y:S02]  /*16270*/  HADD2.F32 R14, -RZ, R28.H0_H0 ;  /* 0x2000001cff0e7230 */ /* 0x000fe40000004100 */
[C---:B------:R-:W-:Y:S01]  /*16280*/  FMUL.FTZ R53, R15.reuse, R46 ;  /* 0x0000002e0f357220 */ /* 0x040fe20000410000 */
[----:B------:R-:W-:Y:S02]  /*16290*/  HADD2.F32 R43, -RZ, R32.H0_H0 ;  /* 0x20000020ff2b7230 */ /* 0x000fe40000004100 */
[----:B------:R-:W-:Y:S01]  /*162a0*/  FMUL.FTZ R15, R15, R41 ;  /* 0x000000290f0f7220 */ /* 0x000fe20000410000 */
[----:B------:R-:W-:Y:S02]  /*162b0*/  HADD2.F32 R21, -RZ, R36.H0_H0 ;  /* 0x20000024ff157230 */ /* 0x000fe40000004100 */
[----:B------:R-:W-:Y:S01]  /*162c0*/  FMUL.FTZ R50, R14, R49 ;  /* 0x000000310e327220 */ /* 0x000fe20000410000 */
[----:B------:R-:W-:-:S02]  /*162d0*/  HADD2.F32 R28, -RZ, R28.H1_H1 ;  /* 0x3000001cff1c7230 */ /* 0x000fc40000004100 */
[----:B------:R-:W-:Y:S01]  /*162e0*/  FMUL.FTZ R52, R14, R43 ;  /* 0x0000002b0e347220 */ /* 0x000fe20000410000 */
[C---:B------:R-:W-:Y:S01]  /*162f0*/  FFMA.FTZ R14, R20.reuse, R41, -R53 ;  /* 0x00000029140e7223 */ /* 0x040fe20000010835 */
[----:B------:R-:W-:Y:S01]  /*16300*/  FFMA.FTZ R20, R20, R46, R15 ;  /* 0x0000002e14147223 */ /* 0x000fe2000001000f */
[C---:B------:R-:W-:Y:S01]  /*16310*/  FFMA.FTZ R15, R21.reuse, R43, -R50 ;  /* 0x0000002b150f7223 */ /* 0x040fe20000010832 */
[----:B------:R-:W-:Y:S01]  /*16320*/  FFMA.FTZ R21, R21, R49, R52 ;  /* 0x0000003115157223 */ /* 0x000fe20000010034 */
[----:B------:R-:W-:Y:S01]  /*16330*/  F2FP.F16.E4M3.UNPACK_B R50, R51 ;  /* 0x00000033ff32723e */ /* 0x000fe200020006ff */
[----:B------:R-:W-:Y:S01]  /*16340*/  HADD2.F32 R49, -RZ, R47.H1_H1 ;  /* 0x3000002fff317230 */ /* 0x000fe20000004100 */
[----:B------:R-:W-:Y:S01]  /*16350*/  F2FP.F16.E4M3.UNPACK_B R46, R45 ;  /* 0x0000002dff2e723e */ /* 0x000fe200020006ff */
[----:B------:R-:W-:Y:S01]  /*16360*/  HADD2.F32 R43, -RZ, R32.H1_H1 ;  /* 0x30000020ff2b7230 */ /* 0x000fe20000004100 */
[----:B------:R-:W-:Y:S01]  /*16370*/  F2FP.F16.E4M3.UNPACK_B R51, R51.H1 ;  /* 0x00000033ff33723e */ /* 0x000fe200030006ff */
[----:B------:R-:W-:-:S02]  /*16380*/  HADD2.F32 R52, -RZ, R50.H0_H0 ;  /* 0x20000032ff347230 */ /* 0x000fc40000004100 */
[C---:B------:R-:W-:Y:S01]  /*16390*/  FMUL.FTZ R53, R28.reuse, R49 ;  /* 0x000000311c357220 */ /* 0x040fe20000410000 */
[----:B------:R-:W-:Y:S02]  /*163a0*/  HADD2.F32 R41, -RZ, R39.H0_H0 ;  /* 0x20000027ff297230 */ /* 0x000fe40000004100 */
[----:B------:R-:W-:Y:S01]  /*163b0*/  FMUL.FTZ R28, R28, R43 ;  /* 0x0000002b1c1c7220 */ /* 0x000fe20000410000 */
[----:B------:R-:W-:Y:S01]  /*163c0*/  HADD2.F32 R36, -RZ, R36.H1_H1 ;  /* 0x30000024ff247230 */ /* 0x000fe20000004100 */
[----:B------:R-:W-:Y:S01]  /*163d0*/  F2FP.F16.E4M3.UNPACK_B R45, R45.H1 ;  /* 0x0000002dff2d723e */ /* 0x000fe200030006ff */
[----:B------:R-:W-:Y:S02]  /*163e0*/  HADD2.F32 R47, -RZ, R46.H0_H0 ;  /* 0x2000002eff2f7230 */ /* 0x000fe40000004100 */
[C---:B------:R-:W-:Y:S01]  /*163f0*/  FMUL.FTZ R55, R41.reuse, R52 ;  /* 0x0000003429377220 */ /* 0x040fe20000410000 */
[----:B------:R-:W-:Y:S02]  /*16400*/  HADD2.F32 R32, -RZ, R37.H0_H0 ;  /* 0x20000025ff207230 */ /* 0x000fe40000004100 */
[C---:B------:R-:W-:Y:S01]  /*16410*/  FFMA.FTZ R54, R36.reuse, R43, -R53 ;  /* 0x0000002b24367223 */ /* 0x040fe20000010835 */
[----:B------:R-:W-:Y:S01]  /*16420*/  FFMA.FTZ R56, R36, R49, R28 ;  /* 0x0000003124387223 */ /* 0x000fe2000001001c */
[----:B------:R-:W-:Y:S01]  /*16430*/  FMUL.FTZ R41, R41, R47 ;  /* 0x0000002f29297220 */ /* 0x000fe20000410000 */
[----:B------:R-:W-:-:S02]  /*16440*/  HADD2.F32 R50, -RZ, R50.H1_H1 ;  /* 0x30000032ff327230 */ /* 0x000fc40000004100 */
[C---:B------:R-:W-:Y:S01]  /*16450*/  FFMA.FTZ R28, R32.reuse, R47, -R55 ;  /* 0x0000002f201c7223 */ /* 0x040fe20000010837 */
[----:B------:R-:W-:Y:S02]  /*16460*/  HADD2.F32 R39, -RZ, R39.H1_H1 ;  /* 0x30000027ff277230 */ /* 0x000fe40000004100 */
[----:B------:R-:W-:Y:S01]  /*16470*/  FFMA.FTZ R52, R32, R52, R41 ;  /* 0x0000003420347223 */ /* 0x000fe20000010029 */
[----:B------:R-:W-:Y:S01]  /*16480*/  HADD2.F32 R43, -RZ, R51.H0_H0 ;  /* 0x20000033ff2b7230 */ /* 0x000fe20000004100 */
[----:B------:R-:W-:Y:S01]  /*16490*/  F2FP.SATFINITE.E4M3.F32.PACK_AB_MERGE_C R15, R54, R15, RZ ;  /* 0x0000000f360f723e */ /* 0x000fe200048070ff */
[----:B------:R-:W-:Y:S02]  /*164a0*/  HADD2.F32 R36, -RZ, R40.H0_H0 ;  /* 0x20000028ff247230 */ /* 0x000fe40000004100 */
[----:B------:R-:W-:Y:S01]  /*164b0*/  FMUL.FTZ R58, R39, R50 ;  /* 0x00000032273a7220 */ /* 0x000fe20000410000 */
[----:B------:R-:W-:Y:S01]  /*164c0*/  HADD2.F32 R46, -RZ, R46.H1_H1 ;  /* 0x3000002eff2e7230 */ /* 0x000fe20000004100 */
[----:B------:R-:W-:Y:S01]  /*164d0*/  F2FP.SATFINITE.E4M3.F32.PACK_AB_MERGE_C R21, R56, R21, RZ ;  /* 0x000000153815723e */ /* 0x000fe200048070ff */
[----:B------:R-:W-:-:S02]  /*164e0*/  HADD2.F32 R41, -RZ, R45.H0_H0 ;  /* 0x2000002dff297230 */ /* 0x000fc40000004100 */
[C---:B------:R-:W-:Y:S01]  /*164f0*/  FMUL.FTZ R47, R36.reuse, R43 ;  /* 0x0000002b242f7220 */ /* 0x040fe20000410000 */
[----:B------:R-:W-:Y:S02]  /*16500*/  HADD2.F32 R32, -RZ, R38.H0_H0 ;  /* 0x20000026ff207230 */ /* 0x000fe40000004100 */
[----:B------:R-:W-:Y:S01]  /*16510*/  FMUL.FTZ R39, R39, R46 ;  /* 0x0000002e27277220 */ /* 0x000fe20000410000 */
[----:B------:R-:W-:Y:S02]  /*16520*/  HADD2.F32 R37, -RZ, R37.H1_H1 ;  /* 0x30000025ff257230 */ /* 0x000fe40000004100 */
[-C--:B------:R-:W-:Y:S01]  /*16530*/  FMUL.FTZ R36, R36, R41.reuse ;  /* 0x0000002924247220 */ /* 0x080fe20000410000 */
[----:B------:R-:W-:Y:S02]  /*16540*/  HADD2.F32 R51, -RZ, R51.H1_H1 ;  /* 0x30000033ff337230 */ /* 0x000fe40000004100 */
[C---:B------:R-:W-:Y:S01]  /*16550*/  FFMA.FTZ R55, R32.reuse, R41, -R47 ;  /* 0x0000002920377223 */ /* 0x040fe2000001082f */
[----:B------:R-:W-:Y:S01]  /*16560*/  F2FP.F16.E4M3.UNPACK_B R41, R48.H1 ;  /* 0x00000030ff29723e */ /* 0x000fe200030006ff */
[C---:B------:R-:W-:Y:S01]  /*16570*/  FFMA.FTZ R49, R37.reuse, R46, -R58 ;  /* 0x0000002e25317223 */ /* 0x040fe2000001083a */
[----:B------:R-:W-:Y:S01]  /*16580*/  FFMA.FTZ R53, R37, R50, R39 ;  /* 0x0000003225357223 */ /* 0x000fe20000010027 */
[----:B------:R-:W-:Y:S01]  /*16590*/  F2FP.F16.E4M3.UNPACK_B R37, R42.H1 ;  /* 0x0000002aff25723e */ /* 0x000fe200030006ff */
[----:B------:R-:W-:Y:S01]  /*165a0*/  FFMA.FTZ R57, R32, R43, R36 ;  /* 0x0000002b20397223 */ /* 0x000fe20000010024 */
[----:B------:R-:W-:Y:S01]  /*165b0*/  HADD2.F32 R40, -RZ, R40.H1_H1 ;  /* 0x30000028ff287230 */ /* 0x000fe20000004100 */
[----:B------:R-:W-:Y:S01]  /*165c0*/  F2FP.F16.E4M3.UNPACK_B R48, R48 ;  /* 0x00000030ff30723e */ /* 0x000fe200020006ff */
[----:B------:R-:W-:Y:S01]  /*165d0*/  HADD2.F32 R45, -RZ, R45.H1_H1 ;  /* 0x3000002dff2d7230 */ /* 0x000fe20000004100 */
[----:B------:R-:W-:Y:S01]  /*165e0*/  F2FP.F16.E4M3.UNPACK_B R42, R42 ;  /* 0x0000002aff2a723e */ /* 0x000fe200020006ff */
[----:B------:R-:W-:-:S02]  /*165f0*/  HADD2.F32 R43, -RZ, R41.H0_H0 ;  /* 0x20000029ff2b7230 */ /* 0x000fc40000004100 */
[C---:B------:R-:W-:Y:S01]  /*16600*/  FMUL.FTZ R59, R40.reuse, R51 ;  /* 0x00000033283b7220 */ /* 0x040fe20000410000 */
[----:B------:R-:W-:Y:S02]  /*16610*/  HADD2.F32 R36, -RZ, R35.H0_H0 ;  /* 0x20000023ff247230 */ /* 0x000fe40000004100 */
[----:B------:R-:W-:Y:S01]  /*16620*/  FMUL.FTZ R40, R40, R45 ;  /* 0x0000002d28287220 */ /* 0x000fe20000410000 */
[----:B------:R-:W-:Y:S01]  /*16630*/  HADD2.F32 R39, -RZ, R37.H0_H0 ;  /* 0x20000025ff277230 */ /* 0x000fe20000004100 */
[----:B------:R-:W-:Y:S01]  /*16640*/  F2FP.SATFINITE.E4M3.F32.PACK_AB_MERGE_C R5, R14, R5, R15 ;  /* 0x000000050e05723e */ /* 0x000fe2000480700f */
[----:B------:R-:W-:Y:S02]  /*16650*/  HADD2.F32 R38, -RZ, R38.H1_H1 ;  /* 0x30000026ff267230 */ /* 0x000fe40000004100 */
[C---:B------:R-:W-:Y:S01]  /*16660*/  FMUL.FTZ R47, R36.reuse, R43 ;  /* 0x0000002b242f7220 */ /* 0x040fe20000410000 */
[----:B------:R-:W-:Y:S02]  /*16670*/  HADD2.F32 R32, -RZ, R31.H0_H0 ;  /* 0x2000001fff207230 */ /* 0x000fe40000004100 */
[----:B------:R-:W-:Y:S01]  /*16680*/  FMUL.FTZ R36, R36, R39 ;  /* 0x0000002724247220 */ /* 0x000fe20000410000 */
[----:B------:R-:W-:-:S02]  /*16690*/  HADD2.F32 R35, -RZ, R35.H1_H1 ;  /* 0x30000023ff237230 */ /* 0x000fc40000004100 */
[C---:B------:R-:W-:Y:S01]  /*166a0*/  FFMA.FTZ R58, R38.reuse, R45, -R59 ;  /* 0x0000002d263a7223 */ /* 0x040fe2000001083b */
[----:B------:R-:W-:Y:S01]  /*166b0*/  FFMA.FTZ R60, R38, R51, R40 ;  /* 0x00000033263c7223 */ /* 0x000fe20000010028 */
[C---:B------:R-:W-:Y:S01]  /*166c0*/  FFMA.FTZ R43, R32.reuse, R43, R36 ;  /* 0x0000002b202b7223 */ /* 0x040fe20000010024 */
[----:B------:R-:W-:Y:S02]  /*166d0*/  HADD2.F32 R38, -RZ, R41.H1_H1 ;  /* 0x30000029ff267230 */ /* 0x000fe40000004100 */
[----:B------:R-:W-:Y:S01]  /*166e0*/  FFMA.FTZ R47, R32, R39, -R47 ;  /* 0x00000027202f7223 */ /* 0x000fe2000001082f */
[----:B------:R-:W-:Y:S01]  /*166f0*/  HADD2.F32 R36, -RZ, R37.H1_H1 ;  /* 0x30000025ff247230 */ /* 0x000fe20000004100 */
[----:B------:R-:W-:Y:S01]  /*16700*/  F2FP.SATFINITE.E4M3.F32.PACK_AB_MERGE_C R57, R60, R57, RZ ;  /* 0x000000393c39723e */ /* 0x000fe200048070ff */
[----:B------:R-:W-:Y:S02]  /*16710*/  HADD2.F32 R31, -RZ, R31.H1_H1 ;  /* 0x3000001fff1f7230 */ /* 0x000fe40000004100 */
[----:B------:R-:W-:Y:S01]  /*16720*/  FMUL.FTZ R40, R35, R38 ;  /* 0x0000002623287220 */ /* 0x000fe20000410000 */
[----:B------:R-:W-:-:S02]  /*16730*/  HADD2.F32 R37, -RZ, R48.H0_H0 ;  /* 0x20000030ff257230 */ /* 0x000fc40000004100 */
[-C--:B------:R-:W-:Y:S01]  /*16740*/  FMUL.FTZ R35, R35, R36.reuse ;  /* 0x0000002423237220 */ /* 0x080fe20000410000 */
[----:B------:R-:W-:Y:S02]  /*16750*/  HADD2.F32 R32, -RZ, R33.H0_H0 ;  /* 0x20000021ff207230 */ /* 0x000fe40000004100 */
[C---:B------:R-:W-:Y:S01]  /*16760*/  FFMA.FTZ R40, R31.reuse, R36, -R40 ;  /* 0x000000241f287223 */ /* 0x040fe20000010828 */
[----:B------:R-:W-:Y:S02]  /*16770*/  HADD2.F32 R48, -RZ, R48.H1_H1 ;  /* 0x30000030ff307230 */ /* 0x000fe40000004100 */
[----:B------:R-:W-:Y:S01]  /*16780*/  FFMA.FTZ R46, R31, R38, R35 ;  /* 0x000000261f2e7223 */ /* 0x000fe20000010023 */
[----:B------:R-:W-:Y:S02]  /*16790*/  HADD2.F32 R35, -RZ, R42.H0_H0 ;  /* 0x2000002aff237230 */ /* 0x000fe40000004100 */
[----:B------:R-:W-:Y:S01]  /*167a0*/  FMUL.FTZ R36, R32, R37 ;  /* 0x0000002520247220 */ /* 0x000fe20000410000 */
[----:B------:R-:W-:Y:S01]  /*167b0*/  HADD2.F32 R31, -RZ, R29.H0_H0 ;  /* 0x2000001dff1f7230 */ /* 0x000fe20000004100 */
[----:B------:R-:W-:Y:S01]  /*167c0*/  F2FP.SATFINITE.E4M3.F32.PACK_AB_MERGE_C R13, R20, R13, R21 ;  /* 0x0000000d140d723e */ /* 0x000fe20004807015 */
[----:B------:R-:W-:-:S02]  /*167d0*/  HADD2.F32 R33, -RZ, R33.H1_H1 ;  /* 0x30000021ff217230 */ /* 0x000fc40000004100 */
[-C--:B------:R-:W-:Y:S01]  /*167e0*/  FMUL.FTZ R32, R32, R35.reuse ;  /* 0x0000002320207220 */ /* 0x080fe20000410000 */
[----:B------:R-:W-:Y:S02]  /*167f0*/  HADD2.F32 R42, -RZ, R42.H1_H1 ;  /* 0x3000002aff2a7230 */ /* 0x000fe40000004100 */
[C---:B------:R-:W-:Y:S01]  /*16800*/  FFMA.FTZ R39, R31.reuse, R35, -R36 ;  /* 0x000000231f277223 */ /* 0x040fe20000010824 */
[----:B------:R-:W-:Y:S02]  /*16810*/  HADD2.F32 R29, -RZ, R29.H1_H1 ;  /* 0x3000001dff1d7230 */ /* 0x000fe40000004100 */
[----:B------:R-:W-:Y:S01]  /*16820*/  FFMA.FTZ R37, R31, R37, R32 ;  /* 0x000000251f257223 */ /* 0x000fe20000010020 */
[----:B------:R-:W-:Y:S01]  /*16830*/  F2FP.F16.E4M3.UNPACK_B R35, R6.H1 ;  /* 0x00000006ff23723e */ /* 0x000fe200030006ff */
[C---:B------:R-:W-:Y:S01]  /*16840*/  FMUL.FTZ R36, R33.reuse, R48 ;  /* 0x0000003021247220 */ /* 0x040fe20000410000 */
[----:B------:R-:W-:Y:S01]  /*16850*/  F2FP.F16.E4M3.UNPACK_B R32, R12.H1 ;  /* 0x0000000cff20723e */ /* 0x000fe200030006ff */
[----:B------:R-:W-:Y:S01]  /*16860*/  FMUL.FTZ R33, R33, R42 ;  /* 0x0000002a21217220 */ /* 0x000fe20000410000 */
[----:B------:R-:W-:-:S02]  /*16870*/  HADD2.F32 R31, -RZ, R34.H0_H0 ;  /* 0x20000022ff1f7230 */ /* 0x000fc40000004100 */
[C---:B------:R-:W-:Y:S01]  /*16880*/  FFMA.FTZ R42, R29.reuse, R42, -R36 ;  /* 0x0000002a1d2a7223 */ /* 0x040fe20000010824 */
[--C-:B------:R-:W-:Y:S02]  /*16890*/  HADD2.F32 R38, -RZ, R35.reuse.H0_H0 ;  /* 0x20000023ff267230 */ /* 0x100fe40000004100 */
[----:B------:R-:W-:Y:S01]  /*168a0*/  FFMA.FTZ R48, R29, R48, R33 ;  /* 0x000000301d307223 */ /* 0x000fe20000010021 */
[----:B------:R-:W-:Y:S01]  /*168b0*/  HADD2.F32 R36, -RZ, R32.H0_H0 ;  /* 0x20000020ff247230 */ /* 0x000fe20000004100 */
[----:B------:R-:W-:Y:S01]  /*168c0*/  F2FP.F16.E4M3.UNPACK_B R12, R12 ;  /* 0x0000000cff0c723e */ /* 0x000fe200020006ff */
[----:B------:R-:W-:Y:S01]  /*168d0*/  HADD2.F32 R35, -RZ, R35.H1_H1 ;  /* 0x30000023ff237230 */ /* 0x000fe20000004100 */
[----:B------:R-:W-:Y:S01]  /*168e0*/  F2FP.F16.E4M3.UNPACK_B R6, R6 ;  /* 0x00000006ff06723e */ /* 0x000fe200020006ff */
[----:B------:R-:W-:Y:S02]  /*168f0*/  HADD2.F32 R34, -RZ, R34.H1_H1 ;  /* 0x30000022ff227230 */ /* 0x000fe40000004100 */
[----:B------:R-:W-:Y:S01]  /*16900*/  FMUL.FTZ R50, R31, R36 ;  /* 0x000000241f327220 */ /* 0x000fe20000410000 */
[----:B------:R-:W-:-:S02]  /*16910*/  HADD2.F32 R33, -RZ, R32.H1_H1 ;  /* 0x30000020ff217230 */ /* 0x000fc40000004100 */
[----:B------:R-:W-:Y:S01]  /*16920*/  FMUL.FTZ R32, R31, R38 ;  /* 0x000000261f207220 */ /* 0x000fe20000410000 */
[--C-:B------:R-:W-:Y:S02]  /*16930*/  HADD2.F32 R29, -RZ, R30.reuse.H0_H0 ;  /* 0x2000001eff1d7230 */ /* 0x100fe40000004100 */
[C---:B------:R-:W-:Y:S01]  /*16940*/  FMUL.FTZ R31, R34.reuse, R35 ;  /* 0x00000023221f7220 */ /* 0x040fe20000410000 */
[----:B------:R-:W-:Y:S02]  /*16950*/  HADD2.F32 R30, -RZ, R30.H1_H1 ;  /* 0x3000001eff1e7230 */ /* 0x000fe40000004100 */
[-C--:B------:R-:W-:Y:S01]  /*16960*/  FMUL.FTZ R34, R34, R33.reuse ;  /* 0x0000002122227220 */ /* 0x080fe20000410000 */
[----:B------:R-:W-:Y:S01]  /*16970*/  F2FP.SATFINITE.E4M3.F32.PACK_AB_MERGE_C R15, R53, R52, R57 ;  /* 0x00000034350f723e */ /* 0x000fe20004807039 */
[C---:B------:R-:W-:Y:S01]  /*16980*/  FFMA.FTZ R36, R29.reuse, R36, -R32 ;  /* 0x000000241d247223 */ /* 0x040fe20000010820 */
[----:B------:R-:W-:Y:S01]  /*16990*/  FFMA.FTZ R50, R29, R38, R50 ;  /* 0x000000261d327223 */ /* 0x000fe20000010032 */
[C---:B------:R-:W-:Y:S01]  /*169a0*/  FFMA.FTZ R41, R30.reuse, R33, -R31 ;  /* 0x000000211e297223 */ /* 0x040fe2000001081f */
[----:B------:R-:W-:Y:S01]  /*169b0*/  FFMA.FTZ R45, R30, R35, R34 ;  /* 0x000000231e2d7223 */ /* 0x000fe20000010022 */
[----:B------:R-:W-:-:S02]  /*169c0*/  HADD2.F32 R29, -RZ, R12.H0_H0 ;  /* 0x2000000cff1d7230 */ /* 0x000fc40000004100 */
[----:B------:R-:W-:Y:S01]  /*169d0*/  HADD2.F32 R30, -RZ, R12.H1_H1 ;  /* 0x3000000cff1e7230 */ /* 0x000fe20000004100 */
[----:B------:R-:W-:Y:S01]  /*169e0*/  F2FP.SATFINITE.E4M3.F32.PACK_AB_MERGE_C R36, R41, R36, RZ ;  /* 0x000000242924723e */ /* 0x000fe200048070ff */
[--C-:B------:R-:W-:Y:S01]  /*169f0*/  HADD2.F32 R31, -RZ, R6.reuse.H0_H0 ;  /* 0x20000006ff1f7230 */ /* 0x100fe20000004100 */
[----:B------:R-:W-:Y:S01]  /*16a00*/  F2FP.SATFINITE.E4M3.F32.PACK_AB_MERGE_C R45, R45, R50, RZ ;  /* 0x000000322d2d723e */ /* 0x000fe200048070ff */
[--C-:B------:R-:W-:Y:S02]  /*16a10*/  HADD2.F32 R12, -RZ, R7.reuse.H0_H0 ;  /* 0x20000007ff0c7230 */ /* 0x100fe40000004100 */
[----:B------:R-:W-:Y:S02]  /*16a20*/  HADD2.F32 R32, -RZ, R6.H1_H1 ;  /* 0x30000006ff207230 */ /* 0x000fe40000004100 */
[----:B------:R-:W-:Y:S02]  /*16a30*/  HADD2.F32 R7, -RZ, R7.H1_H1 ;  /* 0x30000007ff077230 */ /* 0x000fe40000004100 */
[----:B------:R-:W-:Y:S01]  /*16a40*/  FMUL.FTZ R33, R12, R31 ;  /* 0x0000001f0c217220 */ /* 0x000fe20000410000 */
[----:B------:R-:W-:-:S02]  /*16a50*/  HADD2.F32 R6, -RZ, R4.H0_H0 ;  /* 0x20000004ff067230 */ /* 0x000fc40000004100 */
        /* <DEDUP_REMOVED lines=8> */
[----:B------:R-:W-:Y:S02]  /*16ae0*/  F2FP.SATFINITE.E4M3.F32.PACK_AB_MERGE_C R7, R58, R55, RZ ;  /* 0x000000373a07723e */ /* 0x000fe400048070ff */
[----:B------:R-:W-:-:S02]  /*16af0*/  F2FP.SATFINITE.E4M3.F32.PACK_AB_MERGE_C R4, R40, R47, RZ ;  /* 0x0000002f2804723e */ /* 0x000fc400048070ff */
[----:B------:R-:W-:Y:S02]  /*16b00*/  F2FP.SATFINITE.E4M3.F32.PACK_AB_MERGE_C R12, R46, R43, RZ ;  /* 0x0000002b2e0c723e */ /* 0x000fe400048070ff */
[----:B------:R-:W-:Y:S02]  /*16b10*/  F2FP.SATFINITE.E4M3.F32.PACK_AB_MERGE_C R7, R49, R28, R7 ;  /* 0x0000001c3107723e */ /* 0x000fe40004807007 */
[----:B------:R-:W-:Y:S02]  /*16b20*/  F2FP.SATFINITE.E4M3.F32.PACK_AB_MERGE_C R4, R42, R39, R4 ;  /* 0x000000272a04723e */ /* 0x000fe40004807004 */
[----:B------:R-:W-:Y:S02]  /*16b30*/  F2FP.SATFINITE.E4M3.F32.PACK_AB_MERGE_C R6, R6, R33, R36 ;  /* 0x000000210606723e */ /* 0x000fe40004807024 */
[----:B------:R-:W-:Y:S02]  /*16b40*/  F2FP.SATFINITE.E4M3.F32.PACK_AB_MERGE_C R12, R48, R37, R12 ;  /* 0x00000025300c723e */ /* 0x000fe4000480700c */
[----:B------:R-:W-:Y:S01]  /*16b50*/  F2FP.SATFINITE.E4M3.F32.PACK_AB_MERGE_C R14, R32, R31, R45 ;  /* 0x0000001f200e723e */ /* 0x000fe2000480702d */
[----:B------:R4:W-:Y:S04]  /*16b60*/  STS.128 [R61+0x1e200], R4 ;  /* 0x01e200043d007388 */ /* 0x0009e80000000c00 */
[----:B------:R4:W-:Y:S02]  /*16b70*/  STS.128 [R0+0x1e200], R12 ;  /* 0x01e2000c00007388 */ /* 0x0009e40000000c00 */
.L_x_477:
[----:B------:R-:W-:Y:S05]  /*16b80*/  BSYNC B1 ;  /* 0x0000000000017941 */ /* 0x000fea0003800000 */
.L_x_476:
[----:B------:R-:W-:Y:S05]  /*16b90*/  @P2 BRA `(.L_x_458) ;  /* 0x0000000c00ec2947 */ /* 0x000fea0003800000 */
[----:B------:R-:W2:Y:S01]  /*16ba0*/  LDL R53, [R1+0xc8] ;  /* 0x0000c80001357983 */ /* 0x000ea20000100800 */
[----:B---34-:R-:W-:Y:S01]  /*16bb0*/  IMAD.IADD R0, R22, 0x1, R222 ;  /* 0x0000000116007824 */ /* 0x018fe200078e02de */
[----:B-----5:R-:W-:Y:S02]  /*16bc0*/  SHF.R.U32.HI R4, RZ, 0x8, R24 ;  /* 0x00000008ff047819 */ /* 0x020fe40000011618 */
[----:B------:R-:W-:Y:S02]  /*16bd0*/  SHF.R.U32.HI R12, RZ, 0x8, R26 ;  /* 0x00000008ff0c7819 */ /* 0x000fe4000001161a */
[----:B------:R-:W-:Y:S02]  /*16be0*/  SHF.R.S32.HI R5, RZ, 0x1f, R0 ;  /* 0x0000001fff057819 */ /* 0x000fe40000011400 */
[----:B------:R-:W-:Y:S02]  /*16bf0*/  LOP3.LUT R13, R12, 0xff, RZ, 0xc0, !PT ;  /* 0x000000ff0c0d7812 */ /* 0x000fe400078ec0ff */
[----:B------:R-:W-:-:S02]  /*16c00*/  LEA.HI R5, R5, R0, RZ, 0x4 ;  /* 0x0000000005057211 */ /* 0x000fc400078f20ff */
[----:B------:R-:W-:Y:S02]  /*16c10*/  LOP3.LUT R0, R24, 0xff, RZ, 0xc0, !PT ;  /* 0x000000ff18007812 */ /* 0x000fe400078ec0ff */
[----:B------:R-:W-:Y:S02]  /*16c20*/  SHF.R.S32.HI R6, RZ, 0x4, R5 ;  /* 0x00000004ff067819 */ /* 0x000fe40000011405 */
[----:B------:R-:W-:Y:S02]  /*16c30*/  LOP3.LUT R5, R4, 0xff, RZ, 0xc0, !PT ;  /* 0x000000ff04057812 */ /* 0x000fe400078ec0ff */
[----:B------:R-:W-:Y:S02]  /*16c40*/  LEA.HI R3, R3, R6, RZ, 0x1c ;  /* 0x0000000603037211 */ /* 0x000fe400078fe0ff */
[----:B------:R-:W-:Y:S02]  /*16c50*/  LOP3.LUT R4, R26, 0xff, RZ, 0xc0, !PT ;  /* 0x000000ff1a047812 */ /* 0x000fe400078ec0ff */
[----:B-1----:R-:W-:-:S02]  /*16c60*/  PRMT R21, R5, 0x7604, R0 ;  /* 0x0000760405157816 */ /* 0x002fc40000000000 */
[----:B------:R-:W-:Y:S02]  /*16c70*/  SHF.R.S32.HI R0, RZ, 0x1f, R3 ;  /* 0x0000001fff007819 */ /* 0x000fe40000011403 */
[----:B------:R-:W-:Y:S02]  /*16c80*/  PRMT R29, R13, 0x7604, R4 ;  /* 0x000076040d1d7816 */ /* 0x000fe40000000004 */
[----:B------:R-:W-:Y:S02]  /*16c90*/  LEA.HI R4, R0, R3, RZ, 0x2 ;  /* 0x0000000300047211 */ /* 0x000fe400078f10ff */
[----:B------:R-:W-:Y:S02]  /*16ca0*/  SHF.L.U32 R0, R3, 0x4, RZ ;  /* 0x0000000403007819 */ /* 0x000fe400000006ff */
[----:B------:R-:W-:Y:S01]  /*16cb0*/  SHF.R.U32.HI R7, RZ, 0x8, R25 ;  /* 0x00000008ff077819 */ /* 0x000fe20000011619 */
[----:B------:R-:W-:Y:S01]  /*16cc0*/  IMAD.SHL.U32 R4, R4, 0x800, RZ ;  /* 0x0000080004047824 */ /* 0x000fe200078e00ff */
[----:B------:R-:W-:-:S02]  /*16cd0*/  LOP3.LUT R3, R227, 0x30, R0, 0xf8, !PT ;  /* 0x00000030e3037812 */ /* 0x000fc400078ef800 */
[----:B------:R-:W-:Y:S02]  /*16ce0*/  LOP3.LUT R6, R25, 0xff, RZ, 0xc0, !PT ;  /* 0x000000ff19067812 */ /* 0x000fe400078ec0ff */
[----:B------:R-:W-:Y:S02]  /*16cf0*/  LOP3.LUT R7, R7, 0xff, RZ, 0xc0, !PT ;  /* 0x000000ff07077812 */ /* 0x000fe400078ec0ff */
[----:B------:R-:W-:Y:S02]  /*16d00*/  SHF.R.U32.HI R12, RZ, 0x8, R8 ;  /* 0x00000008ff0c7819 */ /* 0x000fe40000011608 */
[----:B------:R-:W-:Y:S02]  /*16d10*/  LOP3.LUT R3, R3, R228, RZ, 0x3c, !PT ;  /* 0x000000e403037212 */ /* 0x000fe400078e3cff */
[----:B------:R-:W-:Y:S02]  /*16d20*/  LOP3.LUT R0, R4, 0xffffe000, RZ, 0xc0, !PT ;  /* 0xffffe00004007812 */ /* 0x000fe400078ec0ff */
[----:B------:R-:W-:-:S02]  /*16d30*/  PRMT R20, R7, 0x7604, R6 ;  /* 0x0000760407147816 */ /* 0x000fc40000000006 */
[----:B------:R-:W-:Y:S02]  /*16d40*/  SHF.R.U32.HI R6, RZ, 0x8, R27 ;  /* 0x00000008ff067819 */ /* 0x000fe4000001161b */
[----:B------:R-:W-:Y:S02]  /*16d50*/  LOP3.LUT R7, R8, 0xff, RZ, 0xc0, !PT ;  /* 0x000000ff08077812 */ /* 0x000fe400078ec0ff */
[----:B------:R-:W-:Y:S02]  /*16d60*/  LOP3.LUT R12, R12, 0xff, RZ, 0xc0, !PT ;  /* 0x000000ff0c0c7812 */ /* 0x000fe400078ec0ff */
[----:B------:R-:W-:Y:S02]  /*16d70*/  IADD3 R3, R3, R229, R0 ;  /* 0x000000e503037210 */ /* 0x000fe40007ffe000 */
[----:B------:R-:W-:Y:S02]  /*16d80*/  LOP3.LUT R5, R27, 0xff, RZ, 0xc0, !PT ;  /* 0x000000ff1b057812 */ /* 0x000fe400078ec0ff */
[----:B------:R-:W-:Y:S01]  /*16d90*/  LOP3.LUT R6, R6, 0xff, RZ, 0xc0, !PT ;  /* 0x000000ff06067812 */ /* 0x000fe200078ec0ff */
[----:B------:R-:W-:Y:S01]  /*16da0*/  IMAD.IADD R0, R16, 0x1, R3 ;  /* 0x0000000110007824 */ /* 0x000fe200078e0203 */
[----:B------:R-:W-:-:S02]  /*16db0*/  PRMT R35, R12, 0x7604, R7 ;  /* 0x000076040c237816 */ /* 0x000fc40000000007 */
[----:B------:R-:W-:Y:S02]  /*16dc0*/  SHF.R.U32.HI R12, RZ, 0x8, R9 ;  /* 0x00000008ff0c7819 */ /* 0x000fe40000011609 */
[----:B------:R-:W-:Y:S02]  /*16dd0*/  PRMT R28, R6, 0x7604, R5 ;  /* 0x00007604061c7816 */ /* 0x000fe40000000005 */
[----:B------:R-:W-:Y:S02]  /*16de0*/  LOP3.LUT R3, R12, 0xff, RZ, 0xc0, !PT ;  /* 0x000000ff0c037812 */ /* 0x000fe400078ec0ff */
[----:B------:R-:W1:Y:S01]  /*16df0*/  LDS.128 R12, [R0+0x1e200] ;  /* 0x01e20000000c7984 */ /* 0x000e620000000c00 */
[----:B------:R-:W-:Y:S02]  /*16e00*/  SHF.R.U32.HI R32, RZ, 0x8, R10 ;  /* 0x00000008ff207819 */ /* 0x000fe4000001160a */
[----:B------:R-:W-:Y:S02]  /*16e10*/  LOP3.LUT R30, R9, 0xff, RZ, 0xc0, !PT ;  /* 0x000000ff091e7812 */ /* 0x000fe400078ec0ff */
[----:B------:R-:W-:-:S02]  /*16e20*/  LOP3.LUT R31, R10, 0xff, RZ, 0xc0, !PT ;  /* 0x000000ff0a1f7812 */ /* 0x000fc400078ec0ff */
[----:B------:R-:W-:Y:S02]  /*16e30*/  LOP3.LUT R32, R32, 0xff, RZ, 0xc0, !PT ;  /* 0x000000ff20207812 */ /* 0x000fe400078ec0ff */
[----:B------:R-:W-:Y:S02]  /*16e40*/  PRMT R30, R3, 0x7604, R30 ;  /* 0x00007604031e7816 */ /* 0x000fe4000000001e */
[----:B0-----:R-:W-:Y:S02]  /*16e50*/  SHF.R.U32.HI R37, RZ, 0x10, R9 ;  /* 0x00000010ff257819 */ /* 0x001fe40000011609 */
[----:B------:R-:W-:Y:S02]  /*16e60*/  SHF.R.U32.HI R3, RZ, 0x10, R25 ;  /* 0x00000010ff037819 */ /* 0x000fe40000011619 */
[----:B------:R-:W-:Y:S01]  /*16e70*/  PRMT R39, R32, 0x7604, R31 ;  /* 0x0000760420277816 */ /* 0x000fe2000000001f */
[----:B------:R-:W-:Y:S01]  /*16e80*/  IMAD.U32 R37, R37, 0x10000, RZ ;  /* 0x0001000025257824 */ /* 0x000fe200078e00ff */
[----:B------:R-:W-:Y:S01]  /*16e90*/  SHF.R.U32.HI R31, RZ, 0x10, R27 ;  /* 0x00000010ff1f7819 */ /* 0x000fe2000001161b */
[----:B------:R-:W-:Y:S01]  /*16ea0*/  IMAD.U32 R3, R3, 0x10000, RZ ;  /* 0x0001000003037824 */ /* 0x000fe200078e00ff */
[----:B------:R-:W-:-:S02]  /*16eb0*/  SHF.R.U32.HI R34, RZ, 0x8, R11 ;  /* 0x00000008ff227819 */ /* 0x000fc4000001160b */
[----:B------:R-:W-:Y:S01]  /*16ec0*/  LOP3.LUT R33, R11, 0xff, RZ, 0xc0, !PT ;  /* 0x000000ff0b217812 */ /* 0x000fe200078ec0ff */
[----:B------:R-:W-:Y:S01]  /*16ed0*/  IMAD.U32 R31, R31, 0x10000, RZ ;  /* 0x000100001f1f7824 */ /* 0x000fe200078e00ff */
[----:B------:R-:W-:Y:S02]  /*16ee0*/  LOP3.LUT R34, R34, 0xff, RZ, 0xc0, !PT ;  /* 0x000000ff22227812 */ /* 0x000fe400078ec0ff */
[----:B------:R-:W-:Y:S02]  /*16ef0*/  SHF.R.U32.HI R41, RZ, 0x10, R11 ;  /* 0x00000010ff297819 */ /* 0x000fe4000001160b */
[----:B------:R-:W-:Y:S02]  /*16f00*/  LOP3.LUT R37, R30, 0xff0000, R37, 0xf8, !PT ;  /* 0x00ff00001e257812 */ /* 0x000fe400078ef825 */
[----:B------:R-:W-:Y:S02]  /*16f10*/  LOP3.LUT R3, R20, 0xff0000, R3, 0xf8, !PT ;  /* 0x00ff000014037812 */ /* 0x000fe400078ef803 */
[----:B------:R-:W-:-:S02]  /*16f20*/  LOP3.LUT R21, R21, 0xff0000, R24, 0xf8, !PT ;  /* 0x00ff000015157812 */ /* 0x000fc400078ef818 */
[----:B------:R-:W-:Y:S02]  /*16f30*/  PRMT R34, R34, 0x7604, R33 ;  /* 0x0000760422227816 */ /* 0x000fe40000000021 */
[----:B------:R-:W-:Y:S02]  /*16f40*/  SHF.L.U32 R41, R41, 0x10, RZ ;  /* 0x0000001029297819 */ /* 0x000fe400000006ff */
        /* <DEDUP_REMOVED lines=8> */
[----:B------:R-:W-:Y:S02]  /*16fd0*/  LOP3.LUT R36, R35, 0xff000000, R8, 0xf8, !PT ;  /* 0xff00000023247812 */ /* 0x000fe400078ef808 */
[----:B------:R-:W-:-:S02]  /*16fe0*/  LOP3.LUT R34, R33, 0xff000000, R27, 0xf8, !PT ;  /* 0xff00000021227812 */ /* 0x000fc400078ef81b */
[----:B------:R-:W-:Y:S02]  /*16ff0*/  F2FP.F16.E4M3.UNPACK_B R35, R37 ;  /* 0x00000025ff23723e */ /* 0x000fe400020006ff */
[----:B------:R-:W-:Y:S02]  /*17000*/  F2FP.F16.E4M3.UNPACK_B R33, R32 ;  /* 0x00000020ff21723e */ /* 0x000fe400020006ff */
[----:B------:R-:W-:Y:S01]  /*17010*/  LOP3.LUT R20, R29, 0xff000000, R26, 0xf8, !PT ;  /* 0xff0000001d147812 */ /* 0x000fe200078ef81a */
[----:B------:R-:W-:Y:S01]  /*17020*/  HADD2.F32 R38, -RZ, R35.H0_H0 ;  /* 0x20000023ff267230 */ /* 0x000fe20000004100 */
[----:B------:R-:W-:Y:S02]  /*17030*/  LOP3.LUT R8, R39, 0xff000000, R10, 0xf8, !PT ;  /* 0xff00000027087812 */ /* 0x000fe400078ef80a */
[----:B------:R-:W-:Y:S02]  /*17040*/  LOP3.LUT R40, R41, 0xff000000, R11, 0xf8, !PT ;  /* 0xff00000029287812 */ /* 0x000fe400078ef80b */
[----:B-1----:R-:W-:-:S02]  /*17050*/  F2FP.F16.E4M3.UNPACK_B R27, R13.H1 ;  /* 0x0000000dff1b723e */ /* 0x002fc400030006ff */
[-C--:B------:R-:W-:Y:S02]  /*17060*/  F2FP.F16.E4M3.UNPACK_B R29, R15.reuse ;  /* 0x0000000fff1d723e */ /* 0x080fe400020006ff */
[----:B------:R-:W-:Y:S02]  /*17070*/  F2FP.F16.E4M3.UNPACK_B R30, R15.H1 ;  /* 0x0000000fff1e723e */ /* 0x000fe400030006ff */
[----:B------:R-:W-:Y:S02]  /*17080*/  F2FP.F16.E4M3.UNPACK_B R15, R12.H1 ;  /* 0x0000000cff0f723e */ /* 0x000fe400030006ff */
[----:B------:R-:W-:Y:S02]  /*17090*/  F2FP.F16.E4M3.UNPACK_B R37, R37.H1 ;  /* 0x00000025ff25723e */ /* 0x000fe400030006ff */
[----:B------:R-:W-:Y:S02]  /*170a0*/  F2FP.F16.E4M3.UNPACK_B R32, R32.H1 ;  /* 0x00000020ff20723e */ /* 0x000fe400030006ff */
[----:B------:R-:W-:Y:S01]  /*170b0*/  F2FP.F16.E4M3.UNPACK_B R28, R14.H1 ;  /* 0x0000000eff1c723e */ /* 0x000fe200030006ff */
[----:B------:R-:W-:Y:S01]  /*170c0*/  HADD2.F32 R41, -RZ, R37.H0_H0 ;  /* 0x20000025ff297230 */ /* 0x000fe20000004100 */
[----:B--2---:R-:W0:Y:S02]  /*170d0*/  LDS.128 R4, [R53+0x1e200] ;  /* 0x01e2000035047984 */ /* 0x004e240000000c00 */
[----:B0-----:R-:W-:-:S02]  /*170e0*/  F2FP.F16.E4M3.UNPACK_B R3, R6 ;  /* 0x00000006ff03723e */ /* 0x001fc400020006ff */
[----:B------:R-:W-:Y:S02]  /*170f0*/  F2FP.F16.E4M3.UNPACK_B R24, R6.H1 ;  /* 0x00000006ff18723e */ /* 0x000fe400030006ff */
[----:B------:R-:W-:Y:S02]  /*17100*/  F2FP.F16.E4M3.UNPACK_B R6, R13 ;  /* 0x0000000dff06723e */ /* 0x000fe400020006ff */
[-C--:B------:R-:W-:Y:S02]  /*17110*/  F2FP.F16.E4M3.UNPACK_B R25, R7.reuse ;  /* 0x00000007ff19723e */ /* 0x080fe400020006ff */
[----:B------:R-:W-:Y:S02]  /*17120*/  F2FP.F16.E4M3.UNPACK_B R26, R7.H1 ;  /* 0x00000007ff1a723e */ /* 0x000fe400030006ff */
[----:B------:R-:W-:Y:S02]  /*17130*/  F2FP.F16.E4M3.UNPACK_B R10, R5 ;  /* 0x00000005ff0a723e */ /* 0x000fe400020006ff */
[----:B------:R-:W-:-:S02]  /*17140*/  F2FP.F16.E4M3.UNPACK_B R7, R4 ;  /* 0x00000004ff07723e */ /* 0x000fc400020006ff */
[----:B------:R-:W-:Y:S01]  /*17150*/  F2FP.F16.E4M3.UNPACK_B R11, R4.H1 ;  /* 0x00000004ff0b723e */ /* 0x000fe200030006ff */
[----:B------:R-:W-:Y:S01]  /*17160*/  HADD2.F32 R4, -RZ, R6.H0_H0 ;  /* 0x20000006ff047230 */ /* 0x000fe20000004100 */
[----:B------:R-:W-:Y:S01]  /*17170*/  F2FP.F16.E4M3.UNPACK_B R21, R5.H1 ;  /* 0x00000005ff15723e */ /* 0x000fe200030006ff */
[--C-:B------:R-:W-:Y:S01]  /*17180*/  HADD2.F32 R5, -RZ, R33.reuse.H0_H0 ;  /* 0x20000021ff057230 */ /* 0x100fe20000004100 */
[----:B------:R-:W-:Y:S01]  /*17190*/  F2FP.F16.E4M3.UNPACK_B R13, R12 ;  /* 0x0000000cff0d723e */ /* 0x000fe200020006ff */
[----:B------:R-:W-:Y:S02]  /*171a0*/  HADD2.F32 R9, -RZ, R10.H0_H0 ;  /* 0x2000000aff097230 */ /* 0x000fe40000004100 */
[C---:B------:R-:W-:Y:S01]  /*171b0*/  FMUL.FTZ R12, R4.reuse, R38 ;  /* 0x00000026040c7220 */ /* 0x040fe20000410000 */
[----:B------:R-:W-:Y:S02]  /*171c0*/  HADD2.F32 R6, -RZ, R6.H1_H1 ;  /* 0x30000006ff067230 */ /* 0x000fe40000004100 */
[----:B------:R-:W-:Y:S01]  /*171d0*/  FMUL.FTZ R39, R4, R5 ;  /* 0x0000000504277220 */ /* 0x000fe20000410000 */
[----:B------:R-:W-:-:S02]  /*171e0*/  HADD2.F32 R33, -RZ, R33.H1_H1 ;  /* 0x30000021ff217230 */ /* 0x000fc40000004100 */
[C---:B------:R-:W-:Y:S01]  /*171f0*/  FFMA.FTZ R5, R9.reuse, R5, -R12 ;  /* 0x0000000509057223 */ /* 0x040fe2000001080c */
[----:B------:R-:W-:Y:S01]  /*17200*/  F2FP.F16.E4M3.UNPACK_B R4, R14 ;  /* 0x0000000eff04723e */ /* 0x000fe200020006ff */
[----:B------:R-:W-:Y:S01]  /*17210*/  FFMA.FTZ R9, R9, R38, R39 ;  /* 0x0000002609097223 */ /* 0x000fe20000010027 */
[----:B------:R-:W-:Y:S02]  /*17220*/  HADD2.F32 R39, -RZ, R35.H1_H1 ;  /* 0x30000023ff277230 */ /* 0x000fe40000004100 */
[C---:B------:R-:W-:Y:S01]  /*17230*/  FMUL.FTZ R38, R6.reuse, R33 ;  /* 0x0000002106267220 */ /* 0x040fe20000410000 */
[----:B------:R-:W-:Y:S02]  /*17240*/  HADD2.F32 R10, -RZ, R10.H1_H1 ;  /* 0x3000000aff0a7230 */ /* 0x000fe40000004100 */
[----:B------:R-:W-:Y:S02]  /*17250*/  HADD2.F32 R14, -RZ, R27.H0_H0 ;  /* 0x2000001bff0e7230 */ /* 0x000fe40000004100 */
[----:B------:R-:W-:Y:S01]  /*17260*/  FMUL.FTZ R43, R6, R39 ;  /* 0x00000027062b7220 */ /* 0x000fe20000410000 */
[----:B------:R-:W-:-:S02]  /*17270*/  HADD2.F32 R35, -RZ, R32.H0_H0 ;  /* 0x20000020ff237230 */ /* 0x000fc40000004100 */
[----:B------:R-:W-:Y:S02]  /*17280*/  HADD2.F32 R12, -RZ, R21.H0_H0 ;  /* 0x20000015ff0c7230 */ /* 0x000fe40000004100 */
[----:B------:R-:W-:Y:S01]  /*17290*/  FFMA.FTZ R6, R10, R33, -R43 ;  /* 0x000000210a067223 */ /* 0x000fe2000001082b */
[----:B------:R-:W-:Y:S01]  /*172a0*/  FMUL.FTZ R45, R14, R41 ;  /* 0x000000290e2d7220 */ /* 0x000fe20000410000 */
[----:B------:R-:W-:Y:S01]  /*172b0*/  FFMA.FTZ R10, R10, R39, R38 ;  /* 0x000000270a0a7223 */ /* 0x000fe20000010026 */
[----:B------:R-:W-:Y:S01]  /*172c0*/  FMUL.FTZ R14, R14, R35 ;  /* 0x000000230e0e7220 */ /* 0x000fe20000410000 */
[----:B------:R-:W-:Y:S01]  /*172d0*/  F2FP.F16.E4M3.UNPACK_B R39, R40 ;  /* 0x00000028ff27723e */ /* 0x000fe200020006ff */
[----:B------:R-:W-:Y:S01]  /*172e0*/  HADD2.F32 R38, -RZ, R37.H1_H1 ;  /* 0x30000025ff267230 */ /* 0x000fe20000004100 */
[----:B------:R-:W-:Y:S01]  /*172f0*/  F2FP.F16.E4M3.UNPACK_B R33, R34 ;  /* 0x00000022ff21723e */ /* 0x000fe200020006ff */
[----:B------:R-:W-:Y:S02]  /*17300*/  HADD2.F32 R27, -RZ, R27.H1_H1 ;  /* 0x3000001bff1b7230 */ /* 0x000fe40000004100 */
[----:B------:R-:W-:Y:S01]  /*17310*/  FFMA.FTZ R41, R12, R41, R14 ;  /* 0x000000290c297223 */ /* 0x000fe2000001000e */
[----:B------:R-:W-:-:S02]  /*17320*/  HADD2.F32 R32, -RZ, R32.H1_H1 ;  /* 0x30000020ff207230 */ /* 0x000fc40000004100 */
[----:B------:R-:W-:Y:S01]  /*17330*/  FFMA.FTZ R45, R12, R35, -R45 ;  /* 0x000000230c2d7223 */ /* 0x000fe2000001082d */
[----:B------:R-:W-:Y:S02]  /*17340*/  HADD2.F32 R37, -RZ, R39.H0_H0 ;  /* 0x20000027ff257230 */ /* 0x000fe40000004100 */
[C---:B------:R-:W-:Y:S01]  /*17350*/  FMUL.FTZ R42, R27.reuse, R38 ;  /* 0x000000261b2a7220 */ /* 0x040fe20000410000 */
[----:B------:R-:W-:Y:S02]  /*17360*/  HADD2.F32 R14, -RZ, R29.H0_H0 ;  /* 0x2000001dff0e7230 */ /* 0x000fe40000004100 */
[----:B------:R-:W-:Y:S01]  /*17370*/  FMUL.FTZ R27, R27, R32 ;  /* 0x000000201b1b7220 */ /* 0x000fe20000410000 */
[----:B------:R-:W-:Y:S01]  /*17380*/  HADD2.F32 R35, -RZ, R33.H0_H0 ;  /* 0x20000021ff237230 */ /* 0x000fe20000004100 */
[----:B------:R-:W-:Y:S01]  /*17390*/  F2FP.F16.E4M3.UNPACK_B R40, R40.H1 ;  /* 0x00000028ff28723e */ /* 0x000fe200030006ff */
[----:B------:R-:W-:Y:S02]  /*173a0*/  HADD2.F32 R21, -RZ, R21.H1_H1 ;  /* 0x30000015ff157230 */ /* 0x000fe40000004100 */
[----:B------:R-:W-:Y:S01]  /*173b0*/  FMUL.FTZ R43, R14, R37 ;  /* 0x000000250e2b7220 */ /* 0x000fe20000410000 */
[----:B------:R-:W-:-:S02]  /*173c0*/  HADD2.F32 R12, -RZ, R25.H0_H0 ;  /* 0x20000019ff0c7230 */ /* 0x000fc40000004100 */
[----:B------:R-:W-:Y:S01]  /*173d0*/  FMUL.FTZ R14, R14, R35 ;  /* 0x000000230e0e7220 */ /* 0x000fe20000410000 */
[----:B------:R-:W-:Y:S02]  /*173e0*/  HADD2.F32 R29, -RZ, R29.H1_H1 ;  /* 0x3000001dff1d7230 */ /* 0x000fe40000004100 */
[C---:B------:R-:W-:Y:S01]  /*173f0*/  FFMA.FTZ R46, R21.reuse, R38, R27 ;  /* 0x00000026152e7223 */ /* 0x040fe2000001001b */
[----:B------:R-:W-:Y:S01]  /*17400*/  FFMA.FTZ R42, R21, R32, -R42 ;  /* 0x00000020152a7223 */ /* 0x000fe2000001082a */
[----:B------:R-:W-:Y:S02]  /*17410*/  HADD2.F32 R38, -RZ, R39.H1_H1 ;  /* 0x30000027ff267230 */ /* 0x000fe40000004100 */
[----:B------:R-:W-:Y:S01]  /*17420*/  FFMA.FTZ R47, R12, R37, R14 ;  /* 0x000000250c2f7223 */ /* 0x000fe2000001000e */
[----:B------:R-:W-:Y:S01]  /*17430*/  HADD2.F32 R32, -RZ, R33.H1_H1 ;  /* 0x30000021ff207230 */ /* 0x000fe20000004100 */
[----:B------:R-:W-:Y:S01]  /*17440*/  F2FP.F16.E4M3.UNPACK_B R34, R34.H1 ;  /* 0x00000022ff22723e */ /* 0x000fe200030006ff */
[----:B------:R-:W-:-:S02]  /*17450*/  HADD2.F32 R27, -RZ, R40.H0_H0 ;  /* 0x20000028ff1b7230 */ /* 0x000fc40000004100 */
[----:B------:R-:W-:Y:S01]  /*17460*/  FFMA.FTZ R43, R12, R35, -R43 ;  /* 0x000000230c2b7223 */ /* 0x000fe2000001082b */
[----:B------:R-:W-:Y:S02]  /*17470*/  HADD2.F32 R14, -RZ, R30.H0_H0 ;  /* 0x2000001eff0e7230 */ /* 0x000fe40000004100 */
[C---:B------:R-:W-:Y:S01]  /*17480*/  FMUL.FTZ R48, R29.reuse, R38 ;  /* 0x000000261d307220 */ /* 0x040fe20000410000 */
[----:B------:R-:W-:Y:S02]  /*17490*/  HADD2.F32 R25, -RZ, R25.H1_H1 ;  /* 0x30000019ff197230 */ /* 0x000fe40000004100 */
[----:B------:R-:W-:Y:S01]  /*174a0*/  FMUL.FTZ R29, R29, R32 ;  /* 0x000000201d1d7220 */ /* 0x000fe20000410000 */
[----:B------:R-:W-:Y:S02]  /*174b0*/  HADD2.F32 R21, -RZ, R34.H0_H0 ;  /* 0x20000022ff157230 */ /* 0x000fe40000004100 */
[----:B------:R-:W-:Y:S01]  /*174c0*/  FMUL.FTZ R33, R14, R27 ;  /* 0x0000001b0e217220 */ /* 0x000fe20000410000 */
[----:B------:R-:W-:-:S02]  /*174d0*/  HADD2.F32 R12, -RZ, R26.H0_H0 ;  /* 0x2000001aff0c7230 */ /* 0x000fc40000004100 */
[C---:B------:R-:W-:Y:S01]  /*174e0*/  FFMA.FTZ R50, R25.reuse, R38, R29 ;  /* 0x0000002619327223 */ /* 0x040fe2000001001d */
[----:B------:R-:W-:Y:S01]  /*174f0*/  F2FP.F16.E4M3.UNPACK_B R29, R36.H1 ;  /* 0x00000024ff1d723e */ /* 0x000fe200030006ff */
[-C--:B------:R-:W-:Y:S01]  /*17500*/  FMUL.FTZ R14, R14, R21.reuse ;  /* 0x000000150e0e7220 */ /* 0x080fe20000410000 */
[----:B------:R-:W-:Y:S02]  /*17510*/  HADD2.F32 R35, -RZ, R40.H1_H1 ;  /* 0x30000028ff237230 */ /* 0x000fe40000004100 */
[C---:B------:R-:W-:Y:S01]  /*17520*/  FFMA.FTZ R39, R12.reuse, R21, -R33 ;  /* 0x000000150c277223 */ /* 0x040fe20000010821 */
[----:B------:R-:W-:Y:S01]  /*17530*/  F2FP.F16.E4M3.UNPACK_B R21, R31.H1 ;  /* 0x0000001fff15723e */ /* 0x000fe200030006ff */
[----:B------:R-:W-:Y:S01]  /*17540*/  FFMA.FTZ R49, R12, R27, R14 ;  /* 0x0000001b0c317223 */ /* 0x000fe2000001000e */
[----:B------:R-:W-:Y:S02]  /*17550*/  HADD2.F32 R30, -RZ, R30.H1_H1 ;  /* 0x3000001eff1e7230 */ /* 0x000fe40000004100 */
[----:B------:R-:W-:Y:S01]  /*17560*/  FFMA.FTZ R48, R25, R32, -R48 ;  /* 0x0000002019307223 */ /* 0x000fe20000010830 */
[----:B------:R-:W-:Y:S01]  /*17570*/  HADD2.F32 R27, -RZ, R34.H1_H1 ;  /* 0x30000022ff1b7230 */ /* 0x000fe20000004100 */
[----:B------:R-:W-:Y:S01]  /*17580*/  F2FP.F16.E4M3.UNPACK_B R36, R36 ;  /* 0x00000024ff24723e */ /* 0x000fe200020006ff */
[----:B------:R-:W-:-:S02]  /*17590*/  HADD2.F32 R33, -RZ, R29.H0_H0 ;  /* 0x2000001dff217230 */ /* 0x000fc40000004100 */
[C---:B------:R-:W-:Y:S01]  /*175a0*/  FMUL.FTZ R51, R30.reuse, R35 ;  /* 0x000000231e337220 */ /* 0x040fe20000410000 */
[----:B------:R-:W-:Y:S02]  /*175b0*/  HADD2.F32 R14, -RZ, R15.H0_H0 ;  /* 0x2000000fff0e7230 */ /* 0x000fe40000004100 */
[----:B------:R-:W-:Y:S01]  /*175c0*/  FMUL.FTZ R30, R30, R27 ;  /* 0x0000001b1e1e7220 */ /* 0x000fe20000410000 */
[----:B------:R-:W-:Y:S01]  /*175d0*/  HADD2.F32 R25, -RZ, R21.H0_H0 ;  /* 0x20000015ff197230 */ /* 0x000fe20000004100 */
[----:B------:R-:W-:Y:S01]  /*175e0*/  F2FP.F16.E4M3.UNPACK_B R31, R31 ;  /* 0x0000001fff1f723e */ /* 0x000fe200020006ff */
        /* <DEDUP_REMOVED lines=16> */
[--C-:B------:R-:W-:Y:S02]  /*176f0*/  HADD2.F32 R15, -RZ, R36.reuse.H0_H0 ;  /* 0x20000024ff0f7230 */ /* 0x100fe40000004100 */
[C---:B------:R-:W-:Y:S01]  /*17700*/  FFMA.FTZ R34, R11.reuse, R14, -R30 ;  /* 0x0000000e0b227223 */ /* 0x040fe2000001081e */
[----:B------:R-:W-:Y:S02]  /*17710*/  HADD2.F32 R14, -RZ, R31.H0_H0 ;  /* 0x2000001fff0e7230 */ /* 0x000fe40000004100 */
[----:B------:R-:W-:Y:S01]  /*17720*/  FFMA.FTZ R38, R11, R26, R21 ;  /* 0x0000001a0b267223 */ /* 0x000fe20000010015 */
[----:B------:R-:W-:Y:S02]  /*17730*/  HADD2.F32 R11, -RZ, R7.H0_H0 ;  /* 0x20000007ff0b7230 */ /* 0x000fe40000004100 */
[----:B------:R-:W-:Y:S01]  /*17740*/  FMUL.FTZ R26, R12, R15 ;  /* 0x0000000f0c1a7220 */ /* 0x000fe20000410000 */
[----:B------:R-:W-:-:S02]  /*17750*/  HADD2.F32 R36, -RZ, R36.H1_H1 ;  /* 0x30000024ff247230 */ /* 0x000fc40000004100 */
[-C--:B------:R-:W-:Y:S01]  /*17760*/  FMUL.FTZ R30, R12, R14.reuse ;  /* 0x0000000e0c1e7220 */ /* 0x080fe20000410000 */
[----:B------:R-:W-:Y:S02]  /*17770*/  HADD2.F32 R13, -RZ, R13.H1_H1 ;  /* 0x3000000dff0d7230 */ /* 0x000fe40000004100 */
[----:B------:R-:W-:Y:S01]  /*17780*/  FFMA.FTZ R25, R11, R14, -R26 ;  /* 0x0000000e0b197223 */ /* 0x000fe2000001081a */
[----:B------:R-:W-:Y:S01]  /*17790*/  HADD2.F32 R12, -RZ, R31.H1_H1 ;  /* 0x3000001fff0c7230 */ /* 0x000fe20000004100 */
[----:B------:R-:W-:Y:S01]  /*177a0*/  F2FP.F16.E4M3.UNPACK_B R21, R8.H1 ;  /* 0x00000008ff15723e */ /* 0x000fe200030006ff */
[----:B------:R-:W-:Y:S02]  /*177b0*/  HADD2.F32 R7, -RZ, R7.H1_H1 ;  /* 0x30000007ff077230 */ /* 0x000fe40000004100 */
[----:B------:R-:W-:Y:S01]  /*177c0*/  FMUL.FTZ R26, R13, R36 ;  /* 0x000000240d1a7220 */ /* 0x000fe20000410000 */
[----:B------:R-:W-:Y:S01]  /*177d0*/  F2FP.F16.E4M3.UNPACK_B R14, R20.H1 ;  /* 0x00000014ff0e723e */ /* 0x000fe200030006ff */
[----:B------:R-:W-:Y:S01]  /*177e0*/  FFMA.FTZ R30, R11, R15, R30 ;  /* 0x0000000f0b1e7223 */ /* 0x000fe2000001001e */
[-C--:B------:R-:W-:Y:S01]  /*177f0*/  FMUL.FTZ R13, R13, R12.reuse ;  /* 0x0000000c0d0d7220 */ /* 0x080fe20000410000 */
[----:B------:R-:W-:Y:S01]  /*17800*/  FFMA.FTZ R32, R7, R12, -R26 ;  /* 0x0000000c07207223 */ /* 0x000fe2000001081a */
[----:B------:R-:W-:Y:S01]  /*17810*/  HADD2.F32 R26, -RZ, R21.H0_H0 ;  /* 0x20000015ff1a7230 */ /* 0x000fe20000004100 */
[----:B------:R-:W-:Y:S01]  /*17820*/  F2FP.F16.E4M3.UNPACK_B R8, R8 ;  /* 0x00000008ff08723e */ /* 0x000fe200020006ff */
[----:B------:R-:W-:-:S02]  /*17830*/  HADD2.F32 R11, -RZ, R28.H0_H0 ;  /* 0x2000001cff0b7230 */ /* 0x000fc40000004100 */
[----:B------:R-:W-:Y:S01]  /*17840*/  FFMA.FTZ R15, R7, R36, R13 ;  /* 0x00000024070f7223 */ /* 0x000fe2000001000d */
[----:B------:R-:W-:Y:S01]  /*17850*/  HADD2.F32 R12, -RZ, R14.H0_H0 ;  /* 0x2000000eff0c7230 */ /* 0x000fe20000004100 */
[----:B------:R-:W-:Y:S01]  /*17860*/  F2FP.F16.E4M3.UNPACK_B R20, R20 ;  /* 0x00000014ff14723e */ /* 0x000fe200020006ff */
[----:B------:R-:W-:Y:S01]  /*17870*/  HADD2.F32 R21, -RZ, R21.H1_H1 ;  /* 0x30000015ff157230 */ /* 0x000fe20000004100 */
[----:B------:R-:W-:Y:S01]  /*17880*/  F2FP.SATFINITE.E4M3.F32.PACK_AB_MERGE_C R41, R46, R41, RZ ;  /* 0x000000292e29723e */ /* 0x000fe200048070ff */
[----:B------:R-:W-:Y:S02]  /*17890*/  HADD2.F32 R28, -RZ, R28.H1_H1 ;  /* 0x3000001cff1c7230 */ /* 0x000fe40000004100 */
[C---:B------:R-:W-:Y:S01]  /*178a0*/  FMUL.FTZ R36, R11.reuse, R12 ;  /* 0x0000000c0b247220 */ /* 0x040fe20000410000 */
[----:B------:R-:W-:Y:S02]  /*178b0*/  HADD2.F32 R13, -RZ, R14.H1_H1 ;  /* 0x3000000eff0d7230 */ /* 0x000fe40000004100 */
[----:B------:R-:W-:Y:S01]  /*178c0*/  FMUL.FTZ R14, R11, R26 ;  /* 0x0000001a0b0e7220 */ /* 0x000fe20000410000 */
[----:B------:R-:W-:-:S02]  /*178d0*/  HADD2.F32 R7, -RZ, R24.H0_H0 ;  /* 0x20000018ff077230 */ /* 0x000fc40000004100 */
[C---:B------:R-:W-:Y:S01]  /*178e0*/  FMUL.FTZ R11, R28.reuse, R21 ;  /* 0x000000151c0b7220 */ /* 0x040fe20000410000 */
[----:B------:R-:W-:Y:S02]  /*178f0*/  HADD2.F32 R24, -RZ, R24.H1_H1 ;  /* 0x30000018ff187230 */ /* 0x000fe40000004100 */
[----:B------:R-:W-:Y:S01]  /*17900*/  FMUL.FTZ R28, R28, R13 ;  /* 0x0000000d1c1c7220 */ /* 0x000fe20000410000 */
[----:B------:R-:W-:Y:S01]  /*17910*/  F2FP.SATFINITE.E4M3.F32.PACK_AB_MERGE_C R5, R6, R5, R42 ;  /* 0x000000050605723e */ /* 0x000fe2000480702a */
[C---:B------:R-:W-:Y:S01]  /*17920*/  FFMA.FTZ R36, R7.reuse, R26, R36 ;  /* 0x0000001a07247223 */ /* 0x040fe20000010024 */
[----:B------:R-:W-:Y:S01]  /*17930*/  FFMA.FTZ R27, R7, R12, -R14 ;  /* 0x0000000c071b7223 */ /* 0x000fe2000001080e */
[C---:B------:R-:W-:Y:S01]  /*17940*/  FFMA.FTZ R26, R24.reuse, R13, -R11 ;  /* 0x0000000d181a7223 */ /* 0x040fe2000001080b */
[----:B------:R-:W-:Y:S02]  /*17950*/  HADD2.F32 R12, -RZ, R8.H0_H0 ;  /* 0x20000008ff0c7230 */ /* 0x000fe40000004100 */
[----:B------:R-:W-:Y:S01]  /*17960*/  FFMA.FTZ R29, R24, R21, R28 ;  /* 0x00000015181d7223 */ /* 0x000fe2000001001c */
[----:B------:R-:W-:Y:S01]  /*17970*/  HADD2.F32 R7, -RZ, R4.H0_H0 ;  /* 0x20000004ff077230 */ /* 0x000fe20000004100 */
[----:B------:R-:W-:Y:S01]  /*17980*/  F2FP.SATFINITE.E4M3.F32.PACK_AB_MERGE_C R9, R10, R9, R41 ;  /* 0x000000090a09723e */ /* 0x000fe20004807029 */
[----:B------:R-:W-:Y:S01]  /*17990*/  HADD2.F32 R13, -RZ, R8.H1_H1 ;  /* 0x30000008ff0d7230 */ /* 0x000fe20000004100 */
[----:B------:R-:W-:Y:S01]  /*179a0*/  F2FP.SATFINITE.E4M3.F32.PACK_AB_MERGE_C R26, R26, R27, RZ ;  /* 0x0000001b1a1a723e */ /* 0x000fe200048070ff */
[----:B------:R-:W-:-:S02]  /*179b0*/  HADD2.F32 R11, -RZ, R20.H0_H0 ;  /* 0x20000014ff0b7230 */ /* 0x000fc40000004100 */
[----:B------:R-:W-:Y:S01]  /*179c0*/  FMUL.FTZ R21, R7, R12 ;  /* 0x0000000c07157220 */ /* 0x000fe20000410000 */
[----:B------:R-:W-:Y:S01]  /*179d0*/  HADD2.F32 R8, -RZ, R4.H1_H1 ;  /* 0x30000004ff087230 */ /* 0x000fe20000004100 */
[----:B------:R-:W-:Y:S01]  /*179e0*/  F2FP.SATFINITE.E4M3.F32.PACK_AB_MERGE_C R29, R29, R36, RZ ;  /* 0x000000241d1d723e */ /* 0x000fe200048070ff */
[----:B------:R-:W-:Y:S02]  /*179f0*/  HADD2.F32 R20, -RZ, R20.H1_H1 ;  /* 0x30000014ff147230 */ /* 0x000fe40000004100 */
[----:B------:R-:W-:Y:S01]  /*17a00*/  FMUL.FTZ R7, R7, R11 ;  /* 0x0000000b07077220 */ /* 0x000fe20000410000 */
[--C-:B------:R-:W-:Y:S02]  /*17a10*/  HADD2.F32 R4, -RZ, R3.reuse.H0_H0 ;  /* 0x20000003ff047230 */ /* 0x100fe40000004100 */
[C---:B------:R-:W-:Y:S01]  /*17a20*/  FMUL.FTZ R14, R8.reuse, R13 ;  /* 0x0000000d080e7220 */ /* 0x040fe20000410000 */
[----:B------:R-:W-:Y:S02]  /*17a30*/  HADD2.F32 R3, -RZ, R3.H1_H1 ;  /* 0x30000003ff037230 */ /* 0x000fe40000004100 */
[----:B------:R-:W-:Y:S01]  /*17a40*/  FMUL.FTZ R8, R8, R20 ;  /* 0x0000001408087220 */ /* 0x000fe20000410000 */
        /* <DEDUP_REMOVED lines=11> */
[----:B------:R-:W-:Y:S02]  /*17b00*/  F2FP.SATFINITE.E4M3.F32.PACK_AB_MERGE_C R11, R50, R47, R11 ;  /* 0x0000002f320b723e */ /* 0x000fe4000480700b */
[----:B------:R-:W-:Y:S01]  /*17b10*/  F2FP.SATFINITE.E4M3.F32.PACK_AB_MERGE_C R8, R15, R30, R8 ;  /* 0x0000001e0f08723e */ /* 0x000fe20004807008 */
[----:B------:R0:W-:Y:S01]  /*17b20*/  STS.128 [R53+0x1e200], R4 ;  /* 0x01e2000435007388 */ /* 0x0001e20000000c00 */
[----:B------:R-:W-:-:S05]  /*17b30*/  F2FP.SATFINITE.E4M3.F32.PACK_AB_MERGE_C R10, R3, R12, R29 ;  /* 0x0000000c030a723e */ /* 0x000fca000480701d */
[----:B------:R0:W-:Y:S02]  /*17b40*/  STS.128 [R0+0x1e200], R8 ;  /* 0x01e2000800007388 */ /* 0x0001e40000000c00 */
.L_x_458:
[----:B------:R-:W-:Y:S05]  /*17b50*/  BSYNC B0 ;  /* 0x0000000000007941 */ /* 0x000fea0003800000 */
.L_x_451:
[----:B------:R-:W-:Y:S01]  /*17b60*/  @!PT LDS RZ, [RZ] ;  /* 0x00000000fffff984 */ /* 0x000fe20000000800 */
[----:B------:R-:W-:Y:S01]  /*17b70*/  @!PT LDS RZ, [RZ] ;  /* 0x00000000fffff984 */ /* 0x000fe20000000800 */
[----:B------:R-:W-:Y:S01]  /*17b80*/  @!PT LDS RZ, [RZ] ;  /* 0x00000000fffff984 */ /* 0x000fe20000000800 */
[----:B------:R-:W-:Y:S01]  /*17b90*/  @!PT LDS RZ, [RZ] ;  /* 0x00000000fffff984 */ /* 0x000fe20000000800 */
[----:B------:R1:W-:Y:S06]  /*17ba0*/  MEMBAR.ALL.CTA ;  /* 0x0000000000007992 */ /* 0x0003ec0000008000 */
[----:B-1----:R-:W1:Y:S01]  /*17bb0*/  FENCE.VIEW.ASYNC.S ;  /* 0x00000000000073c6 */ /* 0x002e620000000000 */
[----:B------:R-:W-:Y:S05]  /*17bc0*/  WARPSYNC.ALL ;  /* 0x0000000000007948 */ /* 0x000fea0003800000 */
[----:B-1----:R-:W-:Y:S06]  /*17bd0*/  BAR.SYNC.DEFER_BLOCKING 0xd, 0x100 ;  /* 0x0344000000007b1d */ /* 0x002fec0000010000 */
.L_x_449:
[----:B0--34-:R-:W-:-:S05]  /*17be0*/  IMAD.U32 R0, RZ, RZ, UR53 ;  /* 0x00000035ff007e24 */ /* 0x019fca000f8e00ff */
[----:B------:R-:W-:-:S13]  /*17bf0*/  ISETP.NE.AND P0, PT, R0, 0x3, PT ;  /* 0x000000030000780c */ /* 0x000fda0003f05270 */
[----:B------:R-:W-:Y:S05]  /*17c00*/  @!P0 BRA `(.L_x_478) ;  /* 0x0000000000048947 */ /* 0x000fea0003800000 */
[----:B------:R-:W-:Y:S01]  /*17c10*/  BPT.TRAP 0x1 ;  /* 0x000000040000795c */ /* 0x000fe20000300000 */
.L_x_478:
[----:B------:R-:W-:Y:S01]  /*17c20*/  IMAD R0, R152, 0x8, R16 ;  /* 0x0000000898007824 */ /* 0x000fe200078e0210 */
[----:B-1----:R-:W-:-:S04]  /*17c30*/  SHF.L.U32 R3, R230, 0x1f, RZ ;  /* 0x0000001fe6037819 */ /* 0x002fc800000006ff */
[----:B------:R0:W1:Y:S01]  /*17c40*/  SYNCS.PHASECHK.TRANS64.TRYWAIT P2, [R0+URZ+0x33430], R3 ;  /* 0x03343003000075a7 */ /* 0x000062000804017f */
[----:B------:R-:W-:Y:S05]  /*17c50*/  @!P0 BRA `(.L_x_479) ;  /* 0x0000000000048947 */ /* 0x000fea0003800000 */
[----:B------:R-:W-:Y:S01]  /*17c60*/  BPT.TRAP 0x1 ;  /* 0x000000040000795c */ /* 0x000fe20000300000 */
.L_x_479:
[----:B-----5:R-:W3:Y:S01]  /*17c70*/  S2R R4, SR_TID.X ;  /* 0x0000000000047919 */ /* 0x020ee20000002100 */
[----:B------:R-:W-:Y:S01]  /*17c80*/  IMAD.MOV.U32 R25, RZ, RZ, RZ ;  /* 0x000000ffff197224 */ /* 0x000fe200078e00ff */
[----:B---3--:R-:W-:-:S04]  /*17c90*/  LOP3.LUT R4, R4, 0x7f, RZ, 0xc0, !PT ;  /* 0x0000007f04047812 */ /* 0x008fc800078ec0ff */
[----:B------:R-:W-:Y:S01]  /*17ca0*/  ISETP.NE.AND P1, PT, R4, RZ, PT ;  /* 0x000000ff0400720c */ /* 0x000fe20003f25270 */
[----:B-1----:R-:W-:-:S12]  /*17cb0*/  @P2 BRA `(.L_x_480) ;  /* 0x0000000000082947 */ /* 0x002fd80003800000 */
[----:B------:R-:W1:Y:S02]  /*17cc0*/  SYNCS.PHASECHK.TRANS64.TRYWAIT P2, [R0+URZ+0x33430], R3 ;  /* 0x03343003000075a7 */ /* 0x000e64000804017f */
[----:B-1----:R-:W-:Y:S05]  /*17cd0*/  @!P2 BRA `(.L_x_481) ;  /* 0x000001680028a947 */ /* 0x002fea0003800000 */
.L_x_480:
[----:B------:R-:W-:Y:S05]  /*17ce0*/  WARPSYNC.ALL ;  /* 0x0000000000007948 */ /* 0x000fea0003800000 */
[----:B01----:R-:W-:Y:S01]  /*17cf0*/  VIADD R3, R16, 0x24200 ;  /* 0x0002420010037836 */ /* 0x003fe20000000000 */
[----:B------:R-:W-:Y:S01]  /*17d00*/  R2UR UR32, R44 ;  /* 0x000000002c2072ca */ /* 0x000fe200000e0000 */
[----:B------:R-:W-:Y:S01]  /*17d10*/  IMAD.MOV.U32 R5, RZ, RZ, -0x7fffffe0 ;  /* 0x80000020ff057424 */ /* 0x000fe200078e00ff */
[----:B------:R-:W-:Y:S01]  /*17d20*/  WARPGROUP.ARRIVE ;  /* 0x00000000000079c5 */ /* 0x000fe20000000000 */
[----:B------:R-:W-:Y:S01]  /*17d30*/  UMOV UR29, 0x80000020 ;  /* 0x80000020001d7882 */ /* 0x000fe20000000000 */
[----:B------:R-:W-:Y:S01]  /*17d40*/  SHF.R.U32.HI R3, RZ, 0x4, R3 ;  /* 0x00000004ff037819 */ /* 0x000fe20000011603 */
[----:B------:R-:W-:Y:S01]  /*17d50*/  IMAD.MOV.U32 R7, RZ, RZ, -0x7fffffe0 ;  /* 0x80000020ff077424 */ /* 0x000fe200078e00ff */
[----:B------:R-:W3:Y:S01]  /*17d60*/  LDL R108, [R1] ;  /* 0x00000000016c7983 */ /* 0x000ee20000100800 */
[----:B------:R-:W-:Y:S01]  /*17d70*/  R2UR UR31, R5 ;  /* 0x00000000051f72ca */ /* 0x000fe200000e0000 */
[----:B------:R-:W-:Y:S01]  /*17d80*/  IMAD.MOV.U32 R9, RZ, RZ, -0x7fffffe0 ;  /* 0x80000020ff097424 */ /* 0x000fe200078e00ff */
[----:B------:R-:W-:Y:S01]  /*17d90*/  LOP3.LUT R3, R3, 0x3fff, RZ, 0xc0, !PT ;  /* 0x00003fff03037812 */ /* 0x000fe200078ec0ff */
[----:B------:R-:W-:Y:S01]  /*17da0*/  UMOV UR5, UR29 ;  /* 0x0000001d00057c82 */ /* 0x000fe20008000000 */
[----:B------:R-:W-:Y:S01]  /*17db0*/  UMOV UR9, UR29 ;  /* 0x0000001d00097c82 */ /* 0x000fe20008000000 */
[----:B------:R-:W-:Y:S01]  /*17dc0*/  UMOV UR13, UR29 ;  /* 0x0000001d000d7c82 */ /* 0x000fe20008000000 */
[----:B--2---:R-:W-:Y:S01]  /*17dd0*/  LOP3.LUT R14, R3, 0x10000, RZ, 0xfc, !PT ;  /* 0x00010000030e7812 */ /* 0x004fe200078efcff */
[----:B------:R-:W-:Y:S01]  /*17de0*/  ULOP3.LUT UR32, UR32, 0x10000, URZ, 0xfc, !UPT ;  /* 0x0001000020207892 */ /* 0x000fe2000f8efc3f */
[----:B------:R-:W-:Y:S01]  /*17df0*/  R2UR UR7, R9 ;  /* 0x00000000090772ca */ /* 0x000fe200000e0000 */
[----:B------:R-:W-:Y:S01]  /*17e00*/  IMAD.MOV.U32 R9, RZ, RZ, -0x7fffffe0 ;  /* 0x80000020ff097424 */ /* 0x000fe200078e00ff */
[----:B------:R-:W-:Y:S01]  /*17e10*/  UMOV UR49, 0x80000020 ;  /* 0x8000002000317882 */ /* 0x000fe20000000000 */
[----:B------:R-:W-:Y:S01]  /*17e20*/  IMAD R4, R152, 0x780, R14 ;  /* 0x0000078098047824 */ /* 0x000fe200078e020e */
[----:B------:R-:W-:Y:S01]  /*17e30*/  UIADD3 UR48, UR32, 0x2, URZ ;  /* 0x0000000220307890 */ /* 0x000fe2000fffe03f */
[----:B------:R-:W-:Y:S01]  /*17e40*/  IMAD.MOV.U32 R11, RZ, RZ, -0x7fffffe0 ;  /* 0x80000020ff0b7424 */ /* 0x000fe200078e00ff */
[----:B------:R-:W-:Y:S01]  /*17e50*/  UMOV UR28, UR32 ;  /* 0x00000020001c7c82 */ /* 0x000fe20008000000 */
[C---:B------:R-:W-:Y:S01]  /*17e60*/  VIADD R8, R4.reuse, 0x100 ;  /* 0x0000010004087836 */ /* 0x040fe20000000000 */
[C---:B------:R-:W-:Y:S01]  /*17e70*/  R2UR UR30, R4.reuse ;  /* 0x00000000041e72ca */ /* 0x040fe200000e0000 */
[----:B------:R-:W-:Y:S01]  /*17e80*/  UMOV UR4, UR28 ;  /* 0x0000001c00047c82 */ /* 0x000fe20008000000 */
[----:B------:R-:W-:Y:S01]  /*17e90*/  IADD3 R6, R4, 0x80, RZ ;  /* 0x0000008004067810 */ /* 0x000fe20007ffe0ff */
[----:B------:R-:W-:Y:S01]  /*17ea0*/  UMOV UR8, UR28 ;  /* 0x0000001c00087c82 */ /* 0x000fe20008000000 */
[----:B------:R-:W-:Y:S01]  /*17eb0*/  R2UR UR6, R8 ;  /* 0x00000000080672ca */ /* 0x000fe200000e0000 */
[C---:B------:R-:W-:Y:S01]  /*17ec0*/  VIADD R8, R4.reuse, 0x200 ;  /* 0x0000020004087836 */ /* 0x040fe20000000000 */
[----:B------:R-:W-:Y:S01]  /*17ed0*/  R2UR UR15, R9 ;  /* 0x00000000090f72ca */ /* 0x000fe200000e0000 */
[----:B------:R-:W-:Y:S01]  /*17ee0*/  UMOV UR12, UR28 ;  /* 0x0000001c000c7c82 */ /* 0x000fe20008000000 */
[----:B------:R-:W-:Y:S01]  /*17ef0*/  IADD3 R10, R4, 0x2, RZ ;  /* 0x00000002040a7810 */ /* 0x000fe20007ffe0ff */
[----:B------:R-:W-:Y:S01]  /*17f00*/  IMAD.MOV.U32 R9, RZ, RZ, -0x7fffffe0 ;  /* 0x80000020ff097424 */ /* 0x000fe200078e00ff */
[----:B------:R-:W-:Y:S01]  /*17f10*/  R2UR UR14, R8 ;  /* 0x00000000080e72ca */ /* 0x000fe200000e0000 */
[----:B------:R-:W-:Y:S01]  /*17f20*/  VIADD R8, R4, 0x102 ;  /* 0x0000010204087836 */ /* 0x000fe20000000000 */
[----:B------:R-:W-:Y:S01]  /*17f30*/  R2UR UR50, R10 ;  /* 0x000000000a3272ca */ /* 0x000fe200000e0000 */
[----:B------:R-:W-:Y:S01]  /*17f40*/  QGMMA.64x32x32.F32.E4M3.E4M3 R92, gdesc[UR28], RZ, !UPT, gsb0 ;  /* 0x006000001c5c79f3 */ /* 0x000fe2000c0008ff */
[----:B------:R-:W-:Y:S01]  /*17f50*/  R2UR UR30, R6 ;  /* 0x00000000061e72ca */ /* 0x000fe200000e0000 */
[----:B------:R-:W-:Y:S01]  /*17f60*/  VIADD R6, R4, 0x180 ;  /* 0x0000018004067836 */ /* 0x000fe20000000000 */
[----:B------:R-:W-:Y:S01]  /*17f70*/  R2UR UR31, R7 ;  /* 0x00000000071f72ca */ /* 0x000fe200000e0000 */
[----:B------:R-:W-:Y:S01]  /*17f80*/  IMAD.MOV.U32 R7, RZ, RZ, -0x7fffffe0 ;  /* 0x80000020ff077424 */ /* 0x000fe200078e00ff */
[----:B------:R-:W-:Y:S01]  /*17f90*/  R2UR UR51, R11 ;  /* 0x000000000b3372ca */ /* 0x000fe200000e0000 */
[----:B------:R-:W-:Y:S01]  /*17fa0*/  UMOV UR16, UR48 ;  /* 0x0000003000107c82 */ /* 0x000fe20008000000 */
[----:B------:R-:W-:Y:S01]  /*17fb0*/  R2UR UR10, R6 ;  /* 0x00000000060a72ca */ /* 0x000fe200000e0000 */
[C---:B------:R-:W-:Y:S01]  /*17fc0*/  VIADD R6, R4.reuse, 0x82 ;  /* 0x0000008204067836 */ /* 0x040fe20000000000 */
[----:B------:R-:W-:Y:S01]  /*17fd0*/  R2UR UR11, R7 ;  /* 0x00000000070b72ca */ /* 0x000fe200000e0000 */
[----:B------:R-:W-:Y:S01]  /*17fe0*/  UMOV UR17, UR49 ;  /* 0x0000003100117c82 */ /* 0x000fe20008000000 */
[----:B------:R-:W-:Y:S01]  /*17ff0*/  MOV R7, 0x80000020 ;  /* 0x8000002000077802 */ /* 0x000fe20000000f00 */
[----:B------:R-:W-:Y:S01]  /*18000*/  VIADD R10, R4, 0x280 ;  /* 0x00000280040a7836 */ /* 0x000fe20000000000 */
[----:B------:R-:W-:Y:S01]  /*18010*/  ULDC UR56, c[0x0][0x988] ;  /* 0x0002620000387ab9 */ /* 0x000fe20000000800 */
[----:B------:R-:W-:-:S02]  /*18020*/  IMAD.MOV.U32 R11, RZ, RZ, -0x7fffffe0 ;  /* 0x80000020ff0b7424 */ /* 0x000fc400078e00ff */
[----:B------:R-:W-:Y:S02]  /*18030*/  IMAD.MOV.U32 R5, RZ, RZ, -0x7fffffe0 ;  /* 0x80000020ff057424 */ /* 0x000fe400078e00ff */
[--C-:B------:R-:W-:Y:S02]  /*18040*/  IMAD.MOV.U32 R110, RZ, RZ, R25.reuse ;  /* 0x000000ffff6e7224 */ /* 0x100fe400078e0019 */
[--C-:B------:R-:W-:Y:S02]  /*18050*/  IMAD.MOV.U32 R112, RZ, RZ, R25.reuse ;  /* 0x000000ffff707224 */ /* 0x100fe400078e0019 */
[--C-:B------:R-:W-:Y:S02]  /*18060*/  IMAD.MOV.U32 R114, RZ, RZ, R25.reuse ;  /* 0x000000ffff727224 */ /* 0x100fe400078e0019 */
[--C-:B------:R-:W-:Y:S02]  /*18070*/  IMAD.MOV.U32 R116, RZ, RZ, R25.reuse ;  /* 0x000000ffff747224 */ /* 0x100fe400078e0019 */
[----:B------:R-:W-:Y:S01]  /*18080*/  IMAD.MOV.U32 R118, RZ, RZ, R25 ;  /* 0x000000ffff767224 */ /* 0x000fe200078e0019 */
[----:B------:R-:W-:-:S02]  /*18090*/  WARPGROUP.DEPBAR.LE gsb0, 0x0 ;  /* 0x00008000000079c5 */ /* 0x000fc40000010000 */
[----:B------:R-:W-:-:S06]  /*180a0*/  WARPGROUP.ARRIVE ;  /* 0x00000000000079c5 */ /* 0x000fcc0000000000 */
[----:B------:R-:W-:Y:S03]  /*180b0*/  QGMMA.64x32x32.F32.E4M3.E4M3 R76, gdesc[UR28], RZ, !UPT, gsb0 ;  /* 0x006000001c4c79f3 */ /* 0x000fe6000c0008ff */
[----:B------:R-:W-:Y:S02]  /*180c0*/  WARPGROUP.DEPBAR.LE gsb0, 0x0 ;  /* 0x00008000000079c5 */ /* 0x000fe40000010000 */
[----:B------:R-:W-:-:S06]  /*180d0*/  WARPGROUP.ARRIVE ;  /* 0x00000000000079c5 */ /* 0x000fcc0000000000 */
[----:B------:R-:W-:Y:S01]  /*180e0*/  QGMMA.64x32x32.F32.E4M3.E4M3 R60, gdesc[UR4], RZ, !UPT, gsb0 ;  /* 0x00600000043c79f3 */ /* 0x000fe2000c0008ff */
[----:B------:R-:W-:Y:S01]  /*180f0*/  R2UR UR6, R10 ;  /* 0x000000000a0672ca */ /* 0x000fe200000e0000 */
[----:B------:R-:W-:Y:S01]  /*18100*/  UIADD3 UR4, UR32, 0x200, URZ ;  /* 0x0000020020047890 */ /* 0x000fe2000fffe03f */
[----:B------:R-:W-:Y:S01]  /*18110*/  R2UR UR7, R11 ;  /* 0x000000000b0772ca */ /* 0x000fe200000e0000 */
[----:B------:R-:W-:Y:S01]  /*18120*/  UMOV UR5, 0x80000020 ;  /* 0x8000002000057882 */ /* 0x000fe20000000000 */
[----:B------:R-:W-:Y:S01]  /*18130*/  VIADD R10, R4, 0x282 ;  /* 0x00000282040a7836 */ /* 0x000fe20000000000 */
[----:B------:R-:W-:Y:S01]  /*18140*/  UMOV UR21, UR5 ;  /* 0x0000000500157c82 */ /* 0x000fe20008000000 */
[----:B------:R-:W-:Y:S02]  /*18150*/  IMAD.MOV.U32 R11, RZ, RZ, -0x7fffffe0 ;  /* 0x80000020ff0b7424 */ /* 0x000fe400078e00ff */
[----:B------:R-:W-:Y:S01]  /*18160*/  UMOV UR20, UR4 ;  /* 0x0000000400147c82 */ /* 0x000fe20008000000 */
[----:B------:R-:W-:-:S02]  /*18170*/  WARPGROUP.DEPBAR.LE gsb0, 0x0 ;  /* 0x00008000000079c5 */ /* 0x000fc40000010000 */
[----:B------:R-:W-:-:S06]  /*18180*/  WARPGROUP.ARRIVE ;  /* 0x00000000000079c5 */ /* 0x000fcc0000000000 */
[----:B------:R-:W-:Y:S01]  /*18190*/  QGMMA.64x32x32.F32.E4M3.E4M3 R44, gdesc[UR8], RZ, !UPT, gsb0 ;  /* 0x00600000082c79f3 */ /* 0x000fe2000c0008ff */
[----:B------:R-:W-:Y:S01]  /*181a0*/  R2UR UR10, R8 ;  /* 0x00000000080a72ca */ /* 0x000fe200000e0000 */
[----:B------:R-:W-:Y:S01]  /*181b0*/  UMOV UR8, UR48 ;  /* 0x0000003000087c82 */ /* 0x000fe20008000000 */
[----:B------:R-:W-:Y:S01]  /*181c0*/  R2UR UR11, R9 ;  /* 0x00000000090b72ca */ /* 0x000fe200000e0000 */
[----:B------:R-:W-:Y:S01]  /*181d0*/  UMOV UR9, UR49 ;  /* 0x0000003100097c82 */ /* 0x000fe20008000000 */
[----:B------:R-:W-:Y:S01]  /*181e0*/  VIADD R8, R4, 0x202 ;  /* 0x0000020204087836 */ /* 0x000fe20000000000 */
[----:B------:R-:W-:-:S04]  /*181f0*/  MOV R9, 0x80000020 ;  /* 0x8000002000097802 */ /* 0x000fc80000000f00 */
[----:B------:R-:W-:Y:S01]  /*18200*/  R2UR UR18, R8 ;  /* 0x00000000081272ca */ /* 0x000fe200000e0000 */
[----:B------:R-:W-:Y:S01]  /*18210*/  VIADD R8, R4, 0x380 ;  /* 0x0000038004087836 */ /* 0x000fe20000000000 */
[----:B------:R-:W-:Y:S02]  /*18220*/  R2UR UR19, R9 ;  /* 0x00000000091372ca */ /* 0x000fe400000e0000 */
[----:B------:R-:W-:Y:S01]  /*18230*/  MOV R9, 0x80000020 ;  /* 0x8000002000097802 */ /* 0x000fe20000000f00 */
[----:B------:R-:W-:Y:S02]  /*18240*/  WARPGROUP.DEPBAR.LE gsb0, 0x0 ;  /* 0x00008000000079c5 */ /* 0x000fe40000010000 */
[----:B------:R-:W-:Y:S01]  /*18250*/  WARPGROUP.ARRIVE ;  /* 0x00000000000079c5 */ /* 0x000fe20000000000 */
[----:B---3--:R-:W-:Y:S01]  /*18260*/  IADD3 R157, R157, 0xa0, -R108 ;  /* 0x000000a09d9d7810 */ /* 0x008fe20007ffe86c */
[----:B------:R-:W-:-:S04]  /*18270*/  IMAD.MOV.U32 R108, RZ, RZ, R25 ;  /* 0x000000ffff6c7224 */ /* 0x000fc800078e0019 */
[----:B------:R-:W-:Y:S01]  /*18280*/  QGMMA.64x32x32.F32.E4M3.E4M3 R28, gdesc[UR12], RZ, !UPT, gsb0 ;  /* 0x006000000c1c79f3 */ /* 0x000fe2000c0008ff */
[----:B------:R-:W-:Y:S01]  /*18290*/  UMOV UR12, UR48 ;  /* 0x00000030000c7c82 */ /* 0x000fe20008000000 */
[----:B------:R-:W-:Y:S01]  /*182a0*/  UMOV UR13, UR49 ;  /* 0x00000031000d7c82 */ /* 0x000fe20008000000 */
[----:B------:R-:W-:Y:S02]  /*182b0*/  WARPGROUP.DEPBAR.LE gsb0, 0x0 ;  /* 0x00008000000079c5 */ /* 0x000fe40000010000 */
[----:B------:R-:W-:-:S06]  /*182c0*/  WARPGROUP.ARRIVE ;  /* 0x00000000000079c5 */ /* 0x000fcc0000000000 */
[----:B------:R-:W-:Y:S01]  /*182d0*/  QGMMA.64x32x32.F32.E4M3.E4M3 R92, gdesc[UR48], R92, gsb0 ;  /* 0x00600000305c79f3 */ /* 0x000fe2000800085c */
[----:B------:R-:W-:Y:S01]  /*182e0*/  R2UR UR50, R6 ;  /* 0x00000000063272ca */ /* 0x000fe200000e0000 */
[----:B------:R-:W-:Y:S01]  /*182f0*/  VIADD R6, R4, 0x182 ;  /* 0x0000018204067836 */ /* 0x000fe20000000000 */
[----:B------:R-:W-:Y:S01]  /*18300*/  R2UR UR51, R7 ;  /* 0x00000000073372ca */ /* 0x000fe200000e0000 */
[----:B------:R-:W-:-:S03]  /*18310*/  IMAD.MOV.U32 R7, RZ, RZ, -0x7fffffe0 ;  /* 0x80000020ff077424 */ /* 0x000fc600078e00ff */
[----:B------:R-:W-:Y:S01]  /*18320*/  R2UR UR14, R6 ;  /* 0x00000000060e72ca */ /* 0x000fe200000e0000 */
[----:B------:R-:W-:Y:S01]  /*18330*/  VIADD R6, R4, 0x300 ;  /* 0x0000030004067836 */ /* 0x000fe20000000000 */
[----:B------:R-:W-:Y:S01]  /*18340*/  R2UR UR15, R7 ;  /* 0x00000000070f72ca */ /* 0x000fe200000e0000 */
[----:B------:R-:W-:Y:S01]  /*18350*/  IMAD.MOV.U32 R7, RZ, RZ, -0x7fffffe0 ;  /* 0x80000020ff077424 */ /* 0x000fe200078e00ff */
[----:B------:R-:W-:Y:S02]  /*18360*/  WARPGROUP.DEPBAR.LE gsb0, 0x0 ;  /* 0x00008000000079c5 */ /* 0x000fe40000010000 */
[----:B------:R-:W-:-:S06]  /*18370*/  WARPGROUP.ARRIVE ;  /* 0x00000000000079c5 */ /* 0x000fcc0000000000 */
[----:B------:R-:W-:Y:S03]  /*18380*/  QGMMA.64x32x32.F32.E4M3.E4M3 R76, gdesc[UR48], R76, gsb0 ;  /* 0x00600000304c79f3 */ /* 0x000fe6000800084c */
[----:B------:R-:W-:Y:S02]  /*18390*/  WARPGROUP.DEPBAR.LE gsb0, 0x0 ;  /* 0x00008000000079c5 */ /* 0x000fe40000010000 */
[----:B------:R-:W-:-:S06]  /*183a0*/  WARPGROUP.ARRIVE ;  /* 0x00000000000079c5 */ /* 0x000fcc0000000000 */
[----:B------:R-:W-:Y:S01]  /*183b0*/  QGMMA.64x32x32.F32.E4M3.E4M3 R60, gdesc[UR8], R60, gsb0 ;  /* 0x00600000083c79f3 */ /* 0x000fe2000800083c */
[----:B------:R-:W-:Y:S01]  /*183c0*/  R2UR UR10, R10 ;  /* 0x000000000a0a72ca */ /* 0x000fe200000e0000 */
[----:B------:R-:W-:Y:S01]  /*183d0*/  UIADD3 UR8, UR32, 0x202, URZ ;  /* 0x0000020220087890 */ /* 0x000fe2000fffe03f */
[----:B------:R-:W-:Y:S01]  /*183e0*/  R2UR UR11, R11 ;  /* 0x000000000b0b72ca */ /* 0x000fe200000e0000 */
[----:B------:R-:W-:Y:S01]  /*183f0*/  UMOV UR9, 0x80000020 ;  /* 0x8000002000097882 */ /* 0x000fe20000000000 */
[----:B------:R-:W-:Y:S01]  /*18400*/  IMAD.MOV.U32 R11, RZ, RZ, -0x7fffffe0 ;  /* 0x80000020ff0b7424 */ /* 0x000fe200078e00ff */
[----:B------:R-:W-:Y:S01]  /*18410*/  UMOV UR25, UR9 ;  /* 0x0000000900197c82 */ /* 0x000fe20008000000 */
[----:B------:R-:W-:Y:S02]  /*18420*/  IADD3 R10, R4, 0x500, RZ ;  /* 0x00000500040a7810 */ /* 0x000fe40007ffe0ff */
[----:B------:R-:W-:Y:S01]  /*18430*/  UMOV UR24, UR8 ;  /* 0x0000000800187c82 */ /* 0x000fe20008000000 */
[----:B------:R-:W-:-:S02]  /*18440*/  WARPGROUP.DEPBAR.LE gsb0, 0x0 ;  /* 0x00008000000079c5 */ /* 0x000fc40000010000 */
[----:B------:R-:W-:-:S06]  /*18450*/  WARPGROUP.ARRIVE ;  /* 0x00000000000079c5 */ /* 0x000fcc0000000000 */
[----:B------:R-:W-:Y:S01]  /*18460*/  QGMMA.64x32x32.F32.E4M3.E4M3 R44, gdesc[UR12], R44, gsb0 ;  /* 0x006000000c2c79f3 */ /* 0x000fe2000800082c */
[----:B------:R-:W-:Y:S01]  /*18470*/  R2UR UR14, R8 ;  /* 0x00000000080e72ca */ /* 0x000fe200000e0000 */
[----:B------:R-:W-:Y:S01]  /*18480*/  UMOV UR12, UR4 ;  /* 0x00000004000c7c82 */ /* 0x000fe20008000000 */
[----:B------:R-:W-:Y:S01]  /*18490*/  R2UR UR15, R9 ;  /* 0x00000000090f72ca */ /* 0x000fe200000e0000 */
[----:B------:R-:W-:Y:S01]  /*184a0*/  UMOV UR13, UR5 ;  /* 0x00000005000d7c82 */ /* 0x000fe20008000000 */
[----:B------:R-:W-:Y:S02]  /*184b0*/  VIADD R8, R4, 0x480 ;  /* 0x0000048004087836 */ /* 0x000fe40000000000 */
[----:B------:R-:W-:-:S03]  /*184c0*/  IMAD.MOV.U32 R9, RZ, RZ, -0x7fffffe0 ;  /* 0x80000020ff097424 */ /* 0x000fc600078e00ff */
[----:B------:R-:W-:Y:S01]  /*184d0*/  R2UR UR22, R8 ;  /* 0x00000000081672ca */ /* 0x000fe200000e0000 */
[----:B------:R-:W-:Y:S01]  /*184e0*/  VIADD R8, R4, 0x382 ;  /* 0x0000038204087836 */ /* 0x000fe20000000000 */
[----:B------:R-:W-:Y:S01]  /*184f0*/  R2UR UR23, R9 ;  /* 0x00000000091772ca */ /* 0x000fe200000e0000 */
[----:B------:R-:W-:Y:S01]  /*18500*/  IMAD.MOV.U32 R9, RZ, RZ, -0x7fffffe0 ;  /* 0x80000020ff097424 */ /* 0x000fe200078e00ff */
[----:B------:R-:W-:Y:S02]  /*18510*/  WARPGROUP.DEPBAR.LE gsb0, 0x0 ;  /* 0x00008000000079c5 */ /* 0x000fe40000010000 */
[----:B------:R-:W-:-:S06]  /*18520*/  WARPGROUP.ARRIVE ;  /* 0x00000000000079c5 */ /* 0x000fcc0000000000 */
[----:B------:R-:W-:Y:S01]  /*18530*/  QGMMA.64x32x32.F32.E4M3.E4M3 R28, gdesc[UR16], R28, gsb0 ;  /* 0x00600000101c79f3 */ /* 0x000fe2000800081c */
        /* <DEDUP_REMOVED lines=9> */
[----:B------:R-:W-:Y:S02]  /*185d0*/  R2UR UR18, R6 ;  /* 0x00000000061272ca */ /* 0x000fe400000e0000 */
[----:B------:R-:W-:Y:S01]  /*185e0*/  R2UR UR19, R7 ;  /* 0x00000000071372ca */ /* 0x000fe200000e0000 */
[----:B------:R-:W-:Y:S01]  /*185f0*/  IMAD.MOV.U32 R7, RZ, RZ, -0x7fffffe0 ;  /* 0x80000020ff077424 */ /* 0x000fe200078e00ff */
[----:B------:R-:W-:Y:S01]  /*18600*/  IADD3 R6, R4, 0x302, RZ ;  /* 0x0000030204067810 */ /* 0x000fe20007ffe0ff */
[----:B------:R-:W-:Y:S02]  /*18610*/  WARPGROUP.DEPBAR.LE gsb0, 0x0 ;  /* 0x00008000000079c5 */ /* 0x000fe40000010000 */
[----:B------:R-:W-:-:S06]  /*18620*/  WARPGROUP.ARRIVE ;  /* 0x00000000000079c5 */ /* 0x000fcc0000000000 */
[----:B------:R-:W-:Y:S01]  /*18630*/  QGMMA.64x32x32.F32.E4M3.E4M3 R76, gdesc[UR4], R76, gsb0 ;  /* 0x00600000044c79f3 */ /* 0x000fe2000800084c */
[----:B------:R-:W-:Y:S02]  /*18640*/  ULDC UR6, c[0x0][0x988] ;  /* 0x0002620000067ab9 */ /* 0x000fe40000000800 */
[----:B------:R-:W-:Y:S02]  /*18650*/  WARPGROUP.DEPBAR.LE gsb0, 0x0 ;  /* 0x00008000000079c5 */ /* 0x000fe40000010000 */
[----:B------:R-:W-:-:S06]  /*18660*/  WARPGROUP.ARRIVE ;  /* 0x00000000000079c5 */ /* 0x000fcc0000000000 */
[----:B------:R-:W-:Y:S01]  /*18670*/  QGMMA.64x32x32.F32.E4M3.E4M3 R60, gdesc[UR12], R60, gsb0 ;  /* 0x006000000c3c79f3 */ /* 0x000fe2000800083c */
[----:B------:R-:W-:Y:S01]  /*18680*/  R2UR UR14, R10 ;  /* 0x000000000a0e72ca */ /* 0x000fe200000e0000 */
[----:B------:R-:W-:Y:S01]  /*18690*/  UIADD3 UR12, UR32, 0x400, URZ ;  /* 0x00000400200c7890 */ /* 0x000fe2000fffe03f */
[----:B------:R-:W-:Y:S01]  /*186a0*/  R2UR UR15, R11 ;  /* 0x000000000b0f72ca */ /* 0x000fe200000e0000 */
[----:B------:R-:W-:Y:S01]  /*186b0*/  UMOV UR13, 0x80000020 ;  /* 0x80000020000d7882 */ /* 0x000fe20000000000 */
[----:B------:R-:W-:Y:S01]  /*186c0*/  VIADD R10, R4, 0x502 ;  /* 0x00000502040a7836 */ /* 0x000fe20000000000 */
[----:B------:R-:W-:Y:S01]  /*186d0*/  UMOV UR33, UR13 ;  /* 0x0000000d00217c82 */ /* 0x000fe20008000000 */
[----:B------:R-:W-:Y:S01]  /*186e0*/  IMAD.MOV.U32 R11, RZ, RZ, -0x7fffffe0 ;  /* 0x80000020ff0b7424 */ /* 0x000fe200078e00ff */
[----:B------:R-:W-:Y:S02]  /*186f0*/  WARPGROUP.DEPBAR.LE gsb0, 0x0 ;  /* 0x00008000000079c5 */ /* 0x000fe40000010000 */
        /* <DEDUP_REMOVED lines=26> */
[----:B------:R-:W-:Y:S02]  /*188a0*/  R2UR UR23, R7 ;  /* 0x00000000071772ca */ /* 0x000fe400000e0000 */
[----:B------:R-:W-:Y:S01]  /*188b0*/  MOV R7, 0x80000020 ;  /* 0x8000002000077802 */ /* 0x000fe20000000f00 */
[----:B------:R-:W-:Y:S02]  /*188c0*/  WARPGROUP.DEPBAR.LE gsb0, 0x0 ;  /* 0x00008000000079c5 */ /* 0x000fe40000010000 */
[----:B------:R-:W-:-:S06]  /*188d0*/  WARPGROUP.ARRIVE ;  /* 0x00000000000079c5 */ /* 0x000fcc0000000000 */
[----:B------:R-:W-:Y:S03]  /*188e0*/  QGMMA.64x32x32.F32.E4M3.E4M3 R76, gdesc[UR8], R76, gsb0 ;  /* 0x00600000084c79f3 */ /* 0x000fe6000800084c */
[----:B------:R-:W-:Y:S02]  /*188f0*/  WARPGROUP.DEPBAR.LE gsb0, 0x0 ;  /* 0x00008000000079c5 */ /* 0x000fe40000010000 */
[----:B------:R-:W-:-:S06]  /*18900*/  WARPGROUP.ARRIVE ;  /* 0x00000000000079c5 */ /* 0x000fcc0000000000 */
[----:B------:R-:W-:Y:S01]  /*18910*/  QGMMA.64x32x32.F32.E4M3.E4M3 R60, gdesc[UR16], R60, gsb0 ;  /* 0x00600000103c79f3 */ /* 0x000fe2000800083c */
[----:B------:R-:W-:Y:S01]  /*18920*/  UIADD3 UR16, UR32, 0x402, URZ ;  /* 0x0000040220107890 */ /* 0x000fe2000fffe03f */
[----:B------:R-:W-:Y:S01]  /*18930*/  R2UR UR18, R10 ;  /* 0x000000000a1272ca */ /* 0x000fe200000e0000 */
[----:B------:R-:W-:Y:S01]  /*18940*/  UMOV UR17, 0x80000020 ;  /* 0x8000002000117882 */ /* 0x000fe20000000000 */
[----:B------:R-:W-:Y:S01]  /*18950*/  UMOV UR32, UR12 ;  /* 0x0000000c00207c82 */ /* 0x000fe20008000000 */
[----:B------:R-:W-:Y:S01]  /*18960*/  R2UR UR19, R11 ;  /* 0x000000000b1372ca */ /* 0x000fe200000e0000 */
[----:B------:R-:W-:Y:S02]  /*18970*/  WARPGROUP.DEPBAR.LE gsb0, 0x0 ;  /* 0x00008000000079c5 */ /* 0x000fe40000010000 */
[----:B------:R-:W-:-:S06]  /*18980*/  WARPGROUP.ARRIVE ;  /* 0x00000000000079c5 */ /* 0x000fcc0000000000 */
[----:B------:R-:W-:Y:S01]  /*18990*/  QGMMA.64x32x32.F32.E4M3.E4M3 R44, gdesc[UR20], R44, gsb0 ;  /* 0x00600000142c79f3 */ /* 0x000fe2000800082c */
[----:B------:R-:W-:Y:S01]  /*189a0*/  R2UR UR22, R8 ;  /* 0x00000000081672ca */ /* 0x000fe200000e0000 */
[----:B------:R-:W-:Y:S01]  /*189b0*/  UMOV UR20, UR12 ;  /* 0x0000000c00147c82 */ /* 0x000fe20008000000 */
[----:B------:R-:W-:Y:S01]  /*189c0*/  R2UR UR23, R9 ;  /* 0x00000000091772ca */ /* 0x000fe200000e0000 */
[----:B------:R-:W-:Y:S01]  /*189d0*/  UMOV UR21, UR13 ;  /* 0x0000000d00157c82 */ /* 0x000fe20008000000 */
[----:B------:R-:W-:Y:S01]  /*189e0*/  VIADD R8, R4, 0x700 ;  /* 0x0000070004087836 */ /* 0x000fe20000000000 */
[----:B------:R-:W-:-:S04]  /*189f0*/  MOV R9, 0x80000020 ;  /* 0x8000002000097802 */ /* 0x000fc80000000f00 */
[----:B------:R-:W-:Y:S02]  /*18a00*/  R2UR UR34, R8 ;  /* 0x00000000082272ca */ /* 0x000fe400000e0000 */
[----:B------:R-:W-:Y:S01]  /*18a10*/  R2UR UR35, R9 ;  /* 0x00000000092372ca */ /* 0x000fe200000e0000 */
        /* <DEDUP_REMOVED lines=31> */
[----:B------:R-:W-:Y:S01]  /*18c10*/  R2UR UR18, R6 ;  /* 0x00000000061272ca */ /* 0x000fe200000e0000 */
[----:B------:R-:W-:Y:S01]  /*18c20*/  VIADD R6, R4, 0x602 ;  /* 0x0000060204067836 */ /* 0x000fe20000000000 */
[----:B------:R-:W-:Y:S01]  /*18c30*/  R2UR UR19, R7 ;  /* 0x00000000071372ca */ /* 0x000fe200000e0000 */
[----:B------:R-:W-:Y:S01]  /*18c40*/  IMAD.MOV.U32 R7, RZ, RZ, -0x7fffffe0 ;  /* 0x80000020ff077424 */ /* 0x000fe200078e00ff */
[----:B------:R-:W-:Y:S02]  /*18c50*/  WARPGROUP.DEPBAR.LE gsb0, 0x0 ;  /* 0x00008000000079c5 */ /* 0x000fe40000010000 */
[----:B------:R-:W-:Y:S01]  /*18c60*/  WARPGROUP.ARRIVE ;  /* 0x00000000000079c5 */ /* 0x000fe20000000000 */
[C---:B------:R-:W-:Y:S01]  /*18c70*/  FMUL.FTZ R8, R2.reuse, R92 ;  /* 0x0000005c02087220 */ /* 0x040fe20000410000 */
[C---:B------:R-:W-:Y:S01]  /*18c80*/  FMUL.FTZ R3, R2.reuse, R94 ;  /* 0x0000005e02037220 */ /* 0x040fe20000410000 */
[C---:B------:R-:W-:Y:S01]  /*18c90*/  FMUL.FTZ R9, R2.reuse, R93 ;  /* 0x0000005d02097220 */ /* 0x040fe20000410000 */
[C---:B------:R-:W-:Y:S01]  /*18ca0*/  FMUL.FTZ R21, R2.reuse, R100 ;  /* 0x0000006402157220 */ /* 0x040fe20000410000 */
[----:B------:R-:W-:-:S04]  /*18cb0*/  FMUL.FTZ R94, R2, R102 ;  /* 0x00000066025e7220 */ /* 0x000fc80000410000 */
[----:B------:R-:W-:Y:S01]  /*18cc0*/  QGMMA.64x32x32.F32.E4M3.E4M3 R76, gdesc[UR16], R76, gsb0 ;  /* 0x00600000104c79f3 */ /* 0x000fe2000800084c */
[----:B------:R-:W-:Y:S01]  /*18cd0*/  R2UR UR18, R6 ;  /* 0x00000000061272ca */ /* 0x000fe200000e0000 */
[----:B------:R-:W-:Y:S01]  /*18ce0*/  MUFU.TANH R8, R8 ;  /* 0x0000000800087308 */ /* 0x000fe20000002400 */
[----:B------:R-:W-:Y:S01]  /*18cf0*/  R2UR UR19, R7 ;  /* 0x00000000071372ca */ /* 0x000fe200000e0000 */
[----:B------:R-:W-:Y:S01]  /*18d00*/  IMAD.MOV.U32 R7, RZ, RZ, -0x7fffffe0 ;  /* 0x80000020ff077424 */ /* 0x000fe200078e00ff */
[----:B------:R-:W-:Y:S01]  /*18d10*/  IADD3 R6, R4, 0x682, RZ ;  /* 0x0000068204067810 */ /* 0x000fe20007ffe0ff */
[C---:B------:R-:W-:Y:S01]  /*18d20*/  FMUL.FTZ R11, R2.reuse, R96 ;  /* 0x00000060020b7220 */ /* 0x040fe20000410000 */
[C---:B------:R-:W-:Y:S01]  /*18d30*/  FMUL.FTZ R13, R2.reuse, R97 ;  /* 0x00000061020d7220 */ /* 0x040fe20000410000 */
[C---:B------:R-:W-:Y:S01]  /*18d40*/  FMUL.FTZ R15, R2.reuse, R95 ;  /* 0x0000005f020f7220 */ /* 0x040fe20000410000 */
[C---:B------:R-:W-:Y:S01]  /*18d50*/  FMUL.FTZ R97, R2.reuse, R105 ;  /* 0x0000006902617220 */ /* 0x040fe20000410000 */
[----:B------:R-:W0:Y:S01]  /*18d60*/  MUFU.TANH R3, R3 ;  /* 0x0000000300037308 */ /* 0x000e220000002400 */
[----:B------:R-:W-:Y:S01]  /*18d70*/  FMUL.FTZ R27, R2, R98 ;  /* 0x00000062021b7220 */ /* 0x000fe20000410000 */
[----:B------:R-:W-:-:S02]  /*18d80*/  VIADD R4, R4, 0x702 ;  /* 0x0000070204047836 */ /* 0x000fc40000000000 */
[C---:B------:R-:W-:Y:S01]  /*18d90*/  FMUL.FTZ R93, R2.reuse, R101 ;  /* 0x00000065025d7220 */ /* 0x040fe20000410000 */
[C---:B------:R-:W-:Y:S01]  /*18da0*/  FMUL.FTZ R96, R2.reuse, R103 ;  /* 0x0000006702607220 */ /* 0x040fe20000410000 */
[C---:B------:R-:W-:Y:S01]  /*18db0*/  FMUL.FTZ R92, R2.reuse, R99 ;  /* 0x00000063025c7220 */ /* 0x040fe20000410000 */
[C---:B------:R-:W-:Y:S01]  /*18dc0*/  FMUL.FTZ R95, R2.reuse, R104 ;  /* 0x00000068025f7220 */ /* 0x040fe20000410000 */
[C---:B------:R-:W-:Y:S01]  /*18dd0*/  FMUL.FTZ R99, R2.reuse, R106 ;  /* 0x0000006a02637220 */ /* 0x040fe20000410000 */
[----:B------:R-:W-:Y:S01]  /*18de0*/  MUFU.TANH R9, R9 ;  /* 0x0000000900097308 */ /* 0x000fe20000002400 */
[----:B------:R-:W-:-:S07]  /*18df0*/  FMUL.FTZ R100, R2, R107 ;  /* 0x0000006b02647220 */ /* 0x000fce0000410000 */
[----:B------:R-:W-:Y:S08]  /*18e00*/  MUFU.TANH R21, R21 ;  /* 0x0000001500157308 */ /* 0x000ff00000002400 */
[----:B------:R-:W-:Y:S08]  /*18e10*/  MUFU.TANH R94, R94 ;  /* 0x0000005e005e7308 */ /* 0x000ff00000002400 */
[----:B------:R-:W-:Y:S08]  /*18e20*/  MUFU.TANH R11, R11 ;  /* 0x0000000b000b7308 */ /* 0x000ff00000002400 */
[----:B------:R-:W-:Y:S08]  /*18e30*/  MUFU.TANH R13, R13 ;  /* 0x0000000d000d7308 */ /* 0x000ff00000002400 */
[----:B------:R-:W-:Y:S01]  /*18e40*/  MUFU.TANH R15, R15 ;  /* 0x0000000f000f7308 */ /* 0x000fe20000002400 */
[----:B------:R-:W-:-:S02]  /*18e50*/  WARPGROUP.DEPBAR.LE gsb0, 0x0 ;  /* 0x00008000000079c5 */ /* 0x000fc40000010000 */
[----:B------:R-:W-:Y:S01]  /*18e60*/  WARPGROUP.ARRIVE ;  /* 0x00000000000079c5 */ /* 0x000fe20000000000 */
[C---:B------:R-:W-:Y:S01]  /*18e70*/  FMUL.FTZ R78, R2.reuse, R78 ;  /* 0x0000004e024e7220 */ /* 0x040fe20000410000 */
[C---:B------:R-:W-:Y:S01]  /*18e80*/  FMUL.FTZ R98, R2.reuse, R76 ;  /* 0x0000004c02627220 */ /* 0x040fe20000410000 */
[C---:B------:R-:W-:Y:S02]  /*18e90*/  FMUL.FTZ R101, R2.reuse, R77 ;  /* 0x0000004d02657220 */ /* 0x040fe40000410000 */
[----:B------:R-:W-:Y:S01]  /*18ea0*/  MUFU.TANH R27, R27 ;  /* 0x0000001b001b7308 */ /* 0x000fe20000002400 */
[----:B------:R-:W-:Y:S01]  /*18eb0*/  FMUL.FTZ R102, R2, R79 ;  /* 0x0000004f02667220 */ /* 0x000fe20000410000 */
[----:B------:R-:W-:Y:S01]  /*18ec0*/  QGMMA.64x32x32.F32.E4M3.E4M3 R60, gdesc[UR16], R60, gsb0 ;  /* 0x00600000103c79f3 */ /* 0x000fe2000800083c */
[----:B------:R-:W-:Y:S01]  /*18ed0*/  R2UR UR18, R6 ;  /* 0x00000000061272ca */ /* 0x000fe200000e0000 */
[----:B------:R-:W-:Y:S01]  /*18ee0*/  IMAD R6, R148, -0xa0, R157 ;  /* 0xffffff6094067824 */ /* 0x000fe200078e029d */
[----:B------:R-:W-:Y:S01]  /*18ef0*/  R2UR UR19, R7 ;  /* 0x00000000071372ca */ /* 0x000fe200000e0000 */
[C---:B------:R-:W-:Y:S01]  /*18f00*/  FMUL.FTZ R79, R2.reuse, R80 ;  /* 0x00000050024f7220 */ /* 0x040fe20000410000 */
[----:B------:R-:W-:Y:S01]  /*18f10*/  FMUL.FTZ R83, R2, R83 ;  /* 0x0000005302537220 */ /* 0x000fe20000410000 */
[----:B------:R-:W-:Y:S01]  /*18f20*/  MUFU.TANH R78, R78 ;  /* 0x0000004e004e7308 */ /* 0x000fe20000002400 */
[----:B------:R-:W-:Y:S01]  /*18f30*/  ISETP.GT.AND P2, PT, R6, RZ, PT ;  /* 0x000000ff0600720c */ /* 0x000fe20003f44270 */
[----:B------:R-:W-:Y:S01]  /*18f40*/  FMUL.FTZ R80, R2, R81 ;  /* 0x0000005102507220 */ /* 0x000fe20000410000 */
[----:B------:R-:W-:Y:S01]  /*18f50*/  ISETP.GT.AND P3, PT, R6, 0x1, PT ;  /* 0x000000010600780c */ /* 0x000fe20003f64270 */
[C---:B------:R-:W-:Y:S01]  /*18f60*/  FMUL.FTZ R10, R2.reuse, R89 ;  /* 0x00000059020a7220 */ /* 0x040fe20000410000 */
[----:B0-----:R-:W-:Y:S01]  /*18f70*/  FSEL R3, R3, -INF , P2 ;  /* 0xff80000003037808 */ /* 0x001fe20001000000 */
[----:B------:R-:W-:Y:S01]  /*18f80*/  FMUL.FTZ R81, R2, R84 ;  /* 0x0000005402517220 */ /* 0x000fe20000410000 */
[C---:B------:R-:W-:Y:S01]  /*18f90*/  ISETP.GT.AND P4, PT, R6.reuse, 0x8, PT ;  /* 0x000000080600780c */ /* 0x040fe20003f84270 */
[----:B------:R-:W-:Y:S01]  /*18fa0*/  MUFU.TANH R93, R93 ;  /* 0x0000005d005d7308 */ /* 0x000fe20000002400 */
[----:B------:R-:W-:Y:S01]  /*18fb0*/  ISETP.GT.AND P5, PT, R6, 0x9, PT ;  /* 0x000000090600780c */ /* 0x000fe20003fa4270 */
[C---:B------:R-:W-:Y:S01]  /*18fc0*/  FMUL.FTZ R84, R2.reuse, R86 ;  /* 0x0000005602547220 */ /* 0x040fe20000410000 */
[C---:B------:R-:W-:Y:S01]  /*18fd0*/  FMUL.FTZ R86, R2.reuse, R87 ;  /* 0x0000005702567220 */ /* 0x040fe20000410000 */
[C---:B------:R-:W-:Y:S01]  /*18fe0*/  FMUL.FTZ R82, R2.reuse, R82 ;  /* 0x0000005202527220 */ /* 0x040fe20000410000 */
[C---:B------:R-:W-:Y:S01]  /*18ff0*/  FMUL.FTZ R87, R2.reuse, R90 ;  /* 0x0000005a02577220 */ /* 0x040fe20000410000 */
[C---:B------:R-:W-:Y:S01]  /*19000*/  FMUL.FTZ R20, R2.reuse, R85 ;  /* 0x0000005502147220 */ /* 0x040fe20000410000 */
[C---:B------:R-:W-:Y:S01]  /*19010*/  FMUL.FTZ R24, R2.reuse, R88 ;  /* 0x0000005802187220 */ /* 0x040fe20000410000 */
[----:B------:R-:W0:Y:S01]  /*19020*/  MUFU.TANH R92, R92 ;  /* 0x0000005c005c7308 */ /* 0x000e220000002400 */
[----:B------:R-:W-:-:S07]  /*19030*/  FMUL.FTZ R88, R2, R91 ;  /* 0x0000005b02587220 */ /* 0x000fce0000410000 */
[----:B------:R-:W1:Y:S08]  /*19040*/  MUFU.TANH R95, R95 ;  /* 0x0000005f005f7308 */ /* 0x000e700000002400 */
[----:B------:R-:W2:Y:S01]  /*19050*/  MUFU.TANH R97, R97 ;  /* 0x0000006100617308 */ /* 0x000ea20000002400 */
[----:B0-----:R-:W-:Y:S01]  /*19060*/  FSEL R7, R92, -INF , P5 ;  /* 0xff8000005c077808 */ /* 0x001fe20002800000 */
[----:B------:R-:W-:-:S06]  /*19070*/  IMAD.MOV.U32 R92, RZ, RZ, R25 ;  /* 0x000000ffff5c7224 */ /* 0x000fcc00078e0019 */
[----:B------:R-:W0:Y:S08]  /*19080*/  MUFU.TANH R96, R96 ;  /* 0x0000006000607308 */ /* 0x000e300000002400 */
[----:B------:R-:W3:Y:S01]  /*19090*/  MUFU.TANH R98, R98 ;  /* 0x0000006200627308 */ /* 0x000ee20000002400 */
[----:B------:R-:W-:Y:S02]  /*190a0*/  WARPGROUP.DEPBAR.LE gsb0, 0x0 ;  /* 0x00008000000079c5 */ /* 0x000fe40000010000 */
[----:B------:R-:W-:Y:S01]  /*190b0*/  WARPGROUP.ARRIVE ;  /* 0x00000000000079c5 */ /* 0x000fe20000000000 */
[----:B------:R-:W-:-:S04]  /*190c0*/  FMUL.FTZ R103, R2, R71 ;  /* 0x0000004702677220 */ /* 0x000fc80000410000 */
[----:B------:R-:W4:Y:S01]  /*190d0*/  MUFU.TANH R99, R99 ;  /* 0x0000006300637308 */ /* 0x000f220000002400 */
[C---:B------:R-:W-:Y:S01]  /*190e0*/  FMUL.FTZ R89, R2.reuse, R63 ;  /* 0x0000003f02597220 */ /* 0x040fe20000410000 */
[C---:B------:R-:W-:Y:S01]  /*190f0*/  FMUL.FTZ R77, R2.reuse, R62 ;  /* 0x0000003e024d7220 */ /* 0x040fe20000410000 */
[----:B------:R-:W-:Y:S01]  /*19100*/  FMUL.FTZ R62, R2, R65 ;  /* 0x00000041023e7220 */ /* 0x000fe20000410000 */
[----:B------:R-:W-:Y:S01]  /*19110*/  QGMMA.64x32x32.F32.E4M3.E4M3 R44, gdesc[UR16], R44, gsb0 ;  /* 0x00600000102c79f3 */ /* 0x000fe2000800082c */
[----:B------:R-:W-:Y:S01]  /*19120*/  R2UR UR18, R4 ;  /* 0x00000000041272ca */ /* 0x000fe200000e0000 */
[C---:B------:R-:W-:Y:S01]  /*19130*/  FMUL.FTZ R90, R2.reuse, R66 ;  /* 0x00000042025a7220 */ /* 0x040fe20000410000 */
[----:B------:R-:W-:Y:S01]  /*19140*/  R2UR UR19, R5 ;  /* 0x00000000051372ca */ /* 0x000fe200000e0000 */
[----:B------:R-:W5:Y:S01]  /*19150*/  MUFU.TANH R101, R101 ;  /* 0x0000006500657308 */ /* 0x000f620000002400 */
[----:B------:R-:W-:Y:S01]  /*19160*/  FSEL R4, R15, -INF , P3 ;  /* 0xff8000000f047808 */ /* 0x000fe20001800000 */
[C---:B------:R-:W-:Y:S01]  /*19170*/  FMUL.FTZ R66, R2.reuse, R68 ;  /* 0x0000004402427220 */ /* 0x040fe20000410000 */
[----:B------:R-:W-:Y:S01]  /*19180*/  FSEL R5, R27, -INF , P4 ;  /* 0xff8000001b057808 */ /* 0x000fe20002000000 */
        /* <DEDUP_REMOVED lines=9> */
[C---:B------:R-:W-:Y:S01]  /*19220*/  FMUL.FTZ R26, R2.reuse, R73 ;  /* 0x00000049021a7220 */ /* 0x040fe20000410000 */
[----:B------:R-:W-:-:S02]  /*19230*/  FMUL.FTZ R70, R2, R70 ;  /* 0x0000004602467220 */ /* 0x000fc40000410000 */
[----:B------:R-:W5:Y:S08]  /*19240*/  MUFU.TANH R79, R79 ;  /* 0x0000004f004f7308 */ /* 0x000f700000002400 */
[----:B------:R-:W5:Y:S08]  /*19250*/  MUFU.TANH R83, R83 ;  /* 0x0000005300537308 */ /* 0x000f700000002400 */
[----:B------:R-:W5:Y:S08]  /*19260*/  MUFU.TANH R80, R80 ;  /* 0x0000005000507308 */ /* 0x000f700000002400 */
[----:B------:R-:W5:Y:S08]  /*19270*/  MUFU.TANH R102, R102 ;  /* 0x0000006600667308 */ /* 0x000f700000002400 */
[----:B------:R-:W5:Y:S01]  /*19280*/  MUFU.TANH R81, R81 ;  /* 0x0000005100517308 */ /* 0x000f620000002400 */
[----:B------:R-:W-:-:S02]  /*19290*/  WARPGROUP.DEPBAR.LE gsb0, 0x0 ;  /* 0x00008000000079c5 */ /* 0x000fc40000010000 */
[----:B------:R-:W-:Y:S01]  /*192a0*/  FMUL.FTZ R105, R2, R47 ;  /* 0x0000002f02697220 */ /* 0x000fe20000410000 */
[----:B------:R-:W-:Y:S01]  /*192b0*/  FSEL R47, R8, -INF , P2 ;  /* 0xff800000082f7808 */ /* 0x000fe20001000000 */
[----:B------:R-:W-:Y:S01]  /*192c0*/  FMUL.FTZ R71, R2, R55 ;  /* 0x0000003702477220 */ /* 0x000fe20000410000 */
[----:B------:R-:W-:Y:S01]  /*192d0*/  ISETP.GT.AND P2, PT, R6, 0x10, PT ;  /* 0x000000100600780c */ /* 0x000fe20003f44270 */
[C---:B------:R-:W-:Y:S01]  /*192e0*/  FMUL.FTZ R104, R2.reuse, R46 ;  /* 0x0000002e02687220 */ /* 0x040fe20000410000 */
[----:B------:R-:W-:Y:S01]  /*192f0*/  FSEL R8, R9, -INF , P3 ;  /* 0xff80000009087808 */ /* 0x000fe20001800000 */
[----:B------:R-:W-:Y:S01]  /*19300*/  FMUL.FTZ R46, R2, R45 ;  /* 0x0000002d022e7220 */ /* 0x000fe20000410000 */
[----:B------:R-:W-:Y:S01]  /*19310*/  FSEL R9, R94, -INF , P2 ;  /* 0xff8000005e097808 */ /* 0x000fe20001000000 */
[----:B------:R-:W-:Y:S01]  /*19320*/  FMUL.FTZ R45, R2, R51 ;  /* 0x00000033022d7220 */ /* 0x000fe20000410000 */
[----:B------:R-:W-:Y:S01]  /*19330*/  FSEL R55, R21, -INF , P2 ;  /* 0xff80000015377808 */ /* 0x000fe20001000000 */
[----:B------:R-:W-:Y:S01]  /*19340*/  WARPGROUP.ARRIVE ;  /* 0x00000000000079c5 */ /* 0x000fe20000000000 */
[----:B------:R-:W-:Y:S01]  /*19350*/  ISETP.GT.AND P2, PT, R6, 0x20, PT ;  /* 0x000000200600780c */ /* 0x000fe20003f44270 */
[C---:B------:R-:W-:Y:S01]  /*19360*/  FMUL.FTZ R141, R2.reuse, R53 ;  /* 0x00000035028d7220 */ /* 0x040fe20000410000 */
[----:B------:R-:W-:Y:S01]  /*19370*/  FSEL R51, R11, -INF , P4 ;  /* 0xff8000000b337808 */ /* 0x000fe20002000000 */
[----:B------:R-:W-:Y:S01]  /*19380*/  FMUL.FTZ R106, R2, R59 ;  /* 0x0000003b026a7220 */ /* 0x000fe20000410000 */
[----:B------:R-:W-:Y:S01]  /*19390*/  FSEL R21, R78, -INF , P2 ;  /* 0xff8000004e157808 */ /* 0x000fe20001000000 */
[----:B------:R-:W-:Y:S01]  /*193a0*/  QGMMA.64x32x32.F32.E4M3.E4M3 R28, gdesc[UR16], R28, gsb0 ;  /* 0x00600000101c79f3 */ /* 0x000fe2000800081c */
[----:B------:R-:W-:Y:S01]  /*193b0*/  FMNMX.FTZ R78, R47, R8, !PT ;  /* 0x000000082f4e7209 */ /* 0x000fe20007810000 */
[----:B------:R-:W-:Y:S01]  /*193c0*/  MUFU.TANH R82, R82 ;  /* 0x0000005200527308 */ /* 0x000fe20000002400 */
[----:B------:R-:W-:Y:S01]  /*193d0*/  FSEL R53, R13, -INF , P5 ;  /* 0xff8000000d357808 */ /* 0x000fe20002800000 */
[C---:B------:R-:W-:Y:S01]  /*193e0*/  FMUL.FTZ R49, R2.reuse, R49 ;  /* 0x0000003102317220 */ /* 0x040fe20000410000 */
[----:B------:R-:W-:Y:S01]  /*193f0*/  FMNMX.FTZ R78, R51, R78, !PT ;  /* 0x0000004e334e7209 */ /* 0x000fe20007810000 */
[----:B------:R-:W-:Y:S01]  /*19400*/  FMUL.FTZ R61, R2, R52 ;  /* 0x00000034023d7220 */ /* 0x000fe20000410000 */
[----:B------:R-:W-:Y:S01]  /*19410*/  ISETP.GT.AND P3, PT, R6, 0x11, PT ;  /* 0x000000110600780c */ /* 0x000fe20003f64270 */
[----:B------:R-:W-:Y:S01]  /*19420*/  FMUL.FTZ R67, R2, R54 ;  /* 0x0000003602437220 */ /* 0x000fe20000410000 */
[----:B------:R-:W-:Y:S01]  /*19430*/  FMNMX.FTZ R78, R53, R78, !PT ;  /* 0x0000004e354e7209 */ /* 0x000fe20007810000 */
[----:B------:R-:W5:Y:S01]  /*19440*/  MUFU.TANH R20, R20 ;  /* 0x0000001400147308 */ /* 0x000f620000002400 */
[----:B------:R-:W-:Y:S01]  /*19450*/  ISETP.GT.AND P4, PT, R6, 0x18, PT ;  /* 0x000000180600780c */ /* 0x000fe20003f84270 */
[C---:B------:R-:W-:Y:S01]  /*19460*/  FMUL.FTZ R145, R2.reuse, R57 ;  /* 0x0000003902917220 */ /* 0x040fe20000410000 */
[----:B------:R-:W-:Y:S01]  /*19470*/  FSEL R59, R93, -INF , P3 ;  /* 0xff8000005d3b7808 */ /* 0x000fe20001800000 */
[C---:B------:R-:W-:Y:S01]  /*19480*/  FMUL.FTZ R143, R2.reuse, R56 ;  /* 0x00000038028f7220 */ /* 0x040fe20000410000 */
[----:B------:R-:W-:Y:S01]  /*19490*/  FMNMX.FTZ R78, R55, R78, !PT ;  /* 0x0000004e374e7209 */ /* 0x000fe20007810000 */
[----:B------:R-:W-:Y:S01]  /*194a0*/  FMUL.FTZ R73, R2, R58 ;  /* 0x0000003a02497220 */ /* 0x000fe20000410000 */
[----:B------:R-:W-:Y:S01]  /*194b0*/  ISETP.GT.AND P5, PT, R6, 0x19, PT ;  /* 0x000000190600780c */ /* 0x000fe20003fa4270 */
[----:B------:R-:W-:Y:S01]  /*194c0*/  MUFU.TANH R24, R24 ;  /* 0x0000001800187308 */ /* 0x000fe20000002400 */
[----:B-1----:R-:W-:Y:S01]  /*194d0*/  FSEL R63, R95, -INF , P4 ;  /* 0xff8000005f3f7808 */ /* 0x002fe20002000000 */
[C---:B------:R-:W-:Y:S01]  /*194e0*/  FMUL.FTZ R44, R2.reuse, R44 ;  /* 0x0000002c022c7220 */ /* 0x040fe20000410000 */
[----:B------:R-:W-:Y:S01]  /*194f0*/  FMNMX.FTZ R78, R59, R78, !PT ;  /* 0x0000004e3b4e7209 */ /* 0x000fe20007810000 */
[C---:B------:R-:W-:Y:S01]  /*19500*/  FMUL.FTZ R48, R2.reuse, R48 ;  /* 0x0000003002307220 */ /* 0x040fe20000410000 */
[----:B--2---:R-:W-:Y:S01]  /*19510*/  FSEL R65, R97, -INF , P5 ;  /* 0xff80000061417808 */ /* 0x004fe20002800000 */
[----:B------:R-:W-:Y:S01]  /*19520*/  FMUL.FTZ R50, R2, R50 ;  /* 0x0000003202327220 */ /* 0x000fe20000410000 */
[----:B------:R-:W-:Y:S01]  /*19530*/  FMNMX.FTZ R78, R63, R78, !PT ;  /* 0x0000004e3f4e7209 */ /* 0x000fe20007810000 */
[----:B------:R-:W1:Y:S01]  /*19540*/  MUFU.TANH R84, R84 ;  /* 0x0000005400547308 */ /* 0x000e620000002400 */
[----:B0-----:R-:W-:Y:S01]  /*19550*/  FSEL R11, R96, -INF , P3 ;  /* 0xff800000600b7808 */ /* 0x001fe20001800000 */
[--C-:B------:R-:W-:Y:S01]  /*19560*/  IMAD.MOV.U32 R94, RZ, RZ, R25.reuse ;  /* 0x000000ffff5e7224 */ /* 0x100fe200078e0019 */
[----:B------:R-:W-:Y:S01]  /*19570*/  ISETP.GT.AND P3, PT, R6, 0x21, PT ;  /* 0x000000210600780c */ /* 0x000fe20003f64270 */
[--C-:B------:R-:W-:Y:S01]  /*19580*/  IMAD.MOV.U32 R96, RZ, RZ, R25.reuse ;  /* 0x000000ffff607224 */ /* 0x100fe200078e0019 */
[----:B---3--:R-:W-:Y:S01]  /*19590*/  FSEL R69, R98, -INF , P2 ;  /* 0xff80000062457808 */ /* 0x008fe20001000000 */
[----:B------:R-:W-:Y:S01]  /*195a0*/  IMAD.MOV.U32 R98, RZ, RZ, R25 ;  /* 0x000000ffff627224 */ /* 0x000fe200078e0019 */
[----:B------:R-:W-:Y:S01]  /*195b0*/  FMNMX.FTZ R78, R65, R78, !PT ;  /* 0x0000004e414e7209 */ /* 0x000fe20007810000 */
[----:B------:R0:W-:Y:S01]  /*195c0*/  MUFU.TANH R52, R49 ;  /* 0x0000003100347308 */ /* 0x0001e20000002400 */
[----:B----4-:R-:W-:-:S02]  /*195d0*/  FSEL R13, R99, -INF , P4 ;  /* 0xff800000630d7808 */ /* 0x010fc40002000000 */
[----:B------:R-:W-:Y:S02]  /*195e0*/  ISETP.GT.AND P4, PT, R6, 0x28, PT ;  /* 0x000000280600780c */ /* 0x000fe40003f84270 */
[----:B-----5:R-:W-:Y:S02]  /*195f0*/  FSEL R75, R101, -INF , P3 ;  /* 0xff800000654b7808 */ /* 0x020fe40001800000 */
[----:B------:R-:W-:Y:S01]  /*19600*/  FMNMX.FTZ R78, R69, R78, !PT ;  /* 0x0000004e454e7209 */ /* 0x000fe20007810000 */
[----:B------:R-:W2:Y:S01]  /*19610*/  MUFU.TANH R10, R10 ;  /* 0x0000000a000a7308 */ /* 0x000ea20000002400 */
[----:B------:R-:W-:Y:S01]  /*19620*/  FSEL R15, R100, -INF , P5 ;  /* 0xff800000640f7808 */ /* 0x000fe20002800000 */
[----:B------:R-:W-:Y:S01]  /*19630*/  IMAD.MOV.U32 R100, RZ, RZ, R25 ;  /* 0x000000ffff647224 */ /* 0x000fe200078e0019 */
[----:B------:R-:W-:Y:S02]  /*19640*/  ISETP.GT.AND P5, PT, R6, 0x29, PT ;  /* 0x000000290600780c */ /* 0x000fe40003fa4270 */
[----:B------:R-:W-:-:S02]  /*19650*/  FSEL R79, R79, -INF , P4 ;  /* 0xff8000004f4f7808 */ /* 0x000fc40002000000 */
[----:B------:R-:W-:Y:S01]  /*19660*/  FMNMX.FTZ R78, R75, R78, !PT ;  /* 0x0000004e4b4e7209 */ /* 0x000fe20007810000 */
[----:B------:R-:W-:Y:S01]  /*19670*/  MUFU.TANH R86, R86 ;  /* 0x0000005600567308 */ /* 0x000fe20000002400 */
[----:B0-----:R-:W-:Y:S02]  /*19680*/  FSEL R49, R83, -INF , P5 ;  /* 0xff80000053317808 */ /* 0x001fe40002800000 */
[----:B------:R-:W-:Y:S02]  /*19690*/  ISETP.GT.AND P2, PT, R6, 0x30, PT ;  /* 0x000000300600780c */ /* 0x000fe40003f44270 */
[----:B------:R-:W-:Y:S01]  /*196a0*/  FSEL R83, R80, -INF , P5 ;  /* 0xff80000050537808 */ /* 0x000fe20002800000 */
[----:B------:R-:W-:Y:S01]  /*196b0*/  IMAD.MOV.U32 R80, RZ, RZ, R25 ;  /* 0x000000ffff507224 */ /* 0x000fe200078e0019 */
[----:B------:R-:W-:Y:S01]  /*196c0*/  FMNMX.FTZ R78, R79, R78, !PT ;  /* 0x0000004e4f4e7209 */ /* 0x000fe20007810000 */
[----:B------:R-:W0:Y:S01]  /*196d0*/  MUFU.TANH R12, R12 ;  /* 0x0000000c000c7308 */ /* 0x000e220000002400 */
[----:B------:R-:W-:Y:S01]  /*196e0*/  FSEL R27, R102, -INF , P3 ;  /* 0xff800000661b7808 */ /* 0x000fe20001800000 */
[----:B------:R-:W-:-:S02]  /*196f0*/  WARPGROUP.DEPBAR.LE gsb0, 0x0 ;  /* 0x00008000000079c5 */ /* 0x000fc40000010000 */
[----:B------:R-:W-:Y:S01]  /*19700*/  ISETP.GT.AND P3, PT, R6, 0x31, PT ;  /* 0x000000310600780c */ /* 0x000fe20003f64270 */
[C---:B------:R-:W-:Y:S01]  /*19710*/  FMUL.FTZ R28, R2.reuse, R28 ;  /* 0x0000001c021c7220 */ /* 0x040fe20000410000 */
[----:B------:R-:W-:Y:S01]  /*19720*/  FSEL R85, R81, -INF , P2 ;  /* 0xff80000051557808 */ /* 0x000fe20001000000 */
[----:B------:R-:W-:Y:S01]  /*19730*/  FMUL.FTZ R32, R2, R32 ;  /* 0x0000002002207220 */ /* 0x000fe20000410000 */
        /* <DEDUP_REMOVED lines=9> */
[----:B------:R3:W-:Y:S01]  /*197d0*/  MUFU.TANH R54, R45 ;  /* 0x0000002d00367308 */ /* 0x0007e20000002400 */
[----:B-1----:R-:W-:Y:S01]  /*197e0*/  FSEL R57, R84, -INF , P2 ;  /* 0xff80000054397808 */ /* 0x002fe20001000000 */
[----:B------:R-:W-:Y:S01]  /*197f0*/  FMUL.FTZ R40, R2, R40 ;  /* 0x0000002802287220 */ /* 0x000fe20000410000 */
[----:B------:R-:W-:Y:S01]  /*19800*/  ISETP.GT.AND P2, PT, R6, 0x40, PT ;  /* 0x000000400600780c */ /* 0x000fe20003f44270 */
[----:B------:R-:W-:Y:S01]  /*19810*/  FMUL.FTZ R41, R2, R41 ;  /* 0x0000002902297220 */ /* 0x000fe20000410000 */
[----:B--2---:R-:W-:Y:S01]  /*19820*/  FSEL R113, R10, -INF , P5 ;  /* 0xff8000000a717808 */ /* 0x004fe20002800000 */
[----:B------:R-:W-:Y:S01]  /*19830*/  FMUL.FTZ R10, R2, R29 ;  /* 0x0000001d020a7220 */ /* 0x000fe20000410000 */
[----:B0-----:R-:W-:Y:S01]  /*19840*/  FSEL R115, R12, -INF , P2 ;  /* 0xff8000000c737808 */ /* 0x001fe20001000000 */
[----:B------:R-:W-:Y:S01]  /*19850*/  MUFU.TANH R60, R60 ;  /* 0x0000003c003c7308 */ /* 0x000fe20000002400 */
[----:B---3--:R-:W-:Y:S01]  /*19860*/  FSEL R45, R82, -INF , P4 ;  /* 0xff800000522d7808 */ /* 0x008fe20002000000 */
[----:B------:R-:W-:Y:S01]  /*19870*/  FMUL.FTZ R12, R2, R31 ;  /* 0x0000001f020c7220 */ /* 0x000fe20000410000 */
[----:B------:R-:W-:Y:S01]  /*19880*/  ISETP.GT.AND P4, PT, R6, 0x38, PT ;  /* 0x000000380600780c */ /* 0x000fe20003f84270 */
[----:B------:R-:W-:-:S02]  /*19890*/  IMAD.MOV.U32 R82, RZ, RZ, R25 ;  /* 0x000000ffff527224 */ /* 0x000fc400078e0019 */
[--C-:B------:R-:W-:Y:S01]  /*198a0*/  IMAD.MOV.U32 R84, RZ, RZ, R25.reuse ;  /* 0x000000ffff547224 */ /* 0x100fe200078e0019 */
[----:B------:R-:W-:Y:S01]  /*198b0*/  FSEL R111, R24, -INF , P4 ;  /* 0xff800000186f7808 */ /* 0x000fe20002000000 */
[----:B------:R-:W-:Y:S01]  /*198c0*/  MUFU.TANH R88, R88 ;  /* 0x0000005800587308 */ /* 0x000fe20000002400 */
[----:B------:R-:W-:Y:S01]  /*198d0*/  FMUL.FTZ R24, R2, R33 ;  /* 0x0000002102187220 */ /* 0x000fe20000410000 */
[----:B------:R-:W-:Y:S01]  /*198e0*/  IMAD.MOV.U32 R102, RZ, RZ, R25 ;  /* 0x000000ffff667224 */ /* 0x000fe200078e0019 */
[----:B------:R-:W-:-:S04]  /*198f0*/  FMNMX.FTZ R78, R111, R78, !PT ;  /* 0x0000004e6f4e7209 */ /* 0x000fc80007810000 */
[----:B------:R-:W-:Y:S01]  /*19900*/  FMNMX.FTZ R78, R113, R78, !PT ;  /* 0x0000004e714e7209 */ /* 0x000fe20007810000 */
[----:B------:R-:W-:Y:S03]  /*19910*/  MUFU.TANH R76, R76 ;  /* 0x0000004c004c7308 */ /* 0x000fe60000002400 */
[----:B------:R-:W-:-:S05]  /*19920*/  FMNMX.FTZ R78, R115, R78, !PT ;  /* 0x0000004e734e7209 */ /* 0x000fca0007810000 */
[----:B------:R-:W0:Y:S08]  /*19930*/  MUFU.TANH R77, R77 ;  /* 0x0000004d004d7308 */ /* 0x000e300000002400 */
[----:B------:R-:W-:Y:S08]  /*19940*/  MUFU.TANH R62, R62 ;  /* 0x0000003e003e7308 */ /* 0x000ff00000002400 */
[----:B------:R-:W-:Y:S01]  /*19950*/  MUFU.TANH R89, R89 ;  /* 0x0000005900597308 */ /* 0x000fe20000002400 */
[----:B0-----:R-:W-:-:S02]  /*19960*/  FSEL R77, R77, -INF , P2 ;  /* 0xff8000004d4d7808 */ /* 0x001fc40001000000 */
[----:B------:R-:W-:-:S05]  /*19970*/  ISETP.GT.AND P2, PT, R6, 0x50, PT ;  /* 0x000000500600780c */ /* 0x000fca0003f44270 */
[----:B------:R0:W-:Y:S08]  /*19980*/  MUFU.TANH R56, R61 ;  /* 0x0000003d00387308 */ /* 0x0001f00000002400 */
[----:B------:R-:W1:Y:S01]  /*19990*/  MUFU.TANH R66, R66 ;  /* 0x0000004200427308 */ /* 0x000e620000002400 */
[----:B0-----:R-:W-:Y:S01]  /*199a0*/  FSEL R61, R86, -INF , P3 ;  /* 0xff800000563d7808 */ /* 0x001fe20001800000 */
[----:B------:R-:W-:Y:S01]  /*199b0*/  IMAD.MOV.U32 R86, RZ, RZ, R25 ;  /* 0x000000ffff567224 */ /* 0x000fe200078e0019 */
[----:B------:R-:W-:-:S04]  /*199c0*/  ISETP.GT.AND P3, PT, R6, 0x41, PT ;  /* 0x000000410600780c */ /* 0x000fc80003f64270 */
[----:B------:R-:W-:Y:S01]  /*199d0*/  FSEL R117, R60, -INF , P3 ;  /* 0xff8000003c757808 */ /* 0x000fe20001800000 */
[----:B------:R-:W-:Y:S03]  /*199e0*/  MUFU.TANH R68, R68 ;  /* 0x0000004400447308 */ /* 0x000fe60000002400 */
[----:B------:R-:W-:-:S05]  /*199f0*/  FMNMX.FTZ R78, R117, R78, !PT ;  /* 0x0000004e754e7209 */ /* 0x000fca0007810000 */
[----:B------:R-:W-:Y:S01]  /*19a00*/  MUFU.TANH R103, R103 ;  /* 0x0000006700677308 */ /* 0x000fe20000002400 */
[----:B-1----:R-:W-:-:S07]  /*19a10*/  FSEL R123, R66, -INF , P2 ;  /* 0xff800000427b7808 */ /* 0x002fce0001000000 */
[----:B------:R-:W0:Y:S08]  /*19a20*/  MUFU.TANH R90, R90 ;  /* 0x0000005a005a7308 */ /* 0x000e300000002400 */
[----:B------:R1:W-:Y:S08]  /*19a30*/  MUFU.TANH R58, R67 ;  /* 0x00000043003a7308 */ /* 0x0003f00000002400 */
[----:B------:R-:W2:Y:S01]  /*19a40*/  MUFU.TANH R91, R91 ;  /* 0x0000005b005b7308 */ /* 0x000ea20000002400 */
[----:B-1----:R-:W-:-:S02]  /*19a50*/  FSEL R67, R87, -INF , P4 ;  /* 0xff80000057437808 */ /* 0x002fc40002000000 */
[----:B------:R-:W-:-:S04]  /*19a60*/  ISETP.GT.AND P4, PT, R6, 0x48, PT ;  /* 0x000000480600780c */ /* 0x000fc80003f84270 */
[----:B------:R-:W-:Y:S01]  /*19a70*/  FSEL R119, R76, -INF , P4 ;  /* 0xff8000004c777808 */ /* 0x000fe20002000000 */
[----:B------:R-:W-:Y:S01]  /*19a80*/  MUFU.TANH R46, R46 ;  /* 0x0000002e002e7308 */ /* 0x000fe20000002400 */
[----:B0-----:R-:W-:Y:S01]  /*19a90*/  FSEL R81, R90, -INF , P4 ;  /* 0xff8000005a517808 */ /* 0x001fe20002000000 */
[--C-:B------:R-:W-:Y:S01]  /*19aa0*/  IMAD.MOV.U32 R76, RZ, RZ, R25.reuse ;  /* 0x000000ffff4c7224 */ /* 0x100fe200078e0019 */
[----:B------:R-:W-:Y:S01]  /*19ab0*/  FMNMX.FTZ R78, R119, R78, !PT ;  /* 0x0000004e774e7209 */ /* 0x000fe20007810000 */
[----:B------:R-:W-:Y:S01]  /*19ac0*/  IMAD.MOV.U32 R90, RZ, RZ, R25 ;  /* 0x000000ffff5a7224 */ /* 0x000fe200078e0019 */
[----:B------:R-:W-:-:S03]  /*19ad0*/  ISETP.GT.AND P4, PT, R6, 0x58, PT ;  /* 0x000000580600780c */ /* 0x000fc60003f84270 */
[----:B------:R-:W-:Y:S08]  /*19ae0*/  MUFU.TANH R105, R105 ;  /* 0x0000006900697308 */ /* 0x000ff00000002400 */
[----:B------:R0:W-:Y:S08]  /*19af0*/  MUFU.TANH R99, R71 ;  /* 0x0000004700637308 */ /* 0x0001f00000002400 */
[----:B------:R-:W1:Y:S01]  /*19b00*/  MUFU.TANH R64, R64 ;  /* 0x0000004000407308 */ /* 0x000e620000002400 */
[----:B0-----:R-:W-:Y:S01]  /*19b10*/  FSEL R71, R88, -INF , P5 ;  /* 0xff80000058477808 */ /* 0x001fe20002800000 */
[----:B------:R-:W-:Y:S01]  /*19b20*/  IMAD.MOV.U32 R88, RZ, RZ, R25 ;  /* 0x000000ffff587224 */ /* 0x000fe200078e0019 */
[----:B------:R-:W-:-:S04]  /*19b30*/  ISETP.GT.AND P5, PT, R6, 0x49, PT ;  /* 0x000000490600780c */ /* 0x000fc80003fa4270 */
[----:B------:R-:W-:Y:S01]  /*19b40*/  FSEL R121, R62, -INF , P5 ;  /* 0xff8000003e797808 */ /* 0x000fe20002800000 */
[----:B------:R-:W-:Y:S01]  /*19b50*/  MUFU.TANH R70, R70 ;  /* 0x0000004600467308 */ /* 0x000fe20000002400 */
[----:B--2---:R-:W-:Y:S02]  /*19b60*/  FSEL R87, R91, -INF , P5 ;  /* 0xff8000005b577808 */ /* 0x004fe40002800000 */
[----:B------:R-:W-:Y:S02]  /*19b70*/  FMNMX.FTZ R78, R121, R78, !PT ;  /* 0x0000004e794e7209 */ /* 0x000fe40007810000 */
[----:B------:R-:W-:Y:S02]  /*19b80*/  ISETP.GT.AND P5, PT, R6, 0x59, PT ;  /* 0x000000590600780c */ /* 0x000fe40003fa4270 */
[----:B------:R-:W-:Y:S01]  /*19b90*/  FMNMX.FTZ R78, R123, R78, !PT ;  /* 0x0000004e7b4e7209 */ /* 0x000fe20007810000 */
[----:B------:R-:W0:Y:S01]  /*19ba0*/  MUFU.TANH R26, R26 ;  /* 0x0000001a001a7308 */ /* 0x000e220000002400 */
[----:B-1----:R-:W-:-:S07]  /*19bb0*/  FSEL R127, R64, -INF , P4 ;  /* 0xff800000407f7808 */ /* 0x002fce0002000000 */
[----:B------:R-:W1:Y:S08]  /*19bc0*/  MUFU.TANH R141, R141 ;  /* 0x0000008d008d7308 */ /* 0x000e700000002400 */
[----:B------:R2:W-:Y:S01]  /*19bd0*/  MUFU.TANH R20, R73 ;  /* 0x0000004900147308 */ /* 0x0005e20000002400 */
[----:B0-----:R-:W-:Y:S01]  /*19be0*/  FSEL R129, R26, -INF , P5 ;  /* 0xff8000001a817808 */ /* 0x001fe20002800000 */
[----:B------:R-:W-:-:S06]  /*19bf0*/  FMUL.FTZ R26, R2, R35 ;  /* 0x00000023021a7220 */ /* 0x000fcc0000410000 */
[----:B------:R-:W0:Y:S01]  /*19c00*/  MUFU.TANH R44, R44 ;  /* 0x0000002c002c7308 */ /* 0x000e220000002400 */
[----:B--2---:R-:W-:Y:S02]  /*19c10*/  FSEL R73, R89, -INF , P3 ;  /* 0xff80000059497808 */ /* 0x004fe40001800000 */
[----:B------:R-:W-:Y:S02]  /*19c20*/  ISETP.GT.AND P3, PT, R6, 0x51, PT ;  /* 0x000000510600780c */ /* 0x000fe40003f64270 */
[----:B------:R-:W-:Y:S02]  /*19c30*/  FSEL R89, R70, -INF , P2 ;  /* 0xff80000046597808 */ /* 0x000fe40001000000 */
[----:B------:R-:W-:Y:S01]  /*19c40*/  FSEL R29, R103, -INF , P3 ;  /* 0xff800000671d7808 */ /* 0x000fe20001800000 */
[----:B------:R-:W2:Y:S01]  /*19c50*/  MUFU.TANH R12, R12 ;  /* 0x0000000c000c7308 */ /* 0x000ea20000002400 */
[----:B------:R-:W-:Y:S02]  /*19c60*/  FSEL R125, R68, -INF , P3 ;  /* 0xff800000447d7808 */ /* 0x000fe40001800000 */
[----:B------:R-:W-:-:S02]  /*19c70*/  ISETP.GT.AND P3, PT, R6, 0x61, PT ;  /* 0x000000610600780c */ /* 0x000fc40003f64270 */
[----:B------:R-:W-:Y:S02]  /*19c80*/  FMNMX.FTZ R78, R125, R78, !PT ;  /* 0x0000004e7d4e7209 */ /* 0x000fe40007810000 */
[----:B------:R-:W-:Y:S01]  /*19c90*/  FSEL R95, R105, -INF , P3 ;  /* 0xff800000695f7808 */ /* 0x000fe20001800000 */
[----:B------:R-:W3:Y:S01]  /*19ca0*/  MUFU.TANH R72, R72 ;  /* 0x0000004800487308 */ /* 0x000ee20000002400 */
[----:B------:R-:W-:Y:S02]  /*19cb0*/  FSEL R133, R46, -INF , P3 ;  /* 0xff8000002e857808 */ /* 0x000fe40001800000 */
[C---:B------:R-:W-:Y:S02]  /*19cc0*/  ISETP.GT.AND P3, PT, R6.reuse, 0x71, PT ;  /* 0x000000710600780c */ /* 0x040fe40003f64270 */
[----:B------:R-:W-:Y:S02]  /*19cd0*/  ISETP.GT.AND P2, PT, R6, 0x60, PT ;  /* 0x000000600600780c */ /* 0x000fe40003f44270 */
[----:B------:R-:W-:Y:S01]  /*19ce0*/  FMNMX.FTZ R78, R127, R78, !PT ;  /* 0x0000004e7f4e7209 */ /* 0x000fe20007810000 */
[----:B------:R-:W4:Y:S01]  /*19cf0*/  MUFU.TANH R74, R74 ;  /* 0x0000004a004a7308 */ /* 0x000f220000002400 */
[----:B------:R-:W-:-:S02]  /*19d00*/  FSEL R99, R99, -INF , P3 ;  /* 0xff80000063637808 */ /* 0x000fc40001800000 */
[----:B-1----:R-:W-:Y:S02]  /*19d10*/  FSEL R141, R141, -INF , P3 ;  /* 0xff8000008d8d7808 */ /* 0x002fe40001800000 */
[----:B------:R-:W-:Y:S02]  /*19d20*/  ISETP.GT.AND P3, PT, R6, 0x81, PT ;  /* 0x000000810600780c */ /* 0x000fe40003f64270 */
[----:B0-----:R-:W-:Y:S01]  /*19d30*/  FSEL R131, R44, -INF , P2 ;  /* 0xff8000002c837808 */ /* 0x001fe20001000000 */
[----:B------:R-:W0:Y:S01]  /*19d40*/  MUFU.TANH R48, R48 ;  /* 0x0000003000307308 */ /* 0x000e220000002400 */
[----:B------:R-:W-:Y:S01]  /*19d50*/  FMNMX.FTZ R78, R129, R78, !PT ;  /* 0x0000004e814e7209 */ /* 0x000fe20007810000 */
[----:B------:R-:W-:Y:S01]  /*19d60*/  FMUL.FTZ R44, R2, R37 ;  /* 0x00000025022c7220 */ /* 0x000fe20000410000 */
[----:B--2---:R-:W-:Y:S02]  /*19d70*/  FSEL R105, R12, -INF , P3 ;  /* 0xff8000000c697808 */ /* 0x004fe40001800000 */
[----:B------:R-:W-:-:S02]  /*19d80*/  FMNMX.FTZ R12, R3, R4, !PT ;  /* 0x00000004030c7209 */ /* 0x000fc40007810000 */
[----:B---3--:R-:W-:Y:S01]  /*19d90*/  FSEL R31, R72, -INF , P4 ;  /* 0xff800000481f7808 */ /* 0x008fe20002000000 */
[----:B------:R-:W1:Y:S01]  /*19da0*/  MUFU.TANH R104, R104 ;  /* 0x0000006800687308 */ /* 0x000e620000002400 */
[----:B------:R-:W-:Y:S01]  /*19db0*/  ISETP.GT.AND P4, PT, R6, 0x68, PT ;  /* 0x000000680600780c */ /* 0x000fe20003f84270 */
[--C-:B------:R-:W-:Y:S01]  /*19dc0*/  IMAD.MOV.U32 R72, RZ, RZ, R25.reuse ;  /* 0x000000ffff487224 */ /* 0x100fe200078e0019 */
[----:B------:R-:W-:Y:S02]  /*19dd0*/  FMNMX.FTZ R78, R131, R78, !PT ;  /* 0x0000004e834e7209 */ /* 0x000fe40007810000 */
[----:B------:R-:W-:Y:S02]  /*19de0*/  FMNMX.FTZ R12, R5, R12, !PT ;  /* 0x0000000c050c7209 */ /* 0x000fe40007810000 */
[----:B----4-:R-:W-:Y:S01]  /*19df0*/  FSEL R91, R74, -INF , P5 ;  /* 0xff8000004a5b7808 */ /* 0x010fe20002800000 */
[----:B------:R-:W2:Y:S01]  /*19e00*/  MUFU.TANH R50, R50 ;  /* 0x0000003200327308 */ /* 0x000ea20000002400 */
[----:B------:R-:W-:Y:S01]  /*19e10*/  ISETP.GT.AND P5, PT, R6, 0x69, PT ;  /* 0x000000690600780c */ /* 0x000fe20003fa4270 */
[----:B------:R-:W-:Y:S01]  /*19e20*/  IMAD.MOV.U32 R74, RZ, RZ, R25 ;  /* 0x000000ffff4a7224 */ /* 0x000fe200078e0019 */
[----:B0-----:R-:W-:-:S02]  /*19e30*/  FSEL R135, R48, -INF , P4 ;  /* 0xff80000030877808 */ /* 0x001fc40002000000 */
[----:B------:R-:W-:Y:S02]  /*19e40*/  FMNMX.FTZ R78, R133, R78, !PT ;  /* 0x0000004e854e7209 */ /* 0x000fe40007810000 */
[----:B------:R-:W-:Y:S01]  /*19e50*/  FMNMX.FTZ R12, R7, R12, !PT ;  /* 0x0000000c070c7209 */ /* 0x000fe20007810000 */
[----:B------:R-:W0:Y:S01]  /*19e60*/  MUFU.TANH R143, R143 ;  /* 0x0000008f008f7308 */ /* 0x000e220000002400 */
[----:B-1----:R-:W-:Y:S01]  /*19e70*/  FSEL R93, R104, -INF , P2 ;  /* 0xff800000685d7808 */ /* 0x002fe20001000000 */
[----:B------:R-:W-:Y:S01]  /*19e80*/  IMAD.MOV.U32 R104, RZ, RZ, R25 ;  /* 0x000000ffff687224 */ /* 0x000fe200078e0019 */
[----:B------:R-:W-:Y:S02]  /*19e90*/  ISETP.GT.AND P2, PT, R6, 0x70, PT ;  /* 0x000000700600780c */ /* 0x000fe40003f44270 */
[----:B------:R-:W-:Y:S02]  /*19ea0*/  FSEL R137, R52, -INF , P5 ;  /* 0xff80000034897808 */ /* 0x000fe40002800000 */
[----:B------:R-:W-:Y:S01]  /*19eb0*/  FMNMX.FTZ R78, R135, R78, !PT ;  /* 0x0000004e874e7209 */ /* 0x000fe20007810000 */
[----:B------:R-:W1:Y:S01]  /*19ec0*/  MUFU.TANH R145, R145 ;  /* 0x0000009100917308 */ /* 0x000e620000002400 */
[----:B------:R-:W-:-:S02]  /*19ed0*/  FMNMX.FTZ R12, R9, R12, !PT ;  /* 0x0000000c090c7209 */ /* 0x000fc40007810000 */
[----:B------:R-:W-:Y:S02]  /*19ee0*/  FSEL R139, R56, -INF , P2 ;  /* 0xff800000388b7808 */ /* 0x000fe40001000000 */
[----:B------:R-:W-:Y:S02]  /*19ef0*/  FMNMX.FTZ R78, R137, R78, !PT ;  /* 0x0000004e894e7209 */ /* 0x000fe40007810000 */
[----:B------:R-:W-:Y:S01]  /*19f00*/  FMNMX.FTZ R12, R11, R12, !PT ;  /* 0x0000000c0b0c7209 */ /* 0x000fe20007810000 */
[----:B------:R-:W3:Y:S01]  /*19f10*/  MUFU.TANH R28, R28 ;  /* 0x0000001c001c7308 */ /* 0x000ee20000002400 */
[----:B--2---:R-:W-:Y:S02]  /*19f20*/  FSEL R33, R50, -INF , P4 ;  /* 0xff80000032217808 */ /* 0x004fe40002000000 */
[----:B------:R-:W-:Y:S02]  /*19f30*/  ISETP.GT.AND P4, PT, R6, 0x78, PT ;  /* 0x000000780600780c */ /* 0x000fe40003f84270 */
[----:B------:R-:W-:-:S02]  /*19f40*/  FMNMX.FTZ R78, R139, R78, !PT ;  /* 0x0000004e8b4e7209 */ /* 0x000fc40007810000 */
[----:B------:R-:W-:Y:S01]  /*19f50*/  FMNMX.FTZ R12, R13, R12, !PT ;  /* 0x0000000c0d0c7209 */ /* 0x000fe20007810000 */
[----:B------:R-:W2:Y:S01]  /*19f60*/  MUFU.TANH R10, R10 ;  /* 0x0000000a000a7308 */ /* 0x000ea20000002400 */
[----:B------:R-:W-:Y:S02]  /*19f70*/  FSEL R35, R54, -INF , P5 ;  /* 0xff80000036237808 */ /* 0x000fe40002800000 */
[----:B------:R-:W-:Y:S02]  /*19f80*/  ISETP.GT.AND P5, PT, R6, 0x79, PT ;  /* 0x000000790600780c */ /* 0x000fe40003fa4270 */
[----:B0-----:R-:W-:Y:S02]  /*19f90*/  FSEL R143, R143, -INF , P4 ;  /* 0xff8000008f8f7808 */ /* 0x001fe40002000000 */
[----:B------:R-:W-:Y:S01]  /*19fa0*/  FMNMX.FTZ R78, R141, R78, !PT ;  /* 0x0000004e8d4e7209 */ /* 0x000fe20007810000 */
[----:B------:R0:W4:Y:S01]  /*19fb0*/  MUFU.TANH R101, R106 ;  /* 0x0000006a00657308 */ /* 0x0001220000002400 */
[----:B------:R-:W-:-:S02]  /*19fc0*/  FSEL R37, R20, -INF , P4 ;  /* 0xff80000014257808 */ /* 0x000fc40002000000 */
[----:B------:R-:W-:Y:S02]  /*19fd0*/  FMNMX.FTZ R20, R15, R12, !PT ;  /* 0x0000000c0f147209 */ /* 0x000fe40007810000 */
[----:B------:R-:W-:Y:S02]  /*19fe0*/  FSEL R97, R58, -INF , P2 ;  /* 0xff8000003a617808 */ /* 0x000fe40001000000 */
[----:B------:R-:W-:Y:S01]  /*19ff0*/  ISETP.GT.AND P2, PT, R6, 0x80, PT ;  /* 0x000000800600780c */ /* 0x000fe20003f44270 */
[----:B------:R-:W5:Y:S01]  /*1a000*/  MUFU.TANH R32, R32 ;  /* 0x0000002000207308 */ /* 0x000f620000002400 */
[----:B-1----:R-:W-:Y:S01]  /*1a010*/  FSEL R145, R145, -INF , P5 ;  /* 0xff80000091917808 */ /* 0x002fe20002800000 */
[----:B0-----:R-:W-:Y:S01]  /*1a020*/  IMAD.MOV.U32 R106, RZ, RZ, R25 ;  /* 0x000000ffff6a7224 */ /* 0x001fe200078e0019 */
[----:B------:R-:W-:Y:S02]  /*1a030*/  FMNMX.FTZ R78, R143, R78, !PT ;  /* 0x0000004e8f4e7209 */ /* 0x000fe40007810000 */
[----:B------:R-:W-:-:S02]  /*1a040*/  FMNMX.FTZ R20, R21, R20, !PT ;  /* 0x0000001415147209 */ /* 0x000fc40007810000 */
[----:B---3--:R-:W-:Y:S01]  /*1a050*/  FSEL R147, R28, -INF , P2 ;  /* 0xff8000001c937808 */ /* 0x008fe20001000000 */
[----:B------:R-:W0:Y:S01]  /*1a060*/  MUFU.TANH R30, R30 ;  /* 0x0000001e001e7308 */ /* 0x000e220000002400 */
[----:B------:R-:W-:Y:S02]  /*1a070*/  FMNMX.FTZ R78, R145, R78, !PT ;  /* 0x0000004e914e7209 */ /* 0x000fe40007810000 */
[----:B------:R-:W-:Y:S02]  /*1a080*/  FMNMX.FTZ R20, R27, R20, !PT ;  /* 0x000000141b147209 */ /* 0x000fe40007810000 */
[----:B------:R-:W-:Y:S02]  /*1a090*/  ISETP.GT.AND P4, PT, R6, 0x88, PT ;  /* 0x000000880600780c */ /* 0x000fe40003f84270 */
[----:B--2---:R-:W-:Y:S01]  /*1a0a0*/  FSEL R149, R10, -INF , P3 ;  /* 0xff8000000a957808 */ /* 0x004fe20001800000 */
[----:B------:R-:W1:Y:S01]  /*1a0b0*/  MUFU.TANH R24, R24 ;  /* 0x0000001800187308 */ /* 0x000e620000002400 */
[----:B------:R-:W-:Y:S01]  /*1a0c0*/  FMNMX.FTZ R78, R147, R78, !PT ;  /* 0x0000004e934e7209 */ /* 0x000fe20007810000 */
[----:B------:R-:W-:Y:S01]  /*1a0d0*/  IMAD.U32 R10, RZ, RZ, UR6 ;  /* 0x00000006ff0a7e24 */ /* 0x000fe2000f8e00ff */
[----:B------:R-:W-:-:S02]  /*1a0e0*/  FMNMX.FTZ R20, R45, R20, !PT ;  /* 0x000000142d147209 */ /* 0x000fc40007810000 */
[----:B----4-:R-:W-:Y:S02]  /*1a0f0*/  FSEL R101, R101, -INF , P5 ;  /* 0xff80000065657808 */ /* 0x010fe40002800000 */
[----:B------:R-:W-:Y:S01]  /*1a100*/  ISETP.GT.AND P5, PT, R6, 0x89, PT ;  /* 0x000000890600780c */ /* 0x000fe20003fa4270 */
[----:B------:R-:W2:Y:S01]  /*1a110*/  MUFU.TANH R36, R36 ;  /* 0x0000002400247308 */ /* 0x000ea20000002400 */
[----:B-----5:R-:W-:Y:S01]  /*1a120*/  FSEL R151, R32, -INF , P4 ;  /* 0xff80000020977808 */ /* 0x020fe20002000000 */
[----:B------:R-:W-:Y:S01]  /*1a130*/  FMUL.FTZ R32, R2, R43 ;  /* 0x0000002b02207220 */ /* 0x000fe20000410000 */
[----:B------:R-:W-:Y:S02]  /*1a140*/  FMNMX.FTZ R78, R149, R78, !PT ;  /* 0x0000004e954e7209 */ /* 0x000fe40007810000 */
[----:B------:R-:W-:Y:S02]  /*1a150*/  FMNMX.FTZ R20, R49, R20, !PT ;  /* 0x0000001431147209 */ /* 0x000fe40007810000 */
[----:B0-----:R-:W-:Y:S01]  /*1a160*/  FSEL R103, R30, -INF , P2 ;  /* 0xff8000001e677808 */ /* 0x001fe20001000000 */
[----:B------:R-:W0:Y:S01]  /*1a170*/  MUFU.TANH R34, R34 ;  /* 0x0000002200227308 */ /* 0x000e220000002400 */
[----:B------:R-:W-:Y:S01]  /*1a180*/  ISETP.GT.AND P2, PT, R6, 0x90, PT ;  /* 0x000000900600780c */ /* 0x000fe20003f44270 */
[----:B------:R-:W-:Y:S01]  /*1a190*/  FMUL.FTZ R30, R2, R42 ;  /* 0x0000002a021e7220 */ /* 0x000fe20000410000 */
[----:B-1----:R-:W-:-:S02]  /*1a1a0*/  FSEL R153, R24, -INF , P5 ;  /* 0xff80000018997808 */ /* 0x002fc40002800000 */
[----:B------:R-:W-:Y:S02]  /*1a1b0*/  FMNMX.FTZ R78, R151, R78, !PT ;  /* 0x0000004e974e7209 */ /* 0x000fe40007810000 */
[----:B------:R-:W-:Y:S01]  /*1a1c0*/  FMNMX.FTZ R20, R57, R20, !PT ;  /* 0x0000001439147209 */ /* 0x000fe20007810000 */
[----:B------:R-:W1:Y:S01]  /*1a1d0*/  MUFU.TANH R44, R44 ;  /* 0x0000002c002c7308 */ /* 0x000e620000002400 */
[----:B------:R-:W-:Y:S02]  /*1a1e0*/  ISETP.GT.AND P3, PT, R6, 0x91, PT ;  /* 0x000000910600780c */ /* 0x000fe40003f64270 */
[----:B--2---:R-:W-:Y:S01]  /*1a1f0*/  FSEL R155, R36, -INF , P2 ;  /* 0xff800000249b7808 */ /* 0x004fe20001000000 */
[----:B------:R-:W-:Y:S01]  /*1a200*/  FMUL.FTZ R36, R2, R39 ;  /* 0x0000002702247220 */ /* 0x000fe20000410000 */
[----:B------:R-:W-:Y:S02]  /*1a210*/  FMNMX.FTZ R78, R153, R78, !PT ;  /* 0x0000004e994e7209 */ /* 0x000fe40007810000 */
[----:B------:R-:W-:Y:S01]  /*1a220*/  FMNMX.FTZ R20, R61, R20, !PT ;  /* 0x000000143d147209 */ /* 0x000fe20007810000 */
[----:B------:R-:W2:Y:S01]  /*1a230*/  MUFU.TANH R26, R26 ;  /* 0x0000001a001a7308 */ /* 0x000ea20000002400 */
[----:B0-----:R-:W-:Y:S01]  /*1a240*/  FSEL R107, R34, -INF , P4 ;  /* 0xff800000226b7808 */ /* 0x001fe20002000000 */
[----:B------:R-:W-:Y:S01]  /*1a250*/  FMUL.FTZ R34, R2, R38 ;  /* 0x0000002602227220 */ /* 0x000fe20000410000 */
[----:B------:R-:W-:-:S02]  /*1a260*/  ISETP.GT.AND P4, PT, R6, 0x98, PT ;  /* 0x000000980600780c */ /* 0x000fc40003f84270 */
[----:B------:R-:W-:Y:S02]  /*1a270*/  FMNMX.FTZ R78, R155, R78, !PT ;  /* 0x0000004e9b4e7209 */ /* 0x000fe40007810000 */
[----:B------:R-:W-:Y:S01]  /*1a280*/  FMNMX.FTZ R20, R67, R20, !PT ;  /* 0x0000001443147209 */ /* 0x000fe20007810000 */
[----:B------:R-:W0:Y:S01]  /*1a290*/  MUFU.TANH R40, R40 ;  /* 0x0000002800287308 */ /* 0x000e220000002400 */
[----:B-1----:R-:W-:-:S04]  /*1a2a0*/  FSEL R157, R44, -INF , P3 ;  /* 0xff8000002c9d7808 */ /* 0x002fc80001800000 */
[----:B------:R-:W-:-:S03]  /*1a2b0*/  FMNMX.FTZ R78, R157, R78, !PT ;  /* 0x0000004e9d4e7209 */ /* 0x000fc60007810000 */
[----:B------:R2:W1:Y:S08]  /*1a2c0*/  MUFU.TANH R159, R41 ;  /* 0x00000029009f7308 */ /* 0x0004700000002400 */
[----:B------:R-:W3:Y:S01]  /*1a2d0*/  MUFU.TANH R34, R34 ;  /* 0x0000002200227308 */ /* 0x000ee20000002400 */
[----:B--2---:R-:W-:Y:S02]  /*1a2e0*/  FSEL R41, R26, -INF , P5 ;  /* 0xff8000001a297808 */ /* 0x004fe40002800000 */
[----:B------:R-:W-:-:S02]  /*1a2f0*/  ISETP.GT.AND P5, PT, R6, 0x99, PT ;  /* 0x000000990600780c */ /* 0x000fc40003fa4270 */
[----:B0-----:R-:W-:Y:S02]  /*1a300*/  FSEL R161, R40, -INF , P4 ;  /* 0xff80000028a17808 */ /* 0x001fe40002000000 */
[----:B------:R-:W-:Y:S01]  /*1a310*/  FMNMX.FTZ R26, R71, R20, !PT ;  /* 0x00000014471a7209 */ /* 0x000fe20007810000 */
[----:B------:R-:W0:Y:S01]  /*1a320*/  MUFU.TANH R36, R36 ;  /* 0x0000002400247308 */ /* 0x000e220000002400 */
[----:B-1----:R-:W-:Y:S02]  /*1a330*/  FSEL R159, R159, -INF , P5 ;  /* 0xff8000009f9f7808 */ /* 0x002fe40002800000 */
[----:B------:R-:W-:Y:S02]  /*1a340*/  FMNMX.FTZ R78, R161, R78, !PT ;  /* 0x0000004ea14e7209 */ /* 0x000fe40007810000 */
[----:B------:R-:W-:Y:S02]  /*1a350*/  FMNMX.FTZ R26, R77, R26, !PT ;  /* 0x0000001a4d1a7209 */ /* 0x000fe40007810000 */
[----:B------:R-:W-:Y:S01]  /*1a360*/  FMNMX.FTZ R78, R159, R78, !PT ;  /* 0x0000004e9f4e7209 */ /* 0x000fe20007810000 */
[----:B------:R-:W-:Y:S01]  /*1a370*/  MUFU.TANH R30, R30 ;  /* 0x0000001e001e7308 */ /* 0x000fe20000002400 */
[----:B------:R-:W-:-:S03]  /*1a380*/  FMNMX.FTZ R26, R73, R26, !PT ;  /* 0x0000001a491a7209 */ /* 0x000fc60007810000 */
[----:B------:R-:W1:Y:S01]  /*1a390*/  SHFL.BFLY PT, R163, R78, 0x2, 0x1f ;  /* 0x0c401f004ea37f89 */ /* 0x000e6200000e0000 */
[----:B------:R-:W-:-:S03]  /*1a3a0*/  FMNMX.FTZ R26, R81, R26, !PT ;  /* 0x0000001a511a7209 */ /* 0x000fc60007810000 */
[----:B------:R-:W2:Y:S01]  /*1a3b0*/  MUFU.TANH R32, R32 ;  /* 0x0000002000207308 */ /* 0x000ea20000002400 */
[----:B------:R-:W-:-:S04]  /*1a3c0*/  FMNMX.FTZ R26, R87, R26, !PT ;  /* 0x0000001a571a7209 */ /* 0x000fc80007810000 */
[----:B------:R-:W-:-:S04]  /*1a3d0*/  FMNMX.FTZ R26, R89, R26, !PT ;  /* 0x0000001a591a7209 */ /* 0x000fc80007810000 */
[----:B------:R-:W-:-:S04]  /*1a3e0*/  FMNMX.FTZ R26, R29, R26, !PT ;  /* 0x0000001a1d1a7209 */ /* 0x000fc80007810000 */
[----:B------:R-:W-:-:S04]  /*1a3f0*/  FMNMX.FTZ R26, R31, R26, !PT ;  /* 0x0000001a1f1a7209 */ /* 0x000fc80007810000 */
[----:B------:R-:W-:Y:S02]  /*1a400*/  FMNMX.FTZ R28, R91, R26, !PT ;  /* 0x0000001a5b1c7209 */ /* 0x000fe40007810000 */
[----:B-1----:R-:W-:Y:S01]  /*1a410*/  FMNMX.FTZ R163, R78, R163, !PT ;  /* 0x000000a34ea37209 */ /* 0x002fe20007810000 */
[----:B------:R-:W-:Y:S01]  /*1a420*/  IMAD.MOV.U32 R78, RZ, RZ, R25 ;  /* 0x000000ffff4e7224 */ /* 0x000fe200078e0019 */
[----:B------:R-:W-:-:S03]  /*1a430*/  FMNMX.FTZ R28, R93, R28, !PT ;  /* 0x0000001c5d1c7209 */ /* 0x000fc60007810000 */
[----:B------:R-:W1:Y:S01]  /*1a440*/  SHFL.BFLY PT, R122, R163, 0x1, 0x1f ;  /* 0x0c201f00a37a7f89 */ /* 0x000e6200000e0000 */
[----:B------:R-:W-:-:S04]  /*1a450*/  FMNMX.FTZ R28, R95, R28, !PT ;  /* 0x0000001c5f1c7209 */ /* 0x000fc80007810000 */
[----:B------:R-:W-:-:S04]  /*1a460*/  FMNMX.FTZ R28, R33, R28, !PT ;  /* 0x0000001c211c7209 */ /* 0x000fc80007810000 */
[----:B------:R-:W-:-:S04]  /*1a470*/  FMNMX.FTZ R28, R35, R28, !PT ;  /* 0x0000001c231c7209 */ /* 0x000fc80007810000 */
[----:B------:R-:W-:-:S04]  /*1a480*/  FMNMX.FTZ R28, R97, R28, !PT ;  /* 0x0000001c611c7209 */ /* 0x000fc80007810000 */
[----:B------:R-:W-:-:S04]  /*1a490*/  FMNMX.FTZ R28, R99, R28, !PT ;  /* 0x0000001c631c7209 */ /* 0x000fc80007810000 */
[----:B------:R-:W-:Y:S02]  /*1a4a0*/  FMNMX.FTZ R28, R37, R28, !PT ;  /* 0x0000001c251c7209 */ /* 0x000fe40007810000 */
[----:B-1----:R-:W-:Y:S02]  /*1a4b0*/  FMNMX.FTZ R122, R163, R122, !PT ;  /* 0x0000007aa37a7209 */ /* 0x002fe40007810000 */
[----:B------:R-:W-:Y:S02]  /*1a4c0*/  FMNMX.FTZ R38, R101, R28, !PT ;  /* 0x0000001c65267209 */ /* 0x000fe40007810000 */
[C---:B------:R-:W-:Y:S01]  /*1a4d0*/  FSETP.NEU.FTZ.AND P6, PT, R122.reuse, -INF , PT ;  /* 0xff8000007a00780b */ /* 0x040fe20003fdd000 */
[----:B------:R-:W-:-:S01]  /*1a4e0*/  FFMA.FTZ R24, R122, R10, -8 ;  /* 0xc10000007a187423 */ /* 0x000fc2000001000a */
[----:B------:R-:W-:-:S04]  /*1a4f0*/  FMNMX.FTZ R38, R103, R38, !PT ;  /* 0x0000002667267209 */ /* 0x000fc80007810000 */
[----:B------:R-:W-:Y:S02]  /*1a500*/  FMNMX.FTZ R38, R105, R38, !PT ;  /* 0x0000002669267209 */ /* 0x000fe40007810000 */
[----:B------:R-:W-:Y:S02]  /*1a510*/  FSEL R24, R24, RZ, P6 ;  /* 0x000000ff18187208 */ /* 0x000fe40003000000 */
[----:B------:R-:W-:-:S03]  /*1a520*/  FMNMX.FTZ R38, R107, R38, !PT ;  /* 0x000000266b267209 */ /* 0x000fc60007810000 */
[-CC-:B------:R-:W-:Y:S01]  /*1a530*/  FFMA.FTZ R206, R85, R10.reuse, -R24.reuse ;  /* 0x0000000a55ce7223 */ /* 0x180fe20000010818 */
[----:B---3--:R-:W-:Y:S01]  /*1a540*/  FSEL R85, R34, -INF , P2 ;  /* 0xff80000022557808 */ /* 0x008fe20001000000 */
[--C-:B------:R-:W-:Y:S01]  /*1a550*/  FFMA.FTZ R202, R55, R10, -R24.reuse ;  /* 0x0000000a37ca7223 */ /* 0x100fe20000010818 */
[----:B------:R-:W-:Y:S01]  /*1a560*/  FMNMX.FTZ R38, R41, R38, !PT ;  /* 0x0000002629267209 */ /* 0x000fe20007810000 */
[-CC-:B------:R-:W-:Y:S01]  /*1a570*/  FFMA.FTZ R55, R109, R10.reuse, -R24.reuse ;  /* 0x0000000a6d377223 */ /* 0x180fe20000010818 */
[----:B------:R-:W-:-:S01]  /*1a580*/  FFMA.FTZ R111, R111, R10, -R24 ;  /* 0x0000000a6f6f7223 */ /* 0x000fc20000010818 */
[----:B0-----:R-:W-:Y:S01]  /*1a590*/  FSEL R109, R36, -INF , P3 ;  /* 0xff800000246d7808 */ /* 0x001fe20001800000 */
[----:B------:R-:W-:-:S01]  /*1a5a0*/  FFMA.FTZ R43, R53, R10, -R24 ;  /* 0x0000000a352b7223 */ /* 0x000fc20000010818 */
[----:B------:R-:W-:Y:S01]  /*1a5b0*/  FMNMX.FTZ R38, R85, R38, !PT ;  /* 0x0000002655267209 */ /* 0x000fe20007810000 */
[----:B------:R0:W-:Y:S01]  /*1a5c0*/  MUFU.EX2 R20, R111 ;  /* 0x0000006f00147308 */ /* 0x0001e20000000800 */
[----:B------:R-:W-:-:S01]  /*1a5d0*/  FFMA.FTZ R53, R65, R10, -R24 ;  /* 0x0000000a41357223 */ /* 0x000fc20000010818 */
[--C-:B------:R-:W-:Y:S01]  /*1a5e0*/  FFMA.FTZ R65, R113, R10, -R24.reuse ;  /* 0x0000000a71417223 */ /* 0x100fe20000010818 */
[----:B------:R-:W-:Y:S01]  /*1a5f0*/  FMNMX.FTZ R38, R109, R38, !PT ;  /* 0x000000266d267209 */ /* 0x000fe20007810000 */
[-CC-:B------:R-:W-:Y:S01]  /*1a600*/  FFMA.FTZ R204, R69, R10.reuse, -R24.reuse ;  /* 0x0000000a45cc7223 */ /* 0x180fe20000010818 */
[----:B--2---:R-:W-:Y:S01]  /*1a610*/  FSEL R113, R32, -INF , P5 ;  /* 0xff80000020717808 */ /* 0x004fe20002800000 */
[-CC-:B------:R-:W-:Y:S01]  /*1a620*/  FFMA.FTZ R69, R121, R10.reuse, -R24.reuse ;  /* 0x0000000a79457223 */ /* 0x180fe20000010818 */
[----:B------:R-:W-:-:S01]  /*1a630*/  FFMA.FTZ R210, R123, R10, -R24 ;  /* 0x0000000a7bd27223 */ /* 0x000fc20000010818 */
[-CC-:B------:R-:W-:Y:S01]  /*1a640*/  FFMA.FTZ R79, R79, R10.reuse, -R24.reuse ;  /* 0x0000000a4f4f7223 */ /* 0x180fe20000010818 */
[----:B0-----:R-:W-:Y:S01]  /*1a650*/  FSEL R111, R30, -INF , P4 ;  /* 0xff8000001e6f7808 */ /* 0x001fe20002000000 */
[-CC-:B------:R-:W-:Y:S01]  /*1a660*/  FFMA.FTZ R119, R119, R10.reuse, -R24.reuse ;  /* 0x0000000a77777223 */ /* 0x180fe20000010818 */
[----:B------:R-:W-:-:S01]  /*1a670*/  FFMA.FTZ R127, R127, R10, -R24 ;  /* 0x0000000a7f7f7223 */ /* 0x000fc20000010818 */
[--C-:B------:R-:W-:Y:S01]  /*1a680*/  FFMA.FTZ R200, R47, R10, -R24.reuse ;  /* 0x0000000a2fc87223 */ /* 0x100fe20000010818 */
[----:B------:R-:W-:Y:S01]  /*1a690*/  FMNMX.FTZ R38, R111, R38, !PT ;  /* 0x000000266f267209 */ /* 0x000fe20007810000 */
[-CC-:B------:R-:W-:Y:S01]  /*1a6a0*/  FFMA.FTZ R39, R8, R10.reuse, -R24.reuse ;  /* 0x0000000a08277223 */ /* 0x180fe20000010818 */
[----:B------:R-:W-:-:S01]  /*1a6b0*/  FFMA.FTZ R6, R51, R10, -R24 ;  /* 0x0000000a33067223 */ /* 0x000fc20000010818 */
[--C-:B------:R-:W-:Y:S01]  /*1a6c0*/  FFMA.FTZ R47, R59, R10, -R24.reuse ;  /* 0x0000000a3b2f7223 */ /* 0x100fe20000010818 */
[----:B------:R-:W-:Y:S01]  /*1a6d0*/  FMNMX.FTZ R38, R113, R38, !PT ;  /* 0x0000002671267209 */ /* 0x000fe20007810000 */
[-CC-:B------:R-:W-:Y:S01]  /*1a6e0*/  FFMA.FTZ R8, R63, R10.reuse, -R24.reuse ;  /* 0x0000000a3f087223 */ /* 0x180fe20000010818 */
[----:B------:R-:W-:-:S01]  /*1a6f0*/  FFMA.FTZ R51, R75, R10, -R24 ;  /* 0x0000000a4b337223 */ /* 0x000fc20000010818 */
[----:B------:R0:W-:Y:S01]  /*1a700*/  MUFU.EX2 R12, R79 ;  /* 0x0000004f000c7308 */ /* 0x0001e20000000800 */
[----:B------:R-:W-:-:S01]  /*1a710*/  FFMA.FTZ R59, R83, R10, -R24 ;  /* 0x0000000a533b7223 */ /* 0x000fc20000010818 */
[----:B------:R-:W1:Y:S01]  /*1a720*/  SHFL.BFLY PT, R121, R38, 0x2, 0x1f ;  /* 0x0c401f0026797f89 */ /* 0x000e6200000e0000 */
[----:B------:R-:W-:-:S01]  /*1a730*/  FFMA.FTZ R208, R115, R10, -R24 ;  /* 0x0000000a73d07223 */ /* 0x000fc20000010818 */
[-CC-:B------:R-:W-:Y:S01]  /*1a740*/  FFMA.FTZ R63, R117, R10.reuse, -R24.reuse ;  /* 0x0000000a753f7223 */ /* 0x180fe20000010818 */
[----:B------:R-:W-:-:S01]  /*1a750*/  FFMA.FTZ R75, R125, R10, -R24 ;  /* 0x0000000a7d4b7223 */ /* 0x000fc20000010818 */
[-CC-:B------:R-:W-:Y:S01]  /*1a760*/  FFMA.FTZ R212, R131, R10.reuse, -R24.reuse ;  /* 0x0000000a83d47223 */ /* 0x180fe20000010818 */
[----:B------:R-:W-:-:S01]  /*1a770*/  FFMA.FTZ R83, R133, R10, -R24 ;  /* 0x0000000a85537223 */ /* 0x000fc20000010818 */
[----:B------:R2:W-:Y:S01]  /*1a780*/  MUFU.EX2 R26, R119 ;  /* 0x00000077001a7308 */ /* 0x0005e20000000800 */
[----:B0-----:R-:W-:-:S01]  /*1a790*/  FFMA.FTZ R79, R129, R10, -R24 ;  /* 0x0000000a814f7223 */ /* 0x001fc20000010818 */
[-CC-:B------:R-:W-:Y:S01]  /*1a7a0*/  FFMA.FTZ R30, R135, R10.reuse, -R24.reuse ;  /* 0x0000000a871e7223 */ /* 0x180fe20000010818 */
[----:B------:R-:W-:-:S01]  /*1a7b0*/  FFMA.FTZ R115, R137, R10, -R24 ;  /* 0x0000000a89737223 */ /* 0x000fc20000010818 */
[-CC-:B------:R-:W-:Y:S01]  /*1a7c0*/  FFMA.FTZ R214, R139, R10.reuse, -R24.reuse ;  /* 0x0000000a8bd67223 */ /* 0x180fe20000010818 */
[----:B------:R-:W-:-:S01]  /*1a7d0*/  FFMA.FTZ R117, R141, R10, -R24 ;  /* 0x0000000a8d757223 */ /* 0x000fc20000010818 */
[-CC-:B------:R-:W-:Y:S01]  /*1a7e0*/  FFMA.FTZ R32, R143, R10.reuse, -R24.reuse ;  /* 0x0000000a8f207223 */ /* 0x180fe20000010818 */
[----:B------:R-:W-:-:S01]  /*1a7f0*/  FFMA.FTZ R34, R147, R10, -R24 ;  /* 0x0000000a93227223 */ /* 0x000fc20000010818 */
[----:B------:R0:W-:Y:S01]  /*1a800*/  MUFU.EX2 R28, R127 ;  /* 0x0000007f001c7308 */ /* 0x0001e20000000800 */
[----:B--2---:R-:W-:-:S01]  /*1a810*/  FFMA.FTZ R119, R145, R10, -R24 ;  /* 0x0000000a91777223 */ /* 0x004fc20000010818 */
[-CC-:B------:R-:W-:Y:S01]  /*1a820*/  FFMA.FTZ R125, R151, R10.reuse, -R24.reuse ;  /* 0x0000000a977d7223 */ /* 0x180fe20000010818 */
[----:B------:R-:W-:-:S01]  /*1a830*/  FFMA.FTZ R36, R155, R10, -R24 ;  /* 0x0000000a9b247223 */ /* 0x000fc20000010818 */
[----:B------:R-:W-:-:S04]  /*1a840*/  FFMA.FTZ R129, R159, R10, -R24 ;  /* 0x0000000a9f817223 */ /* 0x000fc80000010818 */
[----:B------:R-:W-:Y:S01]  /*1a850*/  MUFU.EX2 R200, R200 ;  /* 0x000000c800c87308 */ /* 0x000fe20000000800 */
[----:B0-----:R-:W-:-:S01]  /*1a860*/  FFMA.FTZ R127, R157, R10, -R24 ;  /* 0x0000000a9d7f7223 */ /* 0x001fc20000010818 */
[----:B-1----:R-:W-:Y:S01]  /*1a870*/  FMNMX.FTZ R40, R38, R121, !PT ;  /* 0x0000007926287209 */ /* 0x002fe20007810000 */
[----:B------:R-:W-:-:S01]  /*1a880*/  FFMA.FTZ R121, R149, R10, -R24 ;  /* 0x0000000a95797223 */ /* 0x000fc20000010818 */
[----:B------:R-:W-:-:S03]  /*1a890*/  FFMA.FTZ R38, R153, R10, -R24 ;  /* 0x0000000a99267223 */ /* 0x000fc60000010818 */
[----:B------:R-:W0:Y:S01]  /*1a8a0*/  SHFL.BFLY PT, R123, R40, 0x1, 0x1f ;  /* 0x0c201f00287b7f89 */ /* 0x000e2200000e0000 */
[----:B------:R-:W1:Y:S08]  /*1a8b0*/  MUFU.EX2 R39, R39 ;  /* 0x0000002700277308 */ /* 0x000e700000000800 */
[----:B------:R-:W2:Y:S08]  /*1a8c0*/  MUFU.EX2 R6, R6 ;  /* 0x0000000600067308 */ /* 0x000eb00000000800 */
[----:B------:R-:W3:Y:S01]  /*1a8d0*/  MUFU.EX2 R43, R43 ;  /* 0x0000002b002b7308 */ /* 0x000ee20000000800 */
[----:B0-----:R-:W-:Y:S01]  /*1a8e0*/  FMNMX.FTZ R123, R40, R123, !PT ;  /* 0x0000007b287b7209 */ /* 0x001fe20007810000 */
[----:B------:R-:W-:-:S06]  /*1a8f0*/  FFMA.FTZ R40, R161, R10, -R24 ;  /* 0x0000000aa1287223 */ /* 0x000fcc0000010818 */
[----:B------:R-:W0:Y:S01]  /*1a900*/  MUFU.EX2 R202, R202 ;  /* 0x000000ca00ca7308 */ /* 0x000e220000000800 */
[C---:B------:R-:W-:Y:S01]  /*1a910*/  FSETP.NEU.FTZ.AND P2, PT, R123.reuse, -INF , PT ;  /* 0xff8000007b00780b */ /* 0x040fe20003f5d000 */
[----:B------:R-:W-:-:S05]  /*1a920*/  FFMA.FTZ R42, R123, R10, -8 ;  /* 0xc10000007b2a7423 */ /* 0x000fca000001000a */
[----:B------:R-:W-:Y:S01]  /*1a930*/  FSEL R24, R42, RZ, P2 ;  /* 0x000000ff2a187208 */ /* 0x000fe20001000000 */
[----:B------:R-:W4:Y:S04]  /*1a940*/  MUFU.EX2 R47, R47 ;  /* 0x0000002f002f7308 */ /* 0x000f280000000800 */
[----:B------:R-:W-:-:S01]  /*1a950*/  FFMA.FTZ R201, R3, R10, -R24 ;  /* 0x0000000a03c97223 */ /* 0x000fc20000010818 */
[-CC-:B------:R-:W-:Y:S01]  /*1a960*/  FFMA.FTZ R4, R4, R10.reuse, -R24.reuse ;  /* 0x0000000a04047223 */ /* 0x180fe20000010818 */
[----:B------:R-:W-:-:S01]  /*1a970*/  FFMA.FTZ R3, R5, R10, -R24 ;  /* 0x0000000a05037223 */ /* 0x000fc20000010818 */
[-CC-:B------:R-:W-:Y:S01]  /*1a980*/  FFMA.FTZ R46, R7, R10.reuse, -R24.reuse ;  /* 0x0000000a072e7223 */ /* 0x180fe20000010818 */
[----:B------:R-:W-:-:S01]  /*1a990*/  FFMA.FTZ R203, R9, R10, -R24 ;  /* 0x0000000a09cb7223 */ /* 0x000fc20000010818 */
[-CC-:B------:R-:W-:Y:S01]  /*1a9a0*/  FFMA.FTZ R42, R11, R10.reuse, -R24.reuse ;  /* 0x0000000a0b2a7223 */ /* 0x180fe20000010818 */
[----:B------:R-:W-:Y:S01]  /*1a9b0*/  MUFU.EX2 R201, R201 ;  /* 0x000000c900c97308 */ /* 0x000fe20000000800 */
[----:B------:R-:W-:-:S01]  /*1a9c0*/  FFMA.FTZ R9, R13, R10, -R24 ;  /* 0x0000000a0d097223 */ /* 0x000fc20000010818 */
[----:B------:R-:W-:Y:S01]  /*1a9d0*/  FFMA.FTZ R44, R27, R10, -R24 ;  /* 0x0000000a1b2c7223 */ /* 0x000fe20000010818 */
[----:B-1----:R-:W-:-:S01]  /*1a9e0*/  FADD.FTZ R27, R200, R39 ;  /* 0x00000027c81b7221 */ /* 0x002fc20000010000 */
[-CC-:B------:R-:W-:Y:S01]  /*1a9f0*/  FFMA.FTZ R52, R15, R10.reuse, -R24.reuse ;  /* 0x0000000a0f347223 */ /* 0x180fe20000010818 */
[----:B------:R-:W-:-:S01]  /*1aa00*/  FFMA.FTZ R54, R29, R10, -R24 ;  /* 0x0000000a1d367223 */ /* 0x000fc20000010818 */
[----:B------:R-:W-:Y:S01]  /*1aa10*/  FFMA.FTZ R29, R31, R10, -R24 ;  /* 0x0000000a1f1d7223 */ /* 0x000fe20000010818 */
[----:B--2---:R-:W-:-:S01]  /*1aa20*/  FADD.FTZ R66, R6, R27 ;  /* 0x0000001b06427221 */ /* 0x004fc20000010000 */
[----:B------:R-:W1:Y:S01]  /*1aa30*/  MUFU.EX2 R4, R4 ;  /* 0x0000000400047308 */ /* 0x000e620000000800 */
[----:B------:R-:W-:-:S01]  /*1aa40*/  FFMA.FTZ R5, R21, R10, -R24 ;  /* 0x0000000a15057223 */ /* 0x000fc20000010818 */
[----:B------:R-:W-:Y:S01]  /*1aa50*/  FFMA.FTZ R13, R45, R10, -R24 ;  /* 0x0000000a2d0d7223 */ /* 0x000fe20000010818 */
[----:B---3--:R-:W-:-:S01]  /*1aa60*/  FADD.FTZ R45, R43, R66 ;  /* 0x000000422b2d7221 */ /* 0x008fc20000010000 */
[-CC-:B------:R-:W-:Y:S01]  /*1aa70*/  FFMA.FTZ R56, R49, R10.reuse, -R24.reuse ;  /* 0x0000000a31387223 */ /* 0x180fe20000010818 */
[----:B------:R-:W-:-:S01]  /*1aa80*/  FFMA.FTZ R7, R57, R10, -R24 ;  /* 0x0000000a39077223 */ /* 0x000fc20000010818 */
[----:B------:R-:W-:Y:S01]  /*1aa90*/  FFMA.FTZ R48, R61, R10, -R24 ;  /* 0x0000000a3d307223 */ /* 0x000fe20000010818 */
[----:B0-----:R-:W-:-:S01]  /*1aaa0*/  FADD.FTZ R66, R202, R45 ;  /* 0x0000002dca427221 */ /* 0x001fc20000010000 */
[----:B------:R-:W0:Y:S01]  /*1aab0*/  MUFU.EX2 R3, R3 ;  /* 0x0000000300037308 */ /* 0x000e220000000800 */
[----:B------:R-:W-:-:S01]  /*1aac0*/  FFMA.FTZ R15, R67, R10, -R24 ;  /* 0x0000000a430f7223 */ /* 0x000fc20000010818 */
[----:B------:R-:W-:Y:S01]  /*1aad0*/  FFMA.FTZ R58, R71, R10, -R24 ;  /* 0x0000000a473a7223 */ /* 0x000fe20000010818 */
[----:B----4-:R-:W-:-:S01]  /*1aae0*/  FADD.FTZ R45, R47, R66 ;  /* 0x000000422f2d7221 */ /* 0x010fc20000010000 */
[-CC-:B------:R-:W-:Y:S01]  /*1aaf0*/  FFMA.FTZ R66, R35, R10.reuse, -R24.reuse ;  /* 0x0000000a23427223 */ /* 0x180fe20000010818 */
[----:B------:R-:W-:-:S01]  /*1ab00*/  FFMA.FTZ R209, R77, R10, -R24 ;  /* 0x0000000a4dd17223 */ /* 0x000fc20000010818 */
[-CC-:B------:R-:W-:Y:S01]  /*1ab10*/  FFMA.FTZ R50, R73, R10.reuse, -R24.reuse ;  /* 0x0000000a49327223 */ /* 0x180fe20000010818 */
[----:B------:R-:W-:-:S01]  /*1ab20*/  FFMA.FTZ R21, R81, R10, -R24 ;  /* 0x0000000a51157223 */ /* 0x000fc20000010818 */
[----:B------:R-:W2:Y:S01]  /*1ab30*/  MUFU.EX2 R46, R46 ;  /* 0x0000002e002e7308 */ /* 0x000ea20000000800 */
[----:B-1----:R-:W-:-:S01]  /*1ab40*/  FADD.FTZ R64, R201, R4 ;  /* 0x00000004c9407221 */ /* 0x002fc20000010000 */
[-CC-:B------:R-:W-:Y:S01]  /*1ab50*/  FFMA.FTZ R60, R87, R10.reuse, -R24.reuse ;  /* 0x0000000a573c7223 */ /* 0x180fe20000010818 */
[----:B------:R-:W-:-:S01]  /*1ab60*/  FFMA.FTZ R11, R89, R10, -R24 ;  /* 0x0000000a590b7223 */ /* 0x000fc20000010818 */
[----:B------:R-:W-:Y:S01]  /*1ab70*/  F2FP.SATFINITE.E4M3.F32.PACK_AB_MERGE_C R49, R43, R6, RZ ;  /* 0x000000062b31723e */ /* 0x000fe200048070ff */
[----:B------:R-:W-:-:S01]  /*1ab80*/  FFMA.FTZ R62, R91, R10, -R24 ;  /* 0x0000000a5b3e7223 */ /* 0x000fc20000010818 */
[----:B------:R-:W-:-:S02]  /*1ab90*/  @!P1 VIADD R27, R0, 0x33440 ;  /* 0x00033440001b9836 */ /* 0x000fc40000000000 */
[----:B------:R-:W-:-:S01]  /*1aba0*/  FFMA.FTZ R93, R93, R10, -R24 ;  /* 0x0000000a5d5d7223 */ /* 0x000fc20000010818 */
[----:B------:R-:W1:Y:S01]  /*1abb0*/  MUFU.EX2 R203, R203 ;  /* 0x000000cb00cb7308 */ /* 0x000e620000000800 */
[----:B0-----:R-:W-:-:S01]  /*1abc0*/  FADD.FTZ R31, R3, R64 ;  /* 0x00000040031f7221 */ /* 0x001fc20000010000 */
[-CC-:B------:R-:W-:Y:S01]  /*1abd0*/  FFMA.FTZ R95, R95, R10.reuse, -R24.reuse ;  /* 0x0000000a5f5f7223 */ /* 0x180fe20000010818 */
[----:B------:R-:W-:Y:S01]  /*1abe0*/  @!P1 PRMT R27, RZ, 0x654, R27 ;  /* 0x00000654ff1b9816 */ /* 0x000fe2000000001b */
[-CC-:B------:R-:W-:Y:S01]  /*1abf0*/  FFMA.FTZ R33, R33, R10.reuse, -R24.reuse ;  /* 0x0000000a21217223 */ /* 0x180fe20000010818 */
[----:B------:R-:W-:-:S01]  /*1ac00*/  FFMA.FTZ R37, R37, R10, -R24 ;  /* 0x0000000a25257223 */ /* 0x000fc20000010818 */
[----:B------:R-:W-:Y:S01]  /*1ac10*/  FFMA.FTZ R101, R101, R10, -R24 ;  /* 0x0000000a65657223 */ /* 0x000fe20000010818 */
[----:B------:R0:W-:Y:S01]  /*1ac20*/  @!P1 SYNCS.ARRIVE.TRANS64.RED.A1T0 RZ, [R27+URZ], RZ ;  /* 0x000000ff1bff99a7 */ /* 0x0001e2000810043f */
[----:B------:R-:W3:Y:S01]  /*1ac30*/  MUFU.EX2 R42, R42 ;  /* 0x0000002a002a7308 */ /* 0x000ee20000000800 */
[----:B--2---:R-:W-:-:S01]  /*1ac40*/  FADD.FTZ R64, R46, R31 ;  /* 0x0000001f2e407221 */ /* 0x004fc20000010000 */
[----:B------:R-:W-:Y:S01]  /*1ac50*/  F2FP.SATFINITE.E4M3.F32.PACK_AB_MERGE_C R46, R46, R3, RZ ;  /* 0x000000032e2e723e */ /* 0x000fe200048070ff */
[----:B------:R-:W-:-:S01]  /*1ac60*/  FFMA.FTZ R103, R103, R10, -R24 ;  /* 0x0000000a67677223 */ /* 0x000fc20000010818 */
        /* <DEDUP_REMOVED lines=8> */
[----:B------:R-:W-:Y:S01]  /*1acf0*/  F2FP.SATFINITE.E4M3.F32.PACK_AB_MERGE_C R201, R4, R201, R46 ;  /* 0x000000c904c9723e */ /* 0x000fe2000480702e */
[----:B------:R-:W-:Y:S01]  /*1ad00*/  IMAD.MOV.U32 R46, RZ, RZ, R25 ;  /* 0x000000ffff2e7224 */ /* 0x000fe200078e0019 */
[----:B------:R-:W-:Y:S01]  /*1ad10*/  F2FP.SATFINITE.E4M3.F32.PACK_AB_MERGE_C R200, R39, R200, R49 ;  /* 0x000000c827c8723e */ /* 0x000fe20004807031 */
[----:B------:R-:W-:Y:S01]  /*1ad20*/  IMAD.MOV.U32 R39, RZ, RZ, R25 ;  /* 0x000000ffff277224 */ /* 0x000fe200078e0019 */
[----:B------:R-:W1:Y:S01]  /*1ad30*/  MUFU.EX2 R9, R9 ;  /* 0x0000000900097308 */ /* 0x000e620000000800 */
[----:B---3--:R-:W-:-:S01]  /*1ad40*/  FADD.FTZ R64, R42, R31 ;  /* 0x0000001f2a407221 */ /* 0x008fc20000010000 */
[----:B------:R-:W-:Y:S01]  /*1ad50*/  FFMA.FTZ R31, R97, R10, -R24 ;  /* 0x0000000a611f7223 */ /* 0x000fe20000010818 */
[-C--:B------:R-:W-:Y:S01]  /*1ad60*/  MOV R49, R25.reuse ;  /* 0x0000001900317202 */ /* 0x080fe20000000f00 */
[--C-:B------:R-:W-:Y:S01]  /*1ad70*/  IMAD.MOV.U32 R57, RZ, RZ, R25.reuse ;  /* 0x000000ffff397224 */ /* 0x100fe200078e0019 */
[-C--:B------:R-:W-:Y:S01]  /*1ad80*/  MOV R61, R25.reuse ;  /* 0x00000019003d7202 */ /* 0x080fe20000000f00 */
[----:B------:R-:W-:Y:S01]  /*1ad90*/  IMAD.MOV.U32 R71, RZ, RZ, R25 ;  /* 0x000000ffff477224 */ /* 0x000fe200078e0019 */
[----:B------:R-:W-:Y:S01]  /*1ada0*/  MOV R67, R25 ;  /* 0x0000001900437202 */ /* 0x000fe20000000f00 */
[----:B------:R-:W3:Y:S01]  /*1adb0*/  MUFU.EX2 R53, R53 ;  /* 0x0000003500357308 */ /* 0x000ee20000000800 */
[----:B--2---:R-:W-:-:S01]  /*1adc0*/  FADD.FTZ R68, R8, R45 ;  /* 0x0000002d08447221 */ /* 0x004fc20000010000 */
[-C--:B------:R-:W-:Y:S01]  /*1add0*/  MOV R73, R25.reuse ;  /* 0x0000001900497202 */ /* 0x080fe20000000f00 */
[--C-:B------:R-:W-:Y:S01]  /*1ade0*/  IMAD.MOV.U32 R77, RZ, RZ, R25.reuse ;  /* 0x000000ffff4d7224 */ /* 0x100fe200078e0019 */
[-C--:B------:R-:W-:Y:S01]  /*1adf0*/  MOV R91, R25.reuse ;  /* 0x00000019005b7202 */ /* 0x080fe20000000f00 */
[--C-:B------:R-:W-:Y:S01]  /*1ae00*/  IMAD.MOV.U32 R81, RZ, RZ, R25.reuse ;  /* 0x000000ffff517224 */ /* 0x100fe200078e0019 */
[----:B------:R-:W-:Y:S01]  /*1ae10*/  MOV R97, R25 ;  /* 0x0000001900617202 */ /* 0x000fe20000000f00 */
[----:B------:R-:W-:Y:S01]  /*1ae20*/  IMAD.MOV.U32 R87, RZ, RZ, R25 ;  /* 0x000000ffff577224 */ /* 0x000fe200078e0019 */
[----:B------:R-:W2:Y:S01]  /*1ae30*/  MUFU.EX2 R52, R52 ;  /* 0x0000003400347308 */ /* 0x000ea20000000800 */
[----:B-1----:R-:W-:-:S01]  /*1ae40*/  FADD.FTZ R45, R9, R64 ;  /* 0x00000040092d7221 */ /* 0x002fc20000010000 */
[-CC-:B------:R-:W-:Y:S01]  /*1ae50*/  FFMA.FTZ R64, R99, R10.reuse, -R24.reuse ;  /* 0x0000000a63407223 */ /* 0x180fe20000010818 */
[----:B------:R-:W-:-:S01]  /*1ae60*/  FFMA.FTZ R24, R113, R10, -R24 ;  /* 0x0000000a71187223 */ /* 0x000fc20000010818 */
[----:B------:R-:W-:-:S02]  /*1ae70*/  IMAD.MOV.U32 R89, RZ, RZ, R25 ;  /* 0x000000ffff597224 */ /* 0x000fc400078e0019 */
[----:B------:R-:W-:Y:S02]  /*1ae80*/  IMAD.MOV.U32 R99, RZ, RZ, R25 ;  /* 0x000000ffff637224 */ /* 0x000fe400078e0019 */
[----:B------:R-:W1:Y:S01]  /*1ae90*/  MUFU.EX2 R204, R204 ;  /* 0x000000cc00cc7308 */ /* 0x000e620000000800 */
[----:B---3--:R-:W-:-:S01]  /*1aea0*/  FADD.FTZ R35, R53, R68 ;  /* 0x0000004435237221 */ /* 0x008fc20000010000 */
[----:B------:R-:W-:Y:S01]  /*1aeb0*/  F2FP.SATFINITE.E4M3.F32.PACK_AB_MERGE_C R53, R53, R8, RZ ;  /* 0x000000083535723e */ /* 0x000fe200048070ff */
[----:B------:R-:W-:-:S03]  /*1aec0*/  IMAD.MOV.U32 R113, RZ, RZ, R25 ;  /* 0x000000ffff717224 */ /* 0x000fc600078e0019 */
[----:B------:R-:W-:Y:S01]  /*1aed0*/  F2FP.SATFINITE.E4M3.F32.PACK_AB_MERGE_C R202, R47, R202, R53 ;  /* 0x000000ca2fca723e */ /* 0x000fe20004807035 */
[----:B------:R-:W-:Y:S01]  /*1aee0*/  IMAD.MOV.U32 R47, RZ, RZ, R25 ;  /* 0x000000ffff2f7224 */ /* 0x000fe200078e0019 */
[----:B------:R-:W3:Y:S01]  /*1aef0*/  MUFU.EX2 R5, R5 ;  /* 0x0000000500057308 */ /* 0x000ee20000000800 */
[----:B--2---:R-:W-:-:S01]  /*1af00*/  FADD.FTZ R68, R52, R45 ;  /* 0x0000002d34447221 */ /* 0x004fc20000010000 */
[----:B------:R-:W-:Y:S01]  /*1af10*/  F2FP.SATFINITE.E4M3.F32.PACK_AB_MERGE_C R52, R52, R9, RZ ;  /* 0x000000093434723e */ /* 0x000fe200048070ff */
[----:B------:R-:W-:-:S03]  /*1af20*/  IMAD.MOV.U32 R53, RZ, RZ, R25 ;  /* 0x000000ffff357224 */ /* 0x000fc600078e0019 */
[----:B------:R-:W-:Y:S01]  /*1af30*/  F2FP.SATFINITE.E4M3.F32.PACK_AB_MERGE_C R203, R42, R203, R52 ;  /* 0x000000cb2acb723e */ /* 0x000fe20004807034 */
[----:B------:R-:W-:Y:S01]  /*1af40*/  IMAD.MOV.U32 R42, RZ, RZ, R25 ;  /* 0x000000ffff2a7224 */ /* 0x000fe200078e0019 */
[----:B------:R-:W2:Y:S01]  /*1af50*/  MUFU.EX2 R51, R51 ;  /* 0x0000003300337308 */ /* 0x000ea20000000800 */
[----:B-1----:R-:W-:-:S01]  /*1af60*/  FADD.FTZ R70, R204, R35 ;  /* 0x00000023cc467221 */ /* 0x002fc20000010000 */
[----:B------:R-:W-:-:S06]  /*1af70*/  IMAD.MOV.U32 R52, RZ, RZ, R25 ;  /* 0x000000ffff347224 */ /* 0x000fcc00078e0019 */
[----:B------:R-:W1:Y:S01]  /*1af80*/  MUFU.EX2 R44, R44 ;  /* 0x0000002c002c7308 */ /* 0x000e620000000800 */
[----:B---3--:R-:W-:-:S07]  /*1af90*/  FADD.FTZ R35, R5, R68 ;  /* 0x0000004405237221 */ /* 0x008fce0000010000 */
[----:B------:R-:W3:Y:S01]  /*1afa0*/  MUFU.EX2 R13, R13 ;  /* 0x0000000d000d7308 */ /* 0x000ee20000000800 */
[----:B--2---:R-:W-:-:S04]  /*1afb0*/  FADD.FTZ R45, R51, R70 ;  /* 0x00000046332d7221 */ /* 0x004fc80000010000 */
[----:B------:R-:W-:-:S03]  /*1afc0*/  FADD.FTZ R70, R12, R45 ;  /* 0x0000002d0c467221 */ /* 0x000fc60000010000 */
[----:B------:R-:W2:Y:S01]  /*1afd0*/  MUFU.EX2 R59, R59 ;  /* 0x0000003b003b7308 */ /* 0x000ea20000000800 */
[----:B-1----:R-:W-:-:S07]  /*1afe0*/  FADD.FTZ R68, R44, R35 ;  /* 0x000000232c447221 */ /* 0x002fce0000010000 */
[----:B------:R-:W1:Y:S01]  /*1aff0*/  MUFU.EX2 R56, R56 ;  /* 0x0000003800387308 */ /* 0x000e620000000800 */
[----:B---3--:R-:W-:-:S07]  /*1b000*/  FADD.FTZ R35, R13, R68 ;  /* 0x000000440d237221 */ /* 0x008fce0000010000 */
[----:B------:R-:W3:Y:S01]  /*1b010*/  MUFU.EX2 R206, R206 ;  /* 0x000000ce00ce7308 */ /* 0x000ee20000000800 */
[----:B--2---:R-:W-:-:S01]  /*1b020*/  FADD.FTZ R45, R59, R70 ;  /* 0x000000463b2d7221 */ /* 0x004fc20000010000 */
[----:B------:R-:W-:-:S04]  /*1b030*/  F2FP.SATFINITE.E4M3.F32.PACK_AB_MERGE_C R59, R59, R12, RZ ;  /* 0x0000000c3b3b723e */ /* 0x000fc800048070ff */
[----:B------:R-:W-:Y:S01]  /*1b040*/  F2FP.SATFINITE.E4M3.F32.PACK_AB_MERGE_C R204, R51, R204, R59 ;  /* 0x000000cc33cc723e */ /* 0x000fe2000480703b */
[----:B------:R-:W-:Y:S01]  /*1b050*/  IMAD.MOV.U32 R51, RZ, RZ, R25 ;  /* 0x000000ffff337224 */ /* 0x000fe200078e0019 */
[----:B------:R-:W2:Y:S01]  /*1b060*/  MUFU.EX2 R7, R7 ;  /* 0x0000000700077308 */ /* 0x000ea20000000800 */
[----:B-1----:R-:W-:-:S01]  /*1b070*/  FADD.FTZ R68, R56, R35 ;  /* 0x0000002338447221 */ /* 0x002fc20000010000 */
[----:B------:R-:W-:Y:S01]  /*1b080*/  F2FP.SATFINITE.E4M3.F32.PACK_AB_MERGE_C R205, R56, R13, RZ ;  /* 0x0000000d38cd723e */ /* 0x000fe200048070ff */
[--C-:B------:R-:W-:Y:S02]  /*1b090*/  IMAD.MOV.U32 R56, RZ, RZ, R25.reuse ;  /* 0x000000ffff387224 */ /* 0x100fe400078e0019 */
[----:B------:R-:W-:Y:S01]  /*1b0a0*/  IMAD.MOV.U32 R59, RZ, RZ, R25 ;  /* 0x000000ffff3b7224 */ /* 0x000fe200078e0019 */
[----:B------:R-:W-:Y:S01]  /*1b0b0*/  F2FP.SATFINITE.E4M3.F32.PACK_AB_MERGE_C R205, R44, R5, R205 ;  /* 0x000000052ccd723e */ /* 0x000fe200048070cd */
[----:B------:R-:W-:Y:S01]  /*1b0c0*/  IMAD.MOV.U32 R44, RZ, RZ, R25 ;  /* 0x000000ffff2c7224 */ /* 0x000fe200078e0019 */
[----:B------:R-:W1:Y:S01]  /*1b0d0*/  MUFU.EX2 R55, R55 ;  /* 0x0000003700377308 */ /* 0x000e620000000800 */
[----:B---3--:R-:W-:-:S07]  /*1b0e0*/  FADD.FTZ R70, R206, R45 ;  /* 0x0000002dce467221 */ /* 0x008fce0000010000 */
[----:B------:R-:W3:Y:S01]  /*1b0f0*/  MUFU.EX2 R48, R48 ;  /* 0x0000003000307308 */ /* 0x000ee20000000800 */
[----:B--2---:R-:W-:-:S07]  /*1b100*/  FADD.FTZ R35, R7, R68 ;  /* 0x0000004407237221 */ /* 0x004fce0000010000 */
[----:B------:R-:W2:Y:S01]  /*1b110*/  MUFU.EX2 R15, R15 ;  /* 0x0000000f000f7308 */ /* 0x000ea20000000800 */
[----:B-1----:R-:W-:-:S04]  /*1b120*/  FADD.FTZ R45, R55, R70 ;  /* 0x00000046372d7221 */ /* 0x002fc80000010000 */
[----:B------:R-:W-:-:S03]  /*1b130*/  FADD.FTZ R70, R20, R45 ;  /* 0x0000002d14467221 */ /* 0x000fc60000010000 */
[----:B------:R-:W1:Y:S01]  /*1b140*/  MUFU.EX2 R65, R65 ;  /* 0x0000004100417308 */ /* 0x000e620000000800 */
[----:B---3--:R-:W-:-:S07]  /*1b150*/  FADD.FTZ R68, R48, R35 ;  /* 0x0000002330447221 */ /* 0x008fce0000010000 */
[----:B------:R-:W3:Y:S01]  /*1b160*/  MUFU.EX2 R58, R58 ;  /* 0x0000003a003a7308 */ /* 0x000ee20000000800 */
[----:B--2---:R-:W-:-:S07]  /*1b170*/  FADD.FTZ R35, R15, R68 ;  /* 0x000000440f237221 */ /* 0x004fce0000010000 */
[----:B------:R-:W2:Y:S01]  /*1b180*/  MUFU.EX2 R208, R208 ;  /* 0x000000d000d07308 */ /* 0x000ea20000000800 */
[----:B-1----:R-:W-:-:S01]  /*1b190*/  FADD.FTZ R45, R65, R70 ;  /* 0x00000046412d7221 */ /* 0x002fc20000010000 */
[----:B------:R-:W-:Y:S01]  /*1b1a0*/  F2FP.SATFINITE.E4M3.F32.PACK_AB_MERGE_C R65, R65, R20, RZ ;  /* 0x000000144141723e */ /* 0x000fe200048070ff */
[----:B------:R-:W-:-:S03]  /*1b1b0*/  IMAD.MOV.U32 R70, RZ, RZ, R25 ;  /* 0x000000ffff467224 */ /* 0x000fc600078e0019 */
[----:B------:R-:W-:Y:S01]  /*1b1c0*/  F2FP.SATFINITE.E4M3.F32.PACK_AB_MERGE_C R206, R55, R206, R65 ;  /* 0x000000ce37ce723e */ /* 0x000fe20004807041 */
[----:B------:R-:W-:Y:S01]  /*1b1d0*/  IMAD.MOV.U32 R65, RZ, RZ, R25 ;  /* 0x000000ffff417224 */ /* 0x000fe200078e0019 */
[----:B------:R-:W1:Y:S01]  /*1b1e0*/  MUFU.EX2 R209, R209 ;  /* 0x000000d100d17308 */ /* 0x000e620000000800 */
[----:B---3--:R-:W-:-:S01]  /*1b1f0*/  FADD.FTZ R6, R58, R35 ;  /* 0x000000233a067221 */ /* 0x008fc20000010000 */
[----:B------:R-:W-:Y:S01]  /*1b200*/  F2FP.SATFINITE.E4M3.F32.PACK_AB_MERGE_C R207, R58, R15, RZ ;  /* 0x0000000f3acf723e */ /* 0x000fe200048070ff */
[----:B------:R-:W-:Y:S01]  /*1b210*/  IMAD.MOV.U32 R58, RZ, RZ, R25 ;  /* 0x000000ffff3a7224 */ /* 0x000fe200078e0019 */
[----:B------:R-:W-:Y:S02]  /*1b220*/  MOV R55, R25 ;  /* 0x0000001900377202 */ /* 0x000fe40000000f00 */
[----:B------:R-:W-:Y:S01]  /*1b230*/  F2FP.SATFINITE.E4M3.F32.PACK_AB_MERGE_C R207, R48, R7, R207 ;  /* 0x0000000730cf723e */ /* 0x000fe200048070cf */
[----:B------:R-:W-:Y:S01]  /*1b240*/  IMAD.MOV.U32 R48, RZ, RZ, R25 ;  /* 0x000000ffff307224 */ /* 0x000fe200078e0019 */
[----:B------:R-:W3:Y:S01]  /*1b250*/  MUFU.EX2 R63, R63 ;  /* 0x0000003f003f7308 */ /* 0x000ee20000000800 */
[----:B--2---:R-:W-:-:S01]  /*1b260*/  FADD.FTZ R68, R208, R45 ;  /* 0x0000002dd0447221 */ /* 0x004fc20000010000 */
[----:B------:R-:W-:-:S06]  /*1b270*/  IMAD.MOV.U32 R45, RZ, RZ, R25 ;  /* 0x000000ffff2d7224 */ /* 0x000fcc00078e0019 */
[----:B------:R-:W2:Y:S01]  /*1b280*/  MUFU.EX2 R50, R50 ;  /* 0x0000003200327308 */ /* 0x000ea20000000800 */
[----:B-1----:R-:W-:-:S07]  /*1b290*/  FADD.FTZ R35, R209, R6 ;  /* 0x00000006d1237221 */ /* 0x002fce0000010000 */
[----:B------:R-:W1:Y:S01]  /*1b2a0*/  MUFU.EX2 R21, R21 ;  /* 0x0000001500157308 */ /* 0x000e620000000800 */
[----:B---3--:R-:W-:-:S01]  /*1b2b0*/  FADD.FTZ R43, R63, R68 ;  /* 0x000000443f2b7221 */ /* 0x008fc20000010000 */
[----:B------:R-:W-:-:S03]  /*1b2c0*/  IMAD.MOV.U32 R68, RZ, RZ, R25 ;  /* 0x000000ffff447224 */ /* 0x000fc600078e0019 */
[----:B------:R-:W-:Y:S01]  /*1b2d0*/  FADD.FTZ R12, R26, R43 ;  /* 0x0000002b1a0c7221 */ /* 0x000fe20000010000 */
[----:B------:R-:W-:Y:S02]  /*1b2e0*/  MOV R43, R25 ;  /* 0x00000019002b7202 */ /* 0x000fe40000000f00 */
[----:B------:R-:W3:Y:S01]  /*1b2f0*/  MUFU.EX2 R69, R69 ;  /* 0x0000004500457308 */ /* 0x000ee20000000800 */
[----:B--2---:R-:W-:-:S07]  /*1b300*/  FADD.FTZ R8, R50, R35 ;  /* 0x0000002332087221 */ /* 0x004fce0000010000 */
[----:B------:R-:W2:Y:S01]  /*1b310*/  MUFU.EX2 R60, R60 ;  /* 0x0000003c003c7308 */ /* 0x000ea20000000800 */
[----:B-1----:R-:W-:-:S07]  /*1b320*/  FADD.FTZ R3, R21, R8 ;  /* 0x0000000815037221 */ /* 0x002fce0000010000 */
[----:B------:R-:W1:Y:S01]  /*1b330*/  MUFU.EX2 R210, R210 ;  /* 0x000000d200d27308 */ /* 0x000e620000000800 */
[C---:B---3--:R-:W-:Y:S01]  /*1b340*/  F2FP.SATFINITE.E4M3.F32.PACK_AB_MERGE_C R35, R69.reuse, R26, RZ ;  /* 0x0000001a4523723e */ /* 0x048fe200048070ff */
[----:B------:R-:W-:-:S03]  /*1b350*/  FADD.FTZ R69, R69, R12 ;  /* 0x0000000c45457221 */ /* 0x000fc60000010000 */
[----:B------:R-:W-:Y:S01]  /*1b360*/  F2FP.SATFINITE.E4M3.F32.PACK_AB_MERGE_C R208, R63, R208, R35 ;  /* 0x000000d03fd0723e */ /* 0x000fe20004807023 */
        /* <DEDUP_REMOVED lines=21> */
[C---:B--2---:R-:W-:Y:S01]  /*1b4c0*/  F2FP.SATFINITE.E4M3.F32.PACK_AB_MERGE_C R28, R79.reuse, R28, RZ ;  /* 0x0000001c4f1c723e */ /* 0x044fe200048070ff */
[----:B------:R-:W-:-:S03]  /*1b4d0*/  FADD.FTZ R79, R79, R20 ;  /* 0x000000144f4f7221 */ /* 0x000fc60000010000 */
[----:B------:R-:W-:Y:S01]  /*1b4e0*/  F2FP.SATFINITE.E4M3.F32.PACK_AB_MERGE_C R210, R75, R210, R28 ;  /* 0x000000d24bd2723e */ /* 0x000fe2000480701c */
[----:B------:R-:W-:Y:S02]  /*1b4f0*/  IMAD.MOV.U32 R28, RZ, RZ, R25 ;  /* 0x000000ffff1c7224 */ /* 0x000fe400078e0019 */
[----:B------:R2:W4:Y:S01]  /*1b500*/  MUFU.EX2 R0, R93 ;  /* 0x0000005d00007308 */ /* 0x0005220000000800 */
[----:B-1----:R-:W-:-:S01]  /*1b510*/  FADD.FTZ R9, R62, R9 ;  /* 0x000000093e097221 */ /* 0x002fc20000010000 */
[----:B------:R-:W-:Y:S01]  /*1b520*/  F2FP.SATFINITE.E4M3.F32.PACK_AB_MERGE_C R211, R62, R29, RZ ;  /* 0x0000001d3ed3723e */ /* 0x000fe200048070ff */
[--C-:B------:R-:W-:Y:S02]  /*1b530*/  IMAD.MOV.U32 R29, RZ, RZ, R25.reuse ;  /* 0x000000ffff1d7224 */ /* 0x100fe400078e0019 */
[----:B------:R-:W-:Y:S01]  /*1b540*/  IMAD.MOV.U32 R62, RZ, RZ, R25 ;  /* 0x000000ffff3e7224 */ /* 0x000fe200078e0019 */
[----:B------:R-:W-:Y:S01]  /*1b550*/  F2FP.SATFINITE.E4M3.F32.PACK_AB_MERGE_C R211, R54, R11, R211 ;  /* 0x0000000b36d3723e */ /* 0x000fe200048070d3 */
[----:B------:R-:W-:Y:S01]  /*1b560*/  IMAD.MOV.U32 R54, RZ, RZ, R25 ;  /* 0x000000ffff367224 */ /* 0x000fe200078e0019 */
[----:B------:R-:W1:Y:S01]  /*1b570*/  MUFU.EX2 R83, R83 ;  /* 0x0000005300537308 */ /* 0x000e620000000800 */
[----:B---3--:R-:W-:-:S01]  /*1b580*/  FADD.FTZ R12, R212, R79 ;  /* 0x0000004fd40c7221 */ /* 0x008fc20000010000 */
[--C-:B------:R-:W-:Y:S01]  /*1b590*/  IMAD.MOV.U32 R75, RZ, RZ, R25.reuse ;  /* 0x000000ffff4b7224 */ /* 0x100fe200078e0019 */
[----:B------:R-:W-:Y:S01]  /*1b5a0*/  MOV R79, R25 ;  /* 0x00000019004f7202 */ /* 0x000fe20000000f00 */
[----:B--2---:R-:W-:-:S04]  /*1b5b0*/  IMAD.MOV.U32 R93, RZ, RZ, R25 ;  /* 0x000000ffff5d7224 */ /* 0x004fc800078e0019 */
[----:B0-----:R0:W2:Y:S01]  /*1b5c0*/  MUFU.EX2 R27, R95 ;  /* 0x0000005f001b7308 */ /* 0x0010a20000000800 */
[----:B----4-:R-:W-:-:S07]  /*1b5d0*/  FADD.FTZ R20, R0, R9 ;  /* 0x0000000900147221 */ /* 0x010fce0000010000 */
[----:B------:R-:W3:Y:S01]  /*1b5e0*/  MUFU.EX2 R30, R30 ;  /* 0x0000001e001e7308 */ /* 0x000ee20000000800 */
[----:B-1----:R-:W-:-:S01]  /*1b5f0*/  FADD.FTZ R9, R83, R12 ;  /* 0x0000000c53097221 */ /* 0x002fc20000010000 */
[----:B0-----:R-:W-:-:S06]  /*1b600*/  IMAD.MOV.U32 R95, RZ, RZ, R25 ;  /* 0x000000ffff5f7224 */ /* 0x001fcc00078e0019 */
[----:B------:R-:W0:Y:S01]  /*1b610*/  MUFU.EX2 R33, R33 ;  /* 0x0000002100217308 */ /* 0x000e220000000800 */
[----:B--2---:R-:W-:-:S07]  /*1b620*/  FADD.FTZ R20, R27, R20 ;  /* 0x000000141b147221 */ /* 0x004fce0000010000 */
[----:B------:R-:W1:Y:S01]  /*1b630*/  MUFU.EX2 R66, R66 ;  /* 0x0000004200427308 */ /* 0x000e620000000800 */
[----:B---3--:R-:W-:-:S07]  /*1b640*/  FADD.FTZ R26, R30, R9 ;  /* 0x000000091e1a7221 */ /* 0x008fce0000010000 */
[----:B------:R-:W2:Y:S01]  /*1b650*/  MUFU.EX2 R115, R115 ;  /* 0x0000007300737308 */ /* 0x000ea20000000800 */
[----:B0-----:R-:W-:-:S07]  /*1b660*/  FADD.FTZ R9, R33, R20 ;  /* 0x0000001421097221 */ /* 0x001fce0000010000 */
[----:B------:R-:W0:Y:S01]  /*1b670*/  MUFU.EX2 R31, R31 ;  /* 0x0000001f001f7308 */ /* 0x000e220000000800 */
[C---:B-1----:R-:W-:Y:S01]  /*1b680*/  F2FP.SATFINITE.E4M3.F32.PACK_AB_MERGE_C R213, R66.reuse, R33, RZ ;  /* 0x0000002142d5723e */ /* 0x042fe200048070ff */
[----:B------:R-:W-:Y:S01]  /*1b690*/  FADD.FTZ R66, R66, R9 ;  /* 0x0000000942427221 */ /* 0x000fe20000010000 */
[----:B------:R-:W-:Y:S02]  /*1b6a0*/  IMAD.MOV.U32 R33, RZ, RZ, R25 ;  /* 0x000000ffff217224 */ /* 0x000fe400078e0019 */
[----:B------:R-:W-:Y:S01]  /*1b6b0*/  F2FP.SATFINITE.E4M3.F32.PACK_AB_MERGE_C R213, R27, R0, R213 ;  /* 0x000000001bd5723e */ /* 0x000fe200048070d5 */
[----:B------:R-:W-:Y:S02]  /*1b6c0*/  IMAD.MOV.U32 R27, RZ, RZ, R25 ;  /* 0x000000ffff1b7224 */ /* 0x000fe400078e0019 */
[----:B------:R-:W1:Y:S01]  /*1b6d0*/  MUFU.EX2 R214, R214 ;  /* 0x000000d600d67308 */ /* 0x000e620000000800 */
[C---:B--2---:R-:W-:Y:S01]  /*1b6e0*/  F2FP.SATFINITE.E4M3.F32.PACK_AB_MERGE_C R30, R115.reuse, R30, RZ ;  /* 0x0000001e731e723e */ /* 0x044fe200048070ff */
[----:B------:R-:W-:-:S03]  /*1b6f0*/  FADD.FTZ R115, R115, R26 ;  /* 0x0000001a73737221 */ /* 0x000fc60000010000 */
[----:B------:R-:W-:Y:S01]  /*1b700*/  F2FP.SATFINITE.E4M3.F32.PACK_AB_MERGE_C R212, R83, R212, R30 ;  /* 0x000000d453d4723e */ /* 0x000fe2000480701e */
[----:B------:R-:W-:Y:S02]  /*1b710*/  IMAD.MOV.U32 R30, RZ, RZ, R25 ;  /* 0x000000ffff1e7224 */ /* 0x000fe400078e0019 */
[----:B------:R-:W2:Y:S01]  /*1b720*/  MUFU.EX2 R64, R64 ;  /* 0x0000004000407308 */ /* 0x000ea20000000800 */
[----:B0-----:R-:W-:-:S01]  /*1b730*/  FADD.FTZ R9, R31, R66 ;  /* 0x000000421f097221 */ /* 0x001fc20000010000 */
[--C-:B------:R-:W-:Y:S02]  /*1b740*/  IMAD.MOV.U32 R66, RZ, RZ, R25.reuse ;  /* 0x000000ffff427224 */ /* 0x100fe400078e0019 */
[----:B------:R-:W-:-:S04]  /*1b750*/  IMAD.MOV.U32 R83, RZ, RZ, R25 ;  /* 0x000000ffff537224 */ /* 0x000fc800078e0019 */
[----:B------:R-:W0:Y:S01]  /*1b760*/  MUFU.EX2 R117, R117 ;  /* 0x0000007500757308 */ /* 0x000e220000000800 */
[----:B-1----:R-:W-:-:S01]  /*1b770*/  FADD.FTZ R20, R214, R115 ;  /* 0x00000073d6147221 */ /* 0x002fc20000010000 */
[----:B------:R-:W-:-:S06]  /*1b780*/  MOV R115, R25 ;  /* 0x0000001900737202 */ /* 0x000fcc0000000f00 */
[----:B------:R-:W1:Y:S01]  /*1b790*/  MUFU.EX2 R37, R37 ;  /* 0x0000002500257308 */ /* 0x000e620000000800 */
[----:B--2---:R-:W-:-:S07]  /*1b7a0*/  FADD.FTZ R26, R64, R9 ;  /* 0x00000009401a7221 */ /* 0x004fce0000010000 */
[----:B------:R-:W-:Y:S01]  /*1b7b0*/  MUFU.EX2 R32, R32 ;  /* 0x0000002000207308 */ /* 0x000fe20000000800 */
[----:B0-----:R-:W-:-:S07]  /*1b7c0*/  FADD.FTZ R13, R117, R20 ;  /* 0x00000014750d7221 */ /* 0x001fce0000010000 */
[----:B------:R-:W0:Y:S01]  /*1b7d0*/  MUFU.EX2 R119, R119 ;  /* 0x0000007700777308 */ /* 0x000e220000000800 */
[----:B-1----:R-:W-:-:S01]  /*1b7e0*/  FADD.FTZ R9, R37, R26 ;  /* 0x0000001a25097221 */ /* 0x002fc20000010000 */
[----:B------:R-:W-:-:S06]  /*1b7f0*/  IMAD.MOV.U32 R26, RZ, RZ, R25 ;  /* 0x000000ffff1a7224 */ /* 0x000fcc00078e0019 */
[----:B------:R1:W2:Y:S08]  /*1b800*/  MUFU.EX2 R6, R101 ;  /* 0x0000006500067308 */ /* 0x0002b00000000800 */
[----:B------:R-:W3:Y:S01]  /*1b810*/  MUFU.EX2 R3, R103 ;  /* 0x0000006700037308 */ /* 0x000ee20000000800 */
[----:B0-----:R-:W-:Y:S01]  /*1b820*/  F2FP.SATFINITE.E4M3.F32.PACK_AB_MERGE_C R15, R119, R32, RZ ;  /* 0x00000020770f723e */ /* 0x001fe200048070ff */
[----:B------:R-:W-:Y:S01]  /*1b830*/  FADD.FTZ R32, R32, R13 ;  /* 0x0000000d20207221 */ /* 0x000fe20000010000 */
[----:B-1----:R-:W-:-:S02]  /*1b840*/  IMAD.MOV.U32 R101, RZ, RZ, R25 ;  /* 0x000000ffff657224 */ /* 0x002fc400078e0019 */
[----:B------:R-:W-:Y:S01]  /*1b850*/  F2FP.SATFINITE.E4M3.F32.PACK_AB_MERGE_C R214, R117, R214, R15 ;  /* 0x000000d675d6723e */ /* 0x000fe2000480700f */
[----:B------:R-:W-:-:S01]  /*1b860*/  FADD.FTZ R119, R119, R32 ;  /* 0x0000002077777221 */ /* 0x000fc20000010000 */
[----:B------:R-:W-:Y:S01]  /*1b870*/  IMAD.MOV.U32 R32, RZ, RZ, R25 ;  /* 0x000000ffff207224 */ /* 0x000fe200078e0019 */
[----:B------:R-:W0:Y:S01]  /*1b880*/  MUFU.EX2 R34, R34 ;  /* 0x0000002200227308 */ /* 0x000e220000000800 */
[C---:B--2---:R-:W-:Y:S01]  /*1b890*/  F2FP.SATFINITE.E4M3.F32.PACK_AB_MERGE_C R215, R6.reuse, R37, RZ ;  /* 0x0000002506d7723e */ /* 0x044fe200048070ff */
[----:B------:R-:W-:Y:S01]  /*1b8a0*/  FADD.FTZ R6, R6, R9 ;  /* 0x0000000906067221 */ /* 0x000fe20000010000 */
[----:B------:R-:W-:Y:S01]  /*1b8b0*/  MOV R37, R25 ;  /* 0x0000001900257202 */ /* 0x000fe20000000f00 */
[----:B------:R-:W-:Y:S01]  /*1b8c0*/  IMAD.MOV.U32 R117, RZ, RZ, R25 ;  /* 0x000000ffff757224 */ /* 0x000fe200078e0019 */
[----:B------:R-:W-:Y:S01]  /*1b8d0*/  F2FP.SATFINITE.E4M3.F32.PACK_AB_MERGE_C R215, R64, R31, R215 ;  /* 0x0000001f40d7723e */ /* 0x000fe200048070d7 */
[----:B------:R-:W-:Y:S01]  /*1b8e0*/  IMAD.MOV.U32 R64, RZ, RZ, R25 ;  /* 0x000000ffff407224 */ /* 0x000fe200078e0019 */
[----:B------:R-:W-:Y:S01]  /*1b8f0*/  MOV R31, R25 ;  /* 0x00000019001f7202 */ /* 0x000fe20000000f00 */
[----:B------:R1:W2:Y:S01]  /*1b900*/  MUFU.EX2 R8, R105 ;  /* 0x0000006900087308 */ /* 0x0002a20000000800 */
[----:B---3--:R-:W-:-:S01]  /*1b910*/  FADD.FTZ R9, R3, R6 ;  /* 0x0000000603097221 */ /* 0x008fc20000010000 */
[----:B------:R-:W-:-:S06]  /*1b920*/  MOV R103, R25 ;  /* 0x0000001900677202 */ /* 0x000fcc0000000f00 */
[----:B------:R-:W3:Y:S01]  /*1b930*/  MUFU.EX2 R121, R121 ;  /* 0x0000007900797308 */ /* 0x000ee20000000800 */
[----:B0-----:R-:W-:-:S01]  /*1b940*/  FADD.FTZ R4, R34, R119 ;  /* 0x0000007722047221 */ /* 0x001fc20000010000 */
[--C-:B-1----:R-:W-:Y:S02]  /*1b950*/  IMAD.MOV.U32 R105, RZ, RZ, R25.reuse ;  /* 0x000000ffff697224 */ /* 0x102fe400078e0019 */
[----:B------:R-:W-:-:S04]  /*1b960*/  IMAD.MOV.U32 R119, RZ, RZ, R25 ;  /* 0x000000ffff777224 */ /* 0x000fc800078e0019 */
[----:B------:R-:W0:Y:S01]  /*1b970*/  MUFU.EX2 R107, R107 ;  /* 0x0000006b006b7308 */ /* 0x000e220000000800 */
[----:B--2---:R-:W-:-:S07]  /*1b980*/  FADD.FTZ R6, R8, R9 ;  /* 0x0000000908067221 */ /* 0x004fce0000010000 */
[----:B------:R1:W2:Y:S01]  /*1b990*/  MUFU.EX2 R12, R41 ;  /* 0x00000029000c7308 */ /* 0x0002a20000000800 */
[----:B---3--:R-:W-:-:S07]  /*1b9a0*/  FADD.FTZ R4, R121, R4 ;  /* 0x0000000479047221 */ /* 0x008fce0000010000 */
[----:B------:R-:W-:Y:S01]  /*1b9b0*/  MUFU.EX2 R125, R125 ;  /* 0x0000007d007d7308 */ /* 0x000fe20000000800 */
[----:B0-----:R-:W-:-:S01]  /*1b9c0*/  FADD.FTZ R5, R107, R6 ;  /* 0x000000066b057221 */ /* 0x001fc20000010000 */
[----:B-1----:R-:W-:-:S06]  /*1b9d0*/  IMAD.MOV.U32 R41, RZ, RZ, R25 ;  /* 0x000000ffff297224 */ /* 0x002fcc00078e0019 */
[----:B------:R-:W0:Y:S01]  /*1b9e0*/  MUFU.EX2 R38, R38 ;  /* 0x0000002600267308 */ /* 0x000e220000000800 */
[C---:B--2---:R-:W-:Y:S01]  /*1b9f0*/  F2FP.SATFINITE.E4M3.F32.PACK_AB_MERGE_C R107, R12.reuse, R107, RZ ;  /* 0x0000006b0c6b723e */ /* 0x044fe200048070ff */
[----:B------:R-:W-:-:S03]  /*1ba00*/  FADD.FTZ R12, R12, R5 ;  /* 0x000000050c0c7221 */ /* 0x000fc60000010000 */
[----:B------:R-:W-:Y:S01]  /*1ba10*/  F2FP.SATFINITE.E4M3.F32.PACK_AB_MERGE_C R217, R8, R3, R107 ;  /* 0x0000000308d9723e */ /* 0x000fe2000480706b */
[----:B------:R-:W-:Y:S01]  /*1ba20*/  IMAD.MOV.U32 R107, RZ, RZ, R25 ;  /* 0x000000ffff6b7224 */ /* 0x000fe200078e0019 */
[----:B------:R-:W-:Y:S01]  /*1ba30*/  IADD3 R3, R148, -0x2, RZ ;  /* 0xfffffffe94037810 */ /* 0x000fe20007ffe0ff */
[----:B------:R-:W-:Y:S03]  /*1ba40*/  MUFU.EX2 R40, R40 ;  /* 0x0000002800287308 */ /* 0x000fe60000000800 */
[----:B------:R-:W-:-:S05]  /*1ba50*/  ISETP.GE.AND P1, PT, R3, R233, PT ;  /* 0x000000e90300720c */ /* 0x000fca0003f26270 */
[----:B------:R-:W1:Y:S01]  /*1ba60*/  MUFU.EX2 R129, R129 ;  /* 0x0000008100817308 */ /* 0x000e620000000800 */
[----:B0-----:R-:W-:Y:S01]  /*1ba70*/  F2FP.SATFINITE.E4M3.F32.PACK_AB_MERGE_C R216, R38, R125, RZ ;  /* 0x0000007d26d8723e */ /* 0x001fe200048070ff */
[----:B------:R-:W-:-:S03]  /*1ba80*/  FADD.FTZ R125, R125, R4 ;  /* 0x000000047d7d7221 */ /* 0x000fc60000010000 */
[----:B------:R-:W-:Y:S01]  /*1ba90*/  F2FP.SATFINITE.E4M3.F32.PACK_AB_MERGE_C R216, R121, R34, R216 ;  /* 0x0000002279d8723e */ /* 0x000fe200048070d8 */
[----:B------:R-:W-:-:S01]  /*1baa0*/  FADD.FTZ R125, R38, R125 ;  /* 0x0000007d267d7221 */ /* 0x000fc20000010000 */
[--C-:B------:R-:W-:Y:S01]  /*1bab0*/  IMAD.MOV.U32 R34, RZ, RZ, R25.reuse ;  /* 0x000000ffff227224 */ /* 0x100fe200078e0019 */
[----:B------:R-:W0:Y:S01]  /*1bac0*/  MUFU.EX2 R36, R36 ;  /* 0x0000002400247308 */ /* 0x000e220000000800 */
[----:B------:R-:W-:-:S07]  /*1bad0*/  IMAD.MOV.U32 R38, RZ, RZ, R25 ;  /* 0x000000ffff267224 */ /* 0x000fce00078e0019 */
[----:B------:R-:W2:Y:S01]  /*1bae0*/  MUFU.EX2 R85, R85 ;  /* 0x0000005500557308 */ /* 0x000ea20000000800 */
[----:B-1----:R-:W-:-:S07]  /*1baf0*/  F2FP.SATFINITE.E4M3.F32.PACK_AB_MERGE_C R218, R129, R40, RZ ;  /* 0x0000002881da723e */ /* 0x002fce00048070ff */
[----:B------:R-:W1:Y:S01]  /*1bb00*/  MUFU.EX2 R127, R127 ;  /* 0x0000007f007f7308 */ /* 0x000e620000000800 */
[----:B0-----:R-:W-:-:S07]  /*1bb10*/  FADD.FTZ R4, R36, R125 ;  /* 0x0000007d24047221 */ /* 0x001fce0000010000 */
[----:B------:R0:W3:Y:S01]  /*1bb20*/  MUFU.EX2 R20, R109 ;  /* 0x0000006d00147308 */ /* 0x0000e20000000800 */
[----:B--2---:R-:W-:-:S07]  /*1bb30*/  FADD.FTZ R5, R85, R12 ;  /* 0x0000000c55057221 */ /* 0x004fce0000010000 */
[----:B------:R-:W-:Y:S01]  /*1bb40*/  MUFU.EX2 R111, R111 ;  /* 0x0000006f006f7308 */ /* 0x000fe20000000800 */
[C---:B-1----:R-:W-:Y:S01]  /*1bb50*/  F2FP.SATFINITE.E4M3.F32.PACK_AB_MERGE_C R218, R127.reuse, R36, R218 ;  /* 0x000000247fda723e */ /* 0x042fe200048070da */
[----:B------:R-:W-:Y:S01]  /*1bb60*/  FADD.FTZ R127, R127, R4 ;  /* 0x000000047f7f7221 */ /* 0x000fe20000010000 */
[----:B------:R-:W-:Y:S01]  /*1bb70*/  IMAD.MOV.U32 R36, RZ, RZ, R25 ;  /* 0x000000ffff247224 */ /* 0x000fe200078e0019 */
[----:B0-----:R-:W-:Y:S02]  /*1bb80*/  MOV R109, R25 ;  /* 0x00000019006d7202 */ /* 0x001fe40000000f00 */
[----:B------:R-:W-:-:S02]  /*1bb90*/  FADD.FTZ R40, R40, R127 ;  /* 0x0000007f28287221 */ /* 0x000fc40000010000 */
[----:B------:R-:W0:Y:S01]  /*1bba0*/  MUFU.EX2 R24, R24 ;  /* 0x0000001800187308 */ /* 0x000e220000000800 */
[----:B---3--:R-:W-:-:S01]  /*1bbb0*/  FADD.FTZ R0, R20, R5 ;  /* 0x0000000514007221 */ /* 0x008fc20000010000 */
[----:B------:R-:W-:Y:S01]  /*1bbc0*/  FADD.FTZ R9, R129, R40 ;  /* 0x0000002881097221 */ /* 0x000fe20000010000 */
[----:B------:R-:W-:Y:S01]  /*1bbd0*/  IMAD.MOV.U32 R40, RZ, RZ, R25 ;  /* 0x000000ffff287224 */ /* 0x000fe200078e0019 */
[----:B0-----:R-:W-:Y:S01]  /*1bbe0*/  F2FP.SATFINITE.E4M3.F32.PACK_AB_MERGE_C R4, R24, R111, RZ ;  /* 0x0000006f1804723e */ /* 0x001fe200048070ff */
[----:B------:R-:W-:-:S03]  /*1bbf0*/  FADD.FTZ R111, R111, R0 ;  /* 0x000000006f6f7221 */ /* 0x000fc60000010000 */
[----:B------:R-:W-:Y:S01]  /*1bc00*/  F2FP.SATFINITE.E4M3.F32.PACK_AB_MERGE_C R219, R20, R85, R4 ;  /* 0x0000005514db723e */ /* 0x000fe20004807004 */
[----:B------:R-:W-:-:S01]  /*1bc10*/  FADD.FTZ R0, R24, R111 ;  /* 0x0000006f18007221 */ /* 0x000fc20000010000 */
[--C-:B------:R-:W-:Y:S01]  /*1bc20*/  IMAD.MOV.U32 R24, RZ, RZ, R25.reuse ;  /* 0x000000ffff187224 */ /* 0x100fe200078e0019 */
[----:B------:R-:W-:Y:S01]  /*1bc30*/  MOV R85, R25 ;  /* 0x0000001900557202 */ /* 0x000fe20000000f00 */
[----:B------:R-:W-:Y:S01]  /*1bc40*/  IMAD.MOV.U32 R111, RZ, RZ, R25 ;  /* 0x000000ffff6f7224 */ /* 0x000fe200078e0019 */
[----:B------:R-:W-:Y:S06]  /*1bc50*/  @!P1 BRA `(.L_x_482) ;  /* 0x0000004000989947 */ /* 0x000fec0003800000 */
[----:B------:R-:W-:Y:S01]  /*1bc60*/  MOV R4, R123 ;  /* 0x0000007b00047202 */ /* 0x000fe20000000f00 */
[----:B------:R-:W-:Y:S01]  /*1bc70*/  IMAD.MOV.U32 R5, RZ, RZ, R122 ;  /* 0x000000ffff057224 */ /* 0x000fe200078e007a */
[----:B------:R-:W-:Y:S01]  /*1bc80*/  CS2R R118, SRZ ;  /* 0x0000000000767805 */ /* 0x000fe2000001ff00 */
[----:B------:R-:W-:Y:S01]  /*1bc90*/  IMAD.MOV.U32 R6, RZ, RZ, R230 ;  /* 0x000000ffff067224 */ /* 0x000fe200078e00e6 */
[----:B------:R-:W-:Y:S01]  /*1bca0*/  CS2R R116, SRZ ;  /* 0x0000000000747805 */ /* 0x000fe2000001ff00 */
[----:B------:R-:W-:Y:S01]  /*1bcb0*/  IMAD.MOV.U32 R7, RZ, RZ, R152 ;  /* 0x000000ffff077224 */ /* 0x000fe200078e0098 */
        /* <DEDUP_REMOVED lines=45> */
[----:B------:R-:W-:-:S07]  /*1bf90*/  CS2R R24, SRZ ;  /* 0x0000000000187805 */ /* 0x000fce000001ff00 */
.L_x_493:
[----:B------:R-:W-:Y:S01]  /*1bfa0*/  ISETP.NE.AND P1, PT, R7, 0x1, PT ;  /* 0x000000010700780c */ /* 0x000fe20003f25270 */
[----:B------:R-:W-:Y:S05]  /*1bfb0*/  YIELD ;  /* 0x0000000000007946 */ /* 0x000fea0003800000 */
[----:B------:R-:W-:Y:S02]  /*1bfc0*/  SEL R11, RZ, 0x1, P1 ;  /* 0x00000001ff0b7807 */ /* 0x000fe40000800000 */
[----:B------:R-:W-:Y:S02]  /*1bfd0*/  ISETP.NE.AND P1, PT, R234, RZ, PT ;  /* 0x000000ffea00720c */ /* 0x000fe40003f25270 */
[----:B------:R-:W-:-:S11]  /*1bfe0*/  LOP3.LUT R230, R6, R11, RZ, 0x3c, !PT ;  /* 0x0000000b06e67212 */ /* 0x000fd600078e3cff */
[----:B------:R-:W-:Y:S05]  /*1bff0*/  @P1 BRA `(.L_x_483) ;  /* 0x00000000003c1947 */ /* 0x000fea0003800000 */
[----:B------:R-:W-:Y:S05]  /*1c000*/  @!P0 BRA `(.L_x_484) ;  /* 0x0000000000048947 */ /* 0x000fea0003800000 */
[----:B------:R-:W-:Y:S01]  /*1c010*/  BPT.TRAP 0x1 ;  /* 0x000000040000795c */ /* 0x000fe20000300000 */
.L_x_484:
[----:B------:R-:W-:-:S05]  /*1c020*/  VIADD R8, R7, 0x1 ;  /* 0x0000000107087836 */ /* 0x000fca0000000000 */
[----:B------:R-:W-:-:S04]  /*1c030*/  ISETP.NE.AND P2, PT, R8, 0x2, PT ;  /* 0x000000020800780c */ /* 0x000fc80003f45270 */
[----:B------:R-:W-:Y:S02]  /*1c040*/  SEL R11, R8, RZ, P2 ;  /* 0x000000ff080b7207 */ /* 0x000fe40001000000 */
[----:B------:R-:W-:-:S03]  /*1c050*/  SHF.L.U32 R8, R230, 0x1f, RZ ;  /* 0x0000001fe6087819 */ /* 0x000fc600000006ff */
[----:B------:R-:W-:-:S04]  /*1c060*/  IMAD R11, R11, 0x8, R16 ;  /* 0x000000080b0b7824 */ /* 0x000fc800078e0210 */
[----:B------:R0:W1:Y:S01]  /*1c070*/  SYNCS.PHASECHK.TRANS64.TRYWAIT P2, [R11+URZ+0x33430], R8 ;  /* 0x033430080b0075a7 */ /* 0x000062000804017f */
[----:B------:R-:W-:Y:S05]  /*1c080*/  @!P0 BRA `(.L_x_485) ;  /* 0x0000000000048947 */ /* 0x000fea0003800000 */
[----:B------:R-:W-:Y:S01]  /*1c090*/  BPT.TRAP 0x1 ;  /* 0x000000040000795c */ /* 0x000fe20000300000 */
.L_x_485:
[----:B------:R-:W-:Y:S04]  /*1c0a0*/  BSSY B0, `(.L_x_483) ;  /* 0x0000004000007945 */ /* 0x000fe80003800000 */
[----:B-1----:R-:W-:Y:S05]  /*1c0b0*/  @P2 BRA `(.L_x_486) ;  /* 0x0000000000082947 */ /* 0x002fea0003800000 */
[----:B------:R-:W1:Y:S02]  /*1c0c0*/  SYNCS.PHASECHK.TRANS64.TRYWAIT P2, [R11+URZ+0x33430], R8 ;  /* 0x033430080b0075a7 */ /* 0x000e64000804017f */
[----:B-1----:R-:W-:Y:S05]  /*1c0d0*/  @!P2 BRA `(.L_x_487) ;  /* 0x00000124003ca947 */ /* 0x002fea0003800000 */
.L_x_486:
[----:B------:R-:W-:Y:S05]  /*1c0e0*/  BSYNC B0 ;  /* 0x0000000000007941 */ /* 0x000fea0003800000 */
.L_x_483:
[----:B01----:R-:W0:Y:S01]  /*1c0f0*/  S2R R8, SR_TID.X ;  /* 0x0000000000087919 */ /* 0x003e220000002100 */
[----:B------:R-:W-:Y:S05]  /*1c100*/  WARPSYNC.ALL ;  /* 0x0000000000007948 */ /* 0x000fea0003800000 */
[----:B------:R-:W-:Y:S01]  /*1c110*/  IMAD.MOV.U32 R11, RZ, RZ, -0x7fffffe0 ;  /* 0x80000020ff0b7424 */ /* 0x000fe200078e00ff */
[----:B------:R-:W-:Y:S01]  /*1c120*/  UMOV UR20, UR28 ;  /* 0x0000001c00147c82 */ /* 0x000fe20008000000 */
[----:B------:R-:W-:Y:S01]  /*1c130*/  UMOV UR21, UR29 ;  /* 0x0000001d00157c82 */ /* 0x000fe20008000000 */
[----:B------:R-:W-:Y:S01]  /*1c140*/  MOV R121, 0x80000020 ;  /* 0x8000002000797802 */ /* 0x000fe20000000f00 */
[----:B------:R-:W-:Y:S01]  /*1c150*/  UMOV UR24, UR28 ;  /* 0x0000001c00187c82 */ /* 0x000fe20008000000 */
[----:B------:R-:W-:Y:S01]  /*1c160*/  R2UR UR23, R11 ;  /* 0x000000000b1772ca */ /* 0x000fe200000e0000 */
[----:B------:R-:W-:Y:S01]  /*1c170*/  UMOV UR25, UR29 ;  /* 0x0000001d00197c82 */ /* 0x000fe20008000000 */
[C---:B------:R-:W-:Y:S01]  /*1c180*/  R2UR UR27, R121.reuse ;  /* 0x00000000791b72ca */ /* 0x040fe200000e0000 */
[----:B------:R-:W-:Y:S01]  /*1c190*/  IMAD.MOV.U32 R13, RZ, RZ, -0x7fffffe0 ;  /* 0x80000020ff0d7424 */ /* 0x000fe200078e00ff */
[----:B------:R-:W-:Y:S01]  /*1c1a0*/  UMOV UR32, UR28 ;  /* 0x0000001c00207c82 */ /* 0x000fe20008000000 */
[----:B------:R-:W-:Y:S01]  /*1c1b0*/  IMAD.MOV.U32 R21, RZ, RZ, -0x7fffffe0 ;  /* 0x80000020ff157424 */ /* 0x000fe200078e00ff */
[----:B------:R-:W-:Y:S01]  /*1c1c0*/  UMOV UR33, UR29 ;  /* 0x0000001d00217c82 */ /* 0x000fe20008000000 */
[----:B------:R-:W-:Y:S01]  /*1c1d0*/  R2UR UR47, R121 ;  /* 0x00000000792f72ca */ /* 0x000fe200000e0000 */
[----:B------:R-:W-:Y:S01]  /*1c1e0*/  UMOV UR44, UR28 ;  /* 0x0000001c002c7c82 */ /* 0x000fe20008000000 */
[----:B------:R-:W-:Y:S01]  /*1c1f0*/  R2UR UR31, R13 ;  /* 0x000000000d1f72ca */ /* 0x000fe200000e0000 */
[----:B------:R-:W-:Y:S01]  /*1c200*/  UMOV UR45, UR29 ;  /* 0x0000001d002d7c82 */ /* 0x000fe20008000000 */
[----:B------:R-:W-:Y:S01]  /*1c210*/  R2UR UR35, R21 ;  /* 0x00000000152372ca */ /* 0x000fe200000e0000 */
[----:B------:R-:W-:Y:S01]  /*1c220*/  IMAD.MOV.U32 R21, RZ, RZ, -0x7fffffe0 ;  /* 0x80000020ff157424 */ /* 0x000fe200078e00ff */
[----:B------:R-:W-:Y:S01]  /*1c230*/  R2UR UR51, R13 ;  /* 0x000000000d3372ca */ /* 0x000fe200000e0000 */
[----:B------:R-:W-:-:S02]  /*1c240*/  IMAD.MOV.U32 R13, RZ, RZ, -0x7fffffe0 ;  /* 0x80000020ff0d7424 */ /* 0x000fc400078e00ff */
[----:B------:R-:W-:Y:S01]  /*1c250*/  IMAD.MOV.U32 R11, RZ, RZ, -0x7fffffe0 ;  /* 0x80000020ff0b7424 */ /* 0x000fe200078e00ff */
[----:B0-----:R-:W-:Y:S02]  /*1c260*/  SHF.R.U32.HI R10, RZ, 0x7, R8 ;  /* 0x00000007ff0a7819 */ /* 0x001fe40000011608 */
[----:B------:R-:W-:-:S03]  /*1c270*/  IADD3 R8, R7, 0x1, RZ ;  /* 0x0000000107087810 */ /* 0x000fc60007ffe0ff */
[----:B------:R-:W-:-:S05]  /*1c280*/  VIADD R15, R10, 0x8 ;  /* 0x000000080a0f7836 */ /* 0x000fca0000000000 */
[----:B------:R0:W-:Y:S01]  /*1c290*/  BAR.SYNC.DEFER_BLOCKING R15, 0x100 ;  /* 0x0004000f0000751d */ /* 0x0001e20000010000 */
[----:B------:R-:W-:-:S04]  /*1c2a0*/  ISETP.NE.AND P2, PT, R8, 0x2, PT ;  /* 0x000000020800780c */ /* 0x000fc80003f45270 */
[----:B------:R-:W-:-:S05]  /*1c2b0*/  SEL R8, R8, RZ, P2 ;  /* 0x000000ff08087207 */ /* 0x000fca0001000000 */
[----:B------:R-:W-:-:S04]  /*1c2c0*/  IMAD R10, R8, 0x780, R14 ;  /* 0x00000780080a7824 */ /* 0x000fc800078e020e */
[C---:B------:R-:W-:Y:S01]  /*1c2d0*/  VIADD R120, R10.reuse, 0x80 ;  /* 0x000000800a787836 */ /* 0x040fe20000000000 */
[C---:B------:R-:W-:Y:S01]  /*1c2e0*/  R2UR UR22, R10.reuse ;  /* 0x000000000a1672ca */ /* 0x040fe200000e0000 */
[C---:B------:R-:W-:Y:S02]  /*1c2f0*/  VIADD R12, R10.reuse, 0x100 ;  /* 0x000001000a0c7836 */ /* 0x040fe40000000000 */
[----:B------:R-:W-:Y:S01]  /*1c300*/  VIADD R20, R10, 0x180 ;  /* 0x000001800a147836 */ /* 0x000fe20000000000 */
[----:B------:R-:W-:Y:S01]  /*1c310*/  R2UR UR26, R120 ;  /* 0x00000000781a72ca */ /* 0x000fe200000e0000 */
[----:B------:R-:W-:Y:S01]  /*1c320*/  VIADD R120, R10, 0x200 ;  /* 0x000002000a787836 */ /* 0x000fe20000000000 */
[----:B------:R-:W-:Y:S01]  /*1c330*/  R2UR UR30, R12 ;  /* 0x000000000c1e72ca */ /* 0x000fe200000e0000 */
[----:B------:R-:W-:Y:S01]  /*1c340*/  VIADD R12, R10, 0x2 ;  /* 0x000000020a0c7836 */ /* 0x000fe20000000000 */
[----:B------:R-:W-:Y:S01]  /*1c350*/  R2UR UR34, R20 ;  /* 0x00000000142272ca */ /* 0x000fe200000e0000 */
[----:B------:R-:W-:Y:S01]  /*1c360*/  WARPGROUP.ARRIVE ;  /* 0x00000000000079c5 */ /* 0x000fe20000000000 */
[----:B------:R-:W-:Y:S01]  /*1c370*/  R2UR UR46, R120 ;  /* 0x00000000782e72ca */ /* 0x000fe200000e0000 */
[----:B------:R-:W-:Y:S01]  /*1c380*/  VIADD R20, R10, 0x82 ;  /* 0x000000820a147836 */ /* 0x000fe20000000000 */
[----:B------:R-:W-:-:S02]  /*1c390*/  R2UR UR50, R12 ;  /* 0x000000000c3272ca */ /* 0x000fc400000e0000 */
[----:B------:R-:W-:Y:S01]  /*1c3a0*/  IADD3 R12, R10, 0x102, RZ ;  /* 0x000001020a0c7810 */ /* 0x000fe20007ffe0ff */
[----:B------:R-:W-:Y:S01]  /*1c3b0*/  QGMMA.64x32x32.F32.E4M3.E4M3 R184, gdesc[UR20], RZ, !UPT, gsb0 ;  /* 0x0060000014b879f3 */ /* 0x000fe2000c0008ff */
[----:B------:R-:W-:Y:S01]  /*1c3c0*/  R2UR UR22, R20 ;  /* 0x00000000141672ca */ /* 0x000fe200000e0000 */
[----:B------:R-:W-:Y:S01]  /*1c3d0*/  UMOV UR20, UR48 ;  /* 0x0000003000147c82 */ /* 0x000fe20008000000 */
[----:B------:R-:W-:Y:S01]  /*1c3e0*/  R2UR UR23, R21 ;  /* 0x00000000151772ca */ /* 0x000fe200000e0000 */
[----:B------:R-:W-:Y:S01]  /*1c3f0*/  UMOV UR21, UR49 ;  /* 0x0000003100157c82 */ /* 0x000fe20008000000 */
[----:B------:R-:W-:Y:S02]  /*1c400*/  WARPGROUP.DEPBAR.LE gsb0, 0x0 ;  /* 0x00008000000079c5 */ /* 0x000fe40000010000 */
[----:B------:R-:W-:-:S06]  /*1c410*/  WARPGROUP.ARRIVE ;  /* 0x00000000000079c5 */ /* 0x000fcc0000000000 */
[----:B------:R-:W-:Y:S01]  /*1c420*/  QGMMA.64x32x32.F32.E4M3.E4M3 R168, gdesc[UR24], RZ, !UPT, gsb0 ;  /* 0x0060000018a879f3 */ /* 0x000fe2000c0008ff */
[----:B------:R-:W-:Y:S01]  /*1c430*/  R2UR UR26, R12 ;  /* 0x000000000c1a72ca */ /* 0x000fe200000e0000 */
[----:B------:R-:W-:Y:S01]  /*1c440*/  UMOV UR24, UR48 ;  /* 0x0000003000187c82 */ /* 0x000fe20008000000 */
[----:B------:R-:W-:Y:S01]  /*1c450*/  R2UR UR27, R13 ;  /* 0x000000000d1b72ca */ /* 0x000fe200000e0000 */
[----:B------:R-:W-:Y:S01]  /*1c460*/  UMOV UR25, UR49 ;  /* 0x0000003100197c82 */ /* 0x000fe20008000000 */
[----:B------:R-:W-:Y:S02]  /*1c470*/  VIADD R12, R10, 0x182 ;  /* 0x000001820a0c7836 */ /* 0x000fe40000000000 */
[----:B------:R-:W-:Y:S01]  /*1c480*/  IMAD.MOV.U32 R13, RZ, RZ, -0x7fffffe0 ;  /* 0x80000020ff0d7424 */ /* 0x000fe200078e00ff */
[----:B------:R-:W-:Y:S02]  /*1c490*/  WARPGROUP.DEPBAR.LE gsb0, 0x0 ;  /* 0x00008000000079c5 */ /* 0x000fe40000010000 */
[----:B------:R-:W-:-:S06]  /*1c4a0*/  WARPGROUP.ARRIVE ;  /* 0x00000000000079c5 */ /* 0x000fcc0000000000 */
[----:B------:R-:W-:Y:S03]  /*1c4b0*/  QGMMA.64x32x32.F32.E4M3.E4M3 R152, gdesc[UR28], RZ, !UPT, gsb0 ;  /* 0x006000001c9879f3 */ /* 0x000fe6000c0008ff */
[----:B------:R-:W-:Y:S02]  /*1c4c0*/  WARPGROUP.DEPBAR.LE gsb0, 0x0 ;  /* 0x00008000000079c5 */ /* 0x000fe40000010000 */
[----:B------:R-:W-:-:S06]  /*1c4d0*/  WARPGROUP.ARRIVE ;  /* 0x00000000000079c5 */ /* 0x000fcc0000000000 */
[----:B------:R-:W-:Y:S01]  /*1c4e0*/  QGMMA.64x32x32.F32.E4M3.E4M3 R136, gdesc[UR32], RZ, !UPT, gsb0 ;  /* 0x00600000208879f3 */ /* 0x000fe2000c0008ff */
[----:B------:R-:W-:Y:S01]  /*1c4f0*/  R2UR UR34, R12 ;  /* 0x000000000c2272ca */ /* 0x000fe200000e0000 */
[----:B------:R-:W-:Y:S01]  /*1c500*/  UMOV UR32, UR48 ;  /* 0x0000003000207c82 */ /* 0x000fe20008000000 */
[----:B------:R-:W-:Y:S01]  /*1c510*/  R2UR UR35, R13 ;  /* 0x000000000d2372ca */ /* 0x000fe200000e0000 */
[----:B------:R-:W-:Y:S01]  /*1c520*/  UMOV UR33, UR49 ;  /* 0x0000003100217c82 */ /* 0x000fe20008000000 */
[----:B------:R-:W-:Y:S01]  /*1c530*/  VIADD R12, R10, 0x202 ;  /* 0x000002020a0c7836 */ /* 0x000fe20000000000 */
[----:B------:R-:W-:Y:S01]  /*1c540*/  MOV R13, 0x80000020 ;  /* 0x80000020000d7802 */ /* 0x000fe20000000f00 */
        /* <DEDUP_REMOVED lines=161> */
[C---:B------:R-:W-:Y:S02]  /*1cf60*/  VIADD R12, R10.reuse, 0x682 ;  /* 0x000006820a0c7836 */ /* 0x040fe40000000000 */
[----:B------:R-:W-:Y:S02]  /*1cf70*/  IMAD.MOV.U32 R13, RZ, RZ, -0x7fffffe0 ;  /* 0x80000020ff0d7424 */ /* 0x000fe400078e00ff */
[----:B------:R-:W-:Y:S01]  /*1cf80*/  VIADD R10, R10, 0x702 ;  /* 0x000007020a0a7836 */ /* 0x000fe20000000000 */
[----:B------:R-:W-:-:S02]  /*1cf90*/  WARPGROUP.DEPBAR.LE gsb0, 0x0 ;  /* 0x00008000000079c5 */ /* 0x000fc40000010000 */
[----:B------:R-:W-:-:S06]  /*1cfa0*/  WARPGROUP.ARRIVE ;  /* 0x00000000000079c5 */ /* 0x000fcc0000000000 */
[----:B------:R-:W-:Y:S01]  /*1cfb0*/  QGMMA.64x32x32.F32.E4M3.E4M3 R136, gdesc[UR32], R136, gsb0 ;  /* 0x00600000208879f3 */ /* 0x000fe20008000888 */
[----:B------:R-:W-:Y:S01]  /*1cfc0*/  R2UR UR34, R12 ;  /* 0x000000000c2272ca */ /* 0x000fe200000e0000 */
[----:B------:R-:W-:Y:S01]  /*1cfd0*/  UMOV UR32, UR16 ;  /* 0x0000001000207c82 */ /* 0x000fe20008000000 */
[----:B------:R-:W-:Y:S01]  /*1cfe0*/  R2UR UR35, R13 ;  /* 0x000000000d2372ca */ /* 0x000fe200000e0000 */
[----:B------:R-:W-:Y:S01]  /*1cff0*/  UMOV UR33, UR17 ;  /* 0x0000001100217c82 */ /* 0x000fe20008000000 */
[----:B------:R-:W-:Y:S02]  /*1d000*/  WARPGROUP.DEPBAR.LE gsb0, 0x0 ;  /* 0x00008000000079c5 */ /* 0x000fe40000010000 */
        /* <DEDUP_REMOVED lines=22> */
[----:B0-----:R-:W-:Y:S05]  /*1d170*/  @P1 BRA `(.L_x_488) ;  /* 0x0000000000281947 */ /* 0x001fea0003800000 */
[----:B------:R-:W-:Y:S05]  /*1d180*/  @!P0 BRA `(.L_x_489) ;  /* 0x0000000000048947 */ /* 0x000fea0003800000 */
[----:B------:R-:W-:Y:S01]  /*1d190*/  BPT.TRAP 0x1 ;  /* 0x000000040000795c */ /* 0x000fe20000300000 */
.L_x_489:
[----:B------:R-:W-:Y:S01]  /*1d1a0*/  SHF.L.U32 R6, R6, 0x1f, RZ ;  /* 0x0000001f06067819 */ /* 0x000fe200000006ff */
[----:B------:R-:W-:-:S04]  /*1d1b0*/  IMAD R10, R7, 0x8, R16 ;  /* 0x00000008070a7824 */ /* 0x000fc800078e0210 */
[----:B------:R0:W1:Y:S01]  /*1d1c0*/  SYNCS.PHASECHK.TRANS64.TRYWAIT P1, [R10+URZ+0x33450], R6 ;  /* 0x033450060a0075a7 */ /* 0x000062000802017f */
[----:B------:R-:W-:Y:S05]  /*1d1d0*/  @!P0 BRA `(.L_x_490) ;  /* 0x0000000000048947 */ /* 0x000fea0003800000 */
[----:B------:R-:W-:Y:S01]  /*1d1e0*/  BPT.TRAP 0x1 ;  /* 0x000000040000795c */ /* 0x000fe20000300000 */
.L_x_490:
[----:B-1----:R-:W-:Y:S05]  /*1d1f0*/  @P1 BRA `(.L_x_488) ;  /* 0x0000000000081947 */ /* 0x002fea0003800000 */
[----:B------:R-:W1:Y:S02]  /*1d200*/  SYNCS.PHASECHK.TRANS64.TRYWAIT P1, [R10+URZ+0x33450], R6 ;  /* 0x033450060a0075a7 */ /* 0x000e64000802017f */
[----:B-1----:R-:W-:Y:S05]  /*1d210*/  @!P1 BRA `(.L_x_491) ;  /* 0x0000011400009947 */ /* 0x002fea0003800000 */
.L_x_488:
[----:B01----:R-:W-:Y:S01]  /*1d220*/  IADD3 R6, R16, 0x200, RZ ;  /* 0x0000020010067810 */ /* 0x003fe20007ffe0ff */
[----:B------:R-:W-:Y:S01]  /*1d230*/  IMAD.MOV.U32 R11, RZ, RZ, -0x3ffffff0 ;  /* 0xc0000010ff0b7424 */ /* 0x000fe200078e00ff */
[----:B------:R-:W-:Y:S05]  /*1d240*/  WARPSYNC.ALL ;  /* 0x0000000000007948 */ /* 0x000fea0003800000 */
[----:B------:R-:W-:Y:S01]  /*1d250*/  SHF.R.U32.HI R6, RZ, 0x4, R6 ;  /* 0x00000004ff067819 */ /* 0x000fe20000011606 */
[----:B------:R-:W-:Y:S01]  /*1d260*/  WARPGROUP.ARRIVE ;  /* 0x00000000000079c5 */ /* 0x000fe20000000000 */
[----:B------:R-:W-:Y:S01]  /*1d270*/  R2UR UR7, R11 ;  /* 0x000000000b0772ca */ /* 0x000fe200000e0000 */
[----:B------:R-:W-:Y:S01]  /*1d280*/  IMAD.MOV.U32 R13, RZ, RZ, -0x3ffffff0 ;  /* 0xc0000010ff0d7424 */ /* 0x000fe200078e00ff */
[----:B------:R-:W-:Y:S01]  /*1d290*/  LOP3.LUT R6, R6, 0x3fff, RZ, 0xc0, !PT ;  /* 0x00003fff06067812 */ /* 0x000fe200078ec0ff */
[C---:B------:R-:W-:Y:S01]  /*1d2a0*/  FMUL.FTZ R11, R2.reuse, R185 ;  /* 0x000000b9020b7220 */ /* 0x040fe20000410000 */
[C---:B------:R-:W-:Y:S01]  /*1d2b0*/  FMUL.FTZ R15, R2.reuse, R188 ;  /* 0x000000bc020f7220 */ /* 0x040fe20000410000 */
[----:B------:R-:W-:Y:S01]  /*1d2c0*/  FMUL.FTZ R21, R2, R190 ;  /* 0x000000be02157220 */ /* 0x000fe20000410000 */
[----:B------:R-:W-:Y:S01]  /*1d2d0*/  LOP3.LUT R6, R6, 0x10000, RZ, 0xfc, !PT ;  /* 0x0001000006067812 */ /* 0x000fe200078efcff */
[C---:B------:R-:W-:Y:S01]  /*1d2e0*/  FMUL.FTZ R20, R2.reuse, R189 ;  /* 0x000000bd02147220 */ /* 0x040fe20000410000 */
[C---:B------:R-:W-:Y:S01]  /*1d2f0*/  FMUL.FTZ R185, R2.reuse, R192 ;  /* 0x000000c002b97220 */ /* 0x040fe20000410000 */
[----:B------:R-:W-:Y:S01]  /*1d300*/  MUFU.TANH R11, R11 ;  /* 0x0000000b000b7308 */ /* 0x000fe20000002400 */
[----:B------:R-:W-:Y:S01]  /*1d310*/  FMUL.FTZ R188, R2, R195 ;  /* 0x000000c302bc7220 */ /* 0x000fe20000410000 */
[----:B------:R-:W-:-:S02]  /*1d320*/  IMAD R10, R7, 0x780, R6 ;  /* 0x00000780070a7824 */ /* 0x000fc400078e0206 */
[C---:B------:R-:W-:Y:S01]  /*1d330*/  FMUL.FTZ R6, R2.reuse, R184 ;  /* 0x000000b802067220 */ /* 0x040fe20000410000 */
[C---:B------:R-:W-:Y:S01]  /*1d340*/  FMUL.FTZ R184, R2.reuse, R191 ;  /* 0x000000bf02b87220 */ /* 0x040fe20000410000 */
[----:B------:R-:W-:Y:S01]  /*1d350*/  FMUL.FTZ R189, R2, R196 ;  /* 0x000000c402bd7220 */ /* 0x000fe20000410000 */
[C---:B------:R-:W-:Y:S01]  /*1d360*/  VIADD R12, R10.reuse, 0x180 ;  /* 0x000001800a0c7836 */ /* 0x040fe20000000000 */
[----:B------:R-:W-:Y:S01]  /*1d370*/  R2UR UR6, R10 ;  /* 0x000000000a0672ca */ /* 0x000fe200000e0000 */
        /* <DEDUP_REMOVED lines=12> */
[----:B------:R-:W-:Y:S01]  /*1d440*/  QGMMA.64x192x32.F32.E4M3.E4M3 R24, R200, gdesc[UR4], R24, gsb0 ;  /* 0x02e00004c8187df3 */ /* 0x000fe20008000818 */
[----:B------:R-:W-:Y:S01]  /*1d450*/  R2UR UR6, R12 ;  /* 0x000000000c0672ca */ /* 0x000fe200000e0000 */
[----:B------:R-:W-:Y:S01]  /*1d460*/  VIADD R12, R10, 0x300 ;  /* 0x000003000a0c7836 */ /* 0x000fe20000000000 */
[----:B------:R-:W-:Y:S01]  /*1d470*/  R2UR UR7, R13 ;  /* 0x000000000d0772ca */ /* 0x000fe200000e0000 */
[----:B------:R-:W-:Y:S01]  /*1d480*/  IMAD.MOV.U32 R13, RZ, RZ, -0x3ffffff0 ;  /* 0xc0000010ff0d7424 */ /* 0x000fe200078e00ff */
        /* <DEDUP_REMOVED lines=24> */
[----:B------:R-:W2:Y:S01]  /*1d610*/  MUFU.TANH R185, R185 ;  /* 0x000000b900b97308 */ /* 0x000ea20000002400 */
        /* <DEDUP_REMOVED lines=37> */
[----:B------:R-:W-:Y:S08]  /*1d870*/  MUFU.TANH R192, R192 ;  /* 0x000000c000c07308 */ /* 0x000ff00000002400 */
        /* <DEDUP_REMOVED lines=16> */
[----:B------:R-:W-:Y:S01]  /*1d980*/  MUFU.TANH R152, R152 ;  /* 0x0000009800987308 */ /* 0x000fe20000002400 */
[----:B------:R-:W-:-:S02]  /*1d990*/  WARPGROUP.DEPBAR.LE gsb0, 0x0 ;  /* 0x00008000000079c5 */ /* 0x000fc40000010000 */
[----:B------:R-:W-:-:S06]  /*1d9a0*/  WARPGROUP.ARRIVE ;  /* 0x00000000000079c5 */ /* 0x000fcc0000000000 */
[----:B------:R-:W3:Y:S01]  /*1d9b0*/  S2R R203, SR_TID.X ;  /* 0x0000000000cb7919 */ /* 0x000ee20000002100 */
[----:B------:R-:W-:Y:S01]  /*1d9c0*/  MUFU.TANH R154, R154 ;  /* 0x0000009a009a7308 */ /* 0x000fe20000002400 */
[----:B------:R-:W-:Y:S01]  /*1d9d0*/  QGMMA.64x192x32.F32.E4M3.E4M3 R24, R204, gdesc[UR4], R24, gsb0 ;  /* 0x02e00004cc187df3 */ /* 0x000fe20008000818 */
[----:B------:R-:W-:Y:S02]  /*1d9e0*/  R2UR UR6, R12 ;  /* 0x000000000c0672ca */ /* 0x000fe400000e0000 */
[----:B------:R-:W-:Y:S01]  /*1d9f0*/  R2UR UR7, R13 ;  /* 0x000000000d0772ca */ /* 0x000fe200000e0000 */
[----:B------:R-:W-:Y:S01]  /*1da00*/  IMAD.MOV.U32 R13, RZ, RZ, -0x3ffffff0 ;  /* 0xc0000010ff0d7424 */ /* 0x000fe200078e00ff */
[----:B------:R-:W-:Y:S02]  /*1da10*/  IADD3 R12, R10, 0x480, RZ ;  /* 0x000004800a0c7810 */ /* 0x000fe40007ffe0ff */
[----:B------:R-:W-:Y:S08]  /*1da20*/  MUFU.TANH R153, R153 ;  /* 0x0000009900997308 */ /* 0x000ff00000002400 */
[----:B------:R-:W-:Y:S08]  /*1da30*/  MUFU.TANH R155, R155 ;  /* 0x0000009b009b7308 */ /* 0x000ff00000002400 */
[----:B------:R-:W-:Y:S01]  /*1da40*/  MUFU.TANH R156, R156 ;  /* 0x0000009c009c7308 */ /* 0x000fe20000002400 */
[----:B---3--:R-:W-:-:S07]  /*1da50*/  LOP3.LUT R203, R203, 0x7f, RZ, 0xc0, !PT ;  /* 0x0000007fcbcb7812 */ /* 0x008fce00078ec0ff */
[----:B------:R-:W-:Y:S01]  /*1da60*/  MUFU.TANH R158, R158 ;  /* 0x0000009e009e7308 */ /* 0x000fe20000002400 */
[----:B------:R-:W-:Y:S02]  /*1da70*/  ISETP.NE.AND P1, PT, R203, RZ, PT ;  /* 0x000000ffcb00720c */ /* 0x000fe40003f25270 */
[----:B------:R-:W3:Y:S05]  /*1da80*/  S2R R203, SR_TID.X ;  /* 0x0000000000cb7919 */ /* 0x000eea0000002100 */
[----:B------:R-:W-:Y:S08]  /*1da90*/  MUFU.TANH R157, R157 ;  /* 0x0000009d009d7308 */ /* 0x000ff00000002400 */
[----:B------:R-:W-:Y:S08]  /*1daa0*/  MUFU.TANH R159, R159 ;  /* 0x0000009f009f7308 */ /* 0x000ff00000002400 */
[----:B------:R-:W-:Y:S08]  /*1dab0*/  MUFU.TANH R160, R160 ;  /* 0x000000a000a07308 */ /* 0x000ff00000002400 */
[----:B------:R-:W-:Y:S01]  /*1dac0*/  MUFU.TANH R162, R162 ;  /* 0x000000a200a27308 */ /* 0x000fe20000002400 */
[----:B---3--:R-:W-:-:S07]  /*1dad0*/  SHF.R.U32.HI R203, RZ, 0x7, R203 ;  /* 0x00000007ffcb7819 */ /* 0x008fce00000116cb */
        /* <DEDUP_REMOVED lines=18> */
[----:B------:R-:W-:-:S05]  /*1dc00*/  WARPGROUP.ARRIVE ;  /* 0x00000000000079c5 */ /* 0x000fca0000000000 */
[----:B------:R-:W-:Y:S01]  /*1dc10*/  MUFU.TANH R147, R147 ;  /* 0x0000009300937308 */ /* 0x000fe20000002400 */
[----:B------:R-:W-:Y:S01]  /*1dc20*/  QGMMA.64x192x32.F32.E4M3.E4M3 R24, R208, gdesc[UR4], R24, gsb0 ;  /* 0x02e00004d0187df3 */ /* 0x000fe20008000818 */
[----:B------:R-:W-:Y:S01]  /*1dc30*/  R2UR UR6, R12 ;  /* 0x000000000c0672ca */ /* 0x000fe200000e0000 */
[C---:B------:R-:W-:Y:S01]  /*1dc40*/  FMUL.FTZ R12, R2.reuse, R186 ;  /* 0x000000ba020c7220 */ /* 0x040fe20000410000 */
[----:B------:R-:W-:Y:S01]  /*1dc50*/  R2UR UR7, R13 ;  /* 0x000000000d0772ca */ /* 0x000fe200000e0000 */
[C---:B------:R-:W-:Y:S01]  /*1dc60*/  FMUL.FTZ R13, R2.reuse, R187 ;  /* 0x000000bb020d7220 */ /* 0x040fe20000410000 */
[C---:B------:R-:W-:Y:S01]  /*1dc70*/  FMUL.FTZ R187, R2.reuse, R194 ;  /* 0x000000c202bb7220 */ /* 0x040fe20000410000 */
[----:B------:R-:W-:Y:S01]  /*1dc80*/  FMUL.FTZ R186, R2, R193 ;  /* 0x000000c102ba7220 */ /* 0x000fe20000410000 */
[----:B0-----:R-:W-:Y:S01]  /*1dc90*/  FMNMX.FTZ R194, R6, R5, !PT ;  /* 0x0000000506c27209 */ /* 0x001fe20007810000 */
[----:B------:R-:W0:Y:S01]  /*1dca0*/  MUFU.TANH R12, R12 ;  /* 0x0000000c000c7308 */ /* 0x000e220000002400 */
[----:B------:R-:W-:-:S02]  /*1dcb0*/  FMUL.FTZ R193, R2, R120 ;  /* 0x0000007802c17220 */ /* 0x000fc40000410000 */
[----:B------:R-:W-:-:S04]  /*1dcc0*/  FMNMX.FTZ R194, R11, R194, !PT ;  /* 0x000000c20bc27209 */ /* 0x000fc80007810000 */
[----:B------:R-:W-:Y:S01]  /*1dcd0*/  FMNMX.FTZ R194, R15, R194, !PT ;  /* 0x000000c20fc27209 */ /* 0x000fe20007810000 */
[----:B------:R-:W3:Y:S03]  /*1dce0*/  MUFU.TANH R13, R13 ;  /* 0x0000000d000d7308 */ /* 0x000ee60000002400 */
[----:B-1----:R-:W-:-:S04]  /*1dcf0*/  FMNMX.FTZ R194, R20, R194, !PT ;  /* 0x000000c214c27209 */ /* 0x002fc80007810000 */
[----:B--2---:R-:W-:Y:S01]  /*1dd00*/  FMNMX.FTZ R194, R185, R194, !PT ;  /* 0x000000c2b9c27209 */ /* 0x004fe20007810000 */
[----:B------:R-:W1:Y:S01]  /*1dd10*/  MUFU.TANH R187, R187 ;  /* 0x000000bb00bb7308 */ /* 0x000e620000002400 */
[----:B0-----:R-:W-:-:S07]  /*1dd20*/  FMNMX.FTZ R195, R12, R4, !PT ;  /* 0x000000040cc37209 */ /* 0x001fce0007810000 */
[----:B------:R-:W0:Y:S01]  /*1dd30*/  MUFU.TANH R186, R186 ;  /* 0x000000ba00ba7308 */ /* 0x000e220000002400 */
[----:B---3--:R-:W-:-:S04]  /*1dd40*/  FMNMX.FTZ R195, R13, R195, !PT ;  /* 0x000000c30dc37209 */ /* 0x008fc80007810000 */
[----:B------:R-:W-:-:S03]  /*1dd50*/  FMNMX.FTZ R195, R21, R195, !PT ;  /* 0x000000c315c37209 */ /* 0x000fc60007810000 */
[----:B------:R-:W2:Y:S01]  /*1dd60*/  MUFU.TANH R148, R148 ;  /* 0x0000009400947308 */ /* 0x000ea20000002400 */
[----:B------:R-:W-:-:S04]  /*1dd70*/  FMNMX.FTZ R195, R184, R195, !PT ;  /* 0x000000c3b8c37209 */ /* 0x000fc80007810000 */
[----:B-1----:R-:W-:Y:S01]  /*1dd80*/  FMNMX.FTZ R120, R187, R195, !PT ;  /* 0x000000c3bb787209 */ /* 0x002fe20007810000 */
[----:B------:R-:W-:Y:S02]  /*1dd90*/  FMUL.FTZ R195, R2, R121 ;  /* 0x0000007902c37220 */ /* 0x000fe40000410000 */
[----:B------:R-:W1:Y:S01]  /*1dda0*/  MUFU.TANH R150, R150 ;  /* 0x0000009600967308 */ /* 0x000e620000002400 */
[----:B0-----:R-:W-:Y:S02]  /*1ddb0*/  FMNMX.FTZ R194, R186, R194, !PT ;  /* 0x000000c2bac27209 */ /* 0x001fe40007810000 */
[----:B------:R-:W-:Y:S02]  /*1ddc0*/  FMNMX.FTZ R120, R188, R120, !PT ;  /* 0x00000078bc787209 */ /* 0x000fe40007810000 */
[----:B------:R-:W-:Y:S02]  /*1ddd0*/  FMNMX.FTZ R194, R189, R194, !PT ;  /* 0x000000c2bdc27209 */ /* 0x000fe40007810000 */
[----:B------:R-:W-:Y:S01]  /*1dde0*/  FMNMX.FTZ R120, R191, R120, !PT ;  /* 0x00000078bf787209 */ /* 0x000fe20007810000 */
[----:B------:R-:W0:Y:S01]  /*1ddf0*/  MUFU.TANH R149, R149 ;  /* 0x0000009500957308 */ /* 0x000e220000002400 */
[----:B------:R-:W-:-:S02]  /*1de00*/  FMNMX.FTZ R121, R190, R194, !PT ;  /* 0x000000c2be797209 */ /* 0x000fc40007810000 */
[----:B------:R-:W-:Y:S02]  /*1de10*/  FMNMX.FTZ R120, R192, R120, !PT ;  /* 0x00000078c0787209 */ /* 0x000fe40007810000 */
[----:B------:R-:W-:Y:S02]  /*1de20*/  FMNMX.FTZ R121, R168, R121, !PT ;  /* 0x00000079a8797209 */ /* 0x000fe40007810000 */
[----:B------:R-:W-:Y:S01]  /*1de30*/  FMNMX.FTZ R120, R170, R120, !PT ;  /* 0x00000078aa787209 */ /* 0x000fe20007810000 */
[----:B------:R3:W-:Y:S01]  /*1de40*/  MUFU.TANH R194, R195 ;  /* 0x000000c300c27308 */ /* 0x0007e20000002400 */
[----:B------:R-:W-:Y:S02]  /*1de50*/  FMNMX.FTZ R121, R169, R121, !PT ;  /* 0x00000079a9797209 */ /* 0x000fe40007810000 */
[----:B------:R-:W-:Y:S02]  /*1de60*/  FMNMX.FTZ R120, R171, R120, !PT ;  /* 0x00000078ab787209 */ /* 0x000fe40007810000 */
[----:B------:R-:W-:-:S02]  /*1de70*/  FMNMX.FTZ R121, R172, R121, !PT ;  /* 0x00000079ac797209 */ /* 0x000fc40007810000 */
[----:B------:R-:W-:Y:S01]  /*1de80*/  FMNMX.FTZ R120, R174, R120, !PT ;  /* 0x00000078ae787209 */ /* 0x000fe20007810000 */
[----:B------:R-:W4:Y:S01]  /*1de90*/  MUFU.TANH R151, R151 ;  /* 0x0000009700977308 */ /* 0x000f220000002400 */
[----:B------:R-:W-:Y:S01]  /*1dea0*/  FMNMX.FTZ R121, R173, R121, !PT ;  /* 0x00000079ad797209 */ /* 0x000fe20007810000 */
[----:B---3--:R-:W-:Y:S01]  /*1deb0*/  FMUL.FTZ R195, R2, R122 ;  /* 0x0000007a02c37220 */ /* 0x008fe20000410000 */
[----:B------:R-:W-:Y:S02]  /*1dec0*/  FMNMX.FTZ R120, R175, R120, !PT ;  /* 0x00000078af787209 */ /* 0x000fe40007810000 */
[----:B------:R-:W-:Y:S02]  /*1ded0*/  FMNMX.FTZ R121, R176, R121, !PT ;  /* 0x00000079b0797209 */ /* 0x000fe40007810000 */
[----:B------:R-:W-:Y:S01]  /*1dee0*/  FMNMX.FTZ R120, R178, R120, !PT ;  /* 0x00000078b2787209 */ /* 0x000fe20007810000 */
[----:B------:R-:W3:Y:S01]  /*1def0*/  MUFU.TANH R193, R193 ;  /* 0x000000c100c17308 */ /* 0x000ee20000002400 */
[----:B------:R-:W-:-:S02]  /*1df00*/  FMNMX.FTZ R121, R177, R121, !PT ;  /* 0x00000079b1797209 */ /* 0x000fc40007810000 */
[----:B------:R-:W-:Y:S02]  /*1df10*/  FMNMX.FTZ R120, R179, R120, !PT ;  /* 0x00000078b3787209 */ /* 0x000fe40007810000 */
[----:B------:R-:W-:Y:S02]  /*1df20*/  FMNMX.FTZ R121, R180, R121, !PT ;  /* 0x00000079b4797209 */ /* 0x000fe40007810000 */
[----:B------:R-:W-:Y:S01]  /*1df30*/  FMNMX.FTZ R120, R182, R120, !PT ;  /* 0x00000078b6787209 */ /* 0x000fe20007810000 */
[----:B------:R-:W5:Y:S01]  /*1df40*/  MUFU.TANH R195, R195 ;  /* 0x000000c300c37308 */ /* 0x000f620000002400 */
[----:B------:R-:W-:Y:S02]  /*1df50*/  FMNMX.FTZ R121, R181, R121, !PT ;  /* 0x00000079b5797209 */ /* 0x000fe40007810000 */
[----:B------:R-:W-:Y:S02]  /*1df60*/  FMNMX.FTZ R120, R183, R120, !PT ;  /* 0x00000078b7787209 */ /* 0x000fe40007810000 */
[----:B------:R-:W-:-:S02]  /*1df70*/  FMNMX.FTZ R121, R152, R121, !PT ;  /* 0x0000007998797209 */ /* 0x000fc40007810000 */
[----:B------:R-:W-:Y:S01]  /*1df80*/  FMNMX.FTZ R120, R154, R120, !PT ;  /* 0x000000789a787209 */ /* 0x000fe20007810000 */
[----:B------:R-:W5:Y:S01]  /*1df90*/  MUFU.TANH R196, R196 ;  /* 0x000000c400c47308 */ /* 0x000f620000002400 */
[----:B------:R-:W-:Y:S02]  /*1dfa0*/  FMNMX.FTZ R121, R153, R121, !PT ;  /* 0x0000007999797209 */ /* 0x000fe40007810000 */
[----:B------:R-:W-:Y:S02]  /*1dfb0*/  FMNMX.FTZ R120, R155, R120, !PT ;  /* 0x000000789b787209 */ /* 0x000fe40007810000 */
[----:B------:R-:W-:Y:S02]  /*1dfc0*/  FMNMX.FTZ R121, R156, R121, !PT ;  /* 0x000000799c797209 */ /* 0x000fe40007810000 */
[----:B------:R-:W-:Y:S01]  /*1dfd0*/  FMNMX.FTZ R120, R158, R120, !PT ;  /* 0x000000789e787209 */ /* 0x000fe20007810000 */
[----:B------:R-:W5:Y:S01]  /*1dfe0*/  MUFU.TANH R124, R124 ;  /* 0x0000007c007c7308 */ /* 0x000f620000002400 */
        /* <DEDUP_REMOVED lines=27> */
[----:B--2---:R-:W-:Y:S02]  /*1e1a0*/  FMNMX.FTZ R121, R148, R121, !PT ;  /* 0x0000007994797209 */ /* 0x004fe40007810000 */
[----:B-1----:R-:W-:Y:S01]  /*1e1b0*/  FMNMX.FTZ R120, R150, R120, !PT ;  /* 0x0000007896787209 */ /* 0x002fe20007810000 */
[----:B------:R-:W1:Y:S01]  /*1e1c0*/  MUFU.TANH R129, R129 ;  /* 0x0000008100817308 */ /* 0x000e620000002400 */
[----:B0-----:R-:W-:-:S02]  /*1e1d0*/  FMNMX.FTZ R121, R149, R121, !PT ;  /* 0x0000007995797209 */ /* 0x001fc40007810000 */
[----:B----4-:R-:W-:Y:S02]  /*1e1e0*/  FMNMX.FTZ R120, R151, R120, !PT ;  /* 0x0000007897787209 */ /* 0x010fe40007810000 */
[----:B---3--:R-:W-:Y:S02]  /*1e1f0*/  FMNMX.FTZ R121, R193, R121, !PT ;  /* 0x00000079c1797209 */ /* 0x008fe40007810000 */
[----:B-----5:R-:W-:Y:S01]  /*1e200*/  FMNMX.FTZ R120, R195, R120, !PT ;  /* 0x00000078c3787209 */ /* 0x020fe20007810000 */
[----:B------:R-:W0:Y:S01]  /*1e210*/  MUFU.TANH R131, R131 ;  /* 0x0000008300837308 */ /* 0x000e220000002400 */
[----:B------:R-:W-:Y:S02]  /*1e220*/  FMNMX.FTZ R121, R194, R121, !PT ;  /* 0x00000079c2797209 */ /* 0x000fe40007810000 */
[----:B------:R-:W-:Y:S02]  /*1e230*/  FMNMX.FTZ R120, R196, R120, !PT ;  /* 0x00000078c4787209 */ /* 0x000fe40007810000 */
[----:B------:R-:W-:-:S02]  /*1e240*/  FMNMX.FTZ R121, R124, R121, !PT ;  /* 0x000000797c797209 */ /* 0x000fc40007810000 */
[----:B------:R-:W-:Y:S01]  /*1e250*/  FMNMX.FTZ R120, R126, R120, !PT ;  /* 0x000000787e787209 */ /* 0x000fe20007810000 */
[----:B------:R-:W2:Y:S01]  /*1e260*/  MUFU.TANH R132, R132 ;  /* 0x0000008400847308 */ /* 0x000ea20000002400 */
[----:B------:R-:W-:Y:S02]  /*1e270*/  FMNMX.FTZ R121, R125, R121, !PT ;  /* 0x000000797d797209 */ /* 0x000fe40007810000 */
[----:B------:R-:W-:Y:S02]  /*1e280*/  FMNMX.FTZ R120, R127, R120, !PT ;  /* 0x000000787f787209 */ /* 0x000fe40007810000 */
[----:B------:R-:W-:Y:S02]  /*1e290*/  FMNMX.FTZ R121, R128, R121, !PT ;  /* 0x0000007980797209 */ /* 0x000fe40007810000 */
[----:B------:R-:W-:Y:S01]  /*1e2a0*/  FMNMX.FTZ R120, R130, R120, !PT ;  /* 0x0000007882787209 */ /* 0x000fe20007810000 */
[----:B------:R-:W3:Y:S01]  /*1e2b0*/  MUFU.TANH R134, R134 ;  /* 0x0000008600867308 */ /* 0x000ee20000002400 */
[----:B-1----:R-:W-:-:S02]  /*1e2c0*/  FMNMX.FTZ R121, R129, R121, !PT ;  /* 0x0000007981797209 */ /* 0x002fc40007810000 */
[----:B0-----:R-:W-:-:S05]  /*1e2d0*/  FMNMX.FTZ R120, R131, R120, !PT ;  /* 0x0000007883787209 */ /* 0x001fca0007810000 */
[----:B------:R-:W0:Y:S01]  /*1e2e0*/  MUFU.TANH R133, R133 ;  /* 0x0000008500857308 */ /* 0x000e220000002400 */
[----:B--2---:R-:W-:-:S07]  /*1e2f0*/  FMNMX.FTZ R121, R132, R121, !PT ;  /* 0x0000007984797209 */ /* 0x004fce0007810000 */
[----:B------:R-:W1:Y:S01]  /*1e300*/  MUFU.TANH R135, R135 ;  /* 0x0000008700877308 */ /* 0x000e620000002400 */
[----:B---3--:R-:W-:Y:S02]  /*1e310*/  FMNMX.FTZ R120, R134, R120, !PT ;  /* 0x0000007886787209 */ /* 0x008fe40007810000 */
[----:B0-----:R-:W-:Y:S01]  /*1e320*/  FMNMX.FTZ R121, R133, R121, !PT ;  /* 0x0000007985797209 */ /* 0x001fe20007810000 */
[----:B------:R-:W-:Y:S02]  /*1e330*/  WARPGROUP.DEPBAR.LE gsb0, 0x0 ;  /* 0x00008000000079c5 */ /* 0x000fe40000010000 */
[----:B------:R-:W-:Y:S01]  /*1e340*/  WARPGROUP.ARRIVE ;  /* 0x00000000000079c5 */ /* 0x000fe20000000000 */
[----:B-1----:R-:W-:Y:S01]  /*1e350*/  FMNMX.FTZ R122, R135, R120, !PT ;  /* 0x00000078877a7209 */ /* 0x002fe20007810000 */
[----:B------:R-:W0:Y:S01]  /*1e360*/  SHFL.BFLY PT, R123, R121, 0x2, 0x1f ;  /* 0x0c401f00797b7f89 */ /* 0x000e2200000e0000 */
[----:B------:R-:W-:-:S03]  /*1e370*/  VIADD R120, R10, 0x600 ;  /* 0x000006000a787836 */ /* 0x000fc60000000000 */
[----:B------:R-:W-:Y:S01]  /*1e380*/  QGMMA.64x192x32.F32.E4M3.E4M3 R24, R212, gdesc[UR4], R24, gsb0 ;  /* 0x02e00004d4187df3 */ /* 0x000fe20008000818 */
[----:B------:R-:W1:Y:S01]  /*1e390*/  SHFL.BFLY PT, R197, R122, 0x2, 0x1f ;  /* 0x0c401f007ac57f89 */ /* 0x000e6200000e0000 */
[----:B------:R-:W-:Y:S02]  /*1e3a0*/  R2UR UR6, R120 ;  /* 0x00000000780672ca */ /* 0x000fe400000e0000 */
[----:B0-----:R-:W-:Y:S01]  /*1e3b0*/  FMNMX.FTZ R123, R121, R123, !PT ;  /* 0x0000007b797b7209 */ /* 0x001fe20007810000 */
[----:B------:R-:W-:Y:S01]  /*1e3c0*/  IMAD.MOV.U32 R121, RZ, RZ, -0x3ffffff0 ;  /* 0xc0000010ff797424 */ /* 0x000fe200078e00ff */
[----:B-1----:R-:W-:-:S03]  /*1e3d0*/  FMNMX.FTZ R197, R122, R197, !PT ;  /* 0x000000c57ac57209 */ /* 0x002fc60007810000 */
[----:B------:R-:W0:Y:S01]  /*1e3e0*/  SHFL.BFLY PT, R122, R123, 0x1, 0x1f ;  /* 0x0c201f007b7a7f89 */ /* 0x000e2200000e0000 */
[----:B------:R-:W-:-:S03]  /*1e3f0*/  R2UR UR7, R121 ;  /* 0x00000000790772ca */ /* 0x000fc600000e0000 */
[----:B------:R-:W1:Y:S01]  /*1e400*/  SHFL.BFLY PT, R10, R197, 0x1, 0x1f ;  /* 0x0c201f00c50a7f89 */ /* 0x000e6200000e0000 */
[----:B0-----:R-:W-:Y:S02]  /*1e410*/  FMNMX.FTZ R122, R123, R122, !PT ;  /* 0x0000007a7b7a7209 */ /* 0x001fe40007810000 */
[----:B-1----:R-:W-:Y:S01]  /*1e420*/  FMNMX.FTZ R123, R197, R10, !PT ;  /* 0x0000000ac57b7209 */ /* 0x002fe20007810000 */
[----:B------:R-:W-:Y:S02]  /*1e430*/  IMAD.U32 R10, RZ, RZ, UR56 ;  /* 0x00000038ff0a7e24 */ /* 0x000fe4000f8e00ff */
[----:B------:R-:W-:-:S01]  /*1e440*/  FADD.FTZ R5, -R122, R5 ;  /* 0x000000057a057221 */ /* 0x000fc20000010100 */
[----:B------:R-:W-:Y:S01]  /*1e450*/  IADD3 R197, -R203, 0xb, RZ ;  /* 0x0000000bcbc57810 */ /* 0x000fe20007ffe1ff */
[----:B------:R-:W-:-:S01]  /*1e460*/  FFMA.FTZ R121, R122, R10, -8 ;  /* 0xc10000007a797423 */ /* 0x000fc2000001000a */
[----:B------:R-:W-:Y:S01]  /*1e470*/  FADD.FTZ R4, -R123, R4 ;  /* 0x000000047b047221 */ /* 0x000fe20000010100 */
[----:B------:R-:W-:-:S02]  /*1e480*/  FMUL.FTZ R5, R5, R10 ;  /* 0x0000000a05057220 */ /* 0x000fc40000410000 */
[-CC-:B------:R-:W-:Y:S01]  /*1e490*/  FFMA.FTZ R120, R185, R10.reuse, -R121.reuse ;  /* 0x0000000ab9787223 */ /* 0x180fe20000010879 */
[----:B------:R-:W-:-:S01]  /*1e4a0*/  FFMA.FTZ R185, R186, R10, -R121 ;  /* 0x0000000abab97223 */ /* 0x000fc20000010879 */
        /* <DEDUP_REMOVED lines=38> */
[-C--:B------:R-:W-:Y:S01]  /*1e710*/  FFMA.FTZ R133, R123, R10.reuse, -8 ;  /* 0xc10000007b857423 */ /* 0x080fe2000001000a */
[----:B------:R-:W-:Y:S01]  /*1e720*/  FMUL.FTZ R4, R4, R10 ;  /* 0x0000000a04047220 */ /* 0x000fe20000410000 */
[----:B------:R-:W-:Y:S01]  /*1e730*/  MUFU.EX2 R5, R5 ;  /* 0x0000000500057308 */ /* 0x000fe20000000800 */
[----:B------:R-:W-:-:S02]  /*1e740*/  @!P1 IMAD R194, R8, 0x8, R16 ;  /* 0x0000000808c29824 */ /* 0x000fc400078e0210 */
[-CC-:B------:R-:W-:Y:S01]  /*1e750*/  FFMA.FTZ R12, R12, R10.reuse, -R133.reuse ;  /* 0x0000000a0c0c7223 */ /* 0x180fe20000010885 */
[----:B------:R-:W-:-:S01]  /*1e760*/  FFMA.FTZ R13, R13, R10, -R133 ;  /* 0x0000000a0d0d7223 */ /* 0x000fc20000010885 */
[-CC-:B------:R-:W-:Y:S01]  /*1e770*/  FFMA.FTZ R21, R21, R10.reuse, -R133.reuse ;  /* 0x0000000a15157223 */ /* 0x180fe20000010885 */
[----:B------:R-:W-:-:S01]  /*1e780*/  FFMA.FTZ R184, R184, R10, -R133 ;  /* 0x0000000ab8b87223 */ /* 0x000fc20000010885 */
[-CC-:B------:R-:W-:Y:S01]  /*1e790*/  FFMA.FTZ R187, R187, R10.reuse, -R133.reuse ;  /* 0x0000000abbbb7223 */ /* 0x180fe20000010885 */
[----:B------:R-:W-:-:S01]  /*1e7a0*/  FFMA.FTZ R188, R188, R10, -R133 ;  /* 0x0000000abcbc7223 */ /* 0x000fc20000010885 */
[----:B------:R-:W0:Y:S01]  /*1e7b0*/  MUFU.EX2 R6, R6 ;  /* 0x0000000600067308 */ /* 0x000e220000000800 */
[----:B------:R-:W-:-:S01]  /*1e7c0*/  FFMA.FTZ R191, R191, R10, -R133 ;  /* 0x0000000abfbf7223 */ /* 0x000fc20000010885 */
[-CC-:B------:R-:W-:Y:S01]  /*1e7d0*/  FFMA.FTZ R192, R192, R10.reuse, -R133.reuse ;  /* 0x0000000ac0c07223 */ /* 0x180fe20000010885 */
[----:B------:R-:W-:-:S01]  /*1e7e0*/  FFMA.FTZ R170, R170, R10, -R133 ;  /* 0x0000000aaaaa7223 */ /* 0x000fc20000010885 */
[-CC-:B------:R-:W-:Y:S01]  /*1e7f0*/  FFMA.FTZ R171, R171, R10.reuse, -R133.reuse ;  /* 0x0000000aabab7223 */ /* 0x180fe20000010885 */
[----:B------:R-:W-:-:S01]  /*1e800*/  FFMA.FTZ R174, R174, R10, -R133 ;  /* 0x0000000aaeae7223 */ /* 0x000fc20000010885 */
[-CC-:B------:R-:W-:Y:S01]  /*1e810*/  FFMA.FTZ R175, R175, R10.reuse, -R133.reuse ;  /* 0x0000000aafaf7223 */ /* 0x180fe20000010885 */
[----:B------:R-:W-:-:S01]  /*1e820*/  FFMA.FTZ R178, R178, R10, -R133 ;  /* 0x0000000ab2b27223 */ /* 0x000fc20000010885 */
[----:B------:R-:W-:Y:S01]  /*1e830*/  MUFU.EX2 R4, R4 ;  /* 0x0000000400047308 */ /* 0x000fe20000000800 */
[----:B------:R-:W-:-:S01]  /*1e840*/  FFMA.FTZ R179, R179, R10, -R133 ;  /* 0x0000000ab3b37223 */ /* 0x000fc20000010885 */
[-CC-:B------:R-:W-:Y:S01]  /*1e850*/  FFMA.FTZ R182, R182, R10.reuse, -R133.reuse ;  /* 0x0000000ab6b67223 */ /* 0x180fe20000010885 */
[----:B------:R-:W-:-:S01]  /*1e860*/  FFMA.FTZ R183, R183, R10, -R133 ;  /* 0x0000000ab7b77223 */ /* 0x000fc20000010885 */
[-CC-:B------:R-:W-:Y:S01]  /*1e870*/  FFMA.FTZ R154, R154, R10.reuse, -R133.reuse ;  /* 0x0000000a9a9a7223 */ /* 0x180fe20000010885 */
[----:B------:R-:W-:-:S01]  /*1e880*/  FFMA.FTZ R155, R155, R10, -R133 ;  /* 0x0000000a9b9b7223 */ /* 0x000fc20000010885 */
[-CC-:B------:R-:W-:Y:S01]  /*1e890*/  FFMA.FTZ R158, R158, R10.reuse, -R133.reuse ;  /* 0x0000000a9e9e7223 */ /* 0x180fe20000010885 */
[----:B------:R-:W-:-:S01]  /*1e8a0*/  FFMA.FTZ R159, R159, R10, -R133 ;  /* 0x0000000a9f9f7223 */ /* 0x000fc20000010885 */
[----:B------:R-:W1:Y:S01]  /*1e8b0*/  MUFU.EX2 R12, R12 ;  /* 0x0000000c000c7308 */ /* 0x000e620000000800 */
[----:B0-----:R-:W-:-:S01]  /*1e8c0*/  FFMA.FTZ R9, R5, R9, R6 ;  /* 0x0000000905097223 */ /* 0x001fc20000010006 */
        /* <DEDUP_REMOVED lines=14> */
[----:B------:R-:W2:Y:S01]  /*1e9b0*/  MUFU.EX2 R13, R13 ;  /* 0x0000000d000d7308 */ /* 0x000ea20000000800 */
[----:B-1----:R-:W-:-:S01]  /*1e9c0*/  FFMA.FTZ R0, R4, R0, R12 ;  /* 0x0000000004007223 */ /* 0x002fc2000001000c */
[-CC-:B------:R-:W-:Y:S01]  /*1e9d0*/  FFMA.FTZ R196, R196, R10.reuse, -R133.reuse ;  /* 0x0000000ac4c47223 */ /* 0x180fe20000010885 */
[----:B------:R-:W-:-:S01]  /*1e9e0*/  FFMA.FTZ R126, R126, R10, -R133 ;  /* 0x0000000a7e7e7223 */ /* 0x000fc20000010885 */
[-CC-:B------:R-:W-:Y:S01]  /*1e9f0*/  FFMA.FTZ R127, R127, R10.reuse, -R133.reuse ;  /* 0x0000000a7f7f7223 */ /* 0x180fe20000010885 */
[----:B------:R-:W-:-:S01]  /*1ea00*/  FFMA.FTZ R130, R130, R10, -R133 ;  /* 0x0000000a82827223 */ /* 0x000fc20000010885 */
[-CC-:B------:R-:W-:Y:S01]  /*1ea10*/  FFMA.FTZ R131, R131, R10.reuse, -R133.reuse ;  /* 0x0000000a83837223 */ /* 0x180fe20000010885 */
[----:B------:R-:W-:-:S01]  /*1ea20*/  FFMA.FTZ R134, R134, R10, -R133 ;  /* 0x0000000a86867223 */ /* 0x000fc20000010885 */
[----:B------:R-:W1:Y:S01]  /*1ea30*/  MUFU.EX2 R15, R15 ;  /* 0x0000000f000f7308 */ /* 0x000e620000000800 */
[----:B------:R-:W-:-:S01]  /*1ea40*/  FFMA.FTZ R133, R135, R10, -R133 ;  /* 0x0000000a87857223 */ /* 0x000fc20000010885 */
[----:B0-----:R-:W-:Y:S01]  /*1ea50*/  FADD.FTZ R9, R11, R9 ;  /* 0x000000090b097221 */ /* 0x001fe20000010000 */
[----:B------:R-:W-:-:S04]  /*1ea60*/  @!P1 IADD3 R194, R194, 0x33440, RZ ;  /* 0x00033440c2c29810 */ /* 0x000fc80007ffe0ff */
[----:B------:R-:W-:Y:S01]  /*1ea70*/  @!P1 PRMT R194, RZ, 0x654, R194 ;  /* 0x00000654ffc29816 */ /* 0x000fe200000000c2 */
        /* <DEDUP_REMOVED lines=11> */
[----:B0-----:R-:W-:-:S01]  /*1eb30*/  FADD.FTZ R0, R120, R0 ;  /* 0x0000000078007221 */ /* 0x001fc20000010000 */
[----:B------:R-:W-:Y:S02]  /*1eb40*/  WARPGROUP.DEPBAR.LE gsb0, 0x0 ;  /* 0x00008000000079c5 */ /* 0x000fe40000010000 */
[----:B------:R-:W-:-:S04]  /*1eb50*/  WARPGROUP.ARRIVE ;  /* 0x00000000000079c5 */ /* 0x000fc80000000000 */
[----:B------:R-:W0:Y:S01]  /*1eb60*/  MUFU.EX2 R188, R188 ;  /* 0x000000bc00bc7308 */ /* 0x000e220000000800 */
[----:B--2---:R-:W-:-:S01]  /*1eb70*/  FADD.FTZ R9, R187, R9 ;  /* 0x00000009bb097221 */ /* 0x004fc20000010000 */
[----:B------:R-:W-:Y:S06]  /*1eb80*/  QGMMA.64x192x32.F32.E4M3.E4M3 R24, R216, gdesc[UR4], R24, gsb0 ;  /* 0x02e00004d8187df3 */ /* 0x000fec0008000818 */
        /* <DEDUP_REMOVED lines=53> */
[----:B------:R0:W-:Y:S06]  /*1eee0*/  BAR.ARV R197, 0x100 ;  /* 0x000400c50000751d */ /* 0x0001ec0000002000 */
[----:B------:R-:W3:Y:S01]  /*1eef0*/  MUFU.EX2 R157, R157 ;  /* 0x0000009d009d7308 */ /* 0x000ee20000000800 */
[----:B--2---:R-:W-:-:S01]  /*1ef00*/  FADD.FTZ R0, R156, R0 ;  /* 0x000000009c007221 */ /* 0x004fc20000010000 */
[----:B------:R0:W-:Y:S01]  /*1ef10*/  @!P1 SYNCS.ARRIVE.TRANS64.RED.A1T0 RZ, [R194+URZ], RZ ;  /* 0x000000ffc2ff99a7 */ /* 0x0001e2000810043f */
[----:B-1----:R-:W-:-:S05]  /*1ef20*/  FADD.FTZ R9, R158, R9 ;  /* 0x000000099e097221 */ /* 0x002fca0000010000 */
[----:B------:R-:W1:Y:S08]  /*1ef30*/  MUFU.EX2 R159, R159 ;  /* 0x0000009f009f7308 */ /* 0x000e700000000800 */
[----:B------:R-:W2:Y:S01]  /*1ef40*/  MUFU.EX2 R160, R160 ;  /* 0x000000a000a07308 */ /* 0x000ea20000000800 */
[----:B---3--:R-:W-:-:S07]  /*1ef50*/  FADD.FTZ R0, R157, R0 ;  /* 0x000000009d007221 */ /* 0x008fce0000010000 */
[----:B------:R-:W3:Y:S01]  /*1ef60*/  MUFU.EX2 R162, R162 ;  /* 0x000000a200a27308 */ /* 0x000ee20000000800 */
[----:B-1----:R-:W-:-:S07]  /*1ef70*/  FADD.FTZ R9, R159, R9 ;  /* 0x000000099f097221 */ /* 0x002fce0000010000 */
[----:B------:R-:W1:Y:S01]  /*1ef80*/  MUFU.EX2 R161, R161 ;  /* 0x000000a100a17308 */ /* 0x000e620000000800 */
[----:B--2---:R-:W-:-:S07]  /*1ef90*/  FADD.FTZ R0, R160, R0 ;  /* 0x00000000a0007221 */ /* 0x004fce0000010000 */
        /* <DEDUP_REMOVED lines=73> */
[----:B---3--:R-:W-:-:S01]  /*1f430*/  FADD.FTZ R135, R134, R9 ;  /* 0x0000000986877221 */ /* 0x008fc20000010000 */
[----:B-1----:R-:W-:-:S03]  /*1f440*/  FADD.FTZ R9, R121, R0 ;  /* 0x0000000079097221 */ /* 0x002fc60000010000 */
[----:B--2---:R-:W-:Y:S01]  /*1f450*/  FADD.FTZ R0, R133, R135 ;  /* 0x0000008785007221 */ /* 0x004fe20000010000 */
[----:B0-----:R-:W-:Y:S06]  /*1f460*/  @!P0 BRA `(.L_x_492) ;  /* 0x0000000000048947 */ /* 0x001fec0003800000 */
[----:B------:R-:W-:Y:S01]  /*1f470*/  BPT.TRAP 0x1 ;  /* 0x000000040000795c */ /* 0x000fe20000300000 */
.L_x_492:
[----:B------:R-:W-:Y:S01]  /*1f480*/  IMAD R7, R7, 0x8, R16 ;  /* 0x0000000807077824 */ /* 0x000fe200078e0210 */
[----:B------:R-:W-:Y:S01]  /*1f490*/  ISETP.GT.AND P1, PT, R3, R233, PT ;  /* 0x000000e90300720c */ /* 0x000fe20003f24270 */
[----:B------:R-:W-:Y:S01]  /*1f4a0*/  IMAD.U32 R135, RZ, RZ, UR42 ;  /* 0x0000002aff877e24 */ /* 0x000fe2000f8e00ff */
[----:B------:R-:W-:Y:S01]  /*1f4b0*/  F2FP.SATFINITE.E4M3.F32.PACK_AB_MERGE_C R15, R20, R15, RZ ;  /* 0x0000000f140f723e */ /* 0x000fe200048070ff */
[----:B------:R-:W-:Y:S01]  /*1f4c0*/  VIADD R7, R7, 0x33460 ;  /* 0x0003346007077836 */ /* 0x000fe20000000000 */
        /* <DEDUP_REMOVED lines=23> */
[----:B------:R-:W-:Y:S01]  /*1f640*/  FMUL.FTZ R45, R45, R5 ;  /* 0x000000052d2d7220 */ /* 0x000fe20000410000 */
[----:B------:R-:W-:Y:S01]  /*1f650*/  F2FP.SATFINITE.E4M3.F32.PACK_AB_MERGE_C R191, R192, R191, RZ ;  /* 0x000000bfc0bf723e */ /* 0x000fe200048070ff */
[-C--:B------:R-:W-:Y:S01]  /*1f660*/  FMUL.FTZ R48, R48, R5.reuse ;  /* 0x0000000530307220 */ /* 0x080fe20000410000 */
[----:B------:R-:W-:Y:S01]  /*1f670*/  F2FP.SATFINITE.E4M3.F32.PACK_AB_MERGE_C R158, R159, R158, RZ ;  /* 0x0000009e9f9e723e */ /* 0x000fe200048070ff */
[-C--:B------:R-:W-:Y:S01]  /*1f680*/  FMUL.FTZ R49, R49, R5.reuse ;  /* 0x0000000531317220 */ /* 0x080fe20000410000 */
[----:B------:R-:W-:Y:S01]  /*1f690*/  PRMT R7, R135, 0x654, R7 ;  /* 0x0000065487077816 */ /* 0x000fe20000000007 */
[-C--:B------:R-:W-:Y:S01]  /*1f6a0*/  FMUL.FTZ R52, R52, R5.reuse ;  /* 0x0000000534347220 */ /* 0x080fe20000410000 */
[----:B------:R-:W-:Y:S01]  /*1f6b0*/  F2FP.SATFINITE.E4M3.F32.PACK_AB_MERGE_C R15, R11, R6, R15 ;  /* 0x000000060b0f723e */ /* 0x000fe2000480700f */
[-C--:B------:R-:W-:Y:S01]  /*1f6c0*/  FMUL.FTZ R53, R53, R5.reuse ;  /* 0x0000000535357220 */ /* 0x080fe20000410000 */
[----:B------:R-:W-:Y:S01]  /*1f6d0*/  F2FP.SATFINITE.E4M3.F32.PACK_AB_MERGE_C R21, R13, R12, R21 ;  /* 0x0000000c0d15723e */ /* 0x000fe20004807015 */
[----:B------:R0:W-:Y:S01]  /*1f6e0*/  SYNCS.ARRIVE.TRANS64.RED.A1T0 RZ, [R7+URZ], RZ ;  /* 0x000000ff07ff79a7 */ /* 0x0001e2000810043f */
[----:B------:R-:W-:Y:S01]  /*1f6f0*/  F2FP.SATFINITE.E4M3.F32.PACK_AB_MERGE_C R186, R185, R120, R186 ;  /* 0x00000078b9ba723e */ /* 0x000fe200048070ba */
[-C--:B------:R-:W-:Y:S01]  /*1f700*/  FMUL.FTZ R56, R56, R5.reuse ;  /* 0x0000000538387220 */ /* 0x080fe20000410000 */
        /* <DEDUP_REMOVED lines=30> */
[----:B------:R-:W-:Y:S01]  /*1f8f0*/  F2FP.SATFINITE.E4M3.F32.PACK_AB_MERGE_C R191, R188, R187, R191 ;  /* 0x000000bbbcbf723e */ /* 0x000fe200048070bf */
        /* <DEDUP_REMOVED lines=72> */
[----:B0-----:R-:W-:Y:S01]  /*1fd80*/  IMAD.MOV.U32 R7, RZ, RZ, R8 ;  /* 0x000000ffff077224 */ /* 0x001fe200078e0008 */
[----:B------:R-:W-:Y:S01]  /*1fd90*/  F2FP.SATFINITE.E4M3.F32.PACK_AB_MERGE_C R219, R131, R130, R133 ;  /* 0x0000008283db723e */ /* 0x000fe20004807085 */
[----:B------:R-:W-:Y:S01]  /*1fda0*/  IMAD.MOV.U32 R200, RZ, RZ, R15 ;  /* 0x000000ffffc87224 */ /* 0x000fe200078e000f */
[----:B------:R-:W-:Y:S01]  /*1fdb0*/  MOV R5, R122 ;  /* 0x0000007a00057202 */ /* 0x000fe20000000f00 */
[----:B------:R-:W-:Y:S01]  /*1fdc0*/  IMAD.MOV.U32 R201, RZ, RZ, R21 ;  /* 0x000000ffffc97224 */ /* 0x000fe200078e0015 */
[----:B------:R-:W-:Y:S01]  /*1fdd0*/  MOV R203, R191 ;  /* 0x000000bf00cb7202 */ /* 0x000fe20000000f00 */
        /* <DEDUP_REMOVED lines=11> */
[----:B------:R-:W-:Y:S01]  /*1fe90*/  IMAD.MOV.U32 R214, RZ, RZ, R148 ;  /* 0x000000ffffd67224 */ /* 0x000fe200078e0094 */
[----:B------:R-:W-:Y:S06]  /*1fea0*/  @P1 BRA `(.L_x_493) ;  /* 0xffffffc0003c1947 */ /* 0x000fec000383ffff */
[----:B------:R-:W-:-:S07]  /*1feb0*/  MOV R152, R8 ;  /* 0x0000000800987202 */ /* 0x000fce0000000f00 */
.L_x_482:
[----:B------:R-:W-:Y:S05]  /*1fec0*/  WARPSYNC.ALL ;  /* 0x0000000000007948 */ /* 0x000fea0003800000 */
[----:B------:R-:W-:Y:S06]  /*1fed0*/  BAR.ARV 0x8, 0x180 ;  /* 0x0206000000007b1d */ /* 0x000fec0000002000 */
[----:B------:R-:W-:Y:S05]  /*1fee0*/  @!P0 BRA `(.L_x_494) ;  /* 0x0000000000048947 */ /* 0x000fea0003800000 */
[----:B------:R-:W-:Y:S01]  /*1fef0*/  BPT.TRAP 0x1 ;  /* 0x000000040000795c */ /* 0x000fe20000300000 */
.L_x_494:
[----:B------:R-:W-:Y:S01]  /*1ff00*/  IMAD R8, R152, 0x8, R16 ;  /* 0x0000000898087824 */ /* 0x000fe200078e0210 */
[----:B------:R-:W-:-:S04]  /*1ff10*/  SHF.L.U32 R3, R230, 0x1f, RZ ;  /* 0x0000001fe6037819 */ /* 0x000fc800000006ff */
[----:B------:R0:W1:Y:S01]  /*1ff20*/  SYNCS.PHASECHK.TRANS64.TRYWAIT P1, [R8+URZ+0x33450], R3 ;  /* 0x03345003080075a7 */ /* 0x000062000802017f */
[----:B------:R-:W-:Y:S05]  /*1ff30*/  @!P0 BRA `(.L_x_495) ;  /* 0x0000000000048947 */ /* 0x000fea0003800000 */
[----:B------:R-:W-:Y:S01]  /*1ff40*/  BPT.TRAP 0x1 ;  /* 0x000000040000795c */ /* 0x000fe20000300000 */
.L_x_495:
[----:B------:R-:W-:-:S05]  /*1ff50*/  VIADD R16, R16, 0x200 ;  /* 0x0000020010107836 */ /* 0x000fca0000000000 */
[----:B------:R-:W-:-:S04]  /*1ff60*/  SHF.R.U32.HI R16, RZ, 0x4, R16 ;  /* 0x00000004ff107819 */ /* 0x000fc80000011610 */
[----:B------:R-:W-:-:S04]  /*1ff70*/  LOP3.LUT R16, R16, 0x3fff, RZ, 0xc0, !PT ;  /* 0x00003fff10107812 */ /* 0x000fc800078ec0ff */
[----:B------:R-:W-:Y:S01]  /*1ff80*/  LOP3.LUT R5, R16, 0x10000, RZ, 0xfc, !PT ;  /* 0x0001000010057812 */ /* 0x000fe200078efcff */
[----:B-1----:R-:W-:Y:S06]  /*1ff90*/  @P1 BRA `(.L_x_496) ;  /* 0x0000000000081947 */ /* 0x002fec0003800000 */
[----:B------:R-:W1:Y:S02]  /*1ffa0*/  SYNCS.PHASECHK.TRANS64.TRYWAIT P1, [R8+URZ+0x33450], R3 ;  /* 0x03345003080075a7 */ /* 0x000e64000802017f */
[----:B-1----:R-:W-:Y:S05]  /*1ffb0*/  @!P1 BRA `(.L_x_497) ;  /* 0x000000e400ac9947 */ /* 0x002fea0003800000 */
.L_x_496:
[----:B------:R-:W-:Y:S01]  /*1ffc0*/  IMAD R2, R152, 0x780, R5 ;  /* 0x0000078098027824 */ /* 0x000fe200078e0205 */
[----:B------:R-:W2:Y:S01]  /*1ffd0*/  LDL R11, [R1+0x14] ;  /* 0x00001400010b7983 */ /* 0x000ea20000100800 */
[----:B01----:R-:W-:Y:S01]  /*1ffe0*/  IMAD.MOV.U32 R3, RZ, RZ, -0x3ffffff0 ;  /* 0xc0000010ff037424 */ /* 0x003fe200078e00ff */
[----:B------:R-:W-:Y:S05]  /*1fff0*/  WARPSYNC.ALL ;  /* 0x0000000000007948 */ /* 0x000fea0003800000 */
[C---:B------:R-:W-:Y:S01]  /*20000*/  R2UR UR6, R2.reuse ;  /* 0x00000000020672ca */ /* 0x040fe200000e0000 */
[----:B------:R-:W-:Y:S01]  /*20010*/  WARPGROUP.ARRIVE ;  /* 0x00000000000079c5 */ /* 0x000fe20000000000 */
[----:B------:R-:W-:Y:S01]  /*20020*/  R2UR UR7, R3 ;  /* 0x00000000030772ca */ /* 0x000fe200000e0000 */
[----:B------:R-:W-:Y:S01]  /*20030*/  VIADD R4, R2, 0x180 ;  /* 0x0000018002047836 */ /* 0x000fe20000000000 */
[----:B------:R-:W-:Y:S01]  /*20040*/  ULDC.64 UR4, c[0x0][0x9a0] ;  /* 0x0002680000047ab9 */ /* 0x000fe20000000a00 */
[----:B------:R-:W-:Y:S01]  /*20050*/  IMAD.MOV.U32 R5, RZ, RZ, -0x3ffffff0 ;  /* 0xc0000010ff057424 */ /* 0x000fe200078e00ff */
[----:B------:R-:W-:-:S04]  /*20060*/  ISETP.NE.U32.AND P1, PT, RZ, UR4, PT ;  /* 0x00000004ff007c0c */ /* 0x000fc8000bf25070 */
[----:B------:R-:W-:-:S05]  /*20070*/  ISETP.NE.AND.EX P1, PT, RZ, UR5, PT, P1 ;  /* 0x00000005ff007c0c */ /* 0x000fca000bf25310 */
[----:B------:R-:W-:Y:S01]  /*20080*/  QGMMA.64x192x32.F32.E4M3.E4M3 R24, R200, gdesc[UR4], R24, gsb0 ;  /* 0x02e00004c8187df3 */ /* 0x000fe20008000818 */
[----:B------:R-:W-:Y:S02]  /*20090*/  R2UR UR6, R4 ;  /* 0x00000000040672ca */ /* 0x000fe400000e0000 */
[----:B------:R-:W-:Y:S01]  /*200a0*/  R2UR UR7, R5 ;  /* 0x00000000050772ca */ /* 0x000fe200000e0000 */
[----:B------:R-:W-:Y:S01]  /*200b0*/  IMAD.MOV.U32 R5, RZ, RZ, -0x3ffffff0 ;  /* 0xc0000010ff057424 */ /* 0x000fe200078e00ff */
[----:B------:R-:W-:-:S03]  /*200c0*/  IADD3 R4, R2, 0x300, RZ ;  /* 0x0000030002047810 */ /* 0x000fc60007ffe0ff */
[----:B------:R-:W2:Y:S01]  /*200d0*/  @P1 LDC.64 R6, c[0x0][0x9c8] ;  /* 0x00027200ff061b82 */ /* 0x000ea20000000a00 */
[----:B------:R-:W-:Y:S02]  /*200e0*/  WARPGROUP.DEPBAR.LE gsb0, 0x0 ;  /* 0x00008000000079c5 */ /* 0x000fe40000010000 */
[----:B------:R-:W-:-:S09]  /*200f0*/  WARPGROUP.ARRIVE ;  /* 0x00000000000079c5 */ /* 0x000fd20000000000 */
[----:B------:R-:W-:Y:S01]  /*20100*/  QGMMA.64x192x32.F32.E4M3.E4M3 R24, R204, gdesc[UR4], R24, gsb0 ;  /* 0x02e00004cc187df3 */ /* 0x000fe20008000818 */
[----:B------:R-:W-:Y:S02]  /*20110*/  R2UR UR6, R4 ;  /* 0x00000000040672ca */ /* 0x000fe400000e0000 */
[----:B------:R-:W-:Y:S02]  /*20120*/  R2UR UR7, R5 ;  /* 0x00000000050772ca */ /* 0x000fe400000e0000 */
[----:B------:R-:W0:Y:S01]  /*20130*/  @P1 LDC.64 R4, c[0x0][0x9d0] ;  /* 0x00027400ff041b82 */ /* 0x000e220000000a00 */
[----:B--2---:R-:W-:-:S04]  /*20140*/  @P1 IMAD R12, R11, R6, RZ ;  /* 0x000000060b0c1224 */ /* 0x004fc800078e02ff */
[C---:B------:R-:W-:Y:S02]  /*20150*/  @P1 IMAD R3, R237.reuse, R7, R12 ;  /* 0x00000007ed031224 */ /* 0x040fe400078e020c */
[----:B------:R-:W-:-:S04]  /*20160*/  @P1 IMAD.WIDE.U32 R6, R237, R6, RZ ;  /* 0x00000006ed061225 */ /* 0x000fc800078e00ff */
[----:B------:R-:W-:Y:S02]  /*20170*/  @P1 IMAD.IADD R7, R7, 0x1, R3 ;  /* 0x0000000107071824 */ /* 0x000fe400078e0203 */
[----:B0-----:R-:W-:-:S04]  /*20180*/  @P1 IMAD.WIDE.U32 R6, R235, R4, R6 ;  /* 0x00000004eb061225 */ /* 0x001fc800078e0006 */
[----:B------:R-:W-:Y:S01]  /*20190*/  @P1 IMAD R5, R235, R5, R7 ;  /* 0x00000005eb051224 */ /* 0x000fe200078e0207 */
[----:B------:R-:W-:-:S04]  /*201a0*/  @P1 LEA R4, P2, R6, UR4, 0x2 ;  /* 0x0000000406041c11 */ /* 0x000fc8000f8410ff */
[----:B------:R-:W-:Y:S01]  /*201b0*/  @P1 LEA.HI.X R5, R6, UR5, R5, 0x2, P2 ;  /* 0x0000000506051c11 */ /* 0x000fe200090f1405 */
[----:B------:R-:W-:-:S06]  /*201c0*/  IMAD.MOV.U32 R6, RZ, RZ, 0x3f800000 ;  /* 0x3f800000ff067424 */ /* 0x000fcc00078e00ff */
[----:B------:R0:W2:Y:S01]  /*201d0*/  @P1 LDG.E R6, desc[UR54][R4.64] ;  /* 0x0000003604061981 */ /* 0x0000a2000c1e1900 */
[----:B------:R-:W-:Y:S02]  /*201e0*/  WARPGROUP.DEPBAR.LE gsb0, 0x0 ;  /* 0x00008000000079c5 */ /* 0x000fe40000010000 */
[----:B------:R-:W-:-:S06]  /*201f0*/  WARPGROUP.ARRIVE ;  /* 0x00000000000079c5 */ /* 0x000fcc0000000000 */
[----:B------:R-:W-:Y:S01]  /*20200*/  QGMMA.64x192x32.F32.E4M3.E4M3 R24, R208, gdesc[UR4], R24, gsb0 ;  /* 0x02e00004d0187df3 */ /* 0x000fe20008000818 */
[----:B0-----:R-:W-:Y:S02]  /*20210*/  VIADD R4, R2, 0x480 ;  /* 0x0000048002047836 */ /* 0x001fe40000000000 */
[----:B------:R-:W-:-:S03]  /*20220*/  IMAD.MOV.U32 R5, RZ, RZ, -0x3ffffff0 ;  /* 0xc0000010ff057424 */ /* 0x000fc600078e00ff */
[----:B------:R-:W-:Y:S02]  /*20230*/  R2UR UR6, R4 ;  /* 0x00000000040672ca */ /* 0x000fe400000e0000 */
[----:B------:R-:W-:Y:S01]  /*20240*/  R2UR UR7, R5 ;  /* 0x00000000050772ca */ /* 0x000fe200000e0000 */
[----:B------:R-:W-:Y:S01]  /*20250*/  IMAD.MOV.U32 R3, RZ, RZ, -0x3ffffff0 ;  /* 0xc0000010ff037424 */ /* 0x000fe200078e00ff */
[----:B------:R-:W-:Y:S01]  /*20260*/  IADD3 R2, R2, 0x600, RZ ;  /* 0x0000060002027810 */ /* 0x000fe20007ffe0ff */
[----:B------:R-:W0:Y:S01]  /*20270*/  SHFL.BFLY PT, R7, R0, 0x2, 0x1f ;  /* 0x0c401f0000077f89 */ /* 0x000e2200000e0000 */
[----:B------:R-:W-:Y:S02]  /*20280*/  WARPGROUP.DEPBAR.LE gsb0, 0x0 ;  /* 0x00008000000079c5 */ /* 0x000fe40000010000 */
[----:B------:R-:W-:-:S07]  /*20290*/  WARPGROUP.ARRIVE ;  /* 0x00000000000079c5 */ /* 0x000fce0000000000 */
[----:B------:R-:W-:Y:S01]  /*202a0*/  QGMMA.64x192x32.F32.E4M3.E4M3 R24, R212, gdesc[UR4], R24, gsb0 ;  /* 0x02e00004d4187df3 */ /* 0x000fe20008000818 */
[----:B------:R-:W-:Y:S02]  /*202b0*/  R2UR UR6, R2 ;  /* 0x00000000020672ca */ /* 0x000fe400000e0000 */
[----:B------:R-:W-:Y:S01]  /*202c0*/  R2UR UR7, R3 ;  /* 0x00000000030772ca */ /* 0x000fe200000e0000 */
[----:B------:R-:W1:Y:S01]  /*202d0*/  SHFL.BFLY PT, R2, R9, 0x2, 0x1f ;  /* 0x0c401f0009027f89 */ /* 0x000e6200000e0000 */
[----:B0-----:R-:W-:-:S05]  /*202e0*/  FADD.FTZ R7, R7, R0 ;  /* 0x0000000007077221 */ /* 0x001fca0000010000 */
[----:B------:R-:W0:Y:S01]  /*202f0*/  SHFL.BFLY PT, R4, R7, 0x1, 0x1f ;  /* 0x0c201f0007047f89 */ /* 0x000e2200000e0000 */
[----:B-1----:R-:W-:-:S05]  /*20300*/  FADD.FTZ R2, R2, R9 ;  /* 0x0000000902027221 */ /* 0x002fca0000010000 */
[----:B------:R-:W1:Y:S01]  /*20310*/  SHFL.BFLY PT, R3, R2, 0x1, 0x1f ;  /* 0x0c201f0002037f89 */ /* 0x000e6200000e0000 */
[----:B0-----:R-:W-:-:S04]  /*20320*/  FADD.FTZ R4, R7, R4 ;  /* 0x0000000407047221 */ /* 0x001fc80000010000 */
[----:B------:R-:W-:Y:S01]  /*20330*/  FMUL.FTZ R9, R4, 0.00390625 ;  /* 0x3b80000004097820 */ /* 0x000fe20000410000 */
[----:B-1----:R-:W-:-:S05]  /*20340*/  FADD.FTZ R11, R2, R3 ;  /* 0x00000003020b7221 */ /* 0x002fca0000010000 */
[C---:B------:R-:W-:Y:S01]  /*20350*/  FSETP.NE.FTZ.AND P1, PT, R11.reuse, RZ, PT ;  /* 0x000000ff0b00720b */ /* 0x040fe20003f35000 */
[----:B------:R-:W-:Y:S01]  /*20360*/  FMUL.FTZ R12, R11, 0.00390625 ;  /* 0x3b8000000b0c7820 */ /* 0x000fe20000410000 */
[----:B------:R-:W-:Y:S01]  /*20370*/  IMAD.MOV.U32 R3, RZ, RZ, RZ ;  /* 0x000000ffff037224 */ /* 0x000fe200078e00ff */
[----:B------:R-:W-:-:S03]  /*20380*/  FSETP.NE.FTZ.AND P3, PT, R9, RZ, PT ;  /* 0x000000ff0900720b */ /* 0x000fc60003f75000 */
[----:B------:R-:W-:-:S07]  /*20390*/  FSETP.NE.FTZ.AND P2, PT, R12, RZ, PT ;  /* 0x000000ff0c00720b */ /* 0x000fce0003f55000 */
[----:B------:R-:W-:Y:S01]  /*203a0*/  @P1 MUFU.RCP R3, R11 ;  /* 0x0000000b00031308 */ /* 0x000fe20000001000 */
[----:B------:R-:W-:Y:S01]  /*203b0*/  FSETP.NE.FTZ.AND P1, PT, R4, RZ, PT ;  /* 0x000000ff0400720b */ /* 0x000fe20003f35000 */
[----:B------:R-:W-:-:S06]  /*203c0*/  IMAD.MOV.U32 R7, RZ, RZ, RZ ;  /* 0x000000ffff077224 */ /* 0x000fcc00078e00ff */
[----:B------:R-:W0:Y:S01]  /*203d0*/  @P2 MUFU.LG2 R0, R12 ;  /* 0x0000000c00002308 */ /* 0x000e220000000c00 */
[----:B------:R-:W-:Y:S02]  /*203e0*/  WARPGROUP.DEPBAR.LE gsb0, 0x0 ;  /* 0x00008000000079c5 */ /* 0x000fe40000010000 */
[----:B------:R-:W-:-:S06]  /*203f0*/  WARPGROUP.ARRIVE ;  /* 0x00000000000079c5 */ /* 0x000fcc0000000000 */
[----:B------:R-:W-:Y:S01]  /*20400*/  QGMMA.64x192x32.F32.E4M3.E4M3 R24, R216, gdesc[UR4], R24, gsb0 ;  /* 0x02e00004d8187df3 */ /* 0x000fe20008000818 */
[----:B------:R-:W1:Y:S08]  /*20410*/  @P3 MUFU.LG2 R2, R9 ;  /* 0x0000000900023308 */ /* 0x000e700000000c00 */
[----:B------:R-:W3:Y:S01]  /*20420*/  @P1 MUFU.RCP R7, R4 ;  /* 0x0000000400071308 */ /* 0x000ee20000001000 */
[C---:B------:R-:W-:Y:S01]  /*20430*/  @P2 FMUL.FTZ R5, R10.reuse, 0.69314718246459960938 ;  /* 0x3f3172180a052820 */ /* 0x040fe20000410000 */
[----:B------:R-:W-:Y:S01]  /*20440*/  @P3 FMUL.FTZ R13, R10, 0.69314718246459960938 ;  /* 0x3f3172180a0d3820 */ /* 0x000fe20000410000 */
[----:B0-----:R-:W-:Y:S01]  /*20450*/  @P2 FMUL.FTZ R0, R0, 0.69314718246459960938 ;  /* 0x3f31721800002820 */ /* 0x001fe20000410000 */
[----:B------:R-:W-:-:S02]  /*20460*/  IMAD.MOV.U32 R120, RZ, RZ, -0x800000 ;  /* 0xff800000ff787424 */ /* 0x000fc400078e00ff */
[----:B--2---:R-:W-:Y:S01]  /*20470*/  FMUL.FTZ R129, R3, R6 ;  /* 0x0000000603817220 */ /* 0x004fe20000410000 */
[----:B------:R-:W-:Y:S02]  /*20480*/  IMAD.MOV.U32 R121, RZ, RZ, -0x800000 ;  /* 0xff800000ff797424 */ /* 0x000fe400078e00ff */
[----:B-1----:R-:W-:Y:S01]  /*20490*/  @P3 FMUL.FTZ R2, R2, 0.69314718246459960938 ;  /* 0x3f31721802023820 */ /* 0x002fe20000410000 */
[----:B------:R-:W-:-:S03]  /*204a0*/  @P2 FFMA.FTZ R120, R5, R122, R0 ;  /* 0x0000007a05782223 */ /* 0x000fc60000010000 */
[----:B------:R-:W-:Y:S01]  /*204b0*/  @P3 FFMA.FTZ R121, R13, R123, R2 ;  /* 0x0000007b0d793223 */ /* 0x000fe20000010002 */
[----:B---3--:R-:W-:Y:S01]  /*204c0*/  FMUL.FTZ R3, R7, R6 ;  /* 0x0000000607037220 */ /* 0x008fe20000410000 */
[----:B------:R-:W-:Y:S02]  /*204d0*/  WARPGROUP.DEPBAR.LE gsb0, 0x0 ;  /* 0x00008000000079c5 */ /* 0x000fe40000010000 */
[----:B------:R-:W-:Y:S05]  /*204e0*/  @!P0 BRA `(.L_x_498) ;  /* 0x0000000000048947 */ /* 0x000fea0003800000 */
[----:B------:R-:W-:Y:S01]  /*204f0*/  BPT.TRAP 0x1 ;  /* 0x000000040000795c */ /* 0x000fe20000300000 */
.L_x_498:
[----:B------:R-:W-:Y:S01]  /*20500*/  IMAD.U32 R5, RZ, RZ, UR42 ;  /* 0x0000002aff057e24 */ /* 0x000fe2000f8e00ff */
[----:B------:R-:W-:Y:S01]  /*20510*/  IADD3 R8, R8, 0x33460, RZ ;  /* 0x0003346008087810 */ /* 0x000fe20007ffe0ff */
[----:B------:R-:W-:Y:S02]  /*20520*/  VIADD R152, R152, 0x1 ;  /* 0x0000000198987836 */ /* 0x000fe40000000000 */
[----:B------:R-:W-:Y:S01]  /*20530*/  FMUL.FTZ R9, R53, R129 ;  /* 0x0000008135097220 */ /* 0x000fe20000410000 */
[----:B------:R-:W-:Y:S01]  /*20540*/  FMUL.FTZ R145, R27, R3 ;  /* 0x000000031b917220 */ /* 0x000fe20000410000 */
[----:B------:R-:W-:Y:S01]  /*20550*/  PRMT R16, R5, 0x654, R8 ;  /* 0x0000065405107816 */ /* 0x000fe20000000008 */
[-C--:B------:R-:W-:Y:S01]  /*20560*/  FMUL.FTZ R0, R24, R129.reuse ;  /* 0x0000008118007220 */ /* 0x080fe20000410000 */
[----:B------:R-:W-:Y:S01]  /*20570*/  ISETP.NE.AND P1, PT, R152, 0x2, PT ;  /* 0x000000029800780c */ /* 0x000fe20003f25270 */
[-C--:B------:R-:W-:Y:S01]  /*20580*/  FMUL.FTZ R6, R40, R129.reuse ;  /* 0x0000008128067220 */ /* 0x080fe20000410000 */
[----:B------:R0:W-:Y:S01]  /*20590*/  SYNCS.ARRIVE.TRANS64.RED.A1T0 RZ, [R16+URZ], RZ ;  /* 0x000000ff10ff79a7 */ /* 0x0001e2000810043f */
[-C--:B------:R-:W-:Y:S01]  /*205a0*/  FMUL.FTZ R7, R45, R129.reuse ;  /* 0x000000812d077220 */ /* 0x080fe20000410000 */
[-C--:B------:R-:W-:Y:S01]  /*205b0*/  FMUL.FTZ R53, R64, R129.reuse ;  /* 0x0000008140357220 */ /* 0x080fe20000410000 */
[----:B------:R-:W-:Y:S01]  /*205c0*/  SEL R27, RZ, 0x1, P1 ;  /* 0x00000001ff1b7807 */ /* 0x000fe20000800000 */
        /* <DEDUP_REMOVED lines=90> */
[----:B------:R-:W-:Y:S01]  /*20b70*/  FMUL.FTZ R38, R115, R3 ;  /* 0x0000000373267220 */ /* 0x000fe20000410000 */
[----:B------:R-:W-:Y:S01]  /*20b80*/  LOP3.LUT R230, R230, R27, RZ, 0x3c, !PT ;  /* 0x0000001be6e67212 */ /* 0x000fe200078e3cff */
[----:B------:R-:W-:Y:S01]  /*20b90*/  UIADD3 UR43, UR43, 0x1, URZ ;  /* 0x000000012b2b7890 */ /* 0x000fe2000fffe03f */
[----:B0-----:R-:W-:-:S11]  /*20ba0*/  SEL R152, R152, RZ, P1 ;  /* 0x000000ff98987207 */ /* 0x001fd60000800000 */
.L_x_442:
[----:B------:R-:W-:Y:S05]  /*20bb0*/  WARPSYNC.ALL ;  /* 0x0000000000007948 */ /* 0x000fea0003800000 */
[----:B------:R-:W2:Y:S01]  /*20bc0*/  LDL R165, [R1+0x4] ;  /* 0x0000040001a57983 */ /* 0x000ea20000100800 */
[----:B------:R-:W0:Y:S01]  /*20bd0*/  S2UR UR42, SR_CgaCtaId ;  /* 0x00000000002a79c3 */ /* 0x000e220000008800 */
[----:B------:R-:W-:Y:S01]  /*20be0*/  UMOV UR4, 0x400 ;  /* 0x0000040000047882 */ /* 0x000fe20000000000 */
[----:B------:R-:W-:Y:S01]  /*20bf0*/  BSSY B0, `(.L_x_499) ;  /* 0x0000595000007945 */ /* 0x000fe20003800000 */
[----:B0-----:R-:W-:-:S06]  /*20c00*/  ULEA UR4, UR42, UR4, 0x18 ;  /* 0x000000042a047291 */ /* 0x001fcc000f8ec03f */
[----:B------:R-:W-:Y:S01]  /*20c10*/  IMAD.U32 R16, RZ, RZ, UR4 ;  /* 0x00000004ff107e24 */ /* 0x000fe2000f8e00ff */
[----:B------:R-:W-:Y:S06]  /*20c20*/  BAR.SYNC.DEFER_BLOCKING 0x5, 0x180 ;  /* 0x0146000000007b1d */ /* 0x000fec0000010000 */
[----:B------:R0:W1:Y:S02]  /*20c30*/  LDS.128 R148, [R16+0x334d0] ;  /* 0x0334d00010947984 */ /* 0x0000640000000c00 */
[----:B------:R-:W-:Y:S06]  /*20c40*/  BAR.ARV 0x4, 0x180 ;  /* 0x0106000000007b1d */ /* 0x000fec0000002000 */
[----:B--2---:R-:W-:-:S13]  /*20c50*/  ISETP.NE.AND P1, PT, R165, RZ, PT ;  /* 0x000000ffa500720c */ /* 0x004fda0003f25270 */
[----:B------:R-:W2:Y:S02]  /*20c60*/  @!P1 LDC R165, c[0x0][0xad4] ;  /* 0x0002b500ffa59b82 */ /* 0x000ea40000000800 */
[----:B--2---:R0:W-:Y:S01]  /*20c70*/  @!P1 STL [R1+0x4], R165 ;  /* 0x000004a501009387 */ /* 0x0041e20000100800 */
[----:B-1----:R-:W-:Y:S05]  /*20c80*/  @P0 BRA `(.L_x_500) ;  /* 0x0000004800ac0947 */ /* 0x002fea0003800000 */
[----:B------:R-:W2:Y:S01]  /*20c90*/  LDL R26, [R1+0xdc] ;  /* 0x0000dc00011a7983 */ /* 0x000ea20000100800 */
[----:B------:R-:W-:Y:S01]  /*20ca0*/  ULDC.64 UR4, c[0x4][0x38] ;  /* 0x01000e0000047ab9 */ /* 0x000fe20000000a00 */
[----:B------:R-:W1:Y:S01]  /*20cb0*/  S2R R27, SR_SWINHI ;  /* 0x00000000001b7919 */ /* 0x000e620000002f00 */
[----:B------:R-:W3:Y:S01]  /*20cc0*/  S2R R166, SR_TID.X ;  /* 0x0000000000a67919 */ /* 0x000ee20000002100 */
[----:B------:R-:W-:Y:S02]  /*20cd0*/  MOV R90, R16 ;  /* 0x00000010005a7202 */ /* 0x000fe40000000f00 */
[----:B-1----:R-:W-:Y:S01]  /*20ce0*/  MOV R91, R27 ;  /* 0x0000001b005b7202 */ /* 0x002fe20000000f00 */
[----:B---3--:R-:W-:-:S05]  /*20cf0*/  IMAD.SHL.U32 R3, R166, 0x4, RZ ;  /* 0x00000004a6037824 */ /* 0x008fca00078e00ff */
[----:B------:R-:W-:-:S04]  /*20d00*/  LOP3.LUT R3, R3, 0xc, RZ, 0xc0, !PT ;  /* 0x0000000c03037812 */ /* 0x000fc800078ec0ff */
[----:B------:R-:W-:-:S05]  /*20d10*/  IADD3 R36, P0, R3, UR4, RZ ;  /* 0x0000000403247c10 */ /* 0x000fca000ff1e0ff */
[----:B------:R-:W-:Y:S01]  /*20d20*/  IMAD.X R37, RZ, RZ, UR5, P0 ;  /* 0x00000005ff257e24 */ /* 0x000fe200080e06ff */
[----:B------:R-:W-:-:S04]  /*20d30*/  LOP3.LUT P0, R3, R166, 0x3, RZ, 0xc0, !PT ;  /* 0x00000003a6037812 */ /* 0x000fc8000780c0ff */
[----:B------:R-:W-:Y:S01]  /*20d40*/  ISETP.EQ.OR P0, PT, R3, 0x3, !P0 ;  /* 0x000000030300780c */ /* 0x000fe20004702670 */
[----:B------:R1:W5:Y:S01]  /*20d50*/  LDG.E.CONSTANT R36, desc[UR54][R36.64] ;  /* 0x0000003624247981 */ /* 0x000362000c1e9900 */
[----:B------:R-:W-:Y:S02]  /*20d60*/  UMOV UR4, 0xffffffff ;  /* 0xffffffff00047882 */ /* 0x000fe40000000000 */
[----:B------:R-:W-:Y:S02]  /*20d70*/  SEL R3, R0, R13, P0 ;  /* 0x0000000d00037207 */ /* 0x000fe40000000000 */
[----:B------:R-:W-:Y:S02]  /*20d80*/  SEL R0, R13, R0, P0 ;  /* 0x000000000d007207 */ /* 0x000fe40000000000 */
[----:B------:R-:W-:Y:S02]  /*20d90*/  SEL R13, R64, R2, P0 ;  /* 0x00000002400d7207 */ /* 0x000fe40000000000 */
[----:B------:R-:W-:Y:S01]  /*20da0*/  SEL R2, R2, R64, P0 ;  /* 0x0000004002027207 */ /* 0x000fe20000000000 */
[----:B--2---:R-:W-:-:S03]  /*20db0*/  IMAD.WIDE R82, R26, 0x2, R90 ;  /* 0x000000021a527825 */ /* 0x004fc600078e025a */
[C---:B------:R-:W-:Y:S02]  /*20dc0*/  IADD3 R27, P3, R82.reuse, 0x8060, RZ ;  /* 0x00008060521b7810 */ /* 0x040fe40007f7e0ff */
[C---:B------:R-:W-:Y:S02]  /*20dd0*/  IADD3 R35, P5, R82.reuse, 0x8020, RZ ;  /* 0x0000802052237810 */ /* 0x040fe40007fbe0ff */
[----:B------:R-:W-:Y:S02]  /*20de0*/  LOP3.LUT R26, R27, 0x380, RZ, 0xc0, !PT ;  /* 0x000003801b1a7812 */ /* 0x000fe400078ec0ff */
[----:B------:R-:W-:Y:S02]  /*20df0*/  IADD3 R51, P1, R82, 0x8000, RZ ;  /* 0x0000800052337810 */ /* 0x000fe40007f3e0ff */
[----:B------:R-:W-:Y:S02]  /*20e00*/  SHF.R.U64 R26, R26, 0x3, RZ ;  /* 0x000000031a1a7819 */ /* 0x000fe400000012ff */
[----:B------:R-:W-:-:S02]  /*20e10*/  IADD3 R55, P2, R82, 0x4060, RZ ;  /* 0x0000406052377810 */ /* 0x000fc40007f5e0ff */
[----:B------:R-:W-:Y:S02]  /*20e20*/  LOP3.LUT R26, R26, R27, RZ, 0x3c, !PT ;  /* 0x0000001b1a1a7212 */ /* 0x000fe400078e3cff */
[----:B------:R-:W-:Y:S02]  /*20e30*/  IADD3.X R27, RZ, R83, RZ, P3, !PT ;  /* 0x00000053ff1b7210 */ /* 0x000fe40001ffe4ff */
[C---:B------:R-:W-:Y:S02]  /*20e40*/  IADD3 R63, P3, R82.reuse, 0x4040, RZ ;  /* 0x00004040523f7810 */ /* 0x040fe40007f7e0ff */
[----:B------:R-:W-:Y:S02]  /*20e50*/  IADD3 R31, P4, R82, 0x8040, RZ ;  /* 0x00008040521f7810 */ /* 0x000fe40007f9e0ff */
[----:B------:R-:W-:Y:S02]  /*20e60*/  LOP3.LUT R34, R35, 0x380, RZ, 0xc0, !PT ;  /* 0x0000038023227812 */ /* 0x000fe400078ec0ff */
        /* <DEDUP_REMOVED lines=19> */
[----:B------:R-:W-:-:S02]  /*20fa0*/  IADD3 R67, P5, R82, 0x4000, RZ ;  /* 0x0000400052437810 */ /* 0x000fc40007fbe0ff */
[C---:B------:R-:W-:Y:S02]  /*20fb0*/  IADD3 R75, P1, R82.reuse, 0x60, RZ ;  /* 0x00000060524b7810 */ /* 0x040fe40007f3e0ff */
[C---:B------:R-:W-:Y:S02]  /*20fc0*/  IADD3 R79, P2, R82.reuse, 0x40, RZ ;  /* 0x00000040524f7810 */ /* 0x040fe40007f5e0ff */
[C---:B------:R-:W-:Y:S02]  /*20fd0*/  IADD3 R81, P3, R82.reuse, 0x20, RZ ;  /* 0x0000002052517810 */ /* 0x040fe40007f7e0ff */
[----:B------:R-:W-:Y:S02]  /*20fe0*/  IADD3 R65, P4, R82, 0x4020, RZ ;  /* 0x0000402052417810 */ /* 0x000fe40007f9e0ff */
[----:B------:R-:W-:Y:S02]  /*20ff0*/  LOP3.LUT R66, R67, 0x380, RZ, 0xc0, !PT ;  /* 0x0000038043427812 */ /* 0x000fe400078ec0ff */
[----:B------:R-:W-:-:S02]  /*21000*/  LOP3.LUT R74, R75, 0x380, RZ, 0xc0, !PT ;  /* 0x000003804b4a7812 */ /* 0x000fc400078ec0ff */
[----:B------:R-:W-:Y:S02]  /*21010*/  LOP3.LUT R78, R79, 0x380, RZ, 0xc0, !PT ;  /* 0x000003804f4e7812 */ /* 0x000fe400078ec0ff */
[----:B------:R-:W-:Y:S02]  /*21020*/  LOP3.LUT R80, R81, 0x380, RZ, 0xc0, !PT ;  /* 0x0000038051507812 */ /* 0x000fe400078ec0ff */
[----:B------:R-:W-:Y:S02]  /*21030*/  LOP3.LUT R64, R65, 0x380, RZ, 0xc0, !PT ;  /* 0x0000038041407812 */ /* 0x000fe400078ec0ff */
[----:B-1----:R-:W-:Y:S02]  /*21040*/  LOP3.LUT R37, R82, 0x380, RZ, 0xc0, !PT ;  /* 0x0000038052257812 */ /* 0x002fe400078ec0ff */
[----:B------:R-:W-:Y:S02]  /*21050*/  SHF.R.U64 R66, R66, 0x3, RZ ;  /* 0x0000000342427819 */ /* 0x000fe400000012ff */
[----:B------:R-:W-:-:S02]  /*21060*/  SHF.R.U64 R74, R74, 0x3, RZ ;  /* 0x000000034a4a7819 */ /* 0x000fc400000012ff */
[----:B------:R-:W-:Y:S02]  /*21070*/  SHF.R.U64 R78, R78, 0x3, RZ ;  /* 0x000000034e4e7819 */ /* 0x000fe400000012ff */
[----:B------:R-:W-:Y:S02]  /*21080*/  SHF.R.U64 R80, R80, 0x3, RZ ;  /* 0x0000000350507819 */ /* 0x000fe400000012ff */
        /* <DEDUP_REMOVED lines=10> */
[----:B------:R-:W-:-:S02]  /*21130*/  LOP3.LUT R64, R64, R65, RZ, 0x3c, !PT ;  /* 0x0000004140407212 */ /* 0x000fc400078e3cff */
[----:B------:R-:W-:Y:S02]  /*21140*/  IADD3.X R65, RZ, R83, RZ, P4, !PT ;  /* 0x00000053ff417210 */ /* 0x000fe400027fe4ff */
[----:B------:R-:W-:Y:S02]  /*21150*/  LOP3.LUT R82, R37, R82, RZ, 0x3c, !PT ;  /* 0x0000005225527212 */ /* 0x000fe400078e3cff */
[----:B------:R-:W-:Y:S02]  /*21160*/  MOV R164, R26 ;  /* 0x0000001a00a47202 */ /* 0x000fe40000000f00 */
[----:B------:R-:W-:Y:S02]  /*21170*/  MOV R155, R82 ;  /* 0x00000052009b7202 */ /* 0x000fe40000000f00 */
[----:B------:R-:W-:Y:S02]  /*21180*/  MOV R163, R30 ;  /* 0x0000001e00a37202 */ /* 0x000fe40000000f00 */
[----:B------:R-:W-:-:S02]  /*21190*/  MOV R162, R34 ;  /* 0x0000002200a27202 */ /* 0x000fc40000000f00 */
[----:B------:R-:W-:Y:S02]  /*211a0*/  MOV R161, R50 ;  /* 0x0000003200a17202 */ /* 0x000fe40000000f00 */
[----:B------:R-:W-:Y:S02]  /*211b0*/  MOV R160, R54 ;  /* 0x0000003600a07202 */ /* 0x000fe40000000f00 */
[----:B------:R-:W-:Y:S02]  /*211c0*/  MOV R159, R62 ;  /* 0x0000003e009f7202 */ /* 0x000fe40000000f00 */
[----:B------:R-:W-:Y:S02]  /*211d0*/  MOV R158, R64 ;  /* 0x00000040009e7202 */ /* 0x000fe40000000f00 */
[----:B------:R-:W-:Y:S02]  /*211e0*/  MOV R157, R66 ;  /* 0x00000042009d7202 */ /* 0x000fe40000000f00 */
[----:B------:R-:W-:-:S02]  /*211f0*/  MOV R156, R74 ;  /* 0x0000004a009c7202 */ /* 0x000fc40000000f00 */
[----:B------:R-:W-:Y:S02]  /*21200*/  MOV R154, R78 ;  /* 0x0000004e009a7202 */ /* 0x000fe40000000f00 */
[----:B------:R-:W-:Y:S01]  /*21210*/  MOV R153, R80 ;  /* 0x0000005000997202 */ /* 0x000fe20000000f00 */
[----:B------:R-:W-:Y:S06]  /*21220*/  BRA.DIV UR4, `(.L_x_501) ;  /* 0x000000d604247947 */ /* 0x000fec000b800000 */
        /* <DEDUP_REMOVED lines=16> */
[----:B-----5:R-:W-:Y:S01]  /*21330*/  SHFL.IDX PT, R51, R51, R36, 0x1c1f ;  /* 0x001c1f2433337589 */ /* 0x020fe200000e0000 */
[----:B------:R-:W-:Y:S02]  /*21340*/  SEL R105, R21, R124, P0 ;  /* 0x0000007c15697207 */ /* 0x000fe40000000000 */
[----:B------:R-:W-:-:S02]  /*21350*/  SEL R106, R45, R109, P0 ;  /* 0x0000006d2d6a7207 */ /* 0x000fc40000000000 */
[----:B------:R-:W-:Y:S02]  /*21360*/  SEL R26, R109, R45, P0 ;  /* 0x0000002d6d1a7207 */ /* 0x000fe40000000000 */
[----:B------:R-:W-:Y:S02]  /*21370*/  SEL R42, R42, R43, P0 ;  /* 0x0000002b2a2a7207 */ /* 0x000fe40000000000 */
[----:B------:R-:W-:Y:S02]  /*21380*/  SEL R37, R77, R38, P0 ;  /* 0x000000264d257207 */ /* 0x000fe40000000000 */
[----:B------:R-:W-:Y:S02]  /*21390*/  SEL R68, R68, R53, P0 ;  /* 0x0000003544447207 */ /* 0x000fe40000000000 */
[----:B------:R-:W-:Y:S02]  /*213a0*/  SEL R135, R128, R24, P0 ;  /* 0x0000001880877207 */ /* 0x000fe40000000000 */
[----:B------:R-:W-:Y:S01]  /*213b0*/  SEL R79, R24, R128, P0 ;  /* 0x00000080184f7207 */ /* 0x000fe20000000000 */
[----:B------:R-:W-:Y:S01]  /*213c0*/  SHFL.IDX PT, R37, R37, R36, 0x1c1f ;  /* 0x001c1f2425257589 */ /* 0x000fe200000e0000 */
[----:B------:R-:W-:-:S02]  /*213d0*/  SEL R27, R123, R20, P0 ;  /* 0x000000147b1b7207 */ /* 0x000fc40000000000 */
[----:B------:R-:W-:Y:S02]  /*213e0*/  SEL R109, R28, R40, P0 ;  /* 0x000000281c6d7207 */ /* 0x000fe40000000000 */
[----:B------:R-:W-:Y:S02]  /*213f0*/  SEL R80, R93, R142, P0 ;  /* 0x0000008e5d507207 */ /* 0x000fe40000000000 */
[----:B------:R-:W-:Y:S01]  /*21400*/  SEL R35, R142, R93, P0 ;  /* 0x0000005d8e237207 */ /* 0x000fe20000000000 */
[----:B------:R-:W-:Y:S01]  /*21410*/  SHFL.IDX PT, R27, R27, R36, 0x1c1f ;  /* 0x001c1f241b1b7589 */ /* 0x000fe200000e0000 */
[----:B------:R-:W-:Y:S02]  /*21420*/  SEL R56, R60, R59, P0 ;  /* 0x0000003b3c387207 */ /* 0x000fe40000000000 */
[----:B------:R-:W-:Y:S02]  /*21430*/  SEL R43, R59, R60, P0 ;  /* 0x0000003c3b2b7207 */ /* 0x000fe40000000000 */
[----:B------:R-:W-:-:S02]  /*21440*/  SEL R38, R38, R77, P0 ;  /* 0x0000004d26267207 */ /* 0x000fc40000000000 */
[----:B------:R-:W-:Y:S02]  /*21450*/  SEL R24, R10, R130, P0 ;  /* 0x000000820a187207 */ /* 0x000fe40000000000 */
[----:B------:R-:W-:Y:S02]  /*21460*/  SEL R20, R20, R123, P0 ;  /* 0x0000007b14147207 */ /* 0x000fe40000000000 */
[----:B------:R-:W-:Y:S01]  /*21470*/  SEL R107, R25, R48, P0 ;  /* 0x00000030196b7207 */ /* 0x000fe20000000000 */
[----:B------:R-:W-:Y:S01]  /*21480*/  SHFL.IDX PT, R123, R80, R36, 0x1c1f ;  /* 0x001c1f24507b7589 */ /* 0x000fe200000e0000 */
[----:B------:R-:W-:Y:S02]  /*21490*/  SEL R108, R29, R117, P0 ;  /* 0x000000751d6c7207 */ /* 0x000fe40000000000 */
[----:B------:R-:W-:Y:S01]  /*214a0*/  SEL R111, R104, R32, P0 ;  /* 0x00000020686f7207 */ /* 0x000fe20000000000 */
[----:B------:R-:W-:Y:S01]  /*214b0*/  SHFL.IDX PT, R24, R24, R36, 0x1c1f ;  /* 0x001c1f2418187589 */ /* 0x000fe200000e0000 */
[----:B------:R-:W-:-:S02]  /*214c0*/  SEL R54, R32, R104, P0 ;  /* 0x0000006820367207 */ /* 0x000fc40000000000 */
[----:B------:R-:W-:Y:S01]  /*214d0*/  SEL R113, R33, R14, P0 ;  /* 0x0000000e21717207 */ /* 0x000fe20000000000 */
[----:B------:R-:W-:Y:S01]  /*214e0*/  SHFL.IDX PT, R104, R127, R36, 0x1c1f ;  /* 0x001c1f247f687589 */ /* 0x000fe200000e0000 */
[----:B------:R-:W-:Y:S02]  /*214f0*/  SEL R65, R14, R33, P0 ;  /* 0x000000210e417207 */ /* 0x000fe40000000000 */
[----:B------:R-:W-:Y:S02]  /*21500*/  SEL R93, R95, R89, P0 ;  /* 0x000000595f5d7207 */ /* 0x000fe40000000000 */
[----:B------:R-:W-:Y:S01]  /*21510*/  SEL R53, R89, R95, P0 ;  /* 0x0000005f59357207 */ /* 0x000fe20000000000 */
[----:B------:R-:W-:Y:S01]  /*21520*/  SHFL.IDX PT, R113, R113, R36, 0x1c1f ;  /* 0x001c1f2471717589 */ /* 0x000fe200000e0000 */
[----:B------:R-:W-:Y:S02]  /*21530*/  SEL R60, R46, R71, P0 ;  /* 0x000000472e3c7207 */ /* 0x000fe40000000000 */
[----:B------:R-:W-:Y:S01]  /*21540*/  LOP3.LUT R75, R36, 0x2, RZ, 0x3c, !PT ;  /* 0x00000002244b7812 */ /* 0x000fe200078e3cff */
[----:B------:R-:W-:Y:S01]  /*21550*/  SHFL.IDX PT, R89, R86, R36, 0x1c1f ;  /* 0x001c1f2456597589 */ /* 0x000fe200000e0000 */
[----:B------:R-:W-:-:S02]  /*21560*/  SEL R84, R4, R137, P0 ;  /* 0x0000008904547207 */ /* 0x000fc40000000000 */
[----:B------:R-:W-:Y:S01]  /*21570*/  SEL R10, R130, R10, P0 ;  /* 0x0000000a820a7207 */ /* 0x000fe20000000000 */
[----:B------:R-:W-:Y:S01]  /*21580*/  SHFL.IDX PT, R2, R2, R75, 0x1c1f ;  /* 0x001c1f4b02027589 */ /* 0x000fe200000e0000 */
        /* <DEDUP_REMOVED lines=53> */
[----:B------:R-:W1:Y:S01]  /*218e0*/  SHFL.IDX PT, R97, R13, R36, 0x1c1f ;  /* 0x001c1f240d617589 */ /* 0x000e6200000e0000 */
[----:B------:R-:W-:Y:S02]  /*218f0*/  SEL R47, R41, R119, P0 ;  /* 0x00000077292f7207 */ /* 0x000fe40000000000 */
[----:B------:R-:W-:Y:S01]  /*21900*/  SEL R57, R99, R57, P0 ;  /* 0x0000003963397207 */ /* 0x000fe20000000000 */
[----:B------:R-:W-:Y:S01]  /*21910*/  SHFL.IDX PT, R116, R108, R36, 0x1c1f ;  /* 0x001c1f246c747589 */ /* 0x000fe200000e0000 */
[----:B------:R-:W-:Y:S02]  /*21920*/  SEL R58, R58, R102, P0 ;  /* 0x000000663a3a7207 */ /* 0x000fe40000000000 */
[----:B------:R-:W-:Y:S01]  /*21930*/  SEL R61, R98, R61, P0 ;  /* 0x0000003d623d7207 */ /* 0x000fe20000000000 */
[----:B------:R2:W-:Y:S01]  /*21940*/  SHFL.IDX PT, R68, R10, R75, 0x1c1f ;  /* 0x001c1f4b0a447589 */ /* 0x0005e200000e0000 */
[----:B------:R-:W-:-:S02]  /*21950*/  SEL R74, R87, R73, P0 ;  /* 0x00000049574a7207 */ /* 0x000fc40000000000 */
[----:B------:R-:W-:Y:S01]  /*21960*/  SEL R112, R12, R101, P0 ;  /* 0x000000650c707207 */ /* 0x000fe20000000000 */
[----:B------:R-:W-:Y:S01]  /*21970*/  SHFL.IDX PT, R111, R29, R75, 0x1c1f ;  /* 0x001c1f4b1d6f7589 */ /* 0x000fe200000e0000 */
[----:B------:R-:W-:Y:S02]  /*21980*/  SEL R55, R138, R88, P0 ;  /* 0x000000588a377207 */ /* 0x000fe40000000000 */
[----:B------:R-:W-:Y:S01]  /*21990*/  SEL R52, R136, R52, P0 ;  /* 0x0000003488347207 */ /* 0x000fe20000000000 */
[----:B------:R-:W3:Y:S01]  /*219a0*/  SHFL.IDX PT, R101, R5, R75, 0x1c1f ;  /* 0x001c1f4b05657589 */ /* 0x000ee200000e0000 */
[----:B------:R-:W-:Y:S02]  /*219b0*/  SEL R69, R69, R129, P0 ;  /* 0x0000008145457207 */ /* 0x000fe40000000000 */
[----:B------:R-:W-:Y:S01]  /*219c0*/  SEL R39, R131, R39, P0 ;  /* 0x0000002783277207 */ /* 0x000fe20000000000 */
[----:B------:R-:W-:Y:S01]  /*219d0*/  SHFL.IDX PT, R88, R126, R36, 0x1c1f ;  /* 0x001c1f247e587589 */ /* 0x000fe200000e0000 */
[----:B------:R-:W-:-:S02]  /*219e0*/  SEL R41, R119, R41, P0 ;  /* 0x0000002977297207 */ /* 0x000fc40000000000 */
[----:B------:R-:W-:Y:S01]  /*219f0*/  SEL R73, R73, R87, P0 ;  /* 0x0000005749497207 */ /* 0x000fe20000000000 */
[----:B------:R-:W-:Y:S01]  /*21a00*/  SHFL.IDX PT, R102, R135, R36, 0x1c1f ;  /* 0x001c1f2487667589 */ /* 0x000fe200000e0000 */
[----:B-1----:R-:W-:Y:S02]  /*21a10*/  SEL R0, R97, R2, P0 ;  /* 0x0000000261007207 */ /* 0x002fe40000000000 */
[----:B--2---:R-:W-:Y:S01]  /*21a20*/  SEL R10, R27, R20, P0 ;  /* 0x000000141b0a7207 */ /* 0x004fe20000000000 */
[----:B------:R-:W-:Y:S01]  /*21a30*/  SHFL.IDX PT, R87, R84, R36, 0x1c1f ;  /* 0x001c1f2454577589 */ /* 0x000fe200000e0000 */
[----:B------:R-:W-:Y:S02]  /*21a40*/  SEL R108, R109, R54, P0 ;  /* 0x000000366d6c7207 */ /* 0x000fe40000000000 */
[----:B------:R-:W-:Y:S01]  /*21a50*/  SEL R2, R2, R97, P0 ;  /* 0x0000006102027207 */ /* 0x000fe20000000000 */
[----:B------:R-:W-:Y:S01]  /*21a60*/  SHFL.IDX PT, R84, R132, R36, 0x1c1f ;  /* 0x001c1f2484547589 */ /* 0x000fe200000e0000 */
[----:B------:R-:W-:-:S02]  /*21a70*/  SEL R20, R20, R27, P0 ;  /* 0x0000001b14147207 */ /* 0x000fc40000000000 */
[----:B------:R-:W-:Y:S01]  /*21a80*/  SEL R109, R54, R109, P0 ;  /* 0x0000006d366d7207 */ /* 0x000fe20000000000 */
[----:B------:R-:W1:Y:S04]  /*21a90*/  SHFL.IDX PT, R103, R4, R75, 0x1c1f ;  /* 0x001c1f4b04677589 */ /* 0x000e6800000e0000 */
[----:B------:R-:W-:Y:S01]  /*21aa0*/  SHFL.IDX PT, R12, R67, R75, 0x1c1f ;  /* 0x001c1f4b430c7589 */ /* 0x000fe200000e0000 */
[----:B---3--:R-:W-:-:S03]  /*21ab0*/  SEL R5, R89, R101, P0 ;  /* 0x0000006559057207 */ /* 0x008fc60000000000 */
        /* <DEDUP_REMOVED lines=8> */
[----:B--2---:R-:W-:Y:S02]  /*21b40*/  SEL R3, R99, R148, P0 ;  /* 0x0000009463037207 */ /* 0x004fe40000000000 */
[----:B------:R-:W-:Y:S01]  /*21b50*/  SEL R4, R148, R99, P0 ;  /* 0x0000006394047207 */ /* 0x000fe20000000000 */
[----:B------:R-:W-:Y:S04]  /*21b60*/  SHFL.IDX PT, R124, R95, R36, 0x1c1f ;  /* 0x001c1f245f7c7589 */ /* 0x000fe800000e0000 */
[----:B------:R-:W-:Y:S04]  /*21b70*/  SHFL.IDX PT, R70, R94, R36, 0x1c1f ;  /* 0x001c1f245e467589 */ /* 0x000fe800000e0000 */
[----:B------:R-:W-:Y:S04]  /*21b80*/  SHFL.IDX PT, R82, R56, R36, 0x1c1f ;  /* 0x001c1f2438527589 */ /* 0x000fe800000e0000 */
[----:B------:R-:W1:Y:S04]  /*21b90*/  SHFL.IDX PT, R66, R66, R75, 0x1c1f ;  /* 0x001c1f4b42427589 */ /* 0x000e6800000e0000 */
[----:B------:R2:W3:Y:S04]  /*21ba0*/  SHFL.IDX PT, R140, R21, R75, 0x1c1f ;  /* 0x001c1f4b158c7589 */ /* 0x0004e800000e0000 */
[----:B------:R-:W4:Y:S04]  /*21bb0*/  SHFL.IDX PT, R139, R25, R75, 0x1c1f ;  /* 0x001c1f4b198b7589 */ /* 0x000f2800000e0000 */
[----:B------:R-:W-:Y:S01]  /*21bc0*/  SHFL.IDX PT, R78, R78, R75, 0x1c1f ;  /* 0x001c1f4b4e4e7589 */ /* 0x000fe200000e0000 */
[----:B--2---:R-:W-:-:S03]  /*21bd0*/  SEL R21, R24, R68, P0 ;  /* 0x0000004418157207 */ /* 0x004fc60000000000 */
[----:B------:R2:W0:Y:S01]  /*21be0*/  SHFL.IDX PT, R67, R30, R75, 0x1c1f ;  /* 0x001c1f4b1e437589 */ /* 0x00042200000e0000 */
[----:B------:R-:W-:-:S03]  /*21bf0*/  SEL R24, R68, R24, P0 ;  /* 0x0000001844187207 */ /* 0x000fc60000000000 */
[----:B------:R0:W-:Y:S04]  /*21c00*/  SHFL.IDX PT, R144, R32, R75, 0x1c1f ;  /* 0x001c1f4b20907589 */ /* 0x0001e800000e0000 */
[----:B------:R-:W0:Y:S01]  /*21c10*/  SHFL.IDX PT, R143, R34, R75, 0x1c1f ;  /* 0x001c1f4b228f7589 */ /* 0x000e2200000e0000 */
[----:B-1----:R-:W-:Y:S02]  /*21c20*/  SEL R97, R98, R66, P0 ;  /* 0x0000004262617207 */ /* 0x002fe40000000000 */
[----:B--2---:R-:W-:Y:S01]  /*21c30*/  SEL R30, R130, R31, P0 ;  /* 0x0000001f821e7207 */ /* 0x004fe20000000000 */
[----:B------:R1:W-:Y:S01]  /*21c40*/  SHFL.IDX PT, R145, R35, R75, 0x1c1f ;  /* 0x001c1f4b23917589 */ /* 0x0003e200000e0000 */
[----:B---3--:R-:W-:Y:S02]  /*21c50*/  SEL R27, R118, R140, P0 ;  /* 0x0000008c761b7207 */ /* 0x008fe40000000000 */
[----:B------:R-:W-:Y:S01]  /*21c60*/  SEL R31, R31, R130, P0 ;  /* 0x000000821f1f7207 */ /* 0x000fe20000000000 */
[----:B------:R-:W2:Y:S01]  /*21c70*/  SHFL.IDX PT, R48, R48, R75, 0x1c1f ;  /* 0x001c1f4b30307589 */ /* 0x000ea200000e0000 */
[----:B----4-:R-:W-:-:S02]  /*21c80*/  SEL R25, R132, R139, P0 ;  /* 0x0000008b84197207 */ /* 0x010fc40000000000 */
[----:B------:R-:W-:Y:S01]  /*21c90*/  SEL R98, R66, R98, P0 ;  /* 0x0000006242627207 */ /* 0x000fe20000000000 */
[----:B------:R-:W3:Y:S04]  /*21ca0*/  SHFL.IDX PT, R49, R49, R75, 0x1c1f ;  /* 0x001c1f4b31317589 */ /* 0x000ee800000e0000 */
[----:B------:R-:W-:Y:S01]  /*21cb0*/  SHFL.IDX PT, R86, R85, R36, 0x1c1f ;  /* 0x001c1f2455567589 */ /* 0x000fe200000e0000 */
[----:B0-----:R-:W-:Y:S02]  /*21cc0*/  SEL R32, R33, R67, P0 ;  /* 0x0000004321207207 */ /* 0x001fe40000000000 */
[----:B------:R-:W-:Y:S01]  /*21cd0*/  SEL R33, R67, R33, P0 ;  /* 0x0000002143217207 */ /* 0x000fe20000000000 */
[----:B------:R-:W-:Y:S04]  /*21ce0*/  SHFL.IDX PT, R107, R106, R36, 0x1c1f ;  /* 0x001c1f246a6b7589 */ /* 0x000fe800000e0000 */
[----:B------:R0:W-:Y:S01]  /*21cf0*/  SHFL.IDX PT, R115, R110, R36, 0x1c1f ;  /* 0x001c1f246e737589 */ /* 0x0001e200000e0000 */
[----:B------:R-:W-:-:S02]  /*21d00*/  SEL R34, R125, R143, P0 ;  /* 0x0000008f7d227207 */ /* 0x000fc40000000000 */
[----:B-1----:R-:W-:Y:S01]  /*21d10*/  SEL R35, R143, R125, P0 ;  /* 0x0000007d8f237207 */ /* 0x002fe20000000000 */
[----:B------:R1:W-:Y:S04]  /*21d20*/  SHFL.IDX PT, R119, R112, R36, 0x1c1f ;  /* 0x001c1f2470777589 */ /* 0x0003e800000e0000 */
[----:B------:R4:W-:Y:S01]  /*21d30*/  SHFL.IDX PT, R128, R122, R36, 0x1c1f ;  /* 0x001c1f247a807589 */ /* 0x0009e200000e0000 */
[----:B--2---:R-:W-:Y:S02]  /*21d40*/  SEL R54, R83, R48, P0 ;  /* 0x0000003053367207 */ /* 0x004fe40000000000 */
[----:B0-----:R-:W-:Y:S01]  /*21d50*/  SEL R110, R116, R111, P0 ;  /* 0x0000006f746e7207 */ /* 0x001fe20000000000 */
[----:B------:R-:W-:Y:S01]  /*21d60*/  SHFL.IDX PT, R80, R60, R36, 0x1c1f ;  /* 0x001c1f243c507589 */ /* 0x000fe200000e0000 */
[----:B------:R-:W-:-:S02]  /*21d70*/  SEL R111, R111, R116, P0 ;  /* 0x000000746f6f7207 */ /* 0x000fc40000000000 */
[----:B-1----:R-:W-:Y:S01]  /*21d80*/  SEL R112, R113, R65, P0 ;  /* 0x0000004171707207 */ /* 0x002fe20000000000 */
[----:B------:R-:W-:Y:S01]  /*21d90*/  SHFL.IDX PT, R131, R59, R36, 0x1c1f ;  /* 0x001c1f243b837589 */ /* 0x000fe200000e0000 */
[----:B------:R-:W-:Y:S02]  /*21da0*/  SEL R113, R65, R113, P0 ;  /* 0x0000007141717207 */ /* 0x000fe40000000000 */
[----:B------:R-:W-:Y:S01]  /*21db0*/  SEL R116, R117, R78, P0 ;  /* 0x0000004e75747207 */ /* 0x000fe20000000000 */
[----:B------:R-:W-:Y:S01]  /*21dc0*/  SHFL.IDX PT, R129, R72, R36, 0x1c1f ;  /* 0x001c1f2448817589 */ /* 0x000fe200000e0000 */
[----:B------:R-:W-:Y:S02]  /*21dd0*/  SEL R65, R145, R123, P0 ;  /* 0x0000007b91417207 */ /* 0x000fe40000000000 */
[----:B---3--:R-:W-:Y:S01]  /*21de0*/  SEL R68, R81, R49, P0 ;  /* 0x0000003151447207 */ /* 0x008fe20000000000 */
[----:B------:R-:W-:Y:S01]  /*21df0*/  SHFL.IDX PT, R135, R71, R36, 0x1c1f ;  /* 0x001c1f2447877589 */ /* 0x000fe200000e0000 */
[----:B----4-:R-:W-:-:S02]  /*21e00*/  SEL R122, R49, R81, P0 ;  /* 0x00000051317a7207 */ /* 0x010fc40000000000 */
[----:B------:R-:W-:Y:S01]  /*21e10*/  SEL R117, R78, R117, P0 ;  /* 0x000000754e757207 */ /* 0x000fe20000000000 */
[----:B------:R-:W-:Y:S04]  /*21e20*/  SHFL.IDX PT, R133, R74, R36, 0x1c1f ;  /* 0x001c1f244a857589 */ /* 0x000fe800000e0000 */
[----:B------:R0:W1:Y:S04]  /*21e30*/  SHFL.IDX PT, R136, R6, R75, 0x1c1f ;  /* 0x001c1f4b06887589 */ /* 0x00006800000e0000 */
[----:B------:R2:W3:Y:S04]  /*21e40*/  SHFL.IDX PT, R138, R8, R75, 0x1c1f ;  /* 0x001c1f4b088a7589 */ /* 0x0004e800000e0000 */
[----:B------:R4:W3:Y:S01]  /*21e50*/  SHFL.IDX PT, R137, R9, R75, 0x1c1f ;  /* 0x001c1f4b09897589 */ /* 0x0008e200000e0000 */
[----:B0-----:R-:W-:-:S03]  /*21e60*/  SEL R6, R101, R89, P0 ;  /* 0x0000005965067207 */ /* 0x001fc60000000000 */
[----:B------:R-:W0:Y:S01]  /*21e70*/  SHFL.IDX PT, R63, R63, R75, 0x1c1f ;  /* 0x001c1f4b3f3f7589 */ /* 0x000e2200000e0000 */
[----:B------:R-:W-:Y:S02]  /*21e80*/  SEL R101, R102, R79, P0 ;  /* 0x0000004f66657207 */ /* 0x000fe40000000000 */
[----:B--2---:R-:W-:Y:S01]  /*21e90*/  SEL R8, R103, R87, P0 ;  /* 0x0000005767087207 */ /* 0x004fe20000000000 */
[----:B------:R2:W0:Y:S01]  /*21ea0*/  SHFL.IDX PT, R142, R26, R75, 0x1c1f ;  /* 0x001c1f4b1a8e7589 */ /* 0x00042200000e0000 */
[----:B------:R-:W-:Y:S02]  /*21eb0*/  SEL R103, R104, R11, P0 ;  /* 0x0000000b68677207 */ /* 0x000fe40000000000 */
[----:B----4-:R-:W-:Y:S01]  /*21ec0*/  SEL R9, R84, R134, P0 ;  /* 0x0000008654097207 */ /* 0x010fe20000000000 */
[----:B------:R4:W0:Y:S01]  /*21ed0*/  SHFL.IDX PT, R141, R28, R75, 0x1c1f ;  /* 0x001c1f4b1c8d7589 */ /* 0x00082200000e0000 */
[----:B------:R-:W-:Y:S02]  /*21ee0*/  SEL R84, R134, R84, P0 ;  /* 0x0000005486547207 */ /* 0x000fe40000000000 */
[----:B------:R-:W-:Y:S01]  /*21ef0*/  SEL R102, R79, R102, P0 ;  /* 0x000000664f667207 */ /* 0x000fe20000000000 */
[----:B------:R-:W0:Y:S01]  /*21f00*/  SHFL.IDX PT, R62, R62, R75, 0x1c1f ;  /* 0x001c1f4b3e3e7589 */ /* 0x000e2200000e0000 */
[----:B-1----:R-:W-:-:S02]  /*21f10*/  SEL R85, R86, R136, P0 ;  /* 0x0000008856557207 */ /* 0x002fc40000000000 */
[----:B--2---:R-:W-:Y:S01]  /*21f20*/  SEL R26, R139, R132, P0 ;  /* 0x000000848b1a7207 */ /* 0x004fe20000000000 */
[----:B------:R1:W2:Y:S01]  /*21f30*/  SHFL.IDX PT, R95, R55, R75, 0x1c1f ;  /* 0x001c1f4b375f7589 */ /* 0x0002a200000e0000 */
[----:B---3--:R-:W-:Y:S02]  /*21f40*/  SEL R89, R96, R138, P0 ;  /* 0x0000008a60597207 */ /* 0x008fe40000000000 */
[----:B----4-:R-:W-:Y:S01]  /*21f50*/  SEL R28, R140, R118, P0 ;  /* 0x000000768c1c7207 */ /* 0x010fe20000000000 */
[----:B------:R3:W4:Y:S01]  /*21f60*/  SHFL.IDX PT, R92, R64, R75, 0x1c1f ;  /* 0x001c1f4b405c7589 */ /* 0x00072200000e0000 */
[----:B------:R-:W-:Y:S02]  /*21f70*/  SEL R87, R88, R137, P0 ;  /* 0x0000008958577207 */ /* 0x000fe40000000000 */
[----:B------:R-:W-:Y:S01]  /*21f80*/  SEL R104, R11, R104, P0 ;  /* 0x000000680b687207 */ /* 0x000fe20000000000 */
[----:B------:R3:W4:Y:S01]  /*21f90*/  SHFL.IDX PT, R147, R52, R75, 0x1c1f ;  /* 0x001c1f4b34937589 */ /* 0x00072200000e0000 */
[----:B0-----:R-:W-:Y:S01]  /*21fa0*/  SEL R99, R100, R63, P0 ;  /* 0x0000003f64637207 */ /* 0x001fe20000000000 */
[----:B------:R-:W-:Y:S01]  /*21fb0*/  IMAD.MOV.U32 R11, RZ, RZ, RZ ;  /* 0x000000ffff0b7224 */ /* 0x000fe200078e00ff */
[----:B-1----:R-:W-:Y:S01]  /*21fc0*/  SEL R55, R48, R83, P0 ;  /* 0x0000005330377207 */ /* 0x002fe20000000000 */
[----:B------:R0:W-:Y:S01]  /*21fd0*/  SHFL.IDX PT, R94, R69, R75, 0x1c1f ;  /* 0x001c1f4b455e7589 */ /* 0x0001e200000e0000 */
[----:B------:R-:W-:-:S02]  /*21fe0*/  SEL R106, R107, R142, P0 ;  /* 0x0000008e6b6a7207 */ /* 0x000fc40000000000 */
[----:B---3--:R-:W-:Y:S01]  /*21ff0*/  SEL R64, R123, R145, P0 ;  /* 0x000000917b407207 */ /* 0x008fe20000000000 */
[----:B------:R-:W1:Y:S01]  /*22000*/  SHFL.IDX PT, R43, R43, R75, 0x1c1f ;  /* 0x001c1f4b2b2b7589 */ /* 0x000e6200000e0000 */
[----:B------:R-:W-:Y:S02]  /*22010*/  SEL R29, R105, R141, P0 ;  /* 0x0000008d691d7207 */ /* 0x000fe40000000000 */
[----:B------:R-:W-:Y:S01]  /*22020*/  SEL R52, R127, R144, P0 ;  /* 0x000000907f347207 */ /* 0x000fe20000000000 */
[----:B------:R-:W3:Y:S01]  /*22030*/  SHFL.IDX PT, R46, R46, R75, 0x1c1f ;  /* 0x001c1f4b2e2e7589 */ /* 0x000ee200000e0000 */
[----:B------:R-:W-:Y:S02]  /*22040*/  SEL R114, R115, R62, P0 ;  /* 0x0000003e73727207 */ /* 0x000fe40000000000 */
[----:B------:R-:W-:Y:S01]  /*22050*/  SEL R118, R119, R12, P0 ;  /* 0x0000000c77767207 */ /* 0x000fe20000000000 */
[----:B------:R-:W3:Y:S01]  /*22060*/  SHFL.IDX PT, R57, R57, R75, 0x1c1f ;  /* 0x001c1f4b39397589 */ /* 0x000ee200000e0000 */
[----:B--2---:R-:W-:-:S02]  /*22070*/  SEL R125, R126, R95, P0 ;  /* 0x0000005f7e7d7207 */ /* 0x004fc40000000000 */
[----:B------:R-:W-:Y:S01]  /*22080*/  SEL R86, R136, R86, P0 ;  /* 0x0000005688567207 */ /* 0x000fe20000000000 */
[----:B------:R-:W2:Y:S01]  /*22090*/  SHFL.IDX PT, R58, R58, R75, 0x1c1f ;  /* 0x001c1f4b3a3a7589 */ /* 0x000ea200000e0000 */
[----:B----4-:R-:W-:Y:S02]  /*220a0*/  SEL R123, R124, R92, P0 ;  /* 0x0000005c7c7b7207 */ /* 0x010fe40000000000 */
[----:B------:R-:W-:Y:S01]  /*220b0*/  SEL R96, R138, R96, P0 ;  /* 0x000000608a607207 */ /* 0x000fe20000000000 */
[----:B------:R-:W4:Y:S01]  /*220c0*/  SHFL.IDX PT, R61, R61, R75, 0x1c1f ;  /* 0x001c1f4b3d3d7589 */ /* 0x000f2200000e0000 */
[----:B0-----:R-:W-:Y:S02]  /*220d0*/  SEL R69, R70, R147, P0 ;  /* 0x0000009346457207 */ /* 0x001fe40000000000 */
[----:B------:R-:W-:Y:S01]  /*220e0*/  SEL R88, R137, R88, P0 ;  /* 0x0000005889587207 */ /* 0x000fe20000000000 */
[----:B------:R-:W0:Y:S01]  /*220f0*/  SHFL.IDX PT, R56, R73, R75, 0x1c1f ;  /* 0x001c1f4b49387589 */ /* 0x000e2200000e0000 */
[----:B------:R-:W-:-:S02]  /*22100*/  SEL R100, R63, R100, P0 ;  /* 0x000000643f647207 */ /* 0x000fc40000000000 */
[----:B------:R-:W-:Y:S01]  /*22110*/  SEL R107, R142, R107, P0 ;  /* 0x0000006b8e6b7207 */ /* 0x000fe20000000000 */
[----:B------:R-:W-:Y:S01]  /*22120*/  SHFL.IDX PT, R93, R93, R36, 0x1c1f ;  /* 0x001c1f245d5d7589 */ /* 0x000fe200000e0000 */
[----:B-1----:R-:W-:Y:S02]  /*22130*/  SEL R81, R82, R43, P0 ;  /* 0x0000002b52517207 */ /* 0x002fe40000000000 */
[----:B------:R-:W-:Y:S01]  /*22140*/  SEL R105, R141, R105, P0 ;  /* 0x000000698d697207 */ /* 0x000fe20000000000 */
[----:B------:R-:W-:Y:S01]  /*22150*/  SHFL.IDX PT, R45, R45, R36, 0x1c1f ;  /* 0x001c1f242d2d7589 */ /* 0x000fe200000e0000 */
[----:B---3--:R-:W-:Y:S02]  /*22160*/  SEL R79, R80, R46, P0 ;  /* 0x0000002e504f7207 */ /* 0x008fe40000000000 */
[----:B------:R-:W-:Y:S01]  /*22170*/  SEL R115, R62, R115, P0 ;  /* 0x000000733e737207 */ /* 0x000fe20000000000 */
[----:B------:R-:W-:Y:S01]  /*22180*/  SHFL.IDX PT, R50, R50, R36, 0x1c1f ;  /* 0x001c1f2432327589 */ /* 0x000fe200000e0000 */
[----:B------:R-:W-:-:S02]  /*22190*/  SEL R130, R131, R57, P0 ;  /* 0x0000003983827207 */ /* 0x000fc40000000000 */
[----:B------:R-:W-:Y:S01]  /*221a0*/  SEL R119, R12, R119, P0 ;  /* 0x000000770c777207 */ /* 0x000fe20000000000 */
[----:B------:R-:W-:Y:S01]  /*221b0*/  SHFL.IDX PT, R47, R47, R36, 0x1c1f ;  /* 0x001c1f242f2f7589 */ /* 0x000fe200000e0000 */
[----:B--2---:R-:W-:Y:S02]  /*221c0*/  SEL R83, R129, R58, P0 ;  /* 0x0000003a81537207 */ /* 0x004fe40000000000 */
[----:B------:R-:W-:Y:S01]  /*221d0*/  SEL R126, R95, R126, P0 ;  /* 0x0000007e5f7e7207 */ /* 0x000fe20000000000 */
[----:B------:R1:W2:Y:S01]  /*221e0*/  SHFL.IDX PT, R146, R53, R75, 0x1c1f ;  /* 0x001c1f4b35927589 */ /* 0x0002a200000e0000 */
[----:B----4-:R-:W-:Y:S02]  /*221f0*/  SEL R134, R135, R61, P0 ;  /* 0x0000003d87867207 */ /* 0x010fe40000000000 */
[----:B------:R-:W-:Y:S01]  /*22200*/  SEL R124, R92, R124, P0 ;  /* 0x0000007c5c7c7207 */ /* 0x000fe20000000000 */
[----:B------:R-:W3:Y:S01]  /*22210*/  SHFL.IDX PT, R39, R39, R75, 0x1c1f ;  /* 0x001c1f4b27277589 */ /* 0x000ee200000e0000 */
[----:B0-----:R-:W-:-:S02]  /*22220*/  SEL R132, R133, R56, P0 ;  /* 0x0000003885847207 */ /* 0x001fc40000000000 */
[----:B------:R-:W-:Y:S01]  /*22230*/  SEL R70, R147, R70, P0 ;  /* 0x0000004693467207 */ /* 0x000fe20000000000 */
[----:B------:R-:W0:Y:S01]  /*22240*/  SHFL.IDX PT, R40, R40, R75, 0x1c1f ;  /* 0x001c1f4b28287589 */ /* 0x000e2200000e0000 */
[----:B------:R-:W-:Y:S02]  /*22250*/  SEL R82, R43, R82, P0 ;  /* 0x000000522b527207 */ /* 0x000fe40000000000 */
[----:B-1----:R-:W-:Y:S01]  /*22260*/  SEL R53, R144, R127, P0 ;  /* 0x0000007f90357207 */ /* 0x002fe20000000000 */
[----:B------:R-:W1:Y:S01]  /*22270*/  SHFL.IDX PT, R41, R41, R75, 0x1c1f ;  /* 0x001c1f4b29297589 */ /* 0x000e6200000e0000 */
[----:B------:R-:W-:Y:S02]  /*22280*/  SEL R127, R128, R94, P0 ;  /* 0x0000005e807f7207 */ /* 0x000fe40000000000 */
[----:B------:R-:W-:Y:S01]  /*22290*/  SEL R128, R94, R128, P0 ;  /* 0x000000805e807207 */ /* 0x000fe20000000000 */
[----:B------:R-:W4:Y:S01]  /*222a0*/  SHFL.IDX PT, R42, R42, R75, 0x1c1f ;  /* 0x001c1f4b2a2a7589 */ /* 0x000f2200000e0000 */
[----:B------:R-:W-:-:S02]  /*222b0*/  SEL R80, R46, R80, P0 ;  /* 0x000000502e507207 */ /* 0x000fc40000000000 */
[----:B------:R-:W-:Y:S01]  /*222c0*/  SEL R131, R57, R131, P0 ;  /* 0x0000008339837207 */ /* 0x000fe20000000000 */
[----:B------:R1:W4:Y:S01]  /*222d0*/  SHFL.IDX PT, R44, R77, R36, 0x1c1f ;  /* 0x001c1f244d2c7589 */ /* 0x00032200000e0000 */
[----:B------:R-:W-:Y:S02]  /*222e0*/  SEL R129, R58, R129, P0 ;  /* 0x000000813a817207 */ /* 0x000fe40000000000 */
[----:B------:R-:W-:Y:S01]  /*222f0*/  SEL R135, R61, R135, P0 ;  /* 0x000000873d877207 */ /* 0x000fe20000000000 */
[----:B------:R-:W4:Y:S01]  /*22300*/  SHFL.IDX PT, R14, R38, R75, 0x1c1f ;  /* 0x001c1f4b260e7589 */ /* 0x000f2200000e0000 */
[----:B--2---:R-:W-:Y:S02]  /*22310*/  SEL R66, R93, R146, P0 ;  /* 0x000000925d427207 */ /* 0x004fe40000000000 */
[----:B------:R-:W-:Y:S01]  /*22320*/  SEL R67, R146, R93, P0 ;  /* 0x0000005d92437207 */ /* 0x000fe20000000000 */
[----:B------:R4:W2:Y:S01]  /*22330*/  SHFL.IDX PT, R36, R76, R75, 0x1c1f ;  /* 0x001c1f4b4c247589 */ /* 0x0008a200000e0000 */
[----:B---3--:R-:W-:-:S02]  /*22340*/  SEL R73, R45, R39, P0 ;  /* 0x000000272d497207 */ /* 0x008fc40000000000 */
[----:B------:R-:W-:Y:S02]  /*22350*/  SEL R74, R39, R45, P0 ;  /* 0x0000002d274a7207 */ /* 0x000fe40000000000 */
[----:B0-----:R-:W-:Y:S02]  /*22360*/  SEL R71, R50, R40, P0 ;  /* 0x0000002832477207 */ /* 0x001fe40000000000 */
[----:B------:R-:W-:Y:S02]  /*22370*/  SEL R72, R40, R50, P0 ;  /* 0x0000003228487207 */ /* 0x000fe40000000000 */
[----:B-1----:R-:W-:Y:S02]  /*22380*/  SEL R77, R47, R41, P0 ;  /* 0x000000292f4d7207 */ /* 0x002fe40000000000 */
[----:B------:R-:W-:Y:S02]  /*22390*/  SEL R78, R41, R47, P0 ;  /* 0x0000002f294e7207 */ /* 0x000fe40000000000 */
[----:B----4-:R-:W-:-:S02]  /*223a0*/  SEL R75, R51, R42, P0 ;  /* 0x0000002a334b7207 */ /* 0x010fc40000000000 */
[----:B------:R-:W-:Y:S02]  /*223b0*/  SEL R76, R42, R51, P0 ;  /* 0x000000332a4c7207 */ /* 0x000fe40000000000 */
[----:B------:R-:W-:-:S07]  /*223c0*/  SEL R133, R56, R133, P0 ;  /* 0x0000008538857207 */ /* 0x000fce0000000000 */
.L_x_790:
[----:B------:R-:W3:Y:S04]  /*223d0*/  LDL.LU R137, [R1+0x8] ;  /* 0x0000080001897983 */ /* 0x000ee80000300800 */
[----:B------:R-:W4:Y:S01]  /*223e0*/  LDL.LU R136, [R1+0xc] ;  /* 0x00000c0001887983 */ /* 0x000f220000300800 */
[----:B------:R-:W-:Y:S05]  /*223f0*/  WARPSYNC.ALL ;  /* 0x0000000000007948 */ /* 0x000fea0003800000 */
[----:B--2---:R-:W-:Y:S01]  /*22400*/  SEL R93, R44, R36, P0 ;  /* 0x000000242c5d7207 */ /* 0x004fe20000000000 */
[----:B------:R-:W-:Y:S01]  /*22410*/  ULDC.64 UR4, c[0x0][0xc00] ;  /* 0x0003000000047ab9 */ /* 0x000fe20000000a00 */
[----:B------:R-:W-:Y:S01]  /*22420*/  SEL R95, R36, R44, P0 ;  /* 0x0000002c245f7207 */ /* 0x000fe20000000000 */
[----:B------:R-:W-:Y:S01]  /*22430*/  ULDC.64 UR6, c[0x0][0xc08] ;  /* 0x0003020000067ab9 */ /* 0x000fe20000000a00 */
[----:B------:R-:W-:-:S02]  /*22440*/  F2FP.BF16.F32.PACK_AB R40, R0, R3 ;  /* 0x000000030028723e */ /* 0x000fc400000010ff */
[----:B------:R-:W-:Y:S02]  /*22450*/  F2FP.BF16.F32.PACK_AB R41, R30, R32 ;  /* 0x000000201e29723e */ /* 0x000fe400000010ff */
[----:B------:R-:W-:Y:S02]  /*22460*/  F2FP.BF16.F32.PACK_AB R42, R2, R4 ;  /* 0x00000004022a723e */ /* 0x000fe400000010ff */
[----:B------:R-:W-:Y:S01]  /*22470*/  F2FP.BF16.F32.PACK_AB R43, R31, R33 ;  /* 0x000000211f2b723e */ /* 0x000fe200000010ff */
[----:B------:R-:W-:Y:S01]  /*22480*/  BAR.SYNC.DEFER_BLOCKING 0x1, 0x100 ;  /* 0x0044000000007b1d */ /* 0x000fe20000010000 */
[----:B------:R-:W-:Y:S02]  /*22490*/  F2FP.BF16.F32.PACK_AB R44, R5, R7 ;  /* 0x00000007052c723e */ /* 0x000fe400000010ff */
[----:B------:R-:W-:Y:S02]  /*224a0*/  F2FP.BF16.F32.PACK_AB R45, R34, R52 ;  /* 0x00000034222d723e */ /* 0x000fe400000010ff */
[----:B------:R-:W-:-:S02]  /*224b0*/  F2FP.BF16.F32.PACK_AB R46, R6, R8 ;  /* 0x00000008062e723e */ /* 0x000fc400000010ff */
[----:B------:R-:W-:Y:S02]  /*224c0*/  F2FP.BF16.F32.PACK_AB R47, R35, R53 ;  /* 0x00000035232f723e */ /* 0x000fe400000010ff */
[----:B------:R-:W-:Y:S02]  /*224d0*/  F2FP.BF16.F32.PACK_AB R48, R9, R85 ;  /* 0x000000550930723e */ /* 0x000fe400000010ff */
[----:B------:R-:W-:Y:S02]  /*224e0*/  F2FP.BF16.F32.PACK_AB R49, R54, R64 ;  /* 0x000000403631723e */ /* 0x000fe400000010ff */
[----:B------:R-:W-:Y:S02]  /*224f0*/  F2FP.BF16.F32.PACK_AB R50, R84, R86 ;  /* 0x000000565432723e */ /* 0x000fe400000010ff */
[----:B------:R-:W-:Y:S02]  /*22500*/  F2FP.BF16.F32.PACK_AB R51, R55, R65 ;  /* 0x000000413733723e */ /* 0x000fe400000010ff */
[----:B------:R-:W-:-:S02]  /*22510*/  SEL R92, R37, R14, P0 ;  /* 0x0000000e255c7207 */ /* 0x000fc40000000000 */
[----:B------:R-:W-:Y:S02]  /*22520*/  SEL R94, R14, R37, P0 ;  /* 0x000000250e5e7207 */ /* 0x000fe40000000000 */
[----:B------:R-:W-:Y:S02]  /*22530*/  F2FP.BF16.F32.PACK_AB R12, R87, R89 ;  /* 0x00000059570c723e */ /* 0x000fe400000010ff */
[----:B------:R-:W-:Y:S01]  /*22540*/  F2FP.BF16.F32.PACK_AB R13, R66, R68 ;  /* 0x00000044420d723e */ /* 0x000fe200000010ff */
[----:B------:R0:W-:Y:S01]  /*22550*/  STSM.16.M88.4 [R155], R40 ;  /* 0x000000289b007844 */ /* 0x0001e20000000200 */
[----:B------:R-:W-:Y:S02]  /*22560*/  F2FP.BF16.F32.PACK_AB R14, R88, R96 ;  /* 0x00000060580e723e */ /* 0x000fe400000010ff */
[----:B------:R-:W-:Y:S01]  /*22570*/  F2FP.BF16.F32.PACK_AB R15, R67, R122 ;  /* 0x0000007a430f723e */ /* 0x000fe200000010ff */
[----:B------:R1:W-:Y:S01]  /*22580*/  STSM.16.M88.4 [R153], R44 ;  /* 0x0000002c99007844 */ /* 0x0003e20000000200 */
[----:B------:R-:W-:-:S02]  /*22590*/  F2FP.BF16.F32.PACK_AB R36, R97, R99 ;  /* 0x000000636124723e */ /* 0x000fc400000010ff */
[----:B------:R-:W-:Y:S01]  /*225a0*/  F2FP.BF16.F32.PACK_AB R37, R123, R125 ;  /* 0x0000007d7b25723e */ /* 0x000fe200000010ff */
[----:B------:R2:W-:Y:S01]  /*225b0*/  STSM.16.M88.4 [R154], R48 ;  /* 0x000000309a007844 */ /* 0x0005e20000000200 */
[----:B------:R-:W-:Y:S02]  /*225c0*/  F2FP.BF16.F32.PACK_AB R38, R98, R100 ;  /* 0x000000646226723e */ /* 0x000fe400000010ff */
[----:B------:R-:W-:Y:S01]  /*225d0*/  F2FP.BF16.F32.PACK_AB R39, R124, R126 ;  /* 0x0000007e7c27723e */ /* 0x000fe200000010ff */
[----:B------:R2:W-:Y:S01]  /*225e0*/  STSM.16.M88.4 [R156], R12 ;  /* 0x0000000c9c007844 */ /* 0x0005e20000000200 */
[----:B------:R-:W-:Y:S02]  /*225f0*/  F2FP.BF16.F32.PACK_AB R56, R29, R106 ;  /* 0x0000006a1d38723e */ /* 0x000fe400000010ff */
[----:B------:R-:W-:Y:S01]  /*22600*/  F2FP.BF16.F32.PACK_AB R57, R79, R81 ;  /* 0x000000514f39723e */ /* 0x000fe200000010ff */
[----:B------:R2:W-:Y:S01]  /*22610*/  STSM.16.M88.4 [R157], R36 ;  /* 0x000000249d007844 */ /* 0x0005e20000000200 */
[----:B0-----:R-:W-:-:S02]  /*22620*/  F2FP.BF16.F32.PACK_AB R40, R101, R103 ;  /* 0x000000676528723e */ /* 0x001fc400000010ff */
[----:B------:R-:W-:Y:S02]  /*22630*/  F2FP.BF16.F32.PACK_AB R41, R127, R69 ;  /* 0x000000457f29723e */ /* 0x000fe400000010ff */
[----:B------:R-:W-:Y:S02]  /*22640*/  F2FP.BF16.F32.PACK_AB R42, R102, R104 ;  /* 0x00000068662a723e */ /* 0x000fe400000010ff */
[----:B------:R-:W-:Y:S02]  /*22650*/  F2FP.BF16.F32.PACK_AB R43, R128, R70 ;  /* 0x00000046802b723e */ /* 0x000fe400000010ff */
[----:B-1----:R-:W-:Y:S02]  /*22660*/  F2FP.BF16.F32.PACK_AB R44, R10, R21 ;  /* 0x000000150a2c723e */ /* 0x002fe400000010ff */
[----:B------:R-:W-:Y:S01]  /*22670*/  F2FP.BF16.F32.PACK_AB R45, R71, R73 ;  /* 0x00000049472d723e */ /* 0x000fe200000010ff */
[----:B------:R3:W-:Y:S01]  /*22680*/  STSM.16.M88.4 [R158], R40 ;  /* 0x000000289e007844 */ /* 0x0007e20000000200 */
[----:B------:R-:W-:-:S02]  /*22690*/  F2FP.BF16.F32.PACK_AB R46, R20, R24 ;  /* 0x00000018142e723e */ /* 0x000fc400000010ff */
[----:B------:R-:W-:Y:S02]  /*226a0*/  F2FP.BF16.F32.PACK_AB R47, R72, R74 ;  /* 0x0000004a482f723e */ /* 0x000fe400000010ff */
[----:B--2---:R-:W-:Y:S02]  /*226b0*/  F2FP.BF16.F32.PACK_AB R48, R25, R27 ;  /* 0x0000001b1930723e */ /* 0x004fe400000010ff */
[----:B------:R-:W-:Y:S01]  /*226c0*/  F2FP.BF16.F32.PACK_AB R49, R75, R77 ;  /* 0x0000004d4b31723e */ /* 0x000fe200000010ff */
[----:B------:R-:W-:Y:S01]  /*226d0*/  STSM.16.M88.4 [R159], R44 ;  /* 0x0000002c9f007844 */ /* 0x000fe20000000200 */
[----:B------:R-:W-:Y:S02]  /*226e0*/  F2FP.BF16.F32.PACK_AB R50, R26, R28 ;  /* 0x0000001c1a32723e */ /* 0x000fe400000010ff */
[----:B------:R-:W-:Y:S02]  /*226f0*/  F2FP.BF16.F32.PACK_AB R51, R76, R78 ;  /* 0x0000004e4c33723e */ /* 0x000fe400000010ff */
[----:B------:R-:W-:-:S02]  /*22700*/  F2FP.BF16.F32.PACK_AB R58, R105, R107 ;  /* 0x0000006b693a723e */ /* 0x000fc400000010ff */
[----:B------:R-:W-:Y:S01]  /*22710*/  F2FP.BF16.F32.PACK_AB R59, R80, R82 ;  /* 0x00000052503b723e */ /* 0x000fe200000010ff */
[----:B------:R-:W-:Y:S01]  /*22720*/  STSM.16.M88.4 [R160], R48 ;  /* 0x00000030a0007844 */ /* 0x000fe20000000200 */
[----:B------:R-:W-:Y:S02]  /*22730*/  F2FP.BF16.F32.PACK_AB R60, R108, R110 ;  /* 0x0000006e6c3c723e */ /* 0x000fe400000010ff */
        /* <DEDUP_REMOVED lines=8> */
[----:B------:R-:W-:Y:S02]  /*227c0*/  F2FP.BF16.F32.PACK_AB R15, R133, R135 ;  /* 0x00000087850f723e */ /* 0x000fe400000010ff */
[----:B------:R-:W-:Y:S02]  /*227d0*/  F2FP.BF16.F32.PACK_AB R36, R116, R118 ;  /* 0x000000767424723e */ /* 0x000fe400000010ff */
[----:B------:R-:W-:Y:S01]  /*227e0*/  F2FP.BF16.F32.PACK_AB R38, R117, R119 ;  /* 0x000000777526723e */ /* 0x000fe200000010ff */
[----:B------:R-:W-:Y:S01]  /*227f0*/  STSM.16.M88.4 [R163], R12 ;  /* 0x0000000ca3007844 */ /* 0x000fe20000000200 */
[----:B------:R-:W-:-:S02]  /*22800*/  F2FP.BF16.F32.PACK_AB R37, R93, R92 ;  /* 0x0000005c5d25723e */ /* 0x000fc400000010ff */
[----:B------:R-:W-:Y:S02]  /*22810*/  F2FP.BF16.F32.PACK_AB R39, R95, R94 ;  /* 0x0000005e5f27723e */ /* 0x000fe400000010ff */
[----:B------:R-:W-:-:S03]  /*22820*/  ISETP.NE.U32.AND P0, PT, RZ, UR4, PT ;  /* 0x00000004ff007c0c */ /* 0x000fc6000bf05070 */
[----:B------:R0:W-:Y:S01]  /*22830*/  STSM.16.M88.4 [R164], R36 ;  /* 0x00000024a4007844 */ /* 0x0001e20000000200 */
[----:B------:R-:W-:Y:S01]  /*22840*/  BAR.SYNC.DEFER_BLOCKING 0x1, 0x100 ;  /* 0x0044000000007b1d */ /* 0x000fe20000010000 */
[----:B------:R-:W-:Y:S02]  /*22850*/  ISETP.NE.AND.EX P0, PT, RZ, UR5, PT, P0 ;  /* 0x00000005ff007c0c */ /* 0x000fe4000bf05300 */
[----:B---3--:R-:W-:-:S04]  /*22860*/  IADD3 R40, P1, R137, UR4, RZ ;  /* 0x0000000489287c10 */ /* 0x008fc8000ff3e0ff */
[----:B----4-:R-:W-:-:S07]  /*22870*/  IADD3.X R41, R136, UR5, RZ, P1, !PT ;  /* 0x0000000588297c10 */ /* 0x010fce0008ffe4ff */
[----:B------:R-:W5:Y:S01]  /*22880*/  @P0 LDG.E R11, desc[UR54][R40.64] ;  /* 0x00000036280b0981 */ /* 0x000f62000c1e1900 */
[----:B------:R-:W-:-:S04]  /*22890*/  ISETP.NE.U32.AND P3, PT, RZ, UR6, PT ;  /* 0x00000006ff007c0c */ /* 0x000fc8000bf65070 */
[----:B------:R-:W-:Y:S01]  /*228a0*/  ISETP.NE.AND.EX P3, PT, RZ, UR7, PT, P3 ;  /* 0x00000007ff007c0c */ /* 0x000fe2000bf65330 */
[----:B0-----:R-:W-:Y:S01]  /*228b0*/  IMAD.MOV.U32 R38, RZ, RZ, 0x9b8 ;  /* 0x000009b8ff267424 */ /* 0x001fe200078e00ff */
[----:B------:R-:W-:-:S04]  /*228c0*/  ISETP.GT.AND P2, PT, R165, 0x1, PT ;  /* 0x00000001a500780c */ /* 0x000fc80003f44270 */
[----:B------:R-:W-:-:S07]  /*228d0*/  SEL R38, R38, 0x978, P2 ;  /* 0x0000097826267807 */ /* 0x000fce0001000000 */
[----:B------:R-:W-:Y:S01]  /*228e0*/  @P3 IADD3 R12, P1, R137, UR6, RZ ;  /* 0x00000006890c3c10 */ /* 0x000fe2000ff3e0ff */
[----:B------:R-:W-:Y:S01]  /*228f0*/  ULDC UR6, c[0x0][0xa88] ;  /* 0x0002a20000067ab9 */ /* 0x000fe20000000800 */
[----:B------:R0:W1:Y:S01]  /*22900*/  LDC.64 R14, c[0x0][R38+0x218] ;  /* 0x00008600260e7b82 */ /* 0x0000620000000a00 */
[----:B------:R-:W-:Y:S02]  /*22910*/  MOV R44, UR6 ;  /* 0x00000006002c7c02 */ /* 0x000fe40008000f00 */
[----:B------:R-:W-:-:S05]  /*22920*/  @P3 IADD3.X R13, R136, UR7, RZ, P1, !PT ;  /* 0x00000007880d3c10 */ /* 0x000fca0008ffe4ff */
[----:B------:R2:W5:Y:S01]  /*22930*/  @P3 LDG.E R44, desc[UR54][R12.64] ;  /* 0x000000360c2c3981 */ /* 0x000562000c1e1900 */
[----:B------:R0:W3:Y:S08]  /*22940*/  LDC.64 R36, c[0x0][R38+0x228] ;  /* 0x00008a0026247b82 */ /* 0x0000f00000000a00 */
[----:B------:R-:W4:Y:S08]  /*22950*/  LDC R137, c[0x0][0xbe8] ;  /* 0x0002fa00ff897b82 */ /* 0x000f300000000800 */
[----:B--2---:R0:W2:Y:S01]  /*22960*/  LDC.64 R12, c[0x0][R38+0x220] ;  /* 0x00008800260c7b82 */ /* 0x0040a20000000a00 */
[----:B----4-:R-:W-:Y:S01]  /*22970*/  ISETP.NE.AND P1, PT, R137, 0x1, PT ;  /* 0x000000018900780c */ /* 0x010fe20003f25270 */
[----:B01-3--:R-:W-:-:S12]  /*22980*/  @P3 BRA `(.L_x_502) ;  /* 0x0000000000103947 */ /* 0x00bfd80003800000 */
[----:B------:R-:W-:Y:S05]  /*22990*/  @!P0 BRA `(.L_x_502) ;  /* 0x00000000000c8947 */ /* 0x000fea0003800000 */
[----:B------:R-:W3:Y:S04]  /*229a0*/  LDG.E R39, desc[UR54][R40.64] ;  /* 0x0000003628277981 */ /* 0x000ee8000c1e1900 */
[----:B-----5:R-:W3:Y:S02]  /*229b0*/  LDG.E R44, desc[UR54][R40.64+0x4] ;  /* 0x00000436282c7981 */ /* 0x020ee4000c1e1900 */
[----:B---3--:R-:W-:-:S07]  /*229c0*/  IMAD.IADD R44, R44, 0x1, -R39 ;  /* 0x000000012c2c7824 */ /* 0x008fce00078e0a27 */
.L_x_502:
[----:B------:R-:W3:Y:S01]  /*229d0*/  LDL.LU R43, [R1+0x14] ;  /* 0x00001400012b7983 */ /* 0x000ee20000300800 */
[----:B------:R-:W0:Y:S03]  /*229e0*/  LDC.64 R38, c[0x0][R38+0x210] ;  /* 0x0000840026267b82 */ /* 0x000e260000000a00 */
[----:B------:R-:W4:Y:S04]  /*229f0*/  LDL R42, [R1+0xd8] ;  /* 0x0000d800012a7983 */ /* 0x000f280000100800 */
[----:B------:R-:W4:Y:S01]  /*22a00*/  LDL R139, [R1+0x18] ;  /* 0x00001800018b7983 */ /* 0x000f220000100800 */
[----:B------:R-:W-:Y:S01]  /*22a10*/  ISETP.NE.U32.AND P0, PT, RZ, UR4, PT ;  /* 0x00000004ff007c0c */ /* 0x000fe2000bf05070 */
[----:B------:R-:W1:Y:S02]  /*22a20*/  @P1 LDC R49, c[0x0][0xbec] ;  /* 0x0002fb00ff311b82 */ /* 0x000e640000000800 */
[----:B------:R-:W4:Y:S01]  /*22a30*/  LDL R138, [R1+0x24] ;  /* 0x00002400018a7983 */ /* 0x000f220000100800 */
[----:B------:R-:W-:Y:S01]  /*22a40*/  ISETP.NE.AND.EX P0, PT, RZ, UR5, PT, P0 ;  /* 0x00000005ff007c0c */ /* 0x000fe2000bf05300 */
[----:B------:R-:W-:-:S02]  /*22a50*/  IMAD R45, R15, R235, RZ ;  /* 0x000000eb0f2d7224 */ /* 0x000fc400078e02ff */
[----:B------:R-:W4:Y:S01]  /*22a60*/  LDL R48, [R1+0xd4] ;  /* 0x0000d40001307983 */ /* 0x000f220000100800 */
[----:B------:R-:W-:Y:S01]  /*22a70*/  SEL R237, R237, RZ, !P0 ;  /* 0x000000ffeded7207 */ /* 0x000fe20004000000 */
[----:B------:R-:W0:Y:S01]  /*22a80*/  @P1 LDC R51, c[0x0][0xbf0] ;  /* 0x0002fc00ff331b82 */ /* 0x000e220000000800 */
[----:B------:R-:W-:Y:S01]  /*22a90*/  IMAD.WIDE.U32 R14, R14, R235, RZ ;  /* 0x000000eb0e0e7225 */ /* 0x000fe200078e00ff */
[----:B------:R-:W4:Y:S03]  /*22aa0*/  LDL R46, [R1+0x78] ;  /* 0x00007800012e7983 */ /* 0x000f260000100800 */
[----:B--2---:R-:W-:-:S03]  /*22ab0*/  IMAD R13, R13, R237, RZ ;  /* 0x000000ed0d0d7224 */ /* 0x004fc600078e02ff */
[----:B------:R-:W2:Y:S01]  /*22ac0*/  LDC.64 R40, c[0x0][0xba8] ;  /* 0x0002ea00ff287b82 */ /* 0x000ea20000000a00 */
[----:B------:R-:W-:Y:S01]  /*22ad0*/  IMAD.IADD R15, R15, 0x1, R45 ;  /* 0x000000010f0f7824 */ /* 0x000fe200078e022d */
[----:B-----5:R-:W-:-:S06]  /*22ae0*/  SHF.R.S32.HI R136, RZ, 0x1f, R11 ;  /* 0x0000001fff887819 */ /* 0x020fcc000001140b */
[----:B--2---:R-:W2:Y:S08]  /*22af0*/  @!P2 LDC R40, c[0x0][0xb50] ;  /* 0x0002d400ff28ab82 */ /* 0x004eb00000000800 */
[----:B------:R-:W2:Y:S01]  /*22b00*/  @!P2 LDC R41, c[0x0][0xb54] ;  /* 0x0002d500ff29ab82 */ /* 0x000ea20000000800 */
[----:B---3--:R-:W-:-:S05]  /*22b10*/  SEL R43, R43, RZ, !P0 ;  /* 0x000000ff2b2b7207 */ /* 0x008fca0004000000 */
[C---:B------:R-:W-:Y:S02]  /*22b20*/  IMAD R47, R12.reuse, R43, R13 ;  /* 0x0000002b0c2f7224 */ /* 0x040fe400078e020d */
[----:B------:R-:W-:-:S04]  /*22b30*/  IMAD.WIDE.U32 R12, R12, R237, RZ ;  /* 0x000000ed0c0c7225 */ /* 0x000fc800078e00ff */
[----:B----4-:R-:W-:Y:S01]  /*22b40*/  IMAD R42, R139, 0x80, R42 ;  /* 0x000000808b2a7824 */ /* 0x010fe200078e022a */
[----:B------:R-:W-:-:S03]  /*22b50*/  IADD3 R14, P0, P3, R12, R14, R11 ;  /* 0x0000000e0c0e7210 */ /* 0x000fc60007b1e00b */
[----:B-1----:R-:W-:Y:S01]  /*22b60*/  @P1 IMAD.HI.U32 R12, R42, R49, RZ ;  /* 0x000000312a0c1227 */ /* 0x002fe200078e00ff */
[----:B------:R-:W-:-:S03]  /*22b70*/  SEL R43, R138, RZ, P2 ;  /* 0x000000ff8a2b7207 */ /* 0x000fc60001000000 */
[----:B------:R-:W-:Y:S01]  /*22b80*/  IMAD.IADD R47, R13, 0x1, R47 ;  /* 0x000000010d2f7824 */ /* 0x000fe200078e022f */
[----:B------:R-:W-:Y:S02]  /*22b90*/  MOV R13, R42 ;  /* 0x0000002a000d7202 */ /* 0x000fe40000000f00 */
[----:B0-----:R-:W-:Y:S01]  /*22ba0*/  @P1 SHF.R.U32.HI R13, RZ, R51, R12 ;  /* 0x00000033ff0d1219 */ /* 0x001fe2000001160c */
[-C--:B------:R-:W-:Y:S02]  /*22bb0*/  IMAD R45, R37, R43.reuse, RZ ;  /* 0x0000002b252d7224 */ /* 0x080fe400078e02ff */
[----:B------:R-:W-:Y:S01]  /*22bc0*/  IMAD.WIDE.U32 R36, R36, R43, RZ ;  /* 0x0000002b24247225 */ /* 0x000fe200078e00ff */
[----:B------:R-:W-:-:S03]  /*22bd0*/  IADD3.X R15, R47, R15, R136, P0, P3 ;  /* 0x0000000f2f0f7210 */ /* 0x000fc600007e6488 */
[----:B------:R-:W-:Y:S01]  /*22be0*/  IMAD.MOV R43, RZ, RZ, -R13 ;  /* 0x000000ffff2b7224 */ /* 0x000fe200078e0a0d */
[----:B------:R-:W-:Y:S01]  /*22bf0*/  IADD3 R36, P0, P3, R13, R14, R36 ;  /* 0x0000000e0d247210 */ /* 0x000fe20007b1e024 */
[----:B------:R-:W-:Y:S01]  /*22c00*/  IMAD.IADD R45, R37, 0x1, R45 ;  /* 0x00000001252d7824 */ /* 0x000fe200078e022d */
[----:B------:R-:W-:Y:S01]  /*22c10*/  SHF.R.S32.HI R12, RZ, 0x1f, R13 ;  /* 0x0000001fff0c7819 */ /* 0x000fe2000001140d */
[----:B------:R-:W-:-:S03]  /*22c20*/  IMAD R13, R137, R43, R42 ;  /* 0x0000002b890d7224 */ /* 0x000fc600078e022a */
[----:B------:R-:W-:Y:S01]  /*22c30*/  IADD3.X R37, R12, R15, R45, P0, P3 ;  /* 0x0000000f0c257210 */ /* 0x000fe200007e642d */
[-C--:B------:R-:W-:Y:S01]  /*22c40*/  IMAD R12, R39, R13.reuse, RZ ;  /* 0x0000000d270c7224 */ /* 0x080fe200078e02ff */
[----:B------:R-:W-:Y:S01]  /*22c50*/  SHF.R.S32.HI R15, RZ, 0x1f, R13 ;  /* 0x0000001fff0f7819 */ /* 0x000fe2000001140d */
[----:B------:R-:W-:-:S04]  /*22c60*/  IMAD.WIDE.U32 R36, R38, R13, R36 ;  /* 0x0000000d26247225 */ /* 0x000fc800078e0024 */
[----:B------:R-:W-:Y:S01]  /*22c70*/  IMAD R15, R38, R15, R12 ;  /* 0x0000000f260f7224 */ /* 0x000fe200078e020c */
[----:B--2---:R-:W-:-:S03]  /*22c80*/  LEA R40, P0, R36, R40, 0x2 ;  /* 0x0000002824287211 */ /* 0x004fc600078010ff */
[----:B------:R-:W-:-:S05]  /*22c90*/  IMAD.IADD R12, R37, 0x1, R15 ;  /* 0x00000001250c7824 */ /* 0x000fca00078e020f */
[----:B------:R-:W-:Y:S01]  /*22ca0*/  LEA.HI.X R41, R36, R41, R12, 0x2, P0 ;  /* 0x0000002924297211 */ /* 0x000fe200000f140c */
[----:B------:R-:W-:Y:S01]  /*22cb0*/  SHFL.IDX PT, R14, R40, 0x1, 0x1c1f ;  /* 0x003c1f00280e7f89 */ /* 0x000fe200000e0000 */
[----:B------:R-:W-:-:S03]  /*22cc0*/  IMAD R37, R139, 0x80, R48 ;  /* 0x000000808b257824 */ /* 0x000fc600078e0230 */
[----:B------:R-:W-:Y:S04]  /*22cd0*/  SHFL.IDX PT, R12, R40, RZ, 0x1c1f ;  /* 0x001c1fff280c7589 */ /* 0x000fe800000e0000 */
[----:B------:R-:W0:Y:S04]  /*22ce0*/  SHFL.IDX PT, R13, R41, RZ, 0x1c1f ;  /* 0x001c1fff290d7589 */ /* 0x000e2800000e0000 */
[----:B------:R-:W1:Y:S01]  /*22cf0*/  SHFL.IDX PT, R15, R41, 0x1, 0x1c1f ;  /* 0x003c1f00290f7f89 */ /* 0x000e6200000e0000 */
[----:B------:R-:W-:Y:S01]  /*22d00*/  IMAD R38, R44, R137, RZ ;  /* 0x000000892c267224 */ /* 0x000fe200078e02ff */
[----:B------:R-:W-:Y:S01]  /*22d10*/  LOP3.LUT P0, RZ, R46, 0x3, RZ, 0xc0, !PT ;  /* 0x000000032eff7812 */ /* 0x000fe2000780c0ff */
[----:B------:R-:W-:-:S03]  /*22d20*/  VIADD R39, R37, 0x8 ;  /* 0x0000000825277836 */ /* 0x000fc60000000000 */
[-C--:B------:R-:W-:Y:S02]  /*22d30*/  ISETP.GE.OR P3, PT, R37, R38.reuse, P0 ;  /* 0x000000262500720c */ /* 0x080fe40000766670 */
[----:B------:R-:W-:-:S11]  /*22d40*/  ISETP.GE.OR P0, PT, R39, R38, P0 ;  /* 0x000000262700720c */ /* 0x000fd60000706670 */
[----:B0-----:R0:W-:Y:S04]  /*22d50*/  @!P3 ST.E desc[UR54][R12.64], R120 ;  /* 0x000000780c00b985 */ /* 0x0011e8000c101936 */
[----:B-1----:R0:W-:Y:S01]  /*22d60*/  @!P0 ST.E desc[UR54][R14.64], R121 ;  /* 0x000000790e008985 */ /* 0x0021e2000c101936 */
[----:B------:R-:W-:Y:S05]  /*22d70*/  @P2 BRA `(.L_x_503) ;  /* 0x0000000c006c2947 */ /* 0x000fea0003800000 */
[----:B------:R-:W-:Y:S01]  /*22d80*/  IADD3 R0, R166, -0x80, RZ ;  /* 0xffffff80a6007810 */ /* 0x000fe20007ffe0ff */
[----:B0-----:R-:W0:Y:S01]  /*22d90*/  @P1 LDC R15, c[0x0][0xbec] ;  /* 0x0002fb00ff0f1b82 */ /* 0x001e220000000800 */
[----:B------:R-:W-:Y:S02]  /*22da0*/  ULDC.64 UR4, c[0x0][0xaa0] ;  /* 0x0002a80000047ab9 */ /* 0x000fe40000000a00 */
[----:B------:R-:W-:-:S04]  /*22db0*/  SHF.R.S32.HI R3, RZ, 0x1f, R0 ;  /* 0x0000001fff037819 */ /* 0x000fc80000011400 */
[----:B------:R-:W-:Y:S01]  /*22dc0*/  LEA.HI R3, R3, R0, RZ, 0x3 ;  /* 0x0000000003037211 */ /* 0x000fe200078f18ff */
[----:B------:R-:W1:Y:S03]  /*22dd0*/  @P1 LDC R21, c[0x0][0xbf0] ;  /* 0x0002fc00ff151b82 */ /* 0x000e660000000800 */
[----:B------:R-:W-:Y:S02]  /*22de0*/  LOP3.LUT R5, R3, 0xfffffff8, RZ, 0xc0, !PT ;  /* 0xfffffff803057812 */ /* 0x000fe400078ec0ff */
[----:B------:R-:W-:-:S03]  /*22df0*/  SHF.R.S32.HI R8, RZ, 0x3, R3 ;  /* 0x00000003ff087819 */ /* 0x000fc60000011403 */
[----:B------:R-:W-:-:S04]  /*22e00*/  IMAD.IADD R37, R0, 0x1, -R5 ;  /* 0x0000000100257824 */ /* 0x000fc800078e0a05 */
[----:B------:R-:W-:-:S04]  /*22e10*/  IMAD.SHL.U32 R9, R37, 0x8, RZ ;  /* 0x0000000825097824 */ /* 0x000fc800078e00ff */
[----:B------:R-:W-:-:S04]  /*22e20*/  IMAD R3, R8, 0x40, R9 ;  /* 0x0000004008037824 */ /* 0x000fc800078e0209 */
[----:B------:R-:W-:-:S03]  /*22e30*/  IMAD.WIDE R90, R3, 0x2, R90 ;  /* 0x00000002035a7825 */ /* 0x000fc600078e025a */
[C---:B------:R-:W-:Y:S02]  /*22e40*/  IADD3 R25, P3, R90.reuse, 0x1000, RZ ;  /* 0x000010005a197810 */ /* 0x040fe40007f7e0ff */
[C---:B------:R-:W-:Y:S02]  /*22e50*/  IADD3 R29, P4, R90.reuse, 0x2000, RZ ;  /* 0x000020005a1d7810 */ /* 0x040fe40007f9e0ff */
[----:B------:R-:W-:Y:S02]  /*22e60*/  LOP3.LUT R24, R25, 0x380, RZ, 0xc0, !PT ;  /* 0x0000038019187812 */ /* 0x000fe400078ec0ff */
[----:B------:R-:W-:Y:S02]  /*22e70*/  IADD3 R33, P5, R90, 0x3000, RZ ;  /* 0x000030005a217810 */ /* 0x000fe40007fbe0ff */
[----:B------:R-:W-:Y:S02]  /*22e80*/  SHF.R.U64 R24, R24, 0x3, RZ ;  /* 0x0000000318187819 */ /* 0x000fe400000012ff */
[----:B------:R-:W-:-:S02]  /*22e90*/  IADD3 R41, P0, R90, 0x4000, RZ ;  /* 0x000040005a297810 */ /* 0x000fc40007f1e0ff */
[----:B------:R-:W-:Y:S01]  /*22ea0*/  LOP3.LUT R24, R24, R25, RZ, 0x3c, !PT ;  /* 0x0000001918187212 */ /* 0x000fe200078e3cff */
[----:B------:R-:W-:Y:S01]  /*22eb0*/  IMAD.X R25, RZ, RZ, R91, P3 ;  /* 0x000000ffff197224 */ /* 0x000fe200018e065b */
[C---:B------:R-:W-:Y:S02]  /*22ec0*/  IADD3 R49, P3, R90.reuse, 0x6000, RZ ;  /* 0x000060005a317810 */ /* 0x040fe40007f7e0ff */
[----:B------:R-:W-:Y:S02]  /*22ed0*/  IADD3 R45, P2, R90, 0x5000, RZ ;  /* 0x000050005a2d7810 */ /* 0x000fe40007f5e0ff */
[----:B------:R-:W-:Y:S01]  /*22ee0*/  LOP3.LUT R48, R49, 0x380, RZ, 0xc0, !PT ;  /* 0x0000038031307812 */ /* 0x000fe200078ec0ff */
[----:B------:R-:W-:Y:S01]  /*22ef0*/  IMAD R136, R136, UR4, RZ ;  /* 0x0000000488887c24 */ /* 0x000fe2000f8e02ff */
[----:B------:R-:W-:Y:S01]  /*22f00*/  LOP3.LUT R28, R29, 0x380, RZ, 0xc0, !PT ;  /* 0x000003801d1c7812 */ /* 0x000fe200078ec0ff */
[----:B------:R-:W5:Y:S01]  /*22f10*/  LD.E.128 R24, desc[UR54][R24.64] ;  /* 0x0000003618187980 */ /* 0x000f62000c101d00 */
[----:B------:R-:W-:-:S02]  /*22f20*/  SHF.R.U64 R48, R48, 0x3, RZ ;  /* 0x0000000330307819 */ /* 0x000fc400000012ff */
[----:B------:R-:W-:Y:S02]  /*22f30*/  LOP3.LUT R32, R33, 0x380, RZ, 0xc0, !PT ;  /* 0x0000038021207812 */ /* 0x000fe400078ec0ff */
[----:B------:R-:W-:Y:S01]  /*22f40*/  LOP3.LUT R48, R48, R49, RZ, 0x3c, !PT ;  /* 0x0000003130307212 */ /* 0x000fe200078e3cff */
[--C-:B------:R-:W-:Y:S01]  /*22f50*/  IMAD.X R49, RZ, RZ, R91.reuse, P3 ;  /* 0x000000ffff317224 */ /* 0x100fe200018e065b */
[----:B------:R-:W-:Y:S02]  /*22f60*/  IADD3 R3, P3, R90, 0xb000, RZ ;  /* 0x0000b0005a037810 */ /* 0x000fe40007f7e0ff */
[----:B------:R-:W-:Y:S02]  /*22f70*/  LOP3.LUT R40, R41, 0x380, RZ, 0xc0, !PT ;  /* 0x0000038029287812 */ /* 0x000fe400078ec0ff */
[----:B------:R-:W-:Y:S02]  /*22f80*/  LOP3.LUT R0, R3, 0x380, RZ, 0xc0, !PT ;  /* 0x0000038003007812 */ /* 0x000fe400078ec0ff */
[----:B------:R-:W-:Y:S01]  /*22f90*/  LOP3.LUT R44, R45, 0x380, RZ, 0xc0, !PT ;  /* 0x000003802d2c7812 */ /* 0x000fe200078ec0ff */
[----:B------:R-:W-:Y:S01]  /*22fa0*/  IMAD R13, R11, UR5, R136 ;  /* 0x000000050b0d7c24 */ /* 0x000fe2000f8e0288 */
[----:B------:R-:W-:Y:S01]  /*22fb0*/  SHF.R.U64 R0, R0, 0x3, RZ ;  /* 0x0000000300007819 */ /* 0x000fe200000012ff */
[----:B------:R-:W-:Y:S01]  /*22fc0*/  IMAD.X R69, RZ, RZ, R91, P3 ;  /* 0x000000ffff457224 */ /* 0x000fe200018e065b */
[----:B------:R-:W-:Y:S01]  /*22fd0*/  SHF.R.U64 R28, R28, 0x3, RZ ;  /* 0x000000031c1c7819 */ /* 0x000fe200000012ff */
[----:B------:R-:W5:Y:S01]  /*22fe0*/  LD.E.128 R48, desc[UR54][R48.64] ;  /* 0x0000003630307980 */ /* 0x000f62000c101d00 */
[----:B------:R-:W-:-:S02]  /*22ff0*/  SHF.R.U64 R32, R32, 0x3, RZ ;  /* 0x0000000320207819 */ /* 0x000fc400000012ff */
[----:B------:R-:W-:Y:S02]  /*23000*/  SHF.R.U64 R40, R40, 0x3, RZ ;  /* 0x0000000328287819 */ /* 0x000fe400000012ff */
[----:B------:R-:W-:Y:S02]  /*23010*/  SHF.R.U64 R44, R44, 0x3, RZ ;  /* 0x000000032c2c7819 */ /* 0x000fe400000012ff */
[----:B------:R-:W-:Y:S01]  /*23020*/  LOP3.LUT R68, R0, R3, RZ, 0x3c, !PT ;  /* 0x0000000300447212 */ /* 0x000fe200078e3cff */
[----:B------:R-:W-:Y:S01]  /*23030*/  IMAD.WIDE.U32 R2, R11, UR4, RZ ;  /* 0x000000040b027c25 */ /* 0x000fe2000f8e00ff */
[----:B------:R-:W-:Y:S01]  /*23040*/  LOP3.LUT R28, R28, R29, RZ, 0x3c, !PT ;  /* 0x0000001d1c1c7212 */ /* 0x000fe200078e3cff */
[----:B------:R-:W-:Y:S01]  /*23050*/  ULDC.64 UR4, c[0x0][0xae8] ;  /* 0x0002ba0000047ab9 */ /* 0x000fe20000000a00 */
[----:B------:R-:W-:Y:S01]  /*23060*/  LOP3.LUT R32, R32, R33, RZ, 0x3c, !PT ;  /* 0x0000002120207212 */ /* 0x000fe200078e3cff */
[----:B------:R-:W-:Y:S01]  /*23070*/  IMAD R0, R37, 0x20, R8 ;  /* 0x0000002025007824 */ /* 0x000fe200078e0208 */
[----:B------:R-:W-:Y:S01]  /*23080*/  LOP3.LUT R40, R40, R41, RZ, 0x3c, !PT ;  /* 0x0000002928287212 */ /* 0x000fe200078e3cff */
[--C-:B------:R-:W-:Y:S01]  /*23090*/  IMAD.X R29, RZ, RZ, R91.reuse, P4 ;  /* 0x000000ffff1d7224 */ /* 0x100fe200020e065b */
[----:B------:R-:W-:Y:S01]  /*230a0*/  LOP3.LUT R44, R44, R45, RZ, 0x3c, !PT ;  /* 0x0000002d2c2c7212 */ /* 0x000fe200078e3cff */
[--C-:B------:R-:W-:Y:S01]  /*230b0*/  IMAD.X R41, RZ, RZ, R91.reuse, P0 ;  /* 0x000000ffff297224 */ /* 0x100fe200000e065b */
[----:B------:R-:W-:Y:S01]  /*230c0*/  IADD3.X R33, RZ, R91, RZ, P5, !PT ;  /* 0x0000005bff217210 */ /* 0x000fe20002ffe4ff */
[----:B------:R-:W-:Y:S01]  /*230d0*/  IMAD.X R45, RZ, RZ, R91, P2 ;  /* 0x000000ffff2d7224 */ /* 0x000fe200010e065b */
[C---:B------:R-:W-:Y:S01]  /*230e0*/  IADD3 R53, P4, R90.reuse, 0x7000, RZ ;  /* 0x000070005a357810 */ /* 0x040fe20007f9e0ff */
[----:B------:R-:W-:Y:S01]  /*230f0*/  IMAD.IADD R3, R3, 0x1, R13 ;  /* 0x0000000103037824 */ /* 0x000fe200078e020d */
[C---:B------:R-:W-:Y:S01]  /*23100*/  IADD3 R57, P5, R90.reuse, 0x8000, RZ ;  /* 0x000080005a397810 */ /* 0x040fe20007fbe0ff */
[----:B------:R-:W-:Y:S01]  /*23110*/  IMAD R12, R139, 0x80, R0 ;  /* 0x000000808b0c7824 */ /* 0x000fe200078e0200 */
[C---:B------:R-:W-:Y:S01]  /*23120*/  IADD3 R61, P0, R90.reuse, 0x9000, RZ ;  /* 0x000090005a3d7810 */ /* 0x040fe20007f1e0ff */
[----:B------:R-:W5:Y:S01]  /*23130*/  LD.E.128 R28, desc[UR54][R28.64] ;  /* 0x000000361c1c7980 */ /* 0x000f62000c101d00 */
[----:B------:R-:W-:Y:S01]  /*23140*/  IADD3 R65, P2, R90, 0xa000, RZ ;  /* 0x0000a0005a417810 */ /* 0x000fe20007f5e0ff */
[----:B------:R-:W-:Y:S01]  /*23150*/  IMAD.WIDE.U32 R2, R235, UR4, R2 ;  /* 0x00000004eb027c25 */ /* 0x000fe2000f8e0002 */
[----:B------:R-:W-:Y:S01]  /*23160*/  LOP3.LUT R52, R53, 0x380, RZ, 0xc0, !PT ;  /* 0x0000038035347812 */ /* 0x000fe200078ec0ff */
[----:B------:R-:W5:Y:S01]  /*23170*/  LD.E.128 R32, desc[UR54][R32.64] ;  /* 0x0000003620207980 */ /* 0x000f62000c101d00 */
[----:B------:R-:W-:-:S02]  /*23180*/  LOP3.LUT R56, R57, 0x380, RZ, 0xc0, !PT ;  /* 0x0000038039387812 */ /* 0x000fc400078ec0ff */
[----:B------:R-:W-:Y:S01]  /*23190*/  LOP3.LUT R60, R61, 0x380, RZ, 0xc0, !PT ;  /* 0x000003803d3c7812 */ /* 0x000fe200078ec0ff */
[----:B------:R-:W5:Y:S01]  /*231a0*/  LD.E.128 R40, desc[UR54][R40.64] ;  /* 0x0000003628287980 */ /* 0x000f62000c101d00 */
[----:B------:R-:W-:Y:S01]  /*231b0*/  LOP3.LUT R64, R65, 0x380, RZ, 0xc0, !PT ;  /* 0x0000038041407812 */ /* 0x000fe200078ec0ff */
[----:B0-----:R-:W-:Y:S01]  /*231c0*/  @P1 IMAD.HI.U32 R0, R12, R15, RZ ;  /* 0x0000000f0c001227 */ /* 0x001fe200078e00ff */
[----:B------:R-:W-:Y:S01]  /*231d0*/  LOP3.LUT R5, R90, 0x380, RZ, 0xc0, !PT ;  /* 0x000003805a057812 */ /* 0x000fe200078ec0ff */
[----:B------:R-:W5:Y:S01]  /*231e0*/  LD.E.128 R44, desc[UR54][R44.64] ;  /* 0x000000362c2c7980 */ /* 0x000f62000c101d00 */
[----:B------:R-:W-:Y:S01]  /*231f0*/  SHF.R.S32.HI R10, RZ, 0x1f, R237 ;  /* 0x0000001fff0a7819 */ /* 0x000fe200000114ed */
[----:B------:R-:W-:Y:S01]  /*23200*/  IMAD R3, R235, UR5, R3 ;  /* 0x00000005eb037c24 */ /* 0x000fe2000f8e0203 */
[----:B------:R-:W-:Y:S01]  /*23210*/  SHF.R.U64 R52, R52, 0x3, RZ ;  /* 0x0000000334347819 */ /* 0x000fe200000012ff */
[----:B------:R-:W-:Y:S01]  /*23220*/  ULDC.64 UR4, c[0x0][0xaf0] ;  /* 0x0002bc0000047ab9 */ /* 0x000fe20000000a00 */
[----:B------:R-:W-:Y:S01]  /*23230*/  SHF.R.U64 R56, R56, 0x3, RZ ;  /* 0x0000000338387819 */ /* 0x000fe200000012ff */
[----:B------:R-:W5:Y:S01]  /*23240*/  LD.E.128 R68, desc[UR54][R68.64] ;  /* 0x0000003644447980 */ /* 0x000f62000c101d00 */
[----:B------:R-:W-:-:S02]  /*23250*/  SHF.R.U64 R60, R60, 0x3, RZ ;  /* 0x000000033c3c7819 */ /* 0x000fc400000012ff */
[----:B------:R-:W-:Y:S01]  /*23260*/  SHF.R.U64 R64, R64, 0x3, RZ ;  /* 0x0000000340407819 */ /* 0x000fe200000012ff */
[----:B------:R-:W-:Y:S01]  /*23270*/  IMAD R10, R10, UR4, RZ ;  /* 0x000000040a0a7c24 */ /* 0x000fe2000f8e02ff */
[----:B------:R-:W-:Y:S02]  /*23280*/  SHF.R.U64 R5, R5, 0x3, RZ ;  /* 0x0000000305057819 */ /* 0x000fe400000012ff */
[----:B------:R-:W-:Y:S02]  /*23290*/  MOV R11, R12 ;  /* 0x0000000c000b7202 */ /* 0x000fe40000000f00 */
[----:B-1----:R-:W-:Y:S02]  /*232a0*/  @P1 SHF.R.U32.HI R11, RZ, R21, R0 ;  /* 0x00000015ff0b1219 */ /* 0x002fe40000011600 */
[----:B------:R-:W-:Y:S01]  /*232b0*/  LOP3.LUT R52, R52, R53, RZ, 0x3c, !PT ;  /* 0x0000003534347212 */ /* 0x000fe200078e3cff */
[--C-:B------:R-:W-:Y:S01]  /*232c0*/  IMAD.X R53, RZ, RZ, R91.reuse, P4 ;  /* 0x000000ffff357224 */ /* 0x100fe200020e065b */
[----:B------:R-:W-:Y:S01]  /*232d0*/  LOP3.LUT R56, R56, R57, RZ, 0x3c, !PT ;  /* 0x0000003938387212 */ /* 0x000fe200078e3cff */
[----:B------:R-:W-:Y:S01]  /*232e0*/  IMAD.X R57, RZ, RZ, R91, P5 ;  /* 0x000000ffff397224 */ /* 0x000fe200028e065b */
[----:B------:R-:W-:-:S02]  /*232f0*/  LOP3.LUT R60, R60, R61, RZ, 0x3c, !PT ;  /* 0x0000003d3c3c7212 */ /* 0x000fc400078e3cff */
[----:B------:R-:W-:Y:S01]  /*23300*/  LOP3.LUT R64, R64, R65, RZ, 0x3c, !PT ;  /* 0x0000004140407212 */ /* 0x000fe200078e3cff */
[----:B------:R-:W-:Y:S01]  /*23310*/  IMAD.X R65, RZ, RZ, R91, P2 ;  /* 0x000000ffff417224 */ /* 0x000fe200010e065b */
[----:B------:R-:W-:Y:S01]  /*23320*/  IADD3.X R61, RZ, R91, RZ, P0, !PT ;  /* 0x0000005bff3d7210 */ /* 0x000fe200007fe4ff */
[----:B------:R-:W-:Y:S01]  /*23330*/  IMAD R13, R237, UR5, R10 ;  /* 0x00000005ed0d7c24 */ /* 0x000fe2000f8e020a */
[----:B------:R-:W-:Y:S01]  /*23340*/  LOP3.LUT R90, R5, R90, RZ, 0x3c, !PT ;  /* 0x0000005a055a7212 */ /* 0x000fe200078e3cff */
[--C-:B------:R-:W-:Y:S01]  /*23350*/  IMAD.MOV R10, RZ, RZ, -R11.reuse ;  /* 0x000000ffff0a7224 */ /* 0x100fe200078e0a0b */
[----:B------:R-:W-:Y:S01]  /*23360*/  SHF.R.S32.HI R0, RZ, 0x1f, R11 ;  /* 0x0000001fff007819 */ /* 0x000fe2000001140b */
[----:B------:R-:W-:Y:S01]  /*23370*/  IMAD.WIDE.U32 R2, R237, UR4, R2 ;  /* 0x00000004ed027c25 */ /* 0x000fe2000f8e0002 */
[----:B------:R-:W5:Y:S01]  /*23380*/  LD.E.128 R52, desc[UR54][R52.64] ;  /* 0x0000003634347980 */ /* 0x000f62000c101d00 */
[----:B------:R-:W-:Y:S02]  /*23390*/  ULDC.64 UR4, c[0x0][0xae0] ;  /* 0x0002b80000047ab9 */ /* 0x000fe40000000a00 */
[----:B------:R-:W-:Y:S01]  /*233a0*/  IMAD R137, R137, R10, R12 ;  /* 0x0000000a89897224 */ /* 0x000fe200078e020c */
[----:B------:R0:W5:Y:S01]  /*233b0*/  LD.E.128 R4, desc[UR54][R90.64] ;  /* 0x000000365a047980 */ /* 0x000162000c101d00 */
[----:B------:R-:W-:-:S03]  /*233c0*/  IMAD.IADD R3, R3, 0x1, R13 ;  /* 0x0000000103037824 */ /* 0x000fc600078e020d */
[----:B------:R-:W5:Y:S04]  /*233d0*/  LD.E.128 R56, desc[UR54][R56.64] ;  /* 0x0000003638387980 */ /* 0x000f68000c101d00 */
[----:B------:R-:W5:Y:S04]  /*233e0*/  LD.E.128 R60, desc[UR54][R60.64] ;  /* 0x000000363c3c7980 */ /* 0x000f68000c101d00 */
[----:B------:R-:W5:Y:S01]  /*233f0*/  LD.E.128 R64, desc[UR54][R64.64] ;  /* 0x0000003640407980 */ /* 0x000f62000c101d00 */
[----:B------:R-:W-:Y:S01]  /*23400*/  IMAD R0, R0, UR4, RZ ;  /* 0x0000000400007c24 */ /* 0x000fe2000f8e02ff */
[----:B------:R-:W-:Y:S01]  /*23410*/  @!PT LDS RZ, [RZ] ;  /* 0x00000000fffff984 */ /* 0x000fe20000000800 */
[----:B------:R-:W-:Y:S01]  /*23420*/  @!PT LDS RZ, [RZ] ;  /* 0x00000000fffff984 */ /* 0x000fe20000000800 */
[----:B------:R-:W-:Y:S01]  /*23430*/  @!PT LDS RZ, [RZ] ;  /* 0x00000000fffff984 */ /* 0x000fe20000000800 */
[----:B------:R-:W-:Y:S01]  /*23440*/  @!PT LDS RZ, [RZ] ;  /* 0x00000000fffff984 */ /* 0x000fe20000000800 */
[----:B------:R1:W-:Y:S06]  /*23450*/  MEMBAR.ALL.CTA ;  /* 0x0000000000007992 */ /* 0x0003ec0000008000 */
[----:B-1----:R-:W1:Y:S01]  /*23460*/  FENCE.VIEW.ASYNC.S ;  /* 0x00000000000073c6 */ /* 0x002e620000000000 */
[----:B------:R-:W-:Y:S01]  /*23470*/  SHF.R.S32.HI R10, RZ, 0x1f, R137 ;  /* 0x0000001fff0a7819 */ /* 0x000fe20000011489 */
[----:B------:R-:W-:-:S04]  /*23480*/  IMAD.WIDE.U32 R2, R11, UR4, R2 ;  /* 0x000000040b027c25 */ /* 0x000fc8000f8e0002 */
[----:B------:R-:W-:Y:S01]  /*23490*/  IMAD R11, R11, UR5, R0 ;  /* 0x000000050b0b7c24 */ /* 0x000fe2000f8e0200 */
[----:B------:R-:W-:Y:S02]  /*234a0*/  ULDC.64 UR4, c[0x0][0xad8] ;  /* 0x0002b60000047ab9 */ /* 0x000fe40000000a00 */
[----:B------:R-:W-:Y:S02]  /*234b0*/  IMAD R10, R10, UR4, RZ ;  /* 0x000000040a0a7c24 */ /* 0x000fe4000f8e02ff */
[----:B------:R-:W-:Y:S02]  /*234c0*/  IMAD.IADD R3, R3, 0x1, R11 ;  /* 0x0000000103037824 */ /* 0x000fe400078e020b */
[C---:B------:R-:W-:Y:S02]  /*234d0*/  IMAD R13, R137.reuse, UR5, R10 ;  /* 0x00000005890d7c24 */ /* 0x040fe4000f8e020a */
[----:B------:R-:W-:Y:S02]  /*234e0*/  VIADD R0, R16, 0x33420 ;  /* 0x0003342010007836 */ /* 0x000fe40000000000 */
[----:B------:R-:W-:Y:S01]  /*234f0*/  IMAD.WIDE.U32 R10, R137, UR4, R2 ;  /* 0x00000004890a7c25 */ /* 0x000fe2000f8e0002 */
[----:B------:R-:W-:-:S02]  /*23500*/  ULDC.64 UR4, c[0x0][0xa80] ;  /* 0x0002a00000047ab9 */ /* 0x000fc40000000a00 */
[----:B------:R-:W-:Y:S01]  /*23510*/  PRMT R0, RZ, 0x654, R0 ;  /* 0x00000654ff007816 */ /* 0x000fe20000000000 */
[----:B------:R-:W-:Y:S01]  /*23520*/  IMAD.IADD R3, R11, 0x1, R13 ;  /* 0x000000010b037824 */ /* 0x000fe200078e020d */
[C---:B------:R-:W-:Y:S01]  /*23530*/  LEA R2, P0, R10.reuse, UR4, 0x1 ;  /* 0x000000040a027c11 */ /* 0x040fe2000f8008ff */
[C---:B------:R-:W-:Y:S01]  /*23540*/  VIADD R37, R9.reuse, 0x40 ;  /* 0x0000004009257836 */ /* 0x040fe20000000000 */
[----:B------:R-:W-:Y:S01]  /*23550*/  UMOV UR4, 0xffffffff ;  /* 0xffffffff00047882 */ /* 0x000fe20000000000 */
[----:B------:R-:W-:Y:S01]  /*23560*/  IADD3 R39, R9, 0x80, RZ ;  /* 0x0000008009277810 */ /* 0x000fe20007ffe0ff */
[----:B-1----:R0:W-:Y:S01]  /*23570*/  SYNCS.ARRIVE.TRANS64.RED.A1T0 RZ, [R0+URZ], RZ ;  /* 0x000000ff00ff79a7 */ /* 0x0021e2000810043f */
[----:B------:R-:W-:Y:S02]  /*23580*/  LEA.HI.X R3, R10, UR5, R3, 0x1, P0 ;  /* 0x000000050a037c11 */ /* 0x000fe400080f0c03 */
[----:B------:R-:W-:Y:S02]  /*23590*/  SHF.R.S32.HI R20, RZ, 0x1f, R9 ;  /* 0x0000001fff147819 */ /* 0x000fe40000011409 */
[----:B------:R-:W-:-:S02]  /*235a0*/  SHF.R.S32.HI R36, RZ, 0x1f, R39 ;  /* 0x0000001fff247819 */ /* 0x000fc40000011427 */
[----:B------:R-:W-:Y:S01]  /*235b0*/  SHF.R.S32.HI R72, RZ, 0x1f, R37 ;  /* 0x0000001fff487819 */ /* 0x000fe20000011425 */
[----:B0-----:R-:W-:Y:S06]  /*235c0*/  BRA.DIV UR4, `(.L_x_504) ;  /* 0x000000de046c7947 */ /* 0x001fec000b800000 */
[----:B------:R0:W1:Y:S04]  /*235d0*/  SHFL.IDX PT, R0, R3, RZ, 0x181f ;  /* 0x00181fff03007589 */ /* 0x00006800000e0000 */
[----:B------:R0:W2:Y:S02]  /*235e0*/  SHFL.IDX PT, R14, R2, RZ, 0x181f ;  /* 0x00181fff020e7589 */ /* 0x0000a400000e0000 */
.L_x_793:
[----:B------:R-:W-:Y:S01]  /*235f0*/  IMAD R21, R139, 0x80, R8 ;  /* 0x000000808b157824 */ /* 0x000fe200078e0208 */
[----:B------:R-:W-:Y:S04]  /*23600*/  BSSY B1, `(.L_x_505) ;  /* 0x0000010000017945 */ /* 0x000fe80003800000 */
[----:B------:R-:W-:-:S13]  /*23610*/  ISETP.GE.AND P0, PT, R21, R38, PT ;  /* 0x000000261500720c */ /* 0x000fda0003f06270 */
[----:B------:R-:W-:Y:S05]  /*23620*/  @P0 BRA `(.L_x_506) ;  /* 0x0000000000340947 */ /* 0x000fea0003800000 */
[----:B------:R-:W-:Y:S02]  /*23630*/  ULDC UR4, c[0x0][0xac8] ;  /* 0x0002b20000047ab9 */ /* 0x000fe40000000800 */
[----:B------:R-:W-:Y:S02]  /*23640*/  ISETP.GE.AND P0, PT, R9, UR4, PT ;  /* 0x0000000409007c0c */ /* 0x000fe4000bf06270 */
[----:B------:R-:W-:Y:S02]  /*23650*/  ISETP.GE.AND P1, PT, R37, UR4, PT ;  /* 0x0000000425007c0c */ /* 0x000fe4000bf26270 */
[----:B------:R-:W-:-:S09]  /*23660*/  ISETP.GE.AND P2, PT, R39, UR4, PT ;  /* 0x0000000427007c0c */ /* 0x000fd2000bf46270 */
[-C--:B--2---:R-:W-:Y:S02]  /*23670*/  @!P0 LEA R10, P3, R9, R14.reuse, 0x1 ;  /* 0x0000000e090a8211 */ /* 0x084fe400078608ff */
[-C--:B------:R-:W-:Y:S02]  /*23680*/  @!P1 LEA R12, P4, R37, R14.reuse, 0x1 ;  /* 0x0000000e250c9211 */ /* 0x080fe400078808ff */
[----:B------:R-:W-:Y:S02]  /*23690*/  @!P2 LEA R14, P5, R39, R14, 0x1 ;  /* 0x0000000e270ea211 */ /* 0x000fe400078a08ff */
[-C--:B-1----:R-:W-:Y:S02]  /*236a0*/  @!P0 LEA.HI.X R11, R9, R0.reuse, R20, 0x1, P3 ;  /* 0x00000000090b8211 */ /* 0x082fe400018f0c14 */
[-C--:B------:R-:W-:Y:S02]  /*236b0*/  @!P1 LEA.HI.X R13, R37, R0.reuse, R72, 0x1, P4 ;  /* 0x00000000250d9211 */ /* 0x080fe400020f0c48 */
[----:B------:R-:W-:Y:S01]  /*236c0*/  @!P2 LEA.HI.X R15, R39, R0, R36, 0x1, P5 ;  /* 0x00000000270fa211 */ /* 0x000fe200028f0c24 */
[----:B-----5:R3:W-:Y:S04]  /*236d0*/  @!P0 ST.E.128 desc[UR54][R10.64], R4 ;  /* 0x000000040a008985 */ /* 0x0207e8000c101d36 */
[----:B------:R3:W-:Y:S04]  /*236e0*/  @!P1 ST.E.128 desc[UR54][R12.64], R40 ;  /* 0x000000280c009985 */ /* 0x0007e8000c101d36 */
[----:B------:R3:W-:Y:S02]  /*236f0*/  @!P2 ST.E.128 desc[UR54][R14.64], R56 ;  /* 0x000000380e00a985 */ /* 0x0007e4000c101d36 */
.L_x_506:
[----:B------:R-:W-:Y:S05]  /*23700*/  BSYNC B1 ;  /* 0x0000000000017941 */ /* 0x000fea0003800000 */
.L_x_505:
[----:B------:R-:W-:-:S03]  /*23710*/  UMOV UR4, 0xffffffff ;  /* 0xffffffff00047882 */ /* 0x000fc60000000000 */
[----:B------:R-:W-:Y:S05]  /*23720*/  BRA.DIV UR4, `(.L_x_507) ;  /* 0x000000de04487947 */ /* 0x000fea000b800000 */
[----:B-1----:R1:W4:Y:S04]  /*23730*/  SHFL.IDX PT, R0, R3, 0x1, 0x181f ;  /* 0x00381f0003007f89 */ /* 0x00232800000e0000 */
[----:B--23--:R1:W2:Y:S02]  /*23740*/  SHFL.IDX PT, R14, R2, 0x1, 0x181f ;  /* 0x00381f00020e7f89 */ /* 0x00c2a400000e0000 */
.L_x_797:
[----:B-----5:R-:W-:Y:S01]  /*23750*/  VIADD R5, R21, 0x20 ;  /* 0x0000002015057836 */ /* 0x020fe20000000000 */
        /* <DEDUP_REMOVED lines=16> */
.L_x_509:
[----:B------:R-:W-:Y:S05]  /*23860*/  BSYNC B1 ;  /* 0x0000000000017941 */ /* 0x000fea0003800000 */
.L_x_508:
[----:B------:R-:W-:-:S03]  /*23870*/  UMOV UR4, 0xffffffff ;  /* 0xffffffff00047882 */ /* 0x000fc60000000000 */
[----:B------:R-:W-:Y:S05]  /*23880*/  BRA.DIV UR4, `(.L_x_510) ;  /* 0x000000de04387947 */ /* 0x000fea000b800000 */
[----:B----4-:R4:W0:Y:S04]  /*23890*/  SHFL.IDX PT, R0, R3, 0x2, 0x181f ;  /* 0x00581f0003007f89 */ /* 0x01082800000e0000 */
[----:B--23--:R4:W2:Y:S02]  /*238a0*/  SHFL.IDX PT, R14, R2, 0x2, 0x181f ;  /* 0x00581f00020e7f89 */ /* 0x00c8a400000e0000 */
.L_x_801:
[----:B------:R-:W-:Y:S01]  /*238b0*/  VIADD R5, R21, 0x40 ;  /* 0x0000004015057836 */ /* 0x000fe20000000000 */
        /* <DEDUP_REMOVED lines=16> */
.L_x_512:
[----:B------:R-:W-:Y:S05]  /*239c0*/  BSYNC B1 ;  /* 0x0000000000017941 */ /* 0x000fea0003800000 */
.L_x_511:
[----:B------:R-:W-:-:S03]  /*239d0*/  UMOV UR4, 0xffffffff ;  /* 0xffffffff00047882 */ /* 0x000fc60000000000 */
[----:B------:R-:W-:Y:S05]  /*239e0*/  BRA.DIV UR4, `(.L_x_513) ;  /* 0x000000de04287947 */ /* 0x000fea000b800000 */
[----:B0-----:R0:W0:Y:S04]  /*239f0*/  SHFL.IDX PT, R0, R3, 0x3, 0x181f ;  /* 0x00781f0003007f89 */ /* 0x00102800000e0000 */
[----:B--23--:R2:W3:Y:S02]  /*23a00*/  SHFL.IDX PT, R14, R2, 0x3, 0x181f ;  /* 0x00781f00020e7f89 */ /* 0x00c4e400000e0000 */
.L_x_805:
[----:B01--4-:R-:W-:-:S05]  /*23a10*/  VIADD R3, R21, 0x60 ;  /* 0x0000006015037836 */ /* 0x013fca0000000000 */
[----:B------:R-:W-:-:S13]  /*23a20*/  ISETP.GE.AND P0, PT, R3, R38, PT ;  /* 0x000000260300720c */ /* 0x000fda0003f06270 */
[----:B------:R-:W-:Y:S05]  /*23a30*/  @P0 BRA `(.L_x_514) ;  /* 0x0000002800c00947 */ /* 0x000fea0003800000 */
[----:B------:R-:W-:Y:S02]  /*23a40*/  ULDC UR4, c[0x0][0xac8] ;  /* 0x0002b20000047ab9 */ /* 0x000fe40000000800 */
[----:B------:R-:W-:Y:S02]  /*23a50*/  ISETP.GE.AND P2, PT, R9, UR4, PT ;  /* 0x0000000409007c0c */ /* 0x000fe4000bf46270 */
[----:B------:R-:W-:-:S11]  /*23a60*/  ISETP.GE.AND P3, PT, R37, UR4, PT ;  /* 0x0000000425007c0c */ /* 0x000fd6000bf66270 */
[-C--:B--23--:R-:W-:Y:S02]  /*23a70*/  @!P2 LEA R2, P0, R9, R14.reuse, 0x1 ;  /* 0x0000000e0902a211 */ /* 0x08cfe400078008ff */
[----:B------:R-:W-:Y:S02]  /*23a80*/  @!P3 LEA R4, P1, R37, R14, 0x1 ;  /* 0x0000000e2504b211 */ /* 0x000fe400078208ff */
[-C--:B------:R-:W-:Y:S02]  /*23a90*/  @!P2 LEA.HI.X R3, R9, R0.reuse, R20, 0x1, P0 ;  /* 0x000000000903a211 */ /* 0x080fe400000f0c14 */
[----:B------:R-:W-:Y:S02]  /*23aa0*/  @!P3 LEA.HI.X R5, R37, R0, R72, 0x1, P1 ;  /* 0x000000002505b211 */ /* 0x000fe400008f0c48 */
[----:B------:R-:W-:Y:S01]  /*23ab0*/  ISETP.GE.AND P0, PT, R39, UR4, PT ;  /* 0x0000000427007c0c */ /* 0x000fe2000bf06270 */
[----:B------:R4:W-:Y:S04]  /*23ac0*/  @!P2 ST.E.128 desc[UR54][R2.64], R32 ;  /* 0x000000200200a985 */ /* 0x0009e8000c101d36 */
[----:B------:R4:W-:Y:S08]  /*23ad0*/  @!P3 ST.E.128 desc[UR54][R4.64], R52 ;  /* 0x000000340400b985 */ /* 0x0009f0000c101d36 */
[----:B------:R-:W-:Y:S05]  /*23ae0*/  @P0 BRA `(.L_x_514) ;  /* 0x0000002800940947 */ /* 0x000fea0003800000 */
[----:B------:R-:W-:-:S04]  /*23af0*/  LEA R14, P0, R39, R14, 0x1 ;  /* 0x0000000e270e7211 */ /* 0x000fc800078008ff */
[----:B------:R-:W-:-:S05]  /*23b00*/  LEA.HI.X R15, R39, R0, R36, 0x1, P0 ;  /* 0x00000000270f7211 */ /* 0x000fca00000f0c24 */
[----:B------:R0:W-:Y:S01]  /*23b10*/  ST.E.128 desc[UR54][R14.64], R68 ;  /* 0x000000440e007985 */ /* 0x0001e2000c101d36 */
[----:B------:R-:W-:Y:S05]  /*23b20*/  BRA `(.L_x_514) ;  /* 0x0000002800847947 */ /* 0x000fea0003800000 */
.L_x_503:
[----:B------:R-:W-:Y:S01]  /*23b30*/  ULDC.64 UR4, c[0x0][0xb08] ;  /* 0x0002c20000047ab9 */ /* 0x000fe20000000a00 */
[----:B------:R-:W1:Y:S01]  /*23b40*/  @P1 LDC R41, c[0x0][0xbec] ;  /* 0x0002fb00ff291b82 */ /* 0x000e620000000800 */
[----:B------:R-:W-:Y:S01]  /*23b50*/  IMAD R136, R136, UR4, RZ ;  /* 0x0000000488887c24 */ /* 0x000fe2000f8e02ff */
[----:B0-----:R-:W-:Y:S01]  /*23b60*/  SHF.R.S32.HI R14, RZ, 0x1f, R237 ;  /* 0x0000001fff0e7819 */ /* 0x001fe200000114ed */
[----:B------:R-:W-:-:S04]  /*23b70*/  IMAD.WIDE.U32 R12, R11, UR4, RZ ;  /* 0x000000040b0c7c25 */ /* 0x000fc8000f8e00ff */
[----:B------:R-:W-:Y:S01]  /*23b80*/  IMAD R11, R11, UR5, R136 ;  /* 0x000000050b0b7c24 */ /* 0x000fe2000f8e0288 */
[----:B------:R-:W0:Y:S01]  /*23b90*/  @P1 LDC R36, c[0x0][0xbf0] ;  /* 0x0002fc00ff241b82 */ /* 0x000e220000000800 */
[----:B------:R-:W-:-:S03]  /*23ba0*/  ULDC.64 UR4, c[0x0][0xb38] ;  /* 0x0002ce0000047ab9 */ /* 0x000fc60000000a00 */
[----:B------:R-:W-:Y:S01]  /*23bb0*/  IADD3 R13, R13, R11, RZ ;  /* 0x0000000b0d0d7210 */ /* 0x000fe20007ffe0ff */
[----:B------:R-:W-:Y:S02]  /*23bc0*/  IMAD.MOV.U32 R11, RZ, RZ, R42 ;  /* 0x000000ffff0b7224 */ /* 0x000fe400078e002a */
[----:B------:R-:W-:-:S04]  /*23bd0*/  IMAD.WIDE.U32 R12, R235, UR4, R12 ;  /* 0x00000004eb0c7c25 */ /* 0x000fc8000f8e000c */
[----:B------:R-:W-:Y:S01]  /*23be0*/  IMAD R13, R235, UR5, R13 ;  /* 0x00000005eb0d7c24 */ /* 0x000fe2000f8e020d */
[----:B------:R-:W-:Y:S02]  /*23bf0*/  ULDC.64 UR4, c[0x0][0xb40] ;  /* 0x0002d00000047ab9 */ /* 0x000fe40000000a00 */
[----:B------:R-:W-:Y:S02]  /*23c00*/  IMAD R14, R14, UR4, RZ ;  /* 0x000000040e0e7c24 */ /* 0x000fe4000f8e02ff */
[----:B------:R-:W-:-:S04]  /*23c10*/  IMAD.WIDE.U32 R12, R237, UR4, R12 ;  /* 0x00000004ed0c7c25 */ /* 0x000fc8000f8e000c */
[----:B------:R-:W-:Y:S01]  /*23c20*/  IMAD R15, R237, UR5, R14 ;  /* 0x00000005ed0f7c24 */ /* 0x000fe2000f8e020e */
[----:B------:R-:W-:Y:S01]  /*23c30*/  ULDC.64 UR4, c[0x0][0xb48] ;  /* 0x0002d20000047ab9 */ /* 0x000fe20000000a00 */
[----:B-1----:R-:W-:-:S04]  /*23c40*/  @P1 IMAD.HI.U32 R41, R42, R41, RZ ;  /* 0x000000292a291227 */ /* 0x002fc800078e00ff */
[----:B------:R-:W-:Y:S01]  /*23c50*/  IMAD.IADD R13, R13, 0x1, R15 ;  /* 0x000000010d0d7824 */ /* 0x000fe200078e020f */
[----:B0-----:R-:W-:Y:S01]  /*23c60*/  @P1 SHF.R.U32.HI R11, RZ, R36, R41 ;  /* 0x00000024ff0b1219 */ /* 0x001fe20000011629 */
[----:B------:R-:W-:Y:S02]  /*23c70*/  VIADD R36, R16, 0x33420 ;  /* 0x0003342010247836 */ /* 0x000fe40000000000 */
[C---:B------:R-:W-:Y:S01]  /*23c80*/  IMAD.WIDE.U32 R12, R138.reuse, UR4, R12 ;  /* 0x000000048a0c7c25 */ /* 0x040fe2000f8e000c */
[--C-:B------:R-:W-:Y:S02]  /*23c90*/  SHF.R.S32.HI R14, RZ, 0x1f, R11.reuse ;  /* 0x0000001fff0e7819 */ /* 0x100fe4000001140b */
[----:B------:R-:W-:Y:S01]  /*23ca0*/  PRMT R36, RZ, 0x654, R36 ;  /* 0x00000654ff247816 */ /* 0x000fe20000000024 */
[----:B------:R-:W-:Y:S02]  /*23cb0*/  IMAD.MOV R15, RZ, RZ, -R11 ;  /* 0x000000ffff0f7224 */ /* 0x000fe400078e0a0b */
[----:B------:R-:W-:Y:S01]  /*23cc0*/  IMAD R13, R138, UR5, R13 ;  /* 0x000000058a0d7c24 */ /* 0x000fe2000f8e020d */
[----:B------:R-:W-:Y:S01]  /*23cd0*/  ULDC.64 UR4, c[0x0][0xb30] ;  /* 0x0002cc0000047ab9 */ /* 0x000fe20000000a00 */
[----:B------:R-:W-:Y:S01]  /*23ce0*/  IMAD R137, R137, R15, R42 ;  /* 0x0000000f89897224 */ /* 0x000fe200078e022a */
[----:B------:R0:W-:Y:S01]  /*23cf0*/  SYNCS.ARRIVE.TRANS64.RED.A1T0 RZ, [R36+URZ], RZ ;  /* 0x000000ff24ff79a7 */ /* 0x0001e2000810043f */
[----:B------:R-:W-:-:S02]  /*23d00*/  IMAD R14, R14, UR4, RZ ;  /* 0x000000040e0e7c24 */ /* 0x000fc4000f8e02ff */
[----:B------:R-:W-:-:S04]  /*23d10*/  IMAD.WIDE.U32 R12, R11, UR4, R12 ;  /* 0x000000040b0c7c25 */ /* 0x000fc8000f8e000c */
[----:B------:R-:W-:Y:S01]  /*23d20*/  IMAD R15, R11, UR5, R14 ;  /* 0x000000050b0f7c24 */ /* 0x000fe2000f8e020e */
[----:B------:R-:W-:Y:S01]  /*23d30*/  SHF.R.S32.HI R11, RZ, 0x1f, R137 ;  /* 0x0000001fff0b7819 */ /* 0x000fe20000011489 */
[----:B------:R-:W-:Y:S02]  /*23d40*/  ULDC.64 UR4, c[0x0][0xb28] ;  /* 0x0002ca0000047ab9 */ /* 0x000fe40000000a00 */
[----:B------:R-:W-:Y:S02]  /*23d50*/  IMAD.IADD R13, R13, 0x1, R15 ;  /* 0x000000010d0d7824 */ /* 0x000fe400078e020f */
[----:B------:R-:W-:Y:S02]  /*23d60*/  IMAD R14, R11, UR4, RZ ;  /* 0x000000040b0e7c24 */ /* 0x000fe4000f8e02ff */
[----:B------:R-:W-:-:S04]  /*23d70*/  IMAD.WIDE.U32 R12, R137, UR4, R12 ;  /* 0x00000004890c7c25 */ /* 0x000fc8000f8e000c */
[----:B------:R-:W-:Y:S01]  /*23d80*/  IMAD R11, R137, UR5, R14 ;  /* 0x00000005890b7c24 */ /* 0x000fe2000f8e020e */
[----:B------:R-:W-:Y:S02]  /*23d90*/  ULDC.64 UR4, c[0x0][0xb00] ;  /* 0x0002c00000047ab9 */ /* 0x000fe40000000a00 */
[----:B------:R-:W-:Y:S01]  /*23da0*/  LEA R40, P0, R12, UR4, 0x2 ;  /* 0x000000040c287c11 */ /* 0x000fe2000f8010ff */
[----:B------:R-:W-:Y:S01]  /*23db0*/  UMOV UR4, 0xffffffff ;  /* 0xffffffff00047882 */ /* 0x000fe20000000000 */
[----:B------:R-:W-:-:S04]  /*23dc0*/  IADD3 R11, R13, R11, RZ ;  /* 0x0000000b0d0b7210 */ /* 0x000fc80007ffe0ff */
[----:B------:R-:W-:Y:S01]  /*23dd0*/  LEA.HI.X R42, R12, UR5, R11, 0x2, P0 ;  /* 0x000000050c2a7c11 */ /* 0x000fe200080f140b */
[----:B0-----:R-:W-:Y:S06]  /*23de0*/  BRA.DIV UR4, `(.L_x_515) ;  /* 0x000000da04707947 */ /* 0x001fec000b800000 */
[----:B------:R0:W1:Y:S04]  /*23df0*/  SHFL.IDX PT, R41, R42, RZ, 0x1c1f ;  /* 0x001c1fff2a297589 */ /* 0x00006800000e0000 */
[----:B------:R0:W2:Y:S02]  /*23e00*/  SHFL.IDX PT, R43, R40, RZ, 0x1c1f ;  /* 0x001c1fff282b7589 */ /* 0x0000a400000e0000 */
.L_x_808:
[----:B------:R-:W-:Y:S01]  /*23e10*/  ISETP.GE.AND P0, PT, R37, R38, PT ;  /* 0x000000262500720c */ /* 0x000fe20003f06270 */
[----:B------:R-:W-:-:S12]  /*23e20*/  BSSY B1, `(.L_x_516) ;  /* 0x00000c3000017945 */ /* 0x000fd80003800000 */
[----:B------:R-:W-:Y:S05]  /*23e30*/  @P0 BRA `(.L_x_517) ;  /* 0x0000000c00040947 */ /* 0x000fea0003800000 */
[----:B------:R-:W3:Y:S01]  /*23e40*/  LDL R44, [R1] ;  /* 0x00000000012c7983 */ /* 0x000ee20000100800 */
[----:B------:R-:W-:-:S03]  /*23e50*/  ULDC UR4, c[0x0][0xac8] ;  /* 0x0002b20000047ab9 */ /* 0x000fc60000000800 */
[----:B------:R-:W4:Y:S04]  /*23e60*/  LDL R45, [R1+0x74] ;  /* 0x00007400012d7983 */ /* 0x000f280000100800 */
[----:B------:R-:W5:Y:S04]  /*23e70*/  LDL R59, [R1+0x70] ;  /* 0x00007000013b7983 */ /* 0x000f680000100800 */
[----:B------:R-:W2:Y:S04]  /*23e80*/  LDL R61, [R1+0xc4] ;  /* 0x0000c400013d7983 */ /* 0x000ea80000100800 */
        /* <DEDUP_REMOVED lines=10> */
[----:B------:R-:W2:Y:S01]  /*23f30*/  LDL R51, [R1+0xb4] ;  /* 0x0000b40001337983 */ /* 0x000ea20000100800 */
[----:B---3--:R-:W-:-:S02]  /*23f40*/  ISETP.GE.AND P1, PT, R44, UR4, PT ;  /* 0x000000042c007c0c */ /* 0x008fc4000bf26270 */
[----:B----4-:R-:W-:Y:S02]  /*23f50*/  ISETP.GE.AND P0, PT, R45, UR4, PT ;  /* 0x000000042d007c0c */ /* 0x010fe4000bf06270 */
[----:B-----5:R-:W-:-:S09]  /*23f60*/  ISETP.GE.AND P2, PT, R59, UR4, PT ;  /* 0x000000043b007c0c */ /* 0x020fd2000bf46270 */
[----:B--2---:R-:W-:Y:S02]  /*23f70*/  @!P1 IMAD.MOV.U32 R12, RZ, RZ, R43 ;  /* 0x000000ffff0c9224 */ /* 0x004fe400078e002b */
[----:B-1----:R-:W-:Y:S02]  /*23f80*/  @!P1 IMAD.MOV.U32 R13, RZ, RZ, R41 ;  /* 0x000000ffff0d9224 */ /* 0x002fe400078e0029 */
[----:B------:R-:W-:Y:S02]  /*23f90*/  @!P1 IMAD.MOV.U32 R14, RZ, RZ, R3 ;  /* 0x000000ffff0e9224 */ /* 0x000fe400078e0003 */
[----:B------:R-:W-:Y:S01]  /*23fa0*/  @!P1 IMAD.WIDE R12, R44, 0x4, R12 ;  /* 0x000000042c0c9825 */ /* 0x000fe200078e020c */
[----:B------:R-:W-:-:S03]  /*23fb0*/  @!P0 LEA R36, P4, R45, R43, 0x2 ;  /* 0x0000002b2d248211 */ /* 0x000fc600078810ff */
[----:B------:R-:W-:Y:S01]  /*23fc0*/  @!P1 IMAD.MOV.U32 R15, RZ, RZ, R0 ;  /* 0x000000ffff0f9224 */ /* 0x000fe200078e0000 */
[----:B------:R-:W-:Y:S01]  /*23fd0*/  @!P0 LEA.HI.X R37, R45, R41, R61, 0x2, P4 ;  /* 0x000000292d258211 */ /* 0x000fe200020f143d */
[----:B------:R-:W-:Y:S01]  /*23fe0*/  @!P0 IMAD.MOV.U32 R3, RZ, RZ, R2 ;  /* 0x000000ffff038224 */ /* 0x000fe200078e0002 */
[----:B------:R-:W-:Y:S01]  /*23ff0*/  @!P0 MOV R2, R4 ;  /* 0x0000000400028202 */ /* 0x000fe20000000f00 */
[----:B------:R-:W2:Y:S04]  /*24000*/  LDL R45, [R1+0x54] ;  /* 0x00005400012d7983 */ /* 0x000ea80000100800 */
[----:B------:R1:W-:Y:S01]  /*24010*/  @!P1 ST.E.64 desc[UR54][R12.64], R14 ;  /* 0x0000000e0c009985 */ /* 0x0003e2000c101b36 */
[----:B------:R-:W-:Y:S02]  /*24020*/  ISETP.GE.AND P1, PT, R11, UR4, PT ;  /* 0x000000040b007c0c */ /* 0x000fe4000bf26270 */
[----:B------:R-:W-:Y:S01]  /*24030*/  ISETP.GE.AND P3, PT, R57, UR4, PT ;  /* 0x0000000439007c0c */ /* 0x000fe2000bf66270 */
[----:B------:R3:W-:Y:S04]  /*24040*/  @!P0 ST.E.64 desc[UR54][R36.64], R2 ;  /* 0x0000000224008985 */ /* 0x0007e8000c101b36 */
[----:B------:R-:W4:Y:S01]  /*24050*/  LDL R0, [R1+0xa8] ;  /* 0x0000a80001007983 */ /* 0x000f220000100800 */
[----:B-1----:R-:W-:-:S03]  /*24060*/  @!P2 LEA R12, P5, R59, R43, 0x2 ;  /* 0x0000002b3b0ca211 */ /* 0x002fc600078a10ff */
[----:B------:R-:W5:Y:S01]  /*24070*/  LDL R14, [R1+0xac] ;  /* 0x0000ac00010e7983 */ /* 0x000f620000100800 */
[----:B------:R-:W-:-:S03]  /*24080*/  @!P2 LEA.HI.X R13, R59, R41, R60, 0x2, P5 ;  /* 0x000000293b0da211 */ /* 0x000fc600028f143c */
[----:B------:R-:W5:Y:S01]  /*24090*/  LDL R15, [R1+0x50] ;  /* 0x00005000010f7983 */ /* 0x000f620000100800 */
[----:B---3--:R-:W-:Y:S02]  /*240a0*/  @!P2 IMAD.MOV.U32 R2, RZ, RZ, R7 ;  /* 0x000000ffff02a224 */ /* 0x008fe400078e0007 */
[----:B------:R-:W-:Y:S01]  /*240b0*/  @!P2 IMAD.MOV.U32 R3, RZ, RZ, R5 ;  /* 0x000000ffff03a224 */ /* 0x000fe200078e0005 */
[----:B------:R-:W3:Y:S04]  /*240c0*/  LDL R36, [R1+0xa0] ;  /* 0x0000a00001247983 */ /* 0x000ee80000100800 */
[----:B------:R1:W-:Y:S01]  /*240d0*/  @!P2 ST.E.64 desc[UR54][R12.64], R2 ;  /* 0x000000020c00a985 */ /* 0x0003e2000c101b36 */
[----:B------:R-:W-:Y:S02]  /*240e0*/  @!P3 IMAD.MOV.U32 R7, RZ, RZ, R6 ;  /* 0x000000ffff07b224 */ /* 0x000fe400078e0006 */
[----:B------:R-:W-:Y:S01]  /*240f0*/  @!P3 IMAD.MOV.U32 R6, RZ, RZ, R8 ;  /* 0x000000ffff06b224 */ /* 0x000fe200078e0008 */
[-C--:B------:R-:W-:Y:S01]  /*24100*/  @!P3 LEA R4, P4, R57, R43.reuse, 0x2 ;  /* 0x0000002b3904b211 */ /* 0x080fe200078810ff */
[----:B------:R-:W3:Y:S04]  /*24110*/  LDL R8, [R1+0xa4] ;  /* 0x0000a40001087983 */ /* 0x000ee80000100800 */
[----:B------:R-:W3:Y:S04]  /*24120*/  LDL R37, [R1+0x3c] ;  /* 0x00003c0001257983 */ /* 0x000ee80000100800 */
[----:B-1----:R-:W3:Y:S01]  /*24130*/  LDL R12, [R1+0x4c] ;  /* 0x00004c00010c7983 */ /* 0x002ee20000100800 */
[----:B------:R-:W-:-:S03]  /*24140*/  @!P1 LEA R2, P5, R11, R43, 0x2 ;  /* 0x0000002b0b029211 */ /* 0x000fc600078a10ff */
[----:B------:R-:W3:Y:S01]  /*24150*/  LDL R13, [R1+0x9c] ;  /* 0x00009c00010d7983 */ /* 0x000ee20000100800 */
[----:B------:R-:W-:-:S03]  /*24160*/  @!P1 LEA.HI.X R3, R11, R41, R56, 0x2, P5 ;  /* 0x000000290b039211 */ /* 0x000fc600028f1438 */
[----:B------:R-:W3:Y:S01]  /*24170*/  LDL R11, [R1+0x48] ;  /* 0x00004800010b7983 */ /* 0x000ee20000100800 */
[----:B------:R-:W-:-:S05]  /*24180*/  @!P3 LEA.HI.X R5, R57, R41, R58, 0x2, P4 ;  /* 0x000000293905b211 */ /* 0x000fca00020f143a */
[----:B------:R1:W-:Y:S02]  /*24190*/  @!P3 ST.E.64 desc[UR54][R4.64], R6 ;  /* 0x000000060400b985 */ /* 0x0003e4000c101b36 */
[----:B-1----:R-:W-:Y:S02]  /*241a0*/  @!P1 MOV R5, R9 ;  /* 0x0000000900059202 */ /* 0x002fe40000000f00 */
[----:B------:R-:W3:Y:S01]  /*241b0*/  LDL R9, [R1+0x98] ;  /* 0x0000980001097983 */ /* 0x000ee20000100800 */
[----:B------:R-:W-:Y:S01]  /*241c0*/  ISETP.GE.AND P2, PT, R46, UR4, PT ;  /* 0x000000042e007c0c */ /* 0x000fe2000bf46270 */
[----:B------:R-:W-:Y:S01]  /*241d0*/  @!P1 IMAD.MOV.U32 R4, RZ, RZ, R85 ;  /* 0x000000ffff049224 */ /* 0x000fe200078e0055 */
[----:B------:R-:W-:-:S04]  /*241e0*/  ISETP.GE.AND P0, PT, R50, UR4, PT ;  /* 0x0000000432007c0c */ /* 0x000fc8000bf06270 */
[----:B------:R1:W-:Y:S01]  /*241f0*/  @!P1 ST.E.64 desc[UR54][R2.64], R4 ;  /* 0x0000000402009985 */ /* 0x0003e2000c101b36 */
[----:B------:R-:W-:Y:S02]  /*24200*/  ISETP.GE.AND P3, PT, R49, UR4, PT ;  /* 0x0000000431007c0c */ /* 0x000fe4000bf66270 */
[----:B------:R-:W-:-:S04]  /*24210*/  ISETP.GE.AND P1, PT, R47, UR4, PT ;  /* 0x000000042f007c0c */ /* 0x000fc8000bf26270 */
[-C--:B-1----:R-:W-:Y:S02]  /*24220*/  @!P2 LEA R2, P5, R46, R43.reuse, 0x2 ;  /* 0x0000002b2e02a211 */ /* 0x082fe400078a10ff */
[----:B------:R-:W-:Y:S02]  /*24230*/  @!P0 LEA R6, P4, R50, R43, 0x2 ;  /* 0x0000002b32068211 */ /* 0x000fe400078810ff */
[-C--:B------:R-:W-:Y:S02]  /*24240*/  @!P2 LEA.HI.X R3, R46, R41.reuse, R48, 0x2, P5 ;  /* 0x000000292e03a211 */ /* 0x080fe400028f1430 */
[----:B------:R-:W3:Y:S01]  /*24250*/  LDL R48, [R1+0x44] ;  /* 0x0000440001307983 */ /* 0x000ee20000100800 */
[----:B------:R-:W-:Y:S01]  /*24260*/  @!P0 IMAD.MOV.U32 R85, RZ, RZ, R84 ;  /* 0x000000ffff558224 */ /* 0x000fe200078e0054 */
[----:B------:R-:W-:Y:S01]  /*24270*/  @!P0 LEA.HI.X R7, R50, R41, R51, 0x2, P4 ;  /* 0x0000002932078211 */ /* 0x000fe200020f1433 */
[----:B------:R-:W-:Y:S01]  /*24280*/  @!P0 IMAD.MOV.U32 R84, RZ, RZ, R86 ;  /* 0x000000ffff548224 */ /* 0x000fe200078e0056 */
[----:B------:R-:W3:Y:S01]  /*24290*/  LDL R46, [R1+0x40] ;  /* 0x00004000012e7983 */ /* 0x000ee20000100800 */
[----:B------:R-:W-:-:S02]  /*242a0*/  @!P2 IMAD.MOV.U32 R4, RZ, RZ, R89 ;  /* 0x000000ffff04a224 */ /* 0x000fc400078e0059 */
[----:B------:R-:W-:Y:S01]  /*242b0*/  @!P2 IMAD.MOV.U32 R5, RZ, RZ, R87 ;  /* 0x000000ffff05a224 */ /* 0x000fe200078e0057 */
[----:B------:R1:W-:Y:S01]  /*242c0*/  @!P0 ST.E.64 desc[UR54][R6.64], R84 ;  /* 0x0000005406008985 */ /* 0x0003e2000c101b36 */
[----:B------:R-:W-:Y:S01]  /*242d0*/  @!P3 IMAD.MOV.U32 R89, RZ, RZ, R88 ;  /* 0x000000ffff59b224 */ /* 0x000fe200078e0058 */
[----:B------:R-:W-:Y:S02]  /*242e0*/  @!P3 MOV R88, R96 ;  /* 0x000000600058b202 */ /* 0x000fe40000000f00 */
[----:B------:R0:W-:Y:S01]  /*242f0*/  @!P2 ST.E.64 desc[UR54][R2.64], R4 ;  /* 0x000000040200a985 */ /* 0x0001e2000c101b36 */
[-C--:B-1----:R-:W-:Y:S02]  /*24300*/  @!P3 LEA R6, P4, R49, R43.reuse, 0x2 ;  /* 0x0000002b3106b211 */ /* 0x082fe400078810ff */
[----:B0-----:R-:W-:Y:S01]  /*24310*/  @!P1 LEA R2, P5, R47, R43, 0x2 ;  /* 0x0000002b2f029211 */ /* 0x001fe200078a10ff */
[----:B------:R-:W-:Y:S02]  /*24320*/  @!P1 IMAD.MOV.U32 R4, RZ, RZ, R99 ;  /* 0x000000ffff049224 */ /* 0x000fe400078e0063 */
[----:B------:R-:W-:Y:S01]  /*24330*/  @!P1 IMAD.MOV.U32 R5, RZ, RZ, R97 ;  /* 0x000000ffff059224 */ /* 0x000fe200078e0061 */
[----:B--2---:R-:W-:-:S02]  /*24340*/  ISETP.GE.AND P0, PT, R45, UR4, PT ;  /* 0x000000042d007c0c */ /* 0x004fc4000bf06270 */
[-C--:B----4-:R-:W-:Y:S02]  /*24350*/  @!P1 LEA.HI.X R3, R47, R41.reuse, R0, 0x2, P5 ;  /* 0x000000292f039211 */ /* 0x090fe400028f1400 */
[----:B------:R-:W2:Y:S04]  /*24360*/  LDL R47, [R1+0x90] ;  /* 0x00009000012f7983 */ /* 0x000ea80000100800 */
[----:B------:R-:W4:Y:S01]  /*24370*/  LDL R0, [R1+0x34] ;  /* 0x0000340001007983 */ /* 0x000f220000100800 */
[----:B-----5:R-:W-:-:S03]  /*24380*/  @!P3 LEA.HI.X R7, R49, R41, R14, 0x2, P4 ;  /* 0x000000293107b211 */ /* 0x020fc600020f140e */
[----:B------:R-:W5:Y:S01]  /*24390*/  LDL R49, [R1+0x94] ;  /* 0x0000940001317983 */ /* 0x000f620000100800 */
[----:B------:R-:W-:-:S03]  /*243a0*/  ISETP.GE.AND P2, PT, R15, UR4, PT ;  /* 0x000000040f007c0c */ /* 0x000fc6000bf46270 */
[----:B------:R-:W4:Y:S04]  /*243b0*/  LDL R14, [R1+0x38] ;  /* 0x00003800010e7983 */ /* 0x000f280000100800 */
[----:B------:R0:W-:Y:S01]  /*243c0*/  @!P3 ST.E.64 desc[UR54][R6.64], R88 ;  /* 0x000000580600b985 */ /* 0x0001e2000c101b36 */
[----:B------:R-:W-:-:S03]  /*243d0*/  @!P0 IMAD.MOV.U32 R99, RZ, RZ, R98 ;  /* 0x000000ffff638224 */ /* 0x000fc600078e0062 */
[----:B------:R1:W-:Y:S01]  /*243e0*/  @!P1 ST.E.64 desc[UR54][R2.64], R4 ;  /* 0x0000000402009985 */ /* 0x0003e2000c101b36 */
[----:B------:R-:W-:Y:S01]  /*243f0*/  @!P0 IMAD.MOV.U32 R98, RZ, RZ, R100 ;  /* 0x000000ffff628224 */ /* 0x000fe200078e0064 */
[----:B---3--:R-:W-:Y:S02]  /*24400*/  ISETP.GE.AND P3, PT, R12, UR4, PT ;  /* 0x000000040c007c0c */ /* 0x008fe4000bf66270 */
[-C--:B0-----:R-:W-:Y:S02]  /*24410*/  @!P0 LEA R6, P4, R45, R43.reuse, 0x2 ;  /* 0x0000002b2d068211 */ /* 0x081fe400078810ff */
[----:B-1----:R-:W-:Y:S02]  /*24420*/  @!P2 LEA R2, P5, R15, R43, 0x2 ;  /* 0x0000002b0f02a211 */ /* 0x002fe400078a10ff */
[-C--:B------:R-:W-:Y:S02]  /*24430*/  @!P0 LEA.HI.X R7, R45, R41.reuse, R8, 0x2, P4 ;  /* 0x000000292d078211 */ /* 0x080fe400020f1408 */
[----:B------:R-:W-:Y:S01]  /*24440*/  ISETP.GE.AND P1, PT, R11, UR4, PT ;  /* 0x000000040b007c0c */ /* 0x000fe2000bf26270 */
[----:B------:R-:W3:Y:S01]  /*24450*/  LDL R8, [R1+0x30] ;  /* 0x0000300001087983 */ /* 0x000ee20000100800 */
[----:B------:R-:W-:-:S03]  /*24460*/  @!P2 LEA.HI.X R3, R15, R41, R36, 0x2, P5 ;  /* 0x000000290f03a211 */ /* 0x000fc600028f1424 */
[----:B------:R-:W3:Y:S01]  /*24470*/  LDL R45, [R1+0x8c] ;  /* 0x00008c00012d7983 */ /* 0x000ee20000100800 */
[----:B------:R-:W-:Y:S01]  /*24480*/  @!P2 IMAD.MOV.U32 R4, RZ, RZ, R103 ;  /* 0x000000ffff04a224 */ /* 0x000fe200078e0067 */
[----:B------:R-:W-:Y:S02]  /*24490*/  @!P2 MOV R5, R101 ;  /* 0x000000650005a202 */ /* 0x000fe40000000f00 */
[----:B------:R-:W3:Y:S04]  /*244a0*/  LDL R36, [R1+0x88] ;  /* 0x0000880001247983 */ /* 0x000ee80000100800 */
[----:B------:R0:W-:Y:S04]  /*244b0*/  @!P0 ST.E.64 desc[UR54][R6.64], R98 ;  /* 0x0000006206008985 */ /* 0x0001e8000c101b36 */
[----:B------:R1:W-:Y:S04]  /*244c0*/  @!P2 ST.E.64 desc[UR54][R2.64], R4 ;  /* 0x000000040200a985 */ /* 0x0003e8000c101b36 */
[----:B------:R-:W3:Y:S01]  /*244d0*/  LDL R15, [R1+0x2c] ;  /* 0x00002c00010f7983 */ /* 0x000ee20000100800 */
[----:B0-----:R-:W-:-:S04]  /*244e0*/  @!P3 LEA R6, P0, R12, R43, 0x2 ;  /* 0x0000002b0c06b211 */ /* 0x001fc800078010ff */
[----:B------:R-:W-:Y:S02]  /*244f0*/  @!P3 LEA.HI.X R7, R12, R41, R13, 0x2, P0 ;  /* 0x000000290c07b211 */ /* 0x000fe400000f140d */
[----:B------:R-:W3:Y:S01]  /*24500*/  LDL R12, [R1+0x84] ;  /* 0x00008400010c7983 */ /* 0x000ee20000100800 */
[----:B-1----:R-:W-:-:S03]  /*24510*/  @!P1 LEA R2, P5, R11, R43, 0x2 ;  /* 0x0000002b0b029211 */ /* 0x002fc600078a10ff */
[----:B------:R-:W3:Y:S01]  /*24520*/  LDL R13, [R1+0x1c] ;  /* 0x00001c00010d7983 */ /* 0x000ee20000100800 */
[----:B------:R-:W-:-:S03]  /*24530*/  @!P1 LEA.HI.X R3, R11, R41, R9, 0x2, P5 ;  /* 0x000000290b039211 */ /* 0x000fc600028f1409 */
[----:B------:R-:W3:Y:S01]  /*24540*/  LDL R9, [R1+0x80] ;  /* 0x0000800001097983 */ /* 0x000ee20000100800 */
[----:B------:R-:W-:Y:S02]  /*24550*/  @!P3 IMAD.MOV.U32 R103, RZ, RZ, R102 ;  /* 0x000000ffff67b224 */ /* 0x000fe400078e0066 */
[----:B------:R-:W-:Y:S02]  /*24560*/  @!P3 IMAD.MOV.U32 R102, RZ, RZ, R104 ;  /* 0x000000ffff66b224 */ /* 0x000fe400078e0068 */
[----:B------:R-:W-:Y:S02]  /*24570*/  @!P1 IMAD.MOV.U32 R11, RZ, RZ, R10 ;  /* 0x000000ffff0b9224 */ /* 0x000fe400078e000a */
[----:B------:R-:W-:Y:S01]  /*24580*/  @!P1 IMAD.MOV.U32 R10, RZ, RZ, R21 ;  /* 0x000000ffff0a9224 */ /* 0x000fe200078e0015 */
[----:B------:R-:W-:Y:S04]  /*24590*/  @!P3 ST.E.64 desc[UR54][R6.64], R102 ;  /* 0x000000660600b985 */ /* 0x000fe8000c101b36 */
[----:B------:R0:W-:Y:S04]  /*245a0*/  @!P1 ST.E.64 desc[UR54][R2.64], R10 ;  /* 0x0000000a02009985 */ /* 0x0001e8000c101b36 */
[----:B0-----:R-:W3:Y:S01]  /*245b0*/  LDL R11, [R1+0x7c] ;  /* 0x00007c00010b7983 */ /* 0x001ee20000100800 */
[----:B------:R-:W-:-:S02]  /*245c0*/  ISETP.GE.AND P4, PT, R48, UR4, PT ;  /* 0x0000000430007c0c */ /* 0x000fc4000bf86270 */
[----:B------:R-:W-:Y:S02]  /*245d0*/  ISETP.GE.AND P2, PT, R46, UR4, PT ;  /* 0x000000042e007c0c */ /* 0x000fe4000bf46270 */
[----:B------:R-:W-:-:S09]  /*245e0*/  ISETP.GE.AND P0, PT, R37, UR4, PT ;  /* 0x0000000425007c0c */ /* 0x000fd2000bf06270 */
[-C--:B------:R-:W-:Y:S01]  /*245f0*/  @!P4 LEA R4, P5, R48, R43.reuse, 0x2 ;  /* 0x0000002b3004c211 */ /* 0x080fe200078a10ff */
[----:B------:R-:W-:Y:S01]  /*24600*/  @!P4 IMAD.MOV.U32 R21, RZ, RZ, R20 ;  /* 0x000000ffff15c224 */ /* 0x000fe200078e0014 */
[----:B------:R-:W-:Y:S02]  /*24610*/  @!P4 MOV R20, R24 ;  /* 0x000000180014c202 */ /* 0x000fe40000000f00 */
[----:B------:R-:W-:-:S04]  /*24620*/  @!P2 LEA R2, P1, R46, R43, 0x2 ;  /* 0x0000002b2e02a211 */ /* 0x000fc800078210ff */
[-C--:B--2---:R-:W-:Y:S02]  /*24630*/  @!P2 LEA.HI.X R3, R46, R41.reuse, R47, 0x2, P1 ;  /* 0x000000292e03a211 */ /* 0x084fe400008f142f */
[----:B-----5:R-:W-:Y:S02]  /*24640*/  @!P4 LEA.HI.X R5, R48, R41, R49, 0x2, P5 ;  /* 0x000000293005c211 */ /* 0x020fe400028f1431 */
[----:B----4-:R-:W-:-:S03]  /*24650*/  ISETP.GE.AND P3, PT, R14, UR4, PT ;  /* 0x000000040e007c0c */ /* 0x010fc6000bf66270 */
[----:B------:R0:W-:Y:S01]  /*24660*/  @!P4 ST.E.64 desc[UR54][R4.64], R20 ;  /* 0x000000140400c985 */ /* 0x0001e2000c101b36 */
[----:B------:R-:W-:Y:S02]  /*24670*/  ISETP.GE.AND P1, PT, R0, UR4, PT ;  /* 0x0000000400007c0c */ /* 0x000fe4000bf26270 */
[----:B------:R-:W-:Y:S01]  /*24680*/  @!P0 LEA R6, P4, R37, R43, 0x2 ;  /* 0x0000002b25068211 */ /* 0x000fe200078810ff */
[----:B0-----:R-:W-:Y:S02]  /*24690*/  @!P2 IMAD.MOV.U32 R4, RZ, RZ, R27 ;  /* 0x000000ffff04a224 */ /* 0x001fe400078e001b */
[----:B------:R-:W-:Y:S02]  /*246a0*/  @!P2 IMAD.MOV.U32 R5, RZ, RZ, R25 ;  /* 0x000000ffff05a224 */ /* 0x000fe400078e0019 */
[----:B------:R-:W-:-:S03]  /*246b0*/  @!P0 IMAD.MOV.U32 R27, RZ, RZ, R26 ;  /* 0x000000ffff1b8224 */ /* 0x000fc600078e001a */
[----:B------:R0:W-:Y:S01]  /*246c0*/  @!P2 ST.E.64 desc[UR54][R2.64], R4 ;  /* 0x000000040200a985 */ /* 0x0001e2000c101b36 */
[----:B------:R-:W-:Y:S01]  /*246d0*/  @!P0 IMAD.MOV.U32 R26, RZ, RZ, R28 ;  /* 0x000000ffff1a8224 */ /* 0x000fe200078e001c */
[----:B---3--:R-:W-:Y:S02]  /*246e0*/  ISETP.GE.AND P2, PT, R8, UR4, PT ;  /* 0x0000000408007c0c */ /* 0x008fe4000bf46270 */
[----:B------:R-:W-:Y:S02]  /*246f0*/  @!P0 LEA.HI.X R7, R37, R41, R45, 0x2, P4 ;  /* 0x0000002925078211 */ /* 0x000fe400020f142d */
[C---:B0-----:R-:W-:Y:S01]  /*24700*/  @!P3 LEA R2, P5, R14.reuse, R43, 0x2 ;  /* 0x0000002b0e02b211 */ /* 0x041fe200078a10ff */
[----:B------:R-:W-:Y:S01]  /*24710*/  @!P3 IMAD.MOV.U32 R4, RZ, RZ, R106 ;  /* 0x000000ffff04b224 */ /* 0x000fe200078e006a */
[----:B------:R-:W-:Y:S01]  /*24720*/  @!P3 MOV R5, R29 ;  /* 0x0000001d0005b202 */ /* 0x000fe20000000f00 */
[----:B------:R0:W-:Y:S01]  /*24730*/  @!P0 ST.E.64 desc[UR54][R6.64], R26 ;  /* 0x0000001a06008985 */ /* 0x0001e2000c101b36 */
[----:B------:R-:W-:-:S05]  /*24740*/  @!P3 LEA.HI.X R3, R14, R41, R36, 0x2, P5 ;  /* 0x000000290e03b211 */ /* 0x000fca00028f1424 */
[----:B------:R1:W-:Y:S01]  /*24750*/  @!P3 ST.E.64 desc[UR54][R2.64], R4 ;  /* 0x000000040200b985 */ /* 0x0003e2000c101b36 */
[C---:B0-----:R-:W-:Y:S02]  /*24760*/  @!P1 LEA R6, P0, R0.reuse, R43, 0x2 ;  /* 0x0000002b00069211 */ /* 0x041fe400078010ff */
[----:B------:R-:W-:Y:S01]  /*24770*/  ISETP.GE.AND P3, PT, R15, UR4, PT ;  /* 0x000000040f007c0c */ /* 0x000fe2000bf66270 */
[----:B-1----:R-:W-:Y:S01]  /*24780*/  @!P1 IMAD.MOV.U32 R4, RZ, RZ, R107 ;  /* 0x000000ffff049224 */ /* 0x002fe200078e006b */
[----:B------:R-:W-:Y:S01]  /*24790*/  @!P1 LEA.HI.X R7, R0, R41, R12, 0x2, P0 ;  /* 0x0000002900079211 */ /* 0x000fe200000f140c */
[----:B------:R-:W-:Y:S01]  /*247a0*/  @!P1 IMAD.MOV.U32 R5, RZ, RZ, R105 ;  /* 0x000000ffff059224 */ /* 0x000fe200078e0069 */
[----:B------:R-:W-:Y:S01]  /*247b0*/  @!P2 LEA R2, P4, R8, R43, 0x2 ;  /* 0x0000002b0802a211 */ /* 0x000fe200078810ff */
[C---:B------:R-:W-:Y:S01]  /*247c0*/  VIADD R0, R44.reuse, 0xa8 ;  /* 0x000000a82c007836 */ /* 0x040fe20000000000 */
[----:B------:R-:W-:Y:S02]  /*247d0*/  ISETP.GE.AND P0, PT, R13, UR4, PT ;  /* 0x000000040d007c0c */ /* 0x000fe4000bf06270 */
[----:B------:R0:W-:Y:S01]  /*247e0*/  @!P1 ST.E.64 desc[UR54][R6.64], R4 ;  /* 0x0000000406009985 */ /* 0x0001e2000c101b36 */
[----:B------:R-:W-:Y:S01]  /*247f0*/  VIADD R12, R44, 0xb0 ;  /* 0x000000b02c0c7836 */ /* 0x000fe20000000000 */
[----:B------:R-:W-:-:S02]  /*24800*/  @!P2 LEA.HI.X R3, R8, R41, R9, 0x2, P4 ;  /* 0x000000290803a211 */ /* 0x000fc400020f1409 */
[----:B------:R-:W-:Y:S01]  /*24810*/  ISETP.GE.AND P1, PT, R0, UR4, PT ;  /* 0x0000000400007c0c */ /* 0x000fe2000bf26270 */
[----:B0-----:R-:W-:Y:S01]  /*24820*/  @!P2 IMAD.MOV.U32 R4, RZ, RZ, R110 ;  /* 0x000000ffff04a224 */ /* 0x001fe200078e006e */
[----:B------:R-:W-:-:S05]  /*24830*/  @!P2 MOV R5, R108 ;  /* 0x0000006c0005a202 */ /* 0x000fca0000000f00 */
[----:B------:R0:W-:Y:S01]  /*24840*/  @!P2 ST.E.64 desc[UR54][R2.64], R4 ;  /* 0x000000040200a985 */ /* 0x0001e2000c101b36 */
[----:B------:R-:W-:Y:S02]  /*24850*/  ISETP.GE.AND P2, PT, R12, UR4, PT ;  /* 0x000000040c007c0c */ /* 0x000fe4000bf46270 */
[-C--:B------:R-:W-:Y:S02]  /*24860*/  @!P3 LEA R8, P5, R15, R43.reuse, 0x2 ;  /* 0x0000002b0f08b211 */ /* 0x080fe400078a10ff */
[----:B------:R-:W-:Y:S02]  /*24870*/  SHF.R.S32.HI R10, RZ, 0x1f, R13 ;  /* 0x0000001fff0a7819 */ /* 0x000fe4000001140d */
[----:B------:R-:W-:Y:S02]  /*24880*/  @!P0 LEA R6, P4, R13, R43, 0x2 ;  /* 0x0000002b0d068211 */ /* 0x000fe400078810ff */
[-C--:B------:R-:W-:Y:S02]  /*24890*/  @!P3 LEA.HI.X R9, R15, R41.reuse, R11, 0x2, P5 ;  /* 0x000000290f09b211 */ /* 0x080fe400028f140b */
[----:B------:R-:W-:-:S02]  /*248a0*/  @!P0 LEA.HI.X R7, R13, R41, R10, 0x2, P4 ;  /* 0x000000290d078211 */ /* 0x000fc400020f140a */
[----:B------:R-:W-:Y:S02]  /*248b0*/  SHF.R.S32.HI R11, RZ, 0x1f, R0 ;  /* 0x0000001fff0b7819 */ /* 0x000fe40000011400 */
[----:B0-----:R-:W-:Y:S01]  /*248c0*/  @!P1 LEA R4, P4, R0, R43, 0x2 ;  /* 0x0000002b00049211 */ /* 0x001fe200078810ff */
[----:B------:R-:W-:-:S03]  /*248d0*/  VIADD R14, R44, 0xb8 ;  /* 0x000000b82c0e7836 */ /* 0x000fc60000000000 */
[----:B------:R-:W-:Y:S02]  /*248e0*/  @!P1 LEA.HI.X R5, R0, R41, R11, 0x2, P4 ;  /* 0x0000002900059211 */ /* 0x000fe400020f140b */
[----:B------:R-:W-:Y:S02]  /*248f0*/  SHF.R.S32.HI R0, RZ, 0x1f, R12 ;  /* 0x0000001fff007819 */ /* 0x000fe4000001140c */
[----:B------:R-:W-:Y:S01]  /*24900*/  @!P2 LEA R2, P4, R12, R43, 0x2 ;  /* 0x0000002b0c02a211 */ /* 0x000fe200078810ff */
[----:B------:R-:W-:-:S03]  /*24910*/  @!P3 IMAD.MOV.U32 R13, RZ, RZ, R109 ;  /* 0x000000ffff0db224 */ /* 0x000fc600078e006d */
[----:B------:R-:W-:Y:S01]  /*24920*/  @!P2 LEA.HI.X R3, R12, R41, R0, 0x2, P4 ;  /* 0x000000290c03a211 */ /* 0x000fe200020f1400 */
[----:B------:R-:W-:Y:S01]  /*24930*/  @!P3 IMAD.MOV.U32 R12, RZ, RZ, R111 ;  /* 0x000000ffff0cb224 */ /* 0x000fe200078e006f */
[----:B------:R-:W-:-:S04]  /*24940*/  ISETP.GE.AND P5, PT, R14, UR4, PT ;  /* 0x000000040e007c0c */ /* 0x000fc8000bfa6270 */
[----:B------:R0:W-:Y:S01]  /*24950*/  @!P3 ST.E.64 desc[UR54][R8.64], R12 ;  /* 0x0000000c0800b985 */ /* 0x0001e2000c101b36 */
[----:B------:R-:W-:Y:S01]  /*24960*/  SHF.R.S32.HI R0, RZ, 0x1f, R14 ;  /* 0x0000001fff007819 */ /* 0x000fe2000001140e */
[----:B0-----:R-:W-:Y:S02]  /*24970*/  @!P0 IMAD.MOV.U32 R8, RZ, RZ, R114 ;  /* 0x000000ffff088224 */ /* 0x001fe400078e0072 */
[----:B------:R-:W-:-:S05]  /*24980*/  @!P0 IMAD.MOV.U32 R9, RZ, RZ, R112 ;  /* 0x000000ffff098224 */ /* 0x000fca00078e0070 */
[C---:B------:R-:W-:Y:S01]  /*24990*/  @!P5 LEA R10, P4, R14.reuse, R43, 0x2 ;  /* 0x0000002b0e0ad211 */ /* 0x040fe200078810ff */
[----:B------:R0:W-:Y:S03]  /*249a0*/  @!P0 ST.E.64 desc[UR54][R6.64], R8 ;  /* 0x0000000806008985 */ /* 0x0001e6000c101b36 */
[----:B------:R-:W-:Y:S02]  /*249b0*/  @!P5 LEA.HI.X R11, R14, R41, R0, 0x2, P4 ;  /* 0x000000290e0bd211 */ /* 0x000fe400020f1400 */
[----:B0-----:R-:W-:Y:S01]  /*249c0*/  @!P1 MOV R6, R115 ;  /* 0x0000007300069202 */ /* 0x001fe20000000f00 */
[----:B------:R-:W-:-:S05]  /*249d0*/  @!P1 IMAD.MOV.U32 R7, RZ, RZ, R113 ;  /* 0x000000ffff079224 */ /* 0x000fca00078e0071 */
[----:B------:R0:W-:Y:S02]  /*249e0*/  @!P1 ST.E.64 desc[UR54][R4.64], R6 ;  /* 0x0000000604009985 */ /* 0x0001e4000c101b36 */
[----:B0-----:R-:W-:Y:S02]  /*249f0*/  @!P2 IMAD.MOV.U32 R4, RZ, RZ, R118 ;  /* 0x000000ffff04a224 */ /* 0x001fe400078e0076 */
[----:B------:R-:W-:Y:S02]  /*24a00*/  @!P2 IMAD.MOV.U32 R5, RZ, RZ, R116 ;  /* 0x000000ffff05a224 */ /* 0x000fe400078e0074 */
[----:B------:R-:W-:Y:S02]  /*24a10*/  @!P5 IMAD.MOV.U32 R6, RZ, RZ, R119 ;  /* 0x000000ffff06d224 */ /* 0x000fe400078e0077 */
[----:B------:R-:W-:Y:S01]  /*24a20*/  @!P5 IMAD.MOV.U32 R7, RZ, RZ, R117 ;  /* 0x000000ffff07d224 */ /* 0x000fe200078e0075 */
[----:B------:R3:W-:Y:S04]  /*24a30*/  @!P2 ST.E.64 desc[UR54][R2.64], R4 ;  /* 0x000000040200a985 */ /* 0x0007e8000c101b36 */
[----:B------:R3:W-:Y:S02]  /*24a40*/  @!P5 ST.E.64 desc[UR54][R10.64], R6 ;  /* 0x000000060a00d985 */ /* 0x0007e4000c101b36 */
.L_x_517:
[----:B------:R-:W-:Y:S05]  /*24a50*/  BSYNC B1 ;  /* 0x0000000000017941 */ /* 0x000fea0003800000 */
.L_x_516:
[----:B------:R-:W-:-:S03]  /*24a60*/  UMOV UR4, 0xffffffff ;  /* 0xffffffff00047882 */ /* 0x000fc60000000000 */
[----:B------:R-:W-:Y:S05]  /*24a70*/  BRA.DIV UR4, `(.L_x_518) ;  /* 0x000000ce04847947 */ /* 0x000fea000b800000 */
[----:B0-----:R-:W0:Y:S04]  /*24a80*/  SHFL.IDX PT, R42, R42, 0x1, 0x1c1f ;  /* 0x003c1f002a2a7f89 */ /* 0x001e2800000e0000 */
[----:B------:R4:W0:Y:S02]  /*24a90*/  SHFL.IDX PT, R14, R40, 0x1, 0x1c1f ;  /* 0x003c1f00280e7f89 */ /* 0x00082400000e0000 */
.L_x_812:
[----:B------:R-:W-:-:S13]  /*24aa0*/  ISETP.GE.AND P0, PT, R39, R38, PT ;  /* 0x000000262700720c */ /* 0x000fda0003f06270 */
[----:B------:R-:W-:Y:S05]  /*24ab0*/  @P0 BRA `(.L_x_514) ;  /* 0x0000001800a00947 */ /* 0x000fea0003800000 */
[----:B------:R-:W5:Y:S01]  /*24ac0*/  LDL R58, [R1+0xc0] ;  /* 0x0000c000013a7983 */ /* 0x000f620000100800 */
[----:B------:R-:W-:-:S03]  /*24ad0*/  ULDC UR4, c[0x0][0xac8] ;  /* 0x0002b20000047ab9 */ /* 0x000fc60000000800 */
[----:B------:R-:W5:Y:S04]  /*24ae0*/  LDL R46, [R1+0xb0] ;  /* 0x0000b000012e7983 */ /* 0x000f680000100800 */
[----:B----4-:R-:W4:Y:S04]  /*24af0*/  LDL R40, [R1+0xa0] ;  /* 0x0000a00001287983 */ /* 0x010f280000100800 */
[----:B------:R-:W4:Y:S04]  /*24b00*/  LDL R21, [R1+0x44] ;  /* 0x0000440001157983 */ /* 0x000f280000100800 */
[----:B------:R-:W4:Y:S04]  /*24b10*/  LDL R12, [R1] ;  /* 0x00000000010c7983 */ /* 0x000f280000100800 */
[----:B------:R-:W4:Y:S04]  /*24b20*/  LDL R60, [R1+0x74] ;  /* 0x00007400013c7983 */ /* 0x000f280000100800 */
        /* <DEDUP_REMOVED lines=10> */
[----:B--2---:R-:W2:Y:S04]  /*24bd0*/  LDL R43, [R1+0xac] ;  /* 0x0000ac00012b7983 */ /* 0x004ea80000100800 */
[----:B------:R-:W2:Y:S04]  /*24be0*/  LDL R9, [R1+0x48] ;  /* 0x0000480001097983 */ /* 0x000ea80000100800 */
[----:B------:R-:W2:Y:S04]  /*24bf0*/  LDL R59, [R1+0x60] ;  /* 0x00006000013b7983 */ /* 0x000ea80000100800 */
[----:B------:R-:W2:Y:S04]  /*24c00*/  LDL R24, [R1+0xa8] ;  /* 0x0000a80001187983 */ /* 0x000ea80000100800 */
[----:B---3--:R-:W3:Y:S04]  /*24c10*/  LDL R10, [R1+0x80] ;  /* 0x00008000010a7983 */ /* 0x008ee80000100800 */
[----:B------:R-:W3:Y:S04]  /*24c20*/  LDL R11, [R1+0x98] ;  /* 0x00009800010b7983 */ /* 0x000ee80000100800 */
        /* <DEDUP_REMOVED lines=9> */
[----:B-1----:R-:W3:Y:S04]  /*24cc0*/  LDL R41, [R1+0x94] ;  /* 0x0000940001297983 */ /* 0x002ee80000100800 */
[----:B------:R-:W3:Y:S04]  /*24cd0*/  LDL R25, [R1+0x34] ;  /* 0x0000340001197983 */ /* 0x000ee80000100800 */
[----:B------:R-:W3:Y:S04]  /*24ce0*/  LDL R29, [R1+0x8c] ;  /* 0x00008c00011d7983 */ /* 0x000ee80000100800 */
[----:B------:R-:W3:Y:S04]  /*24cf0*/  LDL R0, [R1+0x30] ;  /* 0x0000300001007983 */ /* 0x000ee80000100800 */
[----:B------:R-:W3:Y:S04]  /*24d00*/  LDL R27, [R1+0x88] ;  /* 0x00008800011b7983 */ /* 0x000ee80000100800 */
[----:B------:R-:W3:Y:S04]  /*24d10*/  LDL R20, [R1+0x2c] ;  /* 0x00002c0001147983 */ /* 0x000ee80000100800 */
[----:B------:R-:W3:Y:S04]  /*24d20*/  LDL R26, [R1+0x84] ;  /* 0x00008400011a7983 */ /* 0x000ee80000100800 */
[----:B------:R-:W3:Y:S01]  /*24d30*/  LDL R15, [R1+0x1c] ;  /* 0x00001c00010f7983 */ /* 0x000ee20000100800 */
[----:B-----5:R-:W-:-:S02]  /*24d40*/  IMAD.MOV.U32 R86, RZ, RZ, R58 ;  /* 0x000000ffff567224 */ /* 0x020fc400078e003a */
[----:B------:R-:W-:Y:S02]  /*24d50*/  IMAD.MOV.U32 R58, RZ, RZ, R46 ;  /* 0x000000ffff3a7224 */ /* 0x000fe400078e002e */
[----:B----4-:R-:W-:Y:S01]  /*24d60*/  IMAD.MOV.U32 R46, RZ, RZ, R40 ;  /* 0x000000ffff2e7224 */ /* 0x010fe200078e0028 */
[----:B------:R-:W-:Y:S02]  /*24d70*/  MOV R40, R21 ;  /* 0x0000001500287202 */ /* 0x000fe40000000f00 */
[----:B------:R-:W4:Y:S01]  /*24d80*/  LDL R21, [R1+0x7c] ;  /* 0x00007c0001157983 */ /* 0x000f220000100800 */
[----:B------:R-:W-:Y:S02]  /*24d90*/  ISETP.GE.AND P4, PT, R12, UR4, PT ;  /* 0x000000040c007c0c */ /* 0x000fe4000bf86270 */
[----:B------:R-:W-:Y:S02]  /*24da0*/  ISETP.GE.AND P1, PT, R60, UR4, PT ;  /* 0x000000043c007c0c */ /* 0x000fe4000bf26270 */
[----:B------:R-:W-:-:S09]  /*24db0*/  ISETP.GE.AND P2, PT, R85, UR4, PT ;  /* 0x0000000455007c0c */ /* 0x000fd2000bf46270 */
[-C--:B0-----:R-:W-:Y:S01]  /*24dc0*/  @!P4 MOV R4, R14.reuse ;  /* 0x0000000e0004c202 */ /* 0x081fe20000000f00 */
[----:B------:R-:W-:Y:S01]  /*24dd0*/  @!P4 IMAD.MOV.U32 R5, RZ, RZ, R42 ;  /* 0x000000ffff05c224 */ /* 0x000fe200078e002a */
[----:B------:R-:W-:Y:S01]  /*24de0*/  ISETP.GE.AND P3, PT, R62, UR4, PT ;  /* 0x000000043e007c0c */ /* 0x000fe2000bf66270 */
[----:B------:R-:W-:Y:S02]  /*24df0*/  @!P4 IMAD.MOV.U32 R6, RZ, RZ, R32 ;  /* 0x000000ffff06c224 */ /* 0x000fe400078e0020 */
[----:B------:R-:W-:Y:S01]  /*24e00*/  @!P4 IMAD.WIDE R4, R12, 0x4, R4 ;  /* 0x000000040c04c825 */ /* 0x000fe200078e0204 */
[----:B------:R-:W-:-:S03]  /*24e10*/  @!P1 LEA R2, P0, R60, R14, 0x2 ;  /* 0x0000000e3c029211 */ /* 0x000fc600078010ff */
[----:B------:R-:W-:Y:S01]  /*24e20*/  @!P4 IMAD.MOV.U32 R7, RZ, RZ, R30 ;  /* 0x000000ffff07c224 */ /* 0x000fe200078e001e */
[----:B------:R-:W-:-:S04]  /*24e30*/  @!P1 LEA.HI.X R3, R60, R42, R84, 0x2, P0 ;  /* 0x0000002a3c039211 */ /* 0x000fc800000f1454 */
[----:B------:R0:W-:Y:S01]  /*24e40*/  @!P4 ST.E.64 desc[UR54][R4.64], R6 ;  /* 0x000000060400c985 */ /* 0x0001e2000c101b36 */
[----:B------:R-:W-:Y:S01]  /*24e50*/  ISETP.GE.AND P0, PT, R63, UR4, PT ;  /* 0x000000043f007c0c */ /* 0x000fe2000bf06270 */
[----:B------:R-:W-:Y:S02]  /*24e60*/  IMAD.MOV.U32 R84, RZ, RZ, R56 ;  /* 0x000000ffff547224 */ /* 0x000fe400078e0038 */
[----:B------:R-:W-:Y:S02]  /*24e70*/  IMAD.MOV.U32 R56, RZ, RZ, R44 ;  /* 0x000000ffff387224 */ /* 0x000fe400078e002c */
[----:B------:R-:W-:Y:S02]  /*24e80*/  IMAD.MOV.U32 R44, RZ, RZ, R37 ;  /* 0x000000ffff2c7224 */ /* 0x000fe400078e0025 */
[----:B0-----:R-:W-:Y:S02]  /*24e90*/  @!P1 IMAD.MOV.U32 R4, RZ, RZ, R33 ;  /* 0x000000ffff049224 */ /* 0x001fe400078e0021 */
[----:B------:R-:W-:Y:S01]  /*24ea0*/  @!P1 IMAD.MOV.U32 R5, RZ, RZ, R31 ;  /* 0x000000ffff059224 */ /* 0x000fe200078e001f */
[----:B------:R-:W-:Y:S01]  /*24eb0*/  @!P2 LEA R6, P4, R85, R14, 0x2 ;  /* 0x0000000e5506a211 */ /* 0x000fe200078810ff */
[----:B------:R-:W-:-:S03]  /*24ec0*/  IMAD.MOV.U32 R37, RZ, RZ, R8 ;  /* 0x000000ffff257224 */ /* 0x000fc600078e0008 */
[----:B------:R0:W-:Y:S01]  /*24ed0*/  @!P1 ST.E.64 desc[UR54][R2.64], R4 ;  /* 0x0000000402009985 */ /* 0x0001e2000c101b36 */
[----:B------:R-:W-:Y:S02]  /*24ee0*/  @!P2 LEA.HI.X R7, R85, R42, R86, 0x2, P4 ;  /* 0x0000002a5507a211 */ /* 0x000fe400020f1456 */
[----:B------:R-:W-:Y:S02]  /*24ef0*/  ISETP.GE.AND P1, PT, R61, UR4, PT ;  /* 0x000000043d007c0c */ /* 0x000fe4000bf26270 */
[C---:B------:R-:W-:Y:S02]  /*24f00*/  @!P3 LEA R8, P5, R62.reuse, R14, 0x2 ;  /* 0x0000000e3e08b211 */ /* 0x040fe400078a10ff */
[----:B------:R-:W-:Y:S01]  /*24f10*/  MOV R60, R48 ;  /* 0x00000030003c7202 */ /* 0x000fe20000000f00 */
[----:B--2---:R-:W-:Y:S02]  /*24f20*/  IMAD.MOV.U32 R48, RZ, RZ, R43 ;  /* 0x000000ffff307224 */ /* 0x004fe400078e002b */
[----:B0-----:R-:W-:Y:S01]  /*24f30*/  @!P2 IMAD.MOV.U32 R2, RZ, RZ, R52 ;  /* 0x000000ffff02a224 */ /* 0x001fe200078e0034 */
[----:B------:R-:W-:Y:S01]  /*24f40*/  @!P2 MOV R3, R34 ;  /* 0x000000220003a202 */ /* 0x000fe20000000f00 */
[----:B------:R-:W-:Y:S01]  /*24f50*/  IMAD.MOV.U32 R43, RZ, RZ, R9 ;  /* 0x000000ffff2b7224 */ /* 0x000fe200078e0009 */
[----:B------:R-:W-:Y:S01]  /*24f60*/  @!P3 LEA.HI.X R9, R62, R42, R84, 0x2, P5 ;  /* 0x0000002a3e09b211 */ /* 0x000fe200028f1454 */
[----:B------:R-:W-:-:S02]  /*24f70*/  IMAD.MOV.U32 R62, RZ, RZ, R56 ;  /* 0x000000ffff3e7224 */ /* 0x000fc400078e0038 */
[----:B------:R0:W-:Y:S01]  /*24f80*/  @!P2 ST.E.64 desc[UR54][R6.64], R2 ;  /* 0x000000020600a985 */ /* 0x0001e2000c101b36 */
[----:B------:R-:W-:Y:S01]  /*24f90*/  ISETP.GE.AND P2, PT, R59, UR4, PT ;  /* 0x000000043b007c0c */ /* 0x000fe2000bf46270 */
[----:B------:R-:W-:Y:S02]  /*24fa0*/  IMAD.MOV.U32 R84, RZ, RZ, R60 ;  /* 0x000000ffff547224 */ /* 0x000fe400078e003c */
[----:B------:R-:W-:Y:S02]  /*24fb0*/  IMAD.MOV.U32 R56, RZ, RZ, R24 ;  /* 0x000000ffff387224 */ /* 0x000fe400078e0018 */
[----:B------:R-:W-:Y:S02]  /*24fc0*/  @!P3 IMAD.MOV.U32 R34, RZ, RZ, R53 ;  /* 0x000000ffff22b224 */ /* 0x000fe400078e0035 */
[----:B------:R-:W-:Y:S02]  /*24fd0*/  IMAD.MOV.U32 R60, RZ, RZ, R58 ;  /* 0x000000ffff3c7224 */ /* 0x000fe400078e003a */
[----:B---3--:R-:W-:Y:S01]  /*24fe0*/  IMAD.MOV.U32 R24, RZ, RZ, R10 ;  /* 0x000000ffff187224 */ /* 0x008fe200078e000a */
[----:B------:R-:W-:Y:S01]  /*24ff0*/  @!P0 LEA R10, P4, R63, R14, 0x2 ;  /* 0x0000000e3f0a8211 */ /* 0x000fe200078810ff */
[----:B------:R-:W-:-:S02]  /*25000*/  IMAD.MOV.U32 R58, RZ, RZ, R48 ;  /* 0x000000ffff3a7224 */ /* 0x000fc400078e0030 */
[----:B------:R-:W-:Y:S01]  /*25010*/  IMAD.MOV.U32 R48, RZ, RZ, R46 ;  /* 0x000000ffff307224 */ /* 0x000fe200078e002e */
[----:B------:R-:W-:Y:S01]  /*25020*/  MOV R46, R44 ;  /* 0x0000002c002e7202 */ /* 0x000fe20000000f00 */
[----:B------:R-:W-:Y:S01]  /*25030*/  IMAD.MOV.U32 R44, RZ, RZ, R11 ;  /* 0x000000ffff2c7224 */ /* 0x000fe200078e000b */
[----:B------:R1:W-:Y:S01]  /*25040*/  @!P3 ST.E.64 desc[UR54][R8.64], R34 ;  /* 0x000000220800b985 */ /* 0x0003e2000c101b36 */
[----:B------:R-:W-:Y:S01]  /*25050*/  ISETP.GE.AND P3, PT, R57, UR4, PT ;  /* 0x0000000439007c0c */ /* 0x000fe2000bf66270 */
[----:B0-----:R-:W-:Y:S01]  /*25060*/  @!P0 IMAD.MOV.U32 R2, RZ, RZ, R64 ;  /* 0x000000ffff028224 */ /* 0x001fe200078e0040 */
[----:B------:R-:W-:Y:S02]  /*25070*/  @!P1 LEA R4, P5, R61, R14, 0x2 ;  /* 0x0000000e3d049211 */ /* 0x000fe400078a10ff */
[----:B------:R-:W-:Y:S02]  /*25080*/  @!P0 LEA.HI.X R11, R63, R42, R84, 0x2, P4 ;  /* 0x0000002a3f0b8211 */ /* 0x000fe400020f1454 */
[----:B------:R-:W-:Y:S01]  /*25090*/  @!P0 MOV R3, R54 ;  /* 0x0000003600038202 */ /* 0x000fe20000000f00 */
[----:B------:R-:W-:Y:S01]  /*250a0*/  @!P1 IMAD.MOV.U32 R54, RZ, RZ, R65 ;  /* 0x000000ffff369224 */ /* 0x000fe200078e0041 */
[----:B------:R-:W-:-:S02]  /*250b0*/  @!P1 LEA.HI.X R5, R61, R42, R62, 0x2, P5 ;  /* 0x0000002a3d059211 */ /* 0x000fc400028f143e */
[----:B------:R-:W-:Y:S01]  /*250c0*/  @!P2 LEA R6, P4, R59, R14, 0x2 ;  /* 0x0000000e3b06a211 */ /* 0x000fe200078810ff */
[----:B------:R0:W-:Y:S01]  /*250d0*/  @!P0 ST.E.64 desc[UR54][R10.64], R2 ;  /* 0x000000020a008985 */ /* 0x0001e2000c101b36 */
[----:B------:R-:W-:Y:S02]  /*250e0*/  ISETP.GE.AND P0, PT, R51, UR4, PT ;  /* 0x0000000433007c0c */ /* 0x000fe4000bf06270 */
[----:B------:R-:W-:Y:S01]  /*250f0*/  @!P2 LEA.HI.X R7, R59, R42, R60, 0x2, P4 ;  /* 0x0000002a3b07a211 */ /* 0x000fe200020f143c */
[----:B------:R2:W-:Y:S01]  /*25100*/  @!P1 ST.E.64 desc[UR54][R4.64], R54 ;  /* 0x0000003604009985 */ /* 0x0005e2000c101b36 */
[----:B------:R-:W-:Y:S02]  /*25110*/  ISETP.GE.AND P1, PT, R49, UR4, PT ;  /* 0x0000000431007c0c */ /* 0x000fe4000bf26270 */
[C---:B-1----:R-:W-:Y:S01]  /*25120*/  @!P3 LEA R8, P5, R57.reuse, R14, 0x2 ;  /* 0x0000000e3908b211 */ /* 0x042fe200078a10ff */
[----:B0-----:R-:W-:Y:S02]  /*25130*/  @!P2 IMAD.MOV.U32 R2, RZ, RZ, R68 ;  /* 0x000000ffff02a224 */ /* 0x001fe400078e0044 */
[----:B------:R-:W-:Y:S01]  /*25140*/  @!P2 IMAD.MOV.U32 R3, RZ, RZ, R66 ;  /* 0x000000ffff03a224 */ /* 0x000fe200078e0042 */
[----:B------:R-:W-:Y:S01]  /*25150*/  @!P3 LEA.HI.X R9, R57, R42, R58, 0x2, P5 ;  /* 0x0000002a3909b211 */ /* 0x000fe200028f143a */
[----:B------:R-:W-:-:S03]  /*25160*/  @!P3 IMAD.MOV.U32 R66, RZ, RZ, R122 ;  /* 0x000000ffff42b224 */ /* 0x000fc600078e007a */
[----:B------:R0:W-:Y:S01]  /*25170*/  @!P2 ST.E.64 desc[UR54][R6.64], R2 ;  /* 0x000000020600a985 */ /* 0x0001e2000c101b36 */
[----:B------:R-:W-:Y:S02]  /*25180*/  ISETP.GE.AND P2, PT, R47, UR4, PT ;  /* 0x000000042f007c0c */ /* 0x000fe4000bf46270 */
[-C--:B------:R-:W-:Y:S01]  /*25190*/  @!P0 LEA R10, P5, R51, R14.reuse, 0x2 ;  /* 0x0000000e330a8211 */ /* 0x080fe200078a10ff */
[----:B------:R1:W-:Y:S01]  /*251a0*/  @!P3 ST.E.64 desc[UR54][R8.64], R66 ;  /* 0x000000420800b985 */ /* 0x0003e2000c101b36 */
[----:B------:R-:W-:Y:S01]  /*251b0*/  ISETP.GE.AND P4, PT, R45, UR4, PT ;  /* 0x000000042d007c0c */ /* 0x000fe2000bf86270 */
[----:B------:R-:W-:Y:S01]  /*251c0*/  @!P0 IMAD.MOV.U32 R122, RZ, RZ, R125 ;  /* 0x000000ffff7a8224 */ /* 0x000fe200078e007d */
[----:B--2---:R-:W-:Y:S02]  /*251d0*/  @!P1 LEA R4, P3, R49, R14, 0x2 ;  /* 0x0000000e31049211 */ /* 0x004fe400078610ff */
[-C--:B------:R-:W-:Y:S02]  /*251e0*/  @!P0 LEA.HI.X R11, R51, R42.reuse, R56, 0x2, P5 ;  /* 0x0000002a330b8211 */ /* 0x080fe400028f1438 */
[----:B------:R-:W-:-:S02]  /*251f0*/  @!P1 LEA.HI.X R5, R49, R42, R50, 0x2, P3 ;  /* 0x0000002a31059211 */ /* 0x000fc400018f1432 */
[----:B------:R-:W-:Y:S01]  /*25200*/  @!P1 MOV R125, R124 ;  /* 0x0000007c007d9202 */ /* 0x000fe20000000f00 */
[----:B------:R-:W-:Y:S01]  /*25210*/  @!P0 ST.E.64 desc[UR54][R10.64], R122 ;  /* 0x0000007a0a008985 */ /* 0x000fe2000c101b36 */
[----:B------:R-:W-:Y:S01]  /*25220*/  @!P1 IMAD.MOV.U32 R124, RZ, RZ, R126 ;  /* 0x000000ffff7c9224 */ /* 0x000fe200078e007e */
[----:B0-----:R-:W-:Y:S02]  /*25230*/  @!P2 LEA R2, P3, R47, R14, 0x2 ;  /* 0x0000000e2f02a211 */ /* 0x001fe400078610ff */
[----:B------:R-:W-:Y:S01]  /*25240*/  ISETP.GE.AND P0, PT, R43, UR4, PT ;  /* 0x000000042b007c0c */ /* 0x000fe2000bf06270 */
[----:B------:R-:W-:Y:S01]  /*25250*/  @!P2 IMAD.MOV.U32 R126, RZ, RZ, R69 ;  /* 0x000000ffff7ea224 */ /* 0x000fe200078e0045 */
[----:B------:R-:W-:Y:S01]  /*25260*/  @!P2 LEA.HI.X R3, R47, R42, R48, 0x2, P3 ;  /* 0x0000002a2f03a211 */ /* 0x000fe200018f1430 */
[----:B------:R-:W-:Y:S01]  /*25270*/  @!P1 ST.E.64 desc[UR54][R4.64], R124 ;  /* 0x0000007c04009985 */ /* 0x000fe2000c101b36 */
[----:B------:R-:W-:Y:S02]  /*25280*/  ISETP.GE.AND P1, PT, R40, UR4, PT ;  /* 0x0000000428007c0c */ /* 0x000fe4000bf26270 */
[----:B------:R-:W-:Y:S01]  /*25290*/  @!P4 LEA R6, P5, R45, R14, 0x2 ;  /* 0x0000000e2d06c211 */ /* 0x000fe200078a10ff */
[----:B------:R0:W-:Y:S01]  /*252a0*/  @!P2 ST.E.64 desc[UR54][R2.64], R126 ;  /* 0x0000007e0200a985 */ /* 0x0001e2000c101b36 */
[----:B------:R-:W-:-:S02]  /*252b0*/  ISETP.GE.AND P2, PT, R36, UR4, PT ;  /* 0x0000000424007c0c */ /* 0x000fc4000bf46270 */
[----:B------:R-:W-:-:S03]  /*252c0*/  @!P4 LEA.HI.X R7, R45, R42, R46, 0x2, P5 ;  /* 0x0000002a2d07c211 */ /* 0x000fc600028f142e */
[C---:B-1----:R-:W-:Y:S01]  /*252d0*/  @!P0 LEA R8, P3, R43.reuse, R14, 0x2 ;  /* 0x0000000e2b088211 */ /* 0x042fe200078610ff */
[----:B0-----:R-:W-:Y:S02]  /*252e0*/  @!P4 IMAD.MOV.U32 R2, RZ, RZ, R70 ;  /* 0x000000ffff02c224 */ /* 0x001fe400078e0046 */
[----:B------:R-:W-:Y:S01]  /*252f0*/  @!P4 IMAD.MOV.U32 R3, RZ, RZ, R128 ;  /* 0x000000ffff03c224 */ /* 0x000fe200078e0080 */
[----:B------:R-:W-:Y:S01]  /*25300*/  @!P0 LEA.HI.X R9, R43, R42, R44, 0x2, P3 ;  /* 0x0000002a2b098211 */ /* 0x000fe200018f142c */
[----:B------:R-:W-:-:S03]  /*25310*/  @!P0 IMAD.MOV.U32 R70, RZ, RZ, R73 ;  /* 0x000000ffff468224 */ /* 0x000fc600078e0049 */
[----:B------:R0:W-:Y:S01]  /*25320*/  @!P4 ST.E.64 desc[UR54][R6.64], R2 ;  /* 0x000000020600c985 */ /* 0x0001e2000c101b36 */
[----:B------:R-:W-:Y:S02]  /*25330*/  ISETP.GE.AND P4, PT, R28, UR4, PT ;  /* 0x000000041c007c0c */ /* 0x000fe4000bf86270 */
[C---:B------:R-:W-:Y:S01]  /*25340*/  @!P1 LEA R4, P5, R40.reuse, R14, 0x2 ;  /* 0x0000000e28049211 */ /* 0x040fe200078a10ff */
[----:B------:R-:W-:Y:S01]  /*25350*/  @!P0 ST.E.64 desc[UR54][R8.64], R70 ;  /* 0x0000004608008985 */ /* 0x000fe2000c101b36 */
[----:B------:R-:W-:Y:S02]  /*25360*/  ISETP.GE.AND P3, PT, R13, UR4, PT ;  /* 0x000000040d007c0c */ /* 0x000fe4000bf66270 */
[----:B------:R-:W-:Y:S01]  /*25370*/  @!P1 MOV R73, R72 ;  /* 0x0000004800499202 */ /* 0x000fe20000000f00 */
[----:B------:R-:W-:Y:S01]  /*25380*/  @!P1 IMAD.MOV.U32 R72, RZ, RZ, R74 ;  /* 0x000000ffff489224 */ /* 0x000fe200078e004a */
[----:B------:R-:W-:Y:S02]  /*25390*/  @!P1 LEA.HI.X R5, R40, R42, R41, 0x2, P5 ;  /* 0x0000002a28059211 */ /* 0x000fe400028f1429 */
[----:B------:R-:W-:-:S03]  /*253a0*/  @!P2 LEA R10, P0, R36, R14, 0x2 ;  /* 0x0000000e240aa211 */ /* 0x000fc600078010ff */
[----:B------:R1:W-:Y:S01]  /*253b0*/  @!P1 ST.E.64 desc[UR54][R4.64], R72 ;  /* 0x0000004804009985 */ /* 0x0003e2000c101b36 */
[----:B------:R-:W-:Y:S02]  /*253c0*/  @!P2 LEA.HI.X R11, R36, R42, R37, 0x2, P0 ;  /* 0x0000002a240ba211 */ /* 0x000fe400000f1425 */
[C---:B0-----:R-:W-:Y:S02]  /*253d0*/  @!P4 LEA R2, P1, R28.reuse, R14, 0x2 ;  /* 0x0000000e1c02c211 */ /* 0x041fe400078210ff */
[----:B------:R-:W-:Y:S02]  /*253e0*/  ISETP.GE.AND P0, PT, R25, UR4, PT ;  /* 0x0000000419007c0c */ /* 0x000fe4000bf06270 */
[----:B------:R-:W-:Y:S02]  /*253f0*/  @!P4 LEA.HI.X R3, R28, R42, R29, 0x2, P1 ;  /* 0x0000002a1c03c211 */ /* 0x000fe400008f141d */
[----:B------:R-:W-:Y:S01]  /*25400*/  ISETP.GE.AND P1, PT, R0, UR4, PT ;  /* 0x0000000400007c0c */ /* 0x000fe2000bf26270 */
[----:B------:R-:W-:Y:S01]  /*25410*/  @!P2 IMAD.MOV.U32 R74, RZ, RZ, R77 ;  /* 0x000000ffff4aa224 */ /* 0x000fe200078e004d */
[----:B------:R-:W-:Y:S01]  /*25420*/  @!P3 LEA R6, P5, R13, R14, 0x2 ;  /* 0x0000000e0d06b211 */ /* 0x000fe200078a10ff */
[----:B------:R-:W-:-:S02]  /*25430*/  @!P4 IMAD.MOV.U32 R77, RZ, RZ, R76 ;  /* 0x000000ffff4dc224 */ /* 0x000fc400078e004c */
[----:B------:R-:W-:Y:S01]  /*25440*/  @!P4 IMAD.MOV.U32 R76, RZ, RZ, R78 ;  /* 0x000000ffff4cc224 */ /* 0x000fe200078e004e */
[----:B------:R-:W-:Y:S01]  /*25450*/  @!P3 LEA.HI.X R7, R13, R42, R27, 0x2, P5 ;  /* 0x0000002a0d07b211 */ /* 0x000fe200028f141b */
[----:B------:R-:W-:Y:S01]  /*25460*/  VIADD R13, R12, 0xa8 ;  /* 0x000000a80c0d7836 */ /* 0x000fe20000000000 */
[----:B------:R-:W-:Y:S01]  /*25470*/  @!P3 MOV R78, R81 ;  /* 0x00000051004eb202 */ /* 0x000fe20000000f00 */
[----:B------:R0:W-:Y:S01]  /*25480*/  @!P2 ST.E.64 desc[UR54][R10.64], R74 ;  /* 0x0000004a0a00a985 */ /* 0x0001e2000c101b36 */
[----:B-1----:R-:W-:Y:S01]  /*25490*/  @!P0 LEA R4, P2, R25, R14, 0x2 ;  /* 0x0000000e19048211 */ /* 0x002fe200078410ff */
[----:B------:R-:W-:Y:S02]  /*254a0*/  @!P0 IMAD.MOV.U32 R81, RZ, RZ, R80 ;  /* 0x000000ffff518224 */ /* 0x000fe400078e0050 */
[----:B------:R1:W-:Y:S01]  /*254b0*/  @!P4 ST.E.64 desc[UR54][R2.64], R76 ;  /* 0x0000004c0200c985 */ /* 0x0003e2000c101b36 */
[----:B------:R-:W-:Y:S01]  /*254c0*/  ISETP.GE.AND P4, PT, R20, UR4, PT ;  /* 0x0000000414007c0c */ /* 0x000fe2000bf86270 */
[----:B------:R-:W-:-:S02]  /*254d0*/  @!P0 IMAD.MOV.U32 R80, RZ, RZ, R82 ;  /* 0x000000ffff508224 */ /* 0x000fc400078e0052 */
[----:B------:R2:W-:Y:S01]  /*254e0*/  @!P3 ST.E.64 desc[UR54][R6.64], R78 ;  /* 0x0000004e0600b985 */ /* 0x0005e2000c101b36 */
[----:B------:R-:W-:Y:S02]  /*254f0*/  ISETP.GE.AND P3, PT, R13, UR4, PT ;  /* 0x000000040d007c0c */ /* 0x000fe4000bf66270 */
[----:B------:R-:W-:Y:S02]  /*25500*/  @!P0 LEA.HI.X R5, R25, R42, R26, 0x2, P2 ;  /* 0x0000002a19058211 */ /* 0x000fe400010f141a */
[----:B------:R-:W-:Y:S01]  /*25510*/  @!P1 LEA R8, P2, R0, R14, 0x2 ;  /* 0x0000000e00089211 */ /* 0x000fe200078410ff */
[----:B0-----:R-:W-:Y:S01]  /*25520*/  VIADD R11, R12, 0xb0 ;  /* 0x000000b00c0b7836 */ /* 0x001fe20000000000 */
[----:B------:R-:W-:Y:S01]  /*25530*/  ISETP.GE.AND P5, PT, R15, UR4, PT ;  /* 0x000000040f007c0c */ /* 0x000fe2000bfa6270 */
[----:B------:R-:W-:Y:S01]  /*25540*/  @!P0 ST.E.64 desc[UR54][R4.64], R80 ;  /* 0x0000005004008985 */ /* 0x000fe2000c101b36 */
[----:B------:R-:W-:Y:S01]  /*25550*/  @!P1 LEA.HI.X R9, R0, R42, R24, 0x2, P2 ;  /* 0x0000002a00099211 */ /* 0x000fe200010f1418 */
[----:B------:R-:W-:Y:S01]  /*25560*/  @!P1 IMAD.MOV.U32 R82, RZ, RZ, R130 ;  /* 0x000000ffff529224 */ /* 0x000fe200078e0082 */
[----:B------:R-:W-:-:S02]  /*25570*/  ISETP.GE.AND P0, PT, R11, UR4, PT ;  /* 0x000000040b007c0c */ /* 0x000fc4000bf06270 */
[----:B------:R-:W-:Y:S02]  /*25580*/  SHF.R.S32.HI R0, RZ, 0x1f, R13 ;  /* 0x0000001fff007819 */ /* 0x000fe4000001140d */
[----:B------:R0:W-:Y:S01]  /*25590*/  @!P1 ST.E.64 desc[UR54][R8.64], R82 ;  /* 0x0000005208009985 */ /* 0x0001e2000c101b36 */
[-C--:B-1----:R-:W-:Y:S02]  /*255a0*/  @!P4 LEA R2, P1, R20, R14.reuse, 0x2 ;  /* 0x0000000e1402c211 */ /* 0x082fe400078210ff */
[----:B--2---:R-:W-:Y:S01]  /*255b0*/  @!P3 LEA R6, P2, R13, R14, 0x2 ;  /* 0x0000000e0d06b211 */ /* 0x004fe200078410ff */
[----:B------:R-:W-:-:S03]  /*255c0*/  @!P4 IMAD.MOV.U32 R128, RZ, RZ, R131 ;  /* 0x000000ffff80c224 */ /* 0x000fc600078e0083 */
[----:B------:R-:W-:Y:S02]  /*255d0*/  @!P3 LEA.HI.X R7, R13, R42, R0, 0x2, P2 ;  /* 0x0000002a0d07b211 */ /* 0x000fe400010f1400 */
[----:B------:R-:W-:Y:S02]  /*255e0*/  SHF.R.S32.HI R13, RZ, 0x1f, R15 ;  /* 0x0000001fff0d7819 */ /* 0x000fe4000001140f */
[----:B------:R-:W-:Y:S02]  /*255f0*/  SHF.R.S32.HI R0, RZ, 0x1f, R11 ;  /* 0x0000001fff007819 */ /* 0x000fe4000001140b */
[----:B------:R-:W-:Y:S01]  /*25600*/  @!P0 LEA R10, P2, R11, R14, 0x2 ;  /* 0x0000000e0b0a8211 */ /* 0x000fe200078410ff */
[----:B0-----:R-:W-:-:S03]  /*25610*/  VIADD R9, R12, 0xb8 ;  /* 0x000000b80c097836 */ /* 0x001fc60000000000 */
[-C--:B------:R-:W-:Y:S02]  /*25620*/  @!P0 LEA.HI.X R11, R11, R42.reuse, R0, 0x2, P2 ;  /* 0x0000002a0b0b8211 */ /* 0x080fe400010f1400 */
[----:B----4-:R-:W-:Y:S02]  /*25630*/  @!P4 LEA.HI.X R3, R20, R42, R21, 0x2, P1 ;  /* 0x0000002a1403c211 */ /* 0x010fe400008f1415 */
[----:B------:R-:W-:-:S03]  /*25640*/  @!P5 LEA R4, P1, R15, R14, 0x2 ;  /* 0x0000000e0f04d211 */ /* 0x000fc600078210ff */
[----:B------:R0:W-:Y:S01]  /*25650*/  @!P4 ST.E.64 desc[UR54][R2.64], R128 ;  /* 0x000000800200c985 */ /* 0x0001e2000c101b36 */
[----:B------:R-:W-:Y:S02]  /*25660*/  @!P5 LEA.HI.X R5, R15, R42, R13, 0x2, P1 ;  /* 0x0000002a0f05d211 */ /* 0x000fe400008f140d */
[----:B0-----:R-:W-:Y:S01]  /*25670*/  @!P5 MOV R2, R134 ;  /* 0x000000860002d202 */ /* 0x001fe20000000f00 */
[----:B------:R-:W-:Y:S02]  /*25680*/  @!P5 IMAD.MOV.U32 R3, RZ, RZ, R132 ;  /* 0x000000ffff03d224 */ /* 0x000fe400078e0084 */
[----:B------:R-:W-:-:S03]  /*25690*/  @!P3 IMAD.MOV.U32 R132, RZ, RZ, R135 ;  /* 0x000000ffff84b224 */ /* 0x000fc600078e0087 */
[----:B------:R0:W-:Y:S04]  /*256a0*/  @!P5 ST.E.64 desc[UR54][R4.64], R2 ;  /* 0x000000020400d985 */ /* 0x0001e8000c101b36 */
[----:B------:R0:W-:Y:S04]  /*256b0*/  @!P3 ST.E.64 desc[UR54][R6.64], R132 ;  /* 0x000000840600b985 */ /* 0x0001e8000c101b36 */
[----:B------:R0:W-:Y:S01]  /*256c0*/  @!P0 ST.E.64 desc[UR54][R10.64], R92 ;  /* 0x0000005c0a008985 */ /* 0x0001e2000c101b36 */
[----:B------:R-:W-:-:S13]  /*256d0*/  ISETP.GE.AND P0, PT, R9, UR4, PT ;  /* 0x0000000409007c0c */ /* 0x000fda000bf06270 */
[----:B0-----:R-:W-:Y:S05]  /*256e0*/  @P0 BRA `(.L_x_514) ;  /* 0x0000000c00940947 */ /* 0x001fea0003800000 */
[----:B------:R-:W-:Y:S02]  /*256f0*/  LEA R14, P0, R9, R14, 0x2 ;  /* 0x0000000e090e7211 */ /* 0x000fe400078010ff */
[----:B------:R-:W-:-:S04]  /*25700*/  SHF.R.S32.HI R0, RZ, 0x1f, R9 ;  /* 0x0000001fff007819 */ /* 0x000fc80000011409 */
[----:B------:R-:W-:-:S05]  /*25710*/  LEA.HI.X R15, R9, R42, R0, 0x2, P0 ;  /* 0x0000002a090f7211 */ /* 0x000fca00000f1400 */
[----:B------:R0:W-:Y:S01]  /*25720*/  ST.E.64 desc[UR54][R14.64], R94 ;  /* 0x0000005e0e007985 */ /* 0x0001e2000c101b36 */
[----:B------:R-:W-:Y:S05]  /*25730*/  BRA `(.L_x_514) ;  /* 0x0000000c00807947 */ /* 0x000fea0003800000 */
.L_x_500:
[----:B------:R-:W2:Y:S01]  /*25740*/  LDL.LU R4, [R1+0x8] ;  /* 0x0000080001047983 */ /* 0x000ea20000300800 */
[----:B------:R-:W-:Y:S01]  /*25750*/  ULDC.64 UR6, c[0x0][0xc08] ;  /* 0x0003020000067ab9 */ /* 0x000fe20000000a00 */
[----:B------:R-:W-:Y:S02]  /*25760*/  ULDC.64 UR4, c[0x0][0xc00] ;  /* 0x0003000000047ab9 */ /* 0x000fe40000000a00 */
[----:B------:R-:W3:Y:S01]  /*25770*/  LDL.LU R0, [R1+0xc] ;  /* 0x00000c0001007983 */ /* 0x000ee20000300800 */
[----:B------:R-:W-:Y:S01]  /*25780*/  ISETP.NE.U32.AND P1, PT, RZ, UR6, PT ;  /* 0x00000006ff007c0c */ /* 0x000fe2000bf25070 */
[----:B------:R-:W-:Y:S01]  /*25790*/  IMAD.MOV.U32 R13, RZ, RZ, RZ ;  /* 0x000000ffff0d7224 */ /* 0x000fe200078e00ff */
[----:B------:R-:W-:Y:S02]  /*257a0*/  ISETP.NE.U32.AND P0, PT, RZ, UR4, PT ;  /* 0x00000004ff007c0c */ /* 0x000fe4000bf05070 */
[----:B------:R-:W-:Y:S02]  /*257b0*/  ISETP.NE.AND.EX P1, PT, RZ, UR7, PT, P1 ;  /* 0x00000007ff007c0c */ /* 0x000fe4000bf25310 */
[----:B------:R-:W-:Y:S01]  /*257c0*/  ISETP.NE.AND.EX P0, PT, RZ, UR5, PT, P0 ;  /* 0x00000005ff007c0c */ /* 0x000fe2000bf05300 */
[----:B------:R-:W1:Y:S01]  /*257d0*/  S2R R28, SR_TID.X ;  /* 0x00000000001c7919 */ /* 0x000e620000002100 */
[----:B--2---:R-:W-:Y:S01]  /*257e0*/  IADD3 R2, P2, R4, UR4, RZ ;  /* 0x0000000404027c10 */ /* 0x004fe2000ff5e0ff */
[----:B------:R-:W-:-:S03]  /*257f0*/  ULDC UR4, c[0x0][0xa88] ;  /* 0x0002a20000047ab9 */ /* 0x000fc60000000800 */
[----:B---3--:R-:W-:-:S05]  /*25800*/  IADD3.X R3, R0, UR5, RZ, P2, !PT ;  /* 0x0000000500037c10 */ /* 0x008fca00097fe4ff */
[----:B------:R-:W-:Y:S01]  /*25810*/  @P1 IADD3 R4, P2, R4, UR6, RZ ;  /* 0x0000000604041c10 */ /* 0x000fe2000ff5e0ff */
[----:B------:R-:W-:Y:S01]  /*25820*/  IMAD.U32 R20, RZ, RZ, UR4 ;  /* 0x00000004ff147e24 */ /* 0x000fe2000f8e00ff */
[----:B------:R2:W5:Y:S02]  /*25830*/  @P0 LDG.E R13, desc[UR54][R2.64] ;  /* 0x00000036020d0981 */ /* 0x000564000c1e1900 */
[----:B------:R-:W-:-:S05]  /*25840*/  @P1 IADD3.X R5, R0, UR7, RZ, P2, !PT ;  /* 0x0000000700051c10 */ /* 0x000fca00097fe4ff */
[----:B------:R2:W5:Y:S01]  /*25850*/  @P1 LDG.E R20, desc[UR54][R4.64] ;  /* 0x0000003604141981 */ /* 0x000562000c1e1900 */
[----:B-1----:R-:W-:Y:S02]  /*25860*/  IADD3 R0, R28, -0x80, RZ ;  /* 0xffffff801c007810 */ /* 0x002fe40007ffe0ff */
[----:B------:R-:W-:Y:S02]  /*25870*/  ISETP.GT.AND P2, PT, R165, 0x1, PT ;  /* 0x00000001a500780c */ /* 0x000fe40003f44270 */
[----:B------:R-:W-:Y:S01]  /*25880*/  ISETP.GT.AND P3, PT, R0, 0x7f, PT ;  /* 0x0000007f0000780c */ /* 0x000fe20003f64270 */
[----:B------:R-:W-:-:S12]  /*25890*/  @P1 BRA `(.L_x_519) ;  /* 0x0000000000101947 */ /* 0x000fd80003800000 */
[----:B------:R-:W-:Y:S05]  /*258a0*/  @!P0 BRA `(.L_x_519) ;  /* 0x00000000000c8947 */ /* 0x000fea0003800000 */
[----:B--2---:R-:W2:Y:S04]  /*258b0*/  LDG.E R5, desc[UR54][R2.64] ;  /* 0x0000003602057981 */ /* 0x004ea8000c1e1900 */
[----:B-----5:R-:W2:Y:S02]  /*258c0*/  LDG.E R20, desc[UR54][R2.64+0x4] ;  /* 0x0000043602147981 */ /* 0x020ea4000c1e1900 */
[----:B--2---:R-:W-:-:S07]  /*258d0*/  IMAD.IADD R20, R20, 0x1, -R5 ;  /* 0x0000000114147824 */ /* 0x004fce00078e0a05 */
.L_x_519:
[----:B------:R-:W3:Y:S01]  /*258e0*/  LDL.LU R0, [R1+0x14] ;  /* 0x0000140001007983 */ /* 0x000ee20000300800 */
[----:B------:R-:W-:Y:S01]  /*258f0*/  BSSY B1, `(.L_x_520) ;  /* 0x0000038000017945 */ /* 0x000fe20003800000 */
[----:B------:R-:W-:Y:S02]  /*25900*/  SEL R237, R237, RZ, !P0 ;  /* 0x000000ffeded7207 */ /* 0x000fe40004000000 */
[----:B-----5:R-:W-:Y:S02]  /*25910*/  SHF.R.S32.HI R12, RZ, 0x1f, R13 ;  /* 0x0000001fff0c7819 */ /* 0x020fe4000001140d */
[----:B---3--:R-:W-:Y:S01]  /*25920*/  SEL R14, R0, RZ, !P0 ;  /* 0x000000ff000e7207 */ /* 0x008fe20004000000 */
[----:B------:R-:W-:Y:S06]  /*25930*/  @P3 BRA `(.L_x_521) ;  /* 0x0000000000cc3947 */ /* 0x000fec0003800000 */
[----:B------:R-:W3:Y:S01]  /*25940*/  LDL R0, [R1+0x18] ;  /* 0x0000180001007983 */ /* 0x000ee20000100800 */
[----:B------:R-:W2:Y:S02]  /*25950*/  LDC R25, c[0x0][0xbe8] ;  /* 0x0002fa00ff197b82 */ /* 0x000ea40000000800 */
[----:B--2---:R-:W-:Y:S02]  /*25960*/  IMAD R2, R20, R25, RZ ;  /* 0x0000001914027224 */ /* 0x004fe400078e02ff */
[----:B---3--:R-:W-:-:S04]  /*25970*/  IMAD R0, R0, 0x80, R28 ;  /* 0x0000008000007824 */ /* 0x008fc800078e021c */
[----:B------:R-:W-:-:S05]  /*25980*/  VIADD R21, R0, 0xffffff80 ;  /* 0xffffff8000157836 */ /* 0x000fca0000000000 */
[----:B------:R-:W-:-:S13]  /*25990*/  ISETP.GE.AND P0, PT, R21, R2, PT ;  /* 0x000000021500720c */ /* 0x000fda0003f06270 */
[----:B------:R-:W-:Y:S05]  /*259a0*/  @P0 BRA `(.L_x_521) ;  /* 0x0000000000b00947 */ /* 0x000fea0003800000 */
[----:B------:R-:W2:Y:S01]  /*259b0*/  LDL.LU R30, [R1+0x24] ;  /* 0x00002400011e7983 */ /* 0x000ea20000300800 */
[----:B------:R-:W-:Y:S01]  /*259c0*/  IMAD.MOV.U32 R0, RZ, RZ, 0x9b8 ;  /* 0x000009b8ff007424 */ /* 0x000fe200078e00ff */
[----:B------:R-:W-:Y:S01]  /*259d0*/  ISETP.GT.AND P3, PT, R165, 0x1, PT ;  /* 0x00000001a500780c */ /* 0x000fe20003f64270 */
[----:B------:R-:W1:Y:S01]  /*259e0*/  LDC.64 R26, c[0x0][0xba8] ;  /* 0x0002ea00ff1a7b82 */ /* 0x000e620000000a00 */
[----:B------:R-:W-:Y:S01]  /*259f0*/  ISETP.NE.AND P0, PT, R25, 0x1, PT ;  /* 0x000000011900780c */ /* 0x000fe20003f05270 */
[----:B------:R-:W-:Y:S01]  /*25a00*/  IMAD.MOV.U32 R15, RZ, RZ, R21 ;  /* 0x000000ffff0f7224 */ /* 0x000fe200078e0015 */
[----:B------:R-:W-:-:S05]  /*25a10*/  SEL R24, R0, 0x978, P3 ;  /* 0x0000097800187807 */ /* 0x000fca0001800000 */
[----:B------:R-:W3:Y:S08]  /*25a20*/  LDC.64 R6, c[0x0][R24+0x220] ;  /* 0x0000880018067b82 */ /* 0x000ef00000000a00 */
[----:B------:R-:W4:Y:S08]  /*25a30*/  LDC.64 R2, c[0x0][R24+0x218] ;  /* 0x0000860018027b82 */ /* 0x000f300000000a00 */
[----:B------:R-:W5:Y:S08]  /*25a40*/  LDC.64 R8, c[0x0][R24+0x228] ;  /* 0x00008a0018087b82 */ /* 0x000f700000000a00 */
[----:B------:R-:W0:Y:S08]  /*25a50*/  LDC.64 R4, c[0x0][R24+0x210] ;  /* 0x0000840018047b82 */ /* 0x000e300000000a00 */
[----:B------:R-:W4:Y:S08]  /*25a60*/  @P0 LDC R0, c[0x0][0xbec] ;  /* 0x0002fb00ff000b82 */ /* 0x000f300000000800 */
[----:B------:R-:W5:Y:S01]  /*25a70*/  @P0 LDC R31, c[0x0][0xbf0] ;  /* 0x0002fc00ff1f0b82 */ /* 0x000f620000000800 */
[----:B---3--:R-:W-:-:S07]  /*25a80*/  IMAD R7, R7, R237, RZ ;  /* 0x000000ed07077224 */ /* 0x008fce00078e02ff */
[----:B-1----:R-:W1:Y:S01]  /*25a90*/  @!P3 LDC R26, c[0x0][0xb50] ;  /* 0x0002d400ff1abb82 */ /* 0x002e620000000800 */
[----:B------:R-:W-:Y:S02]  /*25aa0*/  IMAD R7, R6, R14, R7 ;  /* 0x0000000e06077224 */ /* 0x000fe400078e0207 */
[----:B----4-:R-:W-:-:S05]  /*25ab0*/  @P0 IMAD.HI.U32 R0, R21, R0, RZ ;  /* 0x0000000015000227 */ /* 0x010fca00078e00ff */
[----:B------:R-:W3:Y:S01]  /*25ac0*/  @!P3 LDC R27, c[0x0][0xb54] ;  /* 0x0002d500ff1bbb82 */ /* 0x000ee20000000800 */
[-C--:B------:R-:W-:Y:S02]  /*25ad0*/  IMAD R29, R3, R235.reuse, RZ ;  /* 0x000000eb031d7224 */ /* 0x080fe400078e02ff */
[----:B------:R-:W-:Y:S01]  /*25ae0*/  IMAD.WIDE.U32 R10, R2, R235, RZ ;  /* 0x000000eb020a7225 */ /* 0x000fe200078e00ff */
[----:B-----5:R-:W-:-:S03]  /*25af0*/  @P0 SHF.R.U32.HI R15, RZ, R31, R0 ;  /* 0x0000001fff0f0219 */ /* 0x020fc60000011600 */
[----:B------:R-:W-:Y:S01]  /*25b00*/  IMAD.WIDE.U32 R2, R6, R237, RZ ;  /* 0x000000ed06027225 */ /* 0x000fe200078e00ff */
[----:B------:R-:W-:-:S03]  /*25b10*/  IADD3 R11, R29, R11, RZ ;  /* 0x0000000b1d0b7210 */ /* 0x000fc60007ffe0ff */
[----:B------:R-:W-:Y:S01]  /*25b20*/  IMAD.MOV R0, RZ, RZ, -R15 ;  /* 0x000000ffff007224 */ /* 0x000fe200078e0a0f */
[----:B------:R-:W-:Y:S01]  /*25b30*/  IADD3 R10, P0, P1, R2, R10, R13 ;  /* 0x0000000a020a7210 */ /* 0x000fe2000791e00d */
[----:B------:R-:W-:Y:S02]  /*25b40*/  IMAD.IADD R6, R3, 0x1, R7 ;  /* 0x0000000103067824 */ /* 0x000fe400078e0207 */
[----:B------:R-:W-:-:S03]  /*25b50*/  IMAD R7, R25, R0, R21 ;  /* 0x0000000019077224 */ /* 0x000fc600078e0215 */
[----:B------:R-:W-:Y:S02]  /*25b60*/  IADD3.X R0, R6, R11, R12, P0, P1 ;  /* 0x0000000b06007210 */ /* 0x000fe400007e240c */
[----:B--2---:R-:W-:-:S05]  /*25b70*/  SEL R31, R30, RZ, P3 ;  /* 0x000000ff1e1f7207 */ /* 0x004fca0001800000 */
[----:B------:R-:W-:-:S04]  /*25b80*/  IMAD.WIDE.U32 R2, R8, R31, RZ ;  /* 0x0000001f08027225 */ /* 0x000fc800078e00ff */
[----:B------:R-:W-:Y:S01]  /*25b90*/  IMAD R9, R9, R31, RZ ;  /* 0x0000001f09097224 */ /* 0x000fe200078e02ff */
[----:B------:R-:W-:Y:S02]  /*25ba0*/  IADD3 R2, P0, P1, R15, R10, R2 ;  /* 0x0000000a0f027210 */ /* 0x000fe4000791e002 */
[----:B------:R-:W-:Y:S01]  /*25bb0*/  SHF.R.S32.HI R15, RZ, 0x1f, R15 ;  /* 0x0000001fff0f7819 */ /* 0x000fe2000001140f */
[----:B------:R-:W-:Y:S01]  /*25bc0*/  IMAD.IADD R3, R9, 0x1, R3 ;  /* 0x0000000109037824 */ /* 0x000fe200078e0203 */
[----:B------:R-:W-:-:S04]  /*25bd0*/  SHF.R.S32.HI R9, RZ, 0x1f, R7 ;  /* 0x0000001fff097819 */ /* 0x000fc80000011407 */
[----:B------:R-:W-:Y:S01]  /*25be0*/  IADD3.X R3, R15, R0, R3, P0, P1 ;  /* 0x000000000f037210 */ /* 0x000fe200007e2403 */
[----:B0-----:R-:W-:-:S04]  /*25bf0*/  IMAD R0, R5, R7, RZ ;  /* 0x0000000705007224 */ /* 0x001fc800078e02ff */
[C---:B------:R-:W-:Y:S02]  /*25c00*/  IMAD R9, R4.reuse, R9, R0 ;  /* 0x0000000904097224 */ /* 0x040fe400078e0200 */
[----:B------:R-:W-:-:S04]  /*25c10*/  IMAD.WIDE.U32 R2, R4, R7, R2 ;  /* 0x0000000704027225 */ /* 0x000fc800078e0002 */
[----:B------:R-:W-:Y:S01]  /*25c20*/  IMAD.IADD R0, R3, 0x1, R9 ;  /* 0x0000000103007824 */ /* 0x000fe200078e0209 */
[----:B-1----:R-:W-:Y:S01]  /*25c30*/  LEA R4, P0, R2, R26, 0x2 ;  /* 0x0000001a02047211 */ /* 0x002fe200078010ff */
[----:B------:R-:W-:-:S03]  /*25c40*/  IMAD.MOV.U32 R3, RZ, RZ, -0x800000 ;  /* 0xff800000ff037424 */ /* 0x000fc600078e00ff */
[----:B---3--:R-:W-:-:S05]  /*25c50*/  LEA.HI.X R5, R2, R27, R0, 0x2, P0 ;  /* 0x0000001b02057211 */ /* 0x008fca00000f1400 */
[----:B------:R1:W-:Y:S04]  /*25c60*/  STG.E desc[UR54][R4.64], R3 ;  /* 0x0000000304007986 */ /* 0x0003e8000c101936 */
.L_x_521:
[----:B------:R-:W-:Y:S05]  /*25c70*/  BSYNC B1 ;  /* 0x0000000000017941 */ /* 0x000fea0003800000 */
.L_x_520:
[----:B------:R-:W-:Y:S05]  /*25c80*/  @P2 BRA `(.L_x_514) ;  /* 0x00000008002c2947 */ /* 0x000fea0003800000 */
[----:B------:R-:W3:Y:S01]  /*25c90*/  LDL R26, [R1+0x18] ;  /* 0x00001800011a7983 */ /* 0x000ee20000100800 */
[----:B------:R-:W4:Y:S01]  /*25ca0*/  LDC R21, c[0x0][0xbe8] ;  /* 0x0002fa00ff157b82 */ /* 0x000f220000000800 */
[----:B-12---:R-:W-:Y:S01]  /*25cb0*/  IADD3 R4, R28, -0x80, RZ ;  /* 0xffffff801c047810 */ /* 0x006fe20007ffe0ff */
[----:B------:R-:W-:Y:S01]  /*25cc0*/  ULDC.64 UR4, c[0x0][0xaa0] ;  /* 0x0002a80000047ab9 */ /* 0x000fe20000000a00 */
[----:B------:R-:W-:Y:S01]  /*25cd0*/  ULDC.64 UR6, c[0x0][0xaf0] ;  /* 0x0002bc0000067ab9 */ /* 0x000fe20000000a00 */
[----:B------:R-:W-:Y:S01]  /*25ce0*/  IMAD R0, R12, UR4, RZ ;  /* 0x000000040c007c24 */ /* 0x000fe2000f8e02ff */
[----:B------:R-:W-:-:S03]  /*25cf0*/  SHF.R.S32.HI R3, RZ, 0x1f, R4 ;  /* 0x0000001fff037819 */ /* 0x000fc60000011404 */
[----:B------:R-:W-:Y:S01]  /*25d00*/  IMAD R5, R13, UR5, R0 ;  /* 0x000000050d057c24 */ /* 0x000fe2000f8e0200 */
[----:B------:R-:W-:Y:S01]  /*25d10*/  LEA.HI R7, R3, R4, RZ, 0x3 ;  /* 0x0000000403077211 */ /* 0x000fe200078f18ff */
[----:B------:R-:W-:Y:S01]  /*25d20*/  IMAD.WIDE.U32 R2, R13, UR4, RZ ;  /* 0x000000040d027c25 */ /* 0x000fe2000f8e00ff */
[----:B------:R-:W-:Y:S02]  /*25d30*/  ULDC.64 UR4, c[0x0][0xae8] ;  /* 0x0002ba0000047ab9 */ /* 0x000fe40000000a00 */
[----:B------:R-:W-:Y:S01]  /*25d40*/  LOP3.LUT R9, R7, 0xfffffff8, RZ, 0xc0, !PT ;  /* 0xfffffff807097812 */ /* 0x000fe200078ec0ff */
[----:B------:R-:W-:Y:S01]  /*25d50*/  IMAD.IADD R3, R3, 0x1, R5 ;  /* 0x0000000103037824 */ /* 0x000fe200078e0205 */
[----:B------:R-:W-:-:S03]  /*25d60*/  SHF.R.S32.HI R25, RZ, 0x3, R7 ;  /* 0x00000003ff197819 */ /* 0x000fc60000011407 */
[----:B------:R-:W-:Y:S02]  /*25d70*/  IMAD.IADD R8, R4, 0x1, -R9 ;  /* 0x0000000104087824 */ /* 0x000fe400078e0a09 */
[----:B------:R-:W-:Y:S01]  /*25d80*/  IMAD.WIDE.U32 R2, R235, UR4, R2 ;  /* 0x00000004eb027c25 */ /* 0x000fe2000f8e0002 */
[----:B----4-:R-:W-:-:S03]  /*25d90*/  ISETP.NE.AND P0, PT, R21, 0x1, PT ;  /* 0x000000011500780c */ /* 0x010fc60003f05270 */
[----:B------:R-:W-:Y:S02]  /*25da0*/  IMAD R0, R8, 0x20, R25 ;  /* 0x0000002008007824 */ /* 0x000fe400078e0219 */
[----:B------:R-:W-:Y:S02]  /*25db0*/  IMAD R4, R14, UR6, RZ ;  /* 0x000000060e047c24 */ /* 0x000fe4000f8e02ff */
[----:B------:R-:W-:Y:S01]  /*25dc0*/  IMAD R3, R235, UR5, R3 ;  /* 0x00000005eb037c24 */ /* 0x000fe2000f8e0203 */
[----:B------:R-:W-:Y:S01]  /*25dd0*/  ULDC.64 UR4, c[0x0][0xae0] ;  /* 0x0002b80000047ab9 */ /* 0x000fe20000000a00 */
[C---:B------:R-:W-:Y:S02]  /*25de0*/  IMAD R7, R237.reuse, UR7, R4 ;  /* 0x00000007ed077c24 */ /* 0x040fe4000f8e0204 */
[----:B------:R-:W-:Y:S02]  /*25df0*/  IMAD.WIDE.U32 R2, R237, UR6, R2 ;  /* 0x00000006ed027c25 */ /* 0x000fe4000f8e0002 */
[----:B------:R-:W1:Y:S02]  /*25e00*/  @P0 LDC R6, c[0x0][0xbec] ;  /* 0x0002fb00ff060b82 */ /* 0x000e640000000800 */
[----:B------:R-:W-:-:S06]  /*25e10*/  IMAD.IADD R3, R3, 0x1, R7 ;  /* 0x0000000103037824 */ /* 0x000fcc00078e0207 */
[----:B------:R-:W2:Y:S01]  /*25e20*/  @P0 LDC R11, c[0x0][0xbf0] ;  /* 0x0002fc00ff0b0b82 */ /* 0x000ea20000000800 */
[----:B---3--:R-:W-:-:S04]  /*25e30*/  IMAD R9, R26, 0x80, R0 ;  /* 0x000000801a097824 */ /* 0x008fc800078e0200 */
[----:B-1----:R-:W-:-:S04]  /*25e40*/  @P0 IMAD.HI.U32 R0, R9, R6, RZ ;  /* 0x0000000609000227 */ /* 0x002fc800078e00ff */
[----:B------:R-:W-:Y:S01]  /*25e50*/  IMAD.MOV.U32 R5, RZ, RZ, R9 ;  /* 0x000000ffff057224 */ /* 0x000fe200078e0009 */
[----:B--2---:R-:W-:-:S04]  /*25e60*/  @P0 SHF.R.U32.HI R5, RZ, R11, R0 ;  /* 0x0000000bff050219 */ /* 0x004fc80000011600 */
[----:B------:R-:W-:Y:S01]  /*25e70*/  SHF.R.S32.HI R0, RZ, 0x1f, R5 ;  /* 0x0000001fff007819 */ /* 0x000fe20000011405 */
[C---:B------:R-:W-:Y:S01]  /*25e80*/  IMAD.WIDE.U32 R2, R5.reuse, UR4, R2 ;  /* 0x0000000405027c25 */ /* 0x040fe2000f8e0002 */
[----:B------:R-:W-:-:S03]  /*25e90*/  IADD3 R4, -R5, RZ, RZ ;  /* 0x000000ff05047210 */ /* 0x000fc60007ffe1ff */
[----:B------:R-:W-:Y:S02]  /*25ea0*/  IMAD R0, R0, UR4, RZ ;  /* 0x0000000400007c24 */ /* 0x000fe4000f8e02ff */
[----:B------:R-:W-:Y:S02]  /*25eb0*/  IMAD R7, R21, R4, R9 ;  /* 0x0000000415077224 */ /* 0x000fe400078e0209 */
[----:B------:R-:W-:Y:S01]  /*25ec0*/  IMAD R5, R5, UR5, R0 ;  /* 0x0000000505057c24 */ /* 0x000fe2000f8e0200 */
[----:B------:R-:W-:Y:S02]  /*25ed0*/  ULDC.64 UR4, c[0x0][0xad8] ;  /* 0x0002b60000047ab9 */ /* 0x000fe40000000a00 */
[----:B------:R-:W-:Y:S01]  /*25ee0*/  SHF.R.S32.HI R0, RZ, 0x1f, R7 ;  /* 0x0000001fff007819 */ /* 0x000fe20000011407 */
[----:B------:R-:W-:-:S04]  /*25ef0*/  IMAD.IADD R3, R3, 0x1, R5 ;  /* 0x0000000103037824 */ /* 0x000fc800078e0205 */
[----:B------:R-:W-:Y:S02]  /*25f00*/  IMAD R0, R0, UR4, RZ ;  /* 0x0000000400007c24 */ /* 0x000fe4000f8e02ff */
[----:B------:R-:W-:-:S04]  /*25f10*/  IMAD.WIDE.U32 R4, R7, UR4, R2 ;  /* 0x0000000407047c25 */ /* 0x000fc8000f8e0002 */
[----:B------:R-:W-:Y:S01]  /*25f20*/  IMAD R9, R7, UR5, R0 ;  /* 0x0000000507097c24 */ /* 0x000fe2000f8e0200 */
[----:B------:R-:W-:Y:S01]  /*25f30*/  ULDC.64 UR4, c[0x0][0xa80] ;  /* 0x0002a00000047ab9 */ /* 0x000fe20000000a00 */
[----:B------:R-:W-:Y:S01]  /*25f40*/  IMAD.SHL.U32 R7, R8, 0x8, RZ ;  /* 0x0000000808077824 */ /* 0x000fe200078e00ff */
[C---:B------:R-:W-:Y:S01]  /*25f50*/  LEA R2, P0, R4.reuse, UR4, 0x1 ;  /* 0x0000000404027c11 */ /* 0x040fe2000f8008ff */
[----:B------:R-:W-:Y:S01]  /*25f60*/  IMAD.IADD R3, R5, 0x1, R9 ;  /* 0x0000000105037824 */ /* 0x000fe200078e0209 */
[----:B------:R-:W-:Y:S01]  /*25f70*/  UMOV UR4, 0xffffffff ;  /* 0xffffffff00047882 */ /* 0x000fe20000000000 */
[C---:B------:R-:W-:Y:S01]  /*25f80*/  VIADD R5, R7.reuse, 0x80 ;  /* 0x0000008007057836 */ /* 0x040fe20000000000 */
[----:B------:R-:W-:Y:S02]  /*25f90*/  IADD3 R9, R7, 0x40, RZ ;  /* 0x0000004007097810 */ /* 0x000fe40007ffe0ff */
[----:B------:R-:W-:Y:S02]  /*25fa0*/  LEA.HI.X R3, R4, UR5, R3, 0x1, P0 ;  /* 0x0000000504037c11 */ /* 0x000fe400080f0c03 */
[----:B------:R-:W-:-:S02]  /*25fb0*/  SHF.R.S32.HI R24, RZ, 0x1f, R7 ;  /* 0x0000001fff187819 */ /* 0x000fc40000011407 */
[----:B------:R-:W-:Y:S02]  /*25fc0*/  SHF.R.S32.HI R8, RZ, 0x1f, R5 ;  /* 0x0000001fff087819 */ /* 0x000fe40000011405 */
[----:B------:R-:W-:Y:S01]  /*25fd0*/  SHF.R.S32.HI R10, RZ, 0x1f, R9 ;  /* 0x0000001fff0a7819 */ /* 0x000fe20000011409 */
[----:B------:R-:W-:Y:S06]  /*25fe0*/  BRA.DIV UR4, `(.L_x_522) ;  /* 0x000000ba04707947 */ /* 0x000fec000b800000 */
[----:B------:R1:W2:Y:S04]  /*25ff0*/  SHFL.IDX PT, R0, R3, RZ, 0x181f ;  /* 0x00181fff03007589 */ /* 0x0002a800000e0000 */
[----:B------:R1:W3:Y:S02]  /*26000*/  SHFL.IDX PT, R14, R2, RZ, 0x181f ;  /* 0x00181fff020e7589 */ /* 0x0002e400000e0000 */
.L_x_815:
[----:B------:R-:W-:Y:S01]  /*26010*/  IMAD R21, R20, R21, RZ ;  /* 0x0000001514157224 */ /* 0x000fe200078e02ff */
[----:B------:R-:W-:Y:S01]  /*26020*/  BSSY B1, `(.L_x_523) ;  /* 0x0000011000017945 */ /* 0x000fe20003800000 */
[----:B------:R-:W-:-:S05]  /*26030*/  IMAD R6, R26, 0x80, R25 ;  /* 0x000000801a067824 */ /* 0x000fca00078e0219 */
[----:B------:R-:W-:-:S13]  /*26040*/  ISETP.GE.AND P0, PT, R6, R21, PT ;  /* 0x000000150600720c */ /* 0x000fda0003f06270 */
        /* <DEDUP_REMOVED lines=8> */
[-C--:B--2---:R-:W-:Y:S02]  /*260d0*/  @!P3 LEA.HI.X R13, R7, R0.reuse, R24, 0x1, P0 ;  /* 0x00000000070db211 */ /* 0x084fe400000f0c18 */
[-C--:B------:R-:W-:Y:S02]  /*260e0*/  @!P4 LEA.HI.X R27, R9, R0.reuse, R10, 0x1, P1 ;  /* 0x00000000091bc211 */ /* 0x080fe400008f0c0a */
[----:B------:R-:W-:Y:S01]  /*260f0*/  @!P5 LEA.HI.X R15, R5, R0, R8, 0x1, P2 ;  /* 0x00000000050fd211 */ /* 0x000fe200010f0c08 */
[----:B------:R4:W-:Y:S04]  /*26100*/  @!P3 ST.E.128 desc[UR54][R12.64], RZ ;  /* 0x000000ff0c00b985 */ /* 0x0009e8000c101d36 */
[----:B------:R4:W-:Y:S04]  /*26110*/  @!P4 ST.E.128 desc[UR54][R26.64], RZ ;  /* 0x000000ff1a00c985 */ /* 0x0009e8000c101d36 */
[----:B------:R4:W-:Y:S02]  /*26120*/  @!P5 ST.E.128 desc[UR54][R14.64], RZ ;  /* 0x000000ff0e00d985 */ /* 0x0009e4000c101d36 */
.L_x_524:
[----:B------:R-:W-:Y:S05]  /*26130*/  BSYNC B1 ;  /* 0x0000000000017941 */ /* 0x000fea0003800000 */
.L_x_523:
[----:B------:R-:W-:-:S03]  /*26140*/  UMOV UR4, 0xffffffff ;  /* 0xffffffff00047882 */ /* 0x000fc60000000000 */
[----:B------:R-:W-:Y:S05]  /*26150*/  BRA.DIV UR4, `(.L_x_525) ;  /* 0x000000ba04487947 */ /* 0x000fea000b800000 */
[----:B--2---:R2:W0:Y:S04]  /*26160*/  SHFL.IDX PT, R0, R3, 0x1, 0x181f ;  /* 0x00381f0003007f89 */ /* 0x00442800000e0000 */
[----:B---34-:R2:W3:Y:S02]  /*26170*/  SHFL.IDX PT, R14, R2, 0x1, 0x181f ;  /* 0x00381f00020e7f89 */ /* 0x0184e400000e0000 */
.L_x_819:
        /* <DEDUP_REMOVED lines=17> */
.L_x_527:
[----:B------:R-:W-:Y:S05]  /*26290*/  BSYNC B1 ;  /* 0x0000000000017941 */ /* 0x000fea0003800000 */
.L_x_526:
[----:B------:R-:W-:-:S03]  /*262a0*/  UMOV UR4, 0xffffffff ;  /* 0xffffffff00047882 */ /* 0x000fc60000000000 */
[----:B------:R-:W-:Y:S05]  /*262b0*/  BRA.DIV UR4, `(.L_x_528) ;  /* 0x000000ba04387947 */ /* 0x000fea000b800000 */
[----:B0-----:R0:W0:Y:S04]  /*262c0*/  SHFL.IDX PT, R0, R3, 0x2, 0x181f ;  /* 0x00581f0003007f89 */ /* 0x00102800000e0000 */
[----:B---34-:R3:W4:Y:S02]  /*262d0*/  SHFL.IDX PT, R14, R2, 0x2, 0x181f ;  /* 0x00581f00020e7f89 */ /* 0x01872400000e0000 */
.L_x_823:
        /* <DEDUP_REMOVED lines=8> */
[-C--:B----4-:R-:W-:Y:S02]  /*26360*/  @!P3 LEA R12, P0, R7, R14.reuse, 0x1 ;  /* 0x0000000e070cb211 */ /* 0x090fe400078008ff */
        /* <DEDUP_REMOVED lines=8> */
.L_x_530:
[----:B------:R-:W-:Y:S05]  /*263f0*/  BSYNC B1 ;  /* 0x0000000000017941 */ /* 0x000fea0003800000 */
.L_x_529:
[----:B------:R-:W-:-:S03]  /*26400*/  UMOV UR4, 0xffffffff ;  /* 0xffffffff00047882 */ /* 0x000fc60000000000 */
[----:B------:R-:W-:Y:S05]  /*26410*/  BRA.DIV UR4, `(.L_x_531) ;  /* 0x000000ba04287947 */ /* 0x000fea000b800000 */
[----:B0-----:R0:W0:Y:S04]  /*26420*/  SHFL.IDX PT, R0, R3, 0x3, 0x181f ;  /* 0x00781f0003007f89 */ /* 0x00102800000e0000 */
[----:B----4-:R4:W0:Y:S02]  /*26430*/  SHFL.IDX PT, R14, R2, 0x3, 0x181f ;  /* 0x00781f00020e7f89 */ /* 0x01082400000e0000 */
.L_x_827:
[----:B-1234-:R-:W-:-:S05]  /*26440*/  VIADD R2, R6, 0x60 ;  /* 0x0000006006027836 */ /* 0x01efca0000000000 */
[----:B------:R-:W-:-:S13]  /*26450*/  ISETP.GE.AND P0, PT, R2, R21, PT ;  /* 0x000000150200720c */ /* 0x000fda0003f06270 */
[----:B------:R-:W-:Y:S05]  /*26460*/  @P0 BRA `(.L_x_514) ;  /* 0x0000000000340947 */ /* 0x000fea0003800000 */
[----:B------:R-:W-:Y:S02]  /*26470*/  ULDC UR4, c[0x0][0xac8] ;  /* 0x0002b20000047ab9 */ /* 0x000fe40000000800 */
[----:B------:R-:W-:Y:S02]  /*26480*/  ISETP.GE.AND P3, PT, R7, UR4, PT ;  /* 0x0000000407007c0c */ /* 0x000fe4000bf66270 */
[----:B------:R-:W-:Y:S02]  /*26490*/  ISETP.GE.AND P4, PT, R9, UR4, PT ;  /* 0x0000000409007c0c */ /* 0x000fe4000bf86270 */
[----:B------:R-:W-:-:S09]  /*264a0*/  ISETP.GE.AND P5, PT, R5, UR4, PT ;  /* 0x0000000405007c0c */ /* 0x000fd2000bfa6270 */
[-C--:B0-----:R-:W-:Y:S02]  /*264b0*/  @!P3 LEA R2, P0, R7, R14.reuse, 0x1 ;  /* 0x0000000e0702b211 */ /* 0x081fe400078008ff */
[-C--:B------:R-:W-:Y:S02]  /*264c0*/  @!P4 LEA R6, P1, R9, R14.reuse, 0x1 ;  /* 0x0000000e0906c211 */ /* 0x080fe400078208ff */
[----:B------:R-:W-:Y:S02]  /*264d0*/  @!P5 LEA R14, P2, R5, R14, 0x1 ;  /* 0x0000000e050ed211 */ /* 0x000fe400078408ff */
[-C--:B------:R-:W-:Y:S02]  /*264e0*/  @!P3 LEA.HI.X R3, R7, R0.reuse, R24, 0x1, P0 ;  /* 0x000000000703b211 */ /* 0x080fe400000f0c18 */
[-C--:B------:R-:W-:Y:S02]  /*264f0*/  @!P4 LEA.HI.X R7, R9, R0.reuse, R10, 0x1, P1 ;  /* 0x000000000907c211 */ /* 0x080fe400008f0c0a */
[----:B------:R-:W-:Y:S01]  /*26500*/  @!P5 LEA.HI.X R15, R5, R0, R8, 0x1, P2 ;  /* 0x00000000050fd211 */ /* 0x000fe200010f0c08 */
[----:B------:R3:W-:Y:S04]  /*26510*/  @!P3 ST.E.128 desc[UR54][R2.64], RZ ;  /* 0x000000ff0200b985 */ /* 0x0007e8000c101d36 */
[----:B------:R3:W-:Y:S04]  /*26520*/  @!P4 ST.E.128 desc[UR54][R6.64], RZ ;  /* 0x000000ff0600c985 */ /* 0x0007e8000c101d36 */
[----:B------:R3:W-:Y:S02]  /*26530*/  @!P5 ST.E.128 desc[UR54][R14.64], RZ ;  /* 0x000000ff0e00d985 */ /* 0x0007e4000c101d36 */
.L_x_514:
[----:B------:R-:W-:Y:S05]  /*26540*/  BSYNC B0 ;  /* 0x0000000000007941 */ /* 0x000fea0003800000 */
.L_x_499:
[----:B------:R-:W-:Y:S02]  /*26550*/  ULDC UR4, c[0x0][0xc3c] ;  /* 0x00030f0000047ab9 */ /* 0x000fe40000000800 */
[----:B------:R-:W-:-:S13]  /*26560*/  ISETP.GE.AND P0, PT, R151, UR4, PT ;  /* 0x0000000497007c0c */ /* 0x000fda000bf06270 */
[----:B------:R-:W-:Y:S05]  /*26570*/  @!P0 BRA `(.L_x_532) ;  /* 0xfffffdb000948947 */ /* 0x000fea000383ffff */
[----:B------:R-:W-:Y:S05]  /*26580*/  BRA `(.L_x_328) ;  /* 0x0000007800707947 */ /* 0x000fea0003800000 */
.L_x_326:
        /* <DEDUP_REMOVED lines=16> */
[----:B-1----:R2:W-:Y:S04]  /*26690*/  STL.64 [R1], R4 ;  /* 0x0000000401007387 */ /* 0x0025e80000100a00 */
[----:B------:R2:W-:Y:S01]  /*266a0*/  STL.64 [R1+0x8], R6 ;  /* 0x0000080601007387 */ /* 0x0005e20000100a00 */
[----:B------:R-:W-:Y:S06]  /*266b0*/  BAR.ARV 0x4, 0x180 ;  /* 0x0106000000007b1d */ /* 0x000fec0000002000 */
[----:B------:R-:W-:Y:S05]  /*266c0*/  BRA `(.L_x_534) ;  /* 0x0000000800a87947 */ /* 0x000fea0003800000 */
.L_x_533:
[----:B------:R-:W1:Y:S01]  /*266d0*/  S2R R0, SR_TID.X ;  /* 0x0000000000007919 */ /* 0x000e620000002100 */
[----:B------:R-:W-:Y:S01]  /*266e0*/  ULDC UR4, c[0x0][0xc3c] ;  /* 0x00030f0000047ab9 */ /* 0x000fe20000000800 */
[----:B------:R-:W-:Y:S01]  /*266f0*/  MOV R9, RZ ;  /* 0x000000ff00097202 */ /* 0x000fe20000000f00 */
[----:B------:R-:W2:Y:S01]  /*26700*/  S2UR UR6, SR_CTAID.X ;  /* 0x00000000000679c3 */ /* 0x000ea20000002500 */
[----:B------:R-:W-:Y:S01]  /*26710*/  ULDC UR5, c[0x0][0xc38] ;  /* 0x00030e0000057ab9 */ /* 0x000fe20000000800 */
[----:B-1----:R-:W-:-:S04]  /*26720*/  LOP3.LUT R0, R0, 0x1f, RZ, 0xc0, !PT ;  /* 0x0000001f00007812 */ /* 0x002fc800078ec0ff */
[----:B------:R-:W-:-:S04]  /*26730*/  ISETP.NE.AND P0, PT, R0, 0x1f, PT ;  /* 0x0000001f0000780c */ /* 0x000fc80003f05270 */
[----:B------:R-:W-:-:S13]  /*26740*/  ISETP.GE.OR P1, PT, R0, UR4, !P0 ;  /* 0x0000000400007c0c */ /* 0x000fda000c726670 */
[----:B0-----:R-:W0:Y:S08]  /*26750*/  @!P1 LDC.64 R2, c[0x0][0xc80] ;  /* 0x00032000ff029b82 */ /* 0x001e300000000a00 */
[----:B------:R-:W1:Y:S01]  /*26760*/  @!P1 LDC.64 R4, c[0x0][0xc78] ;  /* 0x00031e00ff049b82 */ /* 0x000e620000000a00 */
[----:B0-----:R-:W-:-:S05]  /*26770*/  @!P1 IMAD.WIDE.U32 R2, R0, 0x4, R2 ;  /* 0x0000000400029825 */ /* 0x001fca00078e0002 */
[----:B------:R1:W3:Y:S02]  /*26780*/  @!P1 LDG.E R6, desc[UR54][R2.64] ;  /* 0x0000003602069981 */ /* 0x0002e4000c1e1900 */
[----:B-1----:R-:W-:-:S05]  /*26790*/  @!P1 IMAD.WIDE.U32 R2, R0, 0x4, R4 ;  /* 0x0000000400029825 */ /* 0x002fca00078e0004 */
[----:B------:R-:W3:Y:S01]  /*267a0*/  @!P1 LDG.E R9, desc[UR54][R2.64] ;  /* 0x0000003602099981 */ /* 0x000ee2000c1e1900 */
[C---:B------:R-:W-:Y:S01]  /*267b0*/  ISETP.NE.AND P1, PT, R0.reuse, RZ, PT ;  /* 0x000000ff0000720c */ /* 0x040fe20003f25270 */
[----:B------:R-:W-:Y:S01]  /*267c0*/  UMOV UR4, URZ ;  /* 0x0000003f00047c82 */ /* 0x000fe20008000000 */
[C---:B------:R-:W-:Y:S02]  /*267d0*/  ISETP.GE.U32.AND P2, PT, R0.reuse, 0x2, PT ;  /* 0x000000020000780c */ /* 0x040fe40003f46070 */
[C---:B------:R-:W-:Y:S02]  /*267e0*/  ISETP.GE.U32.AND P3, PT, R0.reuse, 0x4, PT ;  /* 0x000000040000780c */ /* 0x040fe40003f66070 */
[C---:B------:R-:W-:Y:S02]  /*267f0*/  ISETP.GE.U32.AND P4, PT, R0.reuse, 0x8, PT ;  /* 0x000000080000780c */ /* 0x040fe40003f86070 */
[----:B------:R-:W-:Y:S01]  /*26800*/  ISETP.GE.U32.AND P5, PT, R0, 0x10, PT ;  /* 0x000000100000780c */ /* 0x000fe20003fa6070 */
[----:B---3--:R-:W-:-:S05]  /*26810*/  IMAD R4, R6, R9, RZ ;  /* 0x0000000906047224 */ /* 0x008fca00078e02ff */
        /* <DEDUP_REMOVED lines=15> */
[----:B------:R-:W0:Y:S02]  /*26910*/  SHFL.IDX PT, R4, R2, 0x1f, 0x1f ;  /* 0x03e01f0002047f89 */ /* 0x000e2400000e0000 */
[----:B0-----:R-:W-:-:S05]  /*26920*/  IMAD R7, R4, UR5, RZ ;  /* 0x0000000504077c24 */ /* 0x001fca000f8e02ff */
[----:B--2---:R-:W-:Y:S02]  /*26930*/  ISETP.GT.AND P6, PT, R7, UR6, PT ;  /* 0x0000000607007c0c */ /* 0x004fe4000bfc4270 */
[----:B------:R-:W-:-:S11]  /*26940*/  MOV R4, R7 ;  /* 0x0000000700047202 */ /* 0x000fd60000000f00 */
[----:B------:R-:W-:Y:S05]  /*26950*/  @P6 BRA `(.L_x_535) ;  /* 0x0000000000a46947 */ /* 0x000fea0003800000 */
[----:B------:R-:W-:Y:S01]  /*26960*/  IMAD.MOV.U32 R7, RZ, RZ, R4 ;  /* 0x000000ffff077224 */ /* 0x000fe200078e0004 */
[----:B------:R-:W-:Y:S01]  /*26970*/  UMOV UR4, URZ ;  /* 0x0000003f00047c82 */ /* 0x000fe20008000000 */
[----:B------:R-:W-:-:S05]  /*26980*/  ULDC UR5, c[0x0][0xc38] ;  /* 0x00030e0000057ab9 */ /* 0x000fca0000000800 */
.L_x_537:
[----:B------:R-:W0:Y:S01]  /*26990*/  LDC R2, c[0x0][0xc3c] ;  /* 0x00030f00ff027b82 */ /* 0x000e220000000800 */
[----:B------:R-:W-:Y:S01]  /*269a0*/  ULDC UR7, c[0x0][0xc3c] ;  /* 0x00030f0000077ab9 */ /* 0x000fe20000000800 */
[----:B------:R-:W-:Y:S01]  /*269b0*/  UIADD3 UR4, UR4, 0x1f, URZ ;  /* 0x0000001f04047890 */ /* 0x000fe2000fffe03f */
[----:B------:R-:W-:-:S05]  /*269c0*/  IMAD.U32 R3, RZ, RZ, UR7 ;  /* 0x00000007ff037e24 */ /* 0x000fca000f8e00ff */
[----:B------:R1:W-:Y:S01]  /*269d0*/  STL [R1+0xc], R3 ;  /* 0x00000c0301007387 */ /* 0x0003e20000100800 */
[----:B0-----:R-:W-:-:S13]  /*269e0*/  ISETP.LE.AND P6, PT, R2, UR4, PT ;  /* 0x0000000402007c0c */ /* 0x001fda000bfc3270 */
[----:B-1----:R-:W-:Y:S05]  /*269f0*/  @P6 BRA `(.L_x_536) ;  /* 0x0000000400a46947 */ /* 0x002fea0003800000 */
[----:B------:R-:W-:Y:S02]  /*26a00*/  VIADD R9, R0, UR4 ;  /* 0x0000000400097c36 */ /* 0x000fe40008000000 */
[----:B------:R-:W-:-:S03]  /*26a10*/  IMAD.MOV.U32 R6, RZ, RZ, RZ ;  /* 0x000000ffff067224 */ /* 0x000fc600078e00ff */
[----:B------:R-:W-:-:S13]  /*26a20*/  ISETP.GE.OR P6, PT, R9, R2, !P0 ;  /* 0x000000020900720c */ /* 0x000fda00047c6670 */
        /* <DEDUP_REMOVED lines=9> */
[----:B0-----:R-:W-:-:S04]  /*26ac0*/  SEL R4, R4, RZ, P1 ;  /* 0x000000ff04047207 */ /* 0x001fc80000800000 */
[----:B------:R-:W-:-:S05]  /*26ad0*/  IADD3 R4, R11, R4, RZ ;  /* 0x000000040b047210 */ /* 0x000fca0007ffe0ff */
        /* <DEDUP_REMOVED lines=13> */
[----:B0-----:R-:W-:-:S04]  /*26bb0*/  IMAD R4, R4, UR5, RZ ;  /* 0x0000000504047c24 */ /* 0x001fc8000f8e02ff */
[----:B------:R-:W-:-:S05]  /*26bc0*/  IMAD.IADD R7, R4, 0x1, R7 ;  /* 0x0000000104077824 */ /* 0x000fca00078e0207 */
[----:B------:R-:W-:-:S13]  /*26bd0*/  ISETP.GT.AND P6, PT, R7, UR6, PT ;  /* 0x0000000607007c0c */ /* 0x000fda000bfc4270 */
[----:B------:R-:W-:Y:S05]  /*26be0*/  @!P6 BRA `(.L_x_537) ;  /* 0xfffffffc0068e947 */ /* 0x000fea000383ffff */
.L_x_535:
[----:B------:R-:W-:-:S05]  /*26bf0*/  IADD3 R11, -R4, R7, RZ ;  /* 0x00000007040b7210 */ /* 0x000fca0007ffe1ff */
[----:B------:R-:W-:-:S05]  /*26c00*/  IMAD R3, R2, UR5, R11 ;  /* 0x0000000502037c24 */ /* 0x000fca000f8e020b */
[----:B------:R-:W-:-:S13]  /*26c10*/  ISETP.GT.AND P0, PT, R3, UR6, PT ;  /* 0x0000000603007c0c */ /* 0x000fda000bf04270 */
[----:B------:R-:W-:-:S04]  /*26c20*/  VOTE.ANY R10, PT, !P0 ;  /* 0x00000000000a7806 */ /* 0x000fc800040e0100 */
[----:B------:R0:W1:Y:S01]  /*26c30*/  POPC R5, R10 ;  /* 0x0000000a00057309 */ /* 0x0000620000000000 */
[----:B------:R-:W-:Y:S01]  /*26c40*/  ISETP.NE.AND P0, PT, R10, RZ, PT ;  /* 0x000000ff0a00720c */ /* 0x000fe20003f05270 */
[----:B0-----:R-:W-:Y:S01]  /*26c50*/  IMAD.MOV.U32 R10, RZ, RZ, RZ ;  /* 0x000000ffff0a7224 */ /* 0x001fe200078e00ff */
[----:B-1----:R-:W0:Y:S04]  /*26c60*/  SHFL.IDX PT, R6, R6, R5, 0x1f ;  /* 0x00001f0506067589 */ /* 0x002e2800000e0000 */
[----:B------:R-:W1:Y:S01]  /*26c70*/  SHFL.IDX PT, R8, R9, R5, 0x1f ;  /* 0x00001f0509087589 */ /* 0x000e6200000e0000 */
[----:B0-----:R-:W-:-:S04]  /*26c80*/  IABS R4, R6 ;  /* 0x0000000600047213 */ /* 0x001fc80000000000 */
[----:B------:R-:W0:Y:S01]  /*26c90*/  I2F.RP R13, R4 ;  /* 0x00000004000d7306 */ /* 0x000e220000209400 */
[----:B-1----:R-:W-:-:S07]  /*26ca0*/  IABS R7, R8 ;  /* 0x0000000800077213 */ /* 0x002fce0000000000 */
[----:B------:R-:W-:Y:S08]  /*26cb0*/  I2F.RP R12, R7 ;  /* 0x00000007000c7306 */ /* 0x000ff00000209400 */
[----:B0-----:R-:W0:Y:S02]  /*26cc0*/  MUFU.RCP R13, R13 ;  /* 0x0000000d000d7308 */ /* 0x001e240000001000 */
[----:B0-----:R-:W-:-:S06]  /*26cd0*/  VIADD R3, R13, 0xffffffe ;  /* 0x0ffffffe0d037836 */ /* 0x001fcc0000000000 */
[----:B------:R-:W0:Y:S02]  /*26ce0*/  F2I.FTZ.U32.TRUNC.NTZ R3, R3 ;  /* 0x0000000300037305 */ /* 0x000e24000021f000 */
[----:B0-----:R-:W-:Y:S01]  /*26cf0*/  IMAD.MOV R15, RZ, RZ, -R3 ;  /* 0x000000ffff0f7224 */ /* 0x001fe200078e0a03 */
[----:B------:R-:W-:Y:S06]  /*26d00*/  @!P0 BRA `(.L_x_538) ;  /* 0x0000000000088947 */ /* 0x000fec0003800000 */
[----:B------:R-:W-:-:S05]  /*26d10*/  VIADD R9, R5, 0xffffffff ;  /* 0xffffffff05097836 */ /* 0x000fca0000000000 */
[----:B------:R0:W1:Y:S02]  /*26d20*/  SHFL.IDX PT, R10, R2, R9, 0x1f ;  /* 0x00001f09020a7589 */ /* 0x00006400000e0000 */
.L_x_538:
[----:B-1----:R-:W-:Y:S01]  /*26d30*/  IMAD R10, R10, UR5, R11 ;  /* 0x000000050a0a7c24 */ /* 0x002fe2000f8e020b */
[----:B------:R-:W1:Y:S01]  /*26d40*/  MUFU.RCP R12, R12 ;  /* 0x0000000c000c7308 */ /* 0x000e620000001000 */
[----:B0-----:R-:W-:Y:S02]  /*26d50*/  IMAD R9, R15, R4, RZ ;  /* 0x000000040f097224 */ /* 0x001fe400078e02ff */
[----:B------:R-:W-:Y:S01]  /*26d60*/  IMAD.MOV.U32 R2, RZ, RZ, RZ ;  /* 0x000000ffff027224 */ /* 0x000fe200078e00ff */
[----:B------:R0:W-:Y:S03]  /*26d70*/  STL [R1], R10 ;  /* 0x0000000a01007387 */ /* 0x0001e60000100800 */
[----:B------:R-:W-:Y:S01]  /*26d80*/  IMAD.HI.U32 R2, R3, R9, R2 ;  /* 0x0000000903027227 */ /* 0x000fe200078e0002 */
[----:B------:R-:W-:Y:S02]  /*26d90*/  IADD3 R9, -R10, UR6, RZ ;  /* 0x000000060a097c10 */ /* 0x000fe4000fffe1ff */
[----:B------:R-:W-:-:S02]  /*26da0*/  IABS R3, R6 ;  /* 0x0000000600037213 */ /* 0x000fc40000000000 */
[----:B------:R-:W-:Y:S02]  /*26db0*/  IABS R11, R9 ;  /* 0x00000009000b7213 */ /* 0x000fe40000000000 */
[----:B------:R-:W-:-:S03]  /*26dc0*/  IADD3 R3, RZ, -R3, RZ ;  /* 0x80000003ff037210 */ /* 0x000fc60007ffe0ff */
[----:B0-----:R-:W-:-:S04]  /*26dd0*/  IMAD.HI.U32 R10, R2, R11, RZ ;  /* 0x0000000b020a7227 */ /* 0x001fc800078e00ff */
[----:B------:R-:W-:Y:S02]  /*26de0*/  IMAD R11, R10, R3, R11 ;  /* 0x000000030a0b7224 */ /* 0x000fe400078e020b */
[----:B-1----:R-:W-:-:S03]  /*26df0*/  VIADD R3, R12, 0xffffffe ;  /* 0x0ffffffe0c037836 */ /* 0x002fc60000000000 */
[----:B------:R-:W-:-:S03]  /*26e00*/  ISETP.GT.U32.AND P1, PT, R4, R11, PT ;  /* 0x0000000b0400720c */ /* 0x000fc60003f24070 */
[----:B------:R-:W0:Y:S10]  /*26e10*/  F2I.FTZ.U32.TRUNC.NTZ R3, R3 ;  /* 0x0000000300037305 */ /* 0x000e34000021f000 */
[----:B------:R-:W-:-:S02]  /*26e20*/  @!P1 IMAD.IADD R11, R11, 0x1, -R4 ;  /* 0x000000010b0b9824 */ /* 0x000fc400078e0a04 */
[----:B------:R-:W-:Y:S01]  /*26e30*/  @!P1 VIADD R10, R10, 0x1 ;  /* 0x000000010a0a9836 */ /* 0x000fe20000000000 */
[----:B------:R-:W-:Y:S01]  /*26e40*/  ISETP.NE.AND P1, PT, R6, RZ, PT ;  /* 0x000000ff0600720c */ /* 0x000fe20003f25270 */
[----:B0-----:R-:W-:Y:S01]  /*26e50*/  IMAD.MOV R2, RZ, RZ, -R3 ;  /* 0x000000ffff027224 */ /* 0x001fe200078e0a03 */
[----:B------:R-:W-:-:S03]  /*26e60*/  ISETP.GE.U32.AND P0, PT, R11, R4, PT ;  /* 0x000000040b00720c */ /* 0x000fc60003f06070 */
[----:B------:R-:W-:Y:S02]  /*26e70*/  IMAD R11, R2, R7, RZ ;  /* 0x00000007020b7224 */ /* 0x000fe400078e02ff */
[----:B------:R-:W-:-:S04]  /*26e80*/  IMAD.MOV.U32 R2, RZ, RZ, RZ ;  /* 0x000000ffff027224 */ /* 0x000fc800078e00ff */
[----:B------:R-:W-:Y:S01]  /*26e90*/  IMAD.HI.U32 R4, R3, R11, R2 ;  /* 0x0000000b03047227 */ /* 0x000fe200078e0002 */
[----:B------:R-:W-:-:S03]  /*26ea0*/  LOP3.LUT R2, R9, R6, RZ, 0x3c, !PT ;  /* 0x0000000609027212 */ /* 0x000fc600078e3cff */
[----:B------:R-:W-:Y:S02]  /*26eb0*/  @P0 IADD3 R10, R10, 0x1, RZ ;  /* 0x000000010a0a0810 */ /* 0x000fe40007ffe0ff */
        /* <DEDUP_REMOVED lines=8> */
[----:B------:R-:W-:-:S05]  /*26f40*/  IMAD R2, R4, R2, R3 ;  /* 0x0000000204027224 */ /* 0x000fca00078e0203 */
[----:B------:R-:W-:-:S13]  /*26f50*/  ISETP.GT.U32.AND P1, PT, R7, R2, PT ;  /* 0x000000020700720c */ /* 0x000fda0003f24070 */
[----:B------:R-:W-:Y:S02]  /*26f60*/  @!P1 IMAD.IADD R2, R2, 0x1, -R7 ;  /* 0x0000000102029824 */ /* 0x000fe400078e0a07 */
[----:B------:R-:W-:Y:S01]  /*26f70*/  @!P1 VIADD R4, R4, 0x1 ;  /* 0x0000000104049836 */ /* 0x000fe20000000000 */
[----:B------:R-:W-:Y:S02]  /*26f80*/  ISETP.NE.AND P1, PT, R8, RZ, PT ;  /* 0x000000ff0800720c */ /* 0x000fe40003f25270 */
[----:B------:R-:W-:Y:S02]  /*26f90*/  ISETP.GE.U32.AND P0, PT, R2, R7, PT ;  /* 0x000000070200720c */ /* 0x000fe40003f06070 */
[----:B------:R-:W-:-:S04]  /*26fa0*/  LOP3.LUT R2, R10, R8, RZ, 0x3c, !PT ;  /* 0x000000080a027212 */ /* 0x000fc800078e3cff */
[----:B------:R-:W-:Y:S01]  /*26fb0*/  ISETP.GE.AND P2, PT, R2, RZ, PT ;  /* 0x000000ff0200720c */ /* 0x000fe20003f46270 */
[----:B------:R-:W-:-:S06]  /*26fc0*/  VIADD R2, R5, UR4 ;  /* 0x0000000405027c36 */ /* 0x000fcc0008000000 */
[----:B------:R-:W-:-:S06]  /*26fd0*/  @P0 VIADD R4, R4, 0x1 ;  /* 0x0000000104040836 */ /* 0x000fcc0000000000 */
[----:B------:R-:W-:Y:S02]  /*26fe0*/  @!P2 IADD3 R4, -R4, RZ, RZ ;  /* 0x000000ff0404a210 */ /* 0x000fe40007ffe1ff */
[----:B------:R-:W-:-:S05]  /*26ff0*/  @!P1 LOP3.LUT R4, RZ, R8, RZ, 0x33, !PT ;  /* 0x00000008ff049212 */ /* 0x000fca00078e33ff */
[----:B------:R-:W-:-:S04]  /*27000*/  IMAD.MOV R3, RZ, RZ, -R4 ;  /* 0x000000ffff037224 */ /* 0x000fc800078e0a04 */
[C---:B------:R-:W-:Y:S02]  /*27010*/  IMAD R10, R8.reuse, R3, R10 ;  /* 0x00000003080a7224 */ /* 0x040fe400078e020a */
[----:B------:R-:W-:Y:S02]  /*27020*/  IMAD R3, R8, 0x1000000, R4 ;  /* 0x0100000008037824 */ /* 0x000fe400078e0204 */
[----:B------:R-:W-:Y:S02]  /*27030*/  IMAD.IADD R4, R9, 0x1, -R6 ;  /* 0x0000000109047824 */ /* 0x000fe400078e0a06 */
[----:B------:R-:W-:-:S03]  /*27040*/  IMAD R3, R10, 0x10000, R3 ;  /* 0x000100000a037824 */ /* 0x000fc600078e0203 */
[----:B------:R1:W-:Y:S04]  /*27050*/  STL [R1+0x4], R4 ;  /* 0x0000040401007387 */ /* 0x0003e80000100800 */
[----:B------:R1:W-:Y:S04]  /*27060*/  STL [R1+0xc], R2 ;  /* 0x00000c0201007387 */ /* 0x0003e80000100800 */
[----:B------:R1:W-:Y:S01]  /*27070*/  STL [R1+0x8], R3 ;  /* 0x0000080301007387 */ /* 0x0003e20000100800 */
[----:B------:R-:W-:Y:S05]  /*27080*/  BRA `(.L_x_539) ;  /* 0x0000000000107947 */ /* 0x000fea0003800000 */
.L_x_536:
[----:B------:R-:W-:Y:S01]  /*27090*/  MOV R2, UR6 ;  /* 0x0000000600027c02 */ /* 0x000fe20008000f00 */
[----:B------:R0:W-:Y:S04]  /*270a0*/  STL [R1+0x4], RZ ;  /* 0x000004ff01007387 */ /* 0x0001e80000100800 */
[----:B------:R0:W-:Y:S04]  /*270b0*/  STL [R1+0x8], RZ ;  /* 0x000008ff01007387 */ /* 0x0001e80000100800 */
[----:B------:R0:W-:Y:S02]  /*270c0*/  STL [R1], R2 ;  /* 0x0000000201007387 */ /* 0x0001e40000100800 */
.L_x_539:
[----:B-1----:R-:W2:Y:S04]  /*270d0*/  LDL R4, [R1] ;  /* 0x0000000001047983 */ /* 0x002ea80000100800 */
[----:B------:R-:W2:Y:S04]  /*270e0*/  LDL R5, [R1+0x4] ;  /* 0x0000040001057983 */ /* 0x000ea80000100800 */
[----:B------:R-:W2:Y:S04]  /*270f0*/  LDL R6, [R1+0x8] ;  /* 0x0000080001067983 */ /* 0x000ea80000100800 */
[----:B------:R-:W2:Y:S01]  /*27100*/  LDL R7, [R1+0xc] ;  /* 0x00000c0001077983 */ /* 0x000ea20000100800 */
[----:B------:R-:W-:-:S13]  /*27110*/  ISETP.NE.AND P0, PT, R0, RZ, PT ;  /* 0x000000ff0000720c */ /* 0x000fda0003f05270 */
[----:B------:R-:W1:Y:S01]  /*27120*/  @!P0 S2R R3, SR_CgaCtaId ;  /* 0x0000000000038919 */ /* 0x000e620000008800 */
[----:B------:R-:W-:-:S04]  /*27130*/  @!P0 MOV R0, 0x400 ;  /* 0x0000040000008802 */ /* 0x000fc80000000f00 */
[----:B-1----:R-:W-:-:S05]  /*27140*/  @!P0 LEA R0, R3, R0, 0x18 ;  /* 0x0000000003008211 */ /* 0x002fca00078ec0ff */
[----:B--2---:R1:W-:Y:S01]  /*27150*/  @!P0 STS.128 [R0+0x334d0], R4 ;  /* 0x0334d00400008388 */ /* 0x0043e20000000c00 */
[----:B------:R-:W-:Y:S06]  /*27160*/  BAR.ARV 0x5, 0x180 ;  /* 0x0146000000007b1d */ /* 0x000fec0000002000 */
.L_x_534:
[----:B-1----:R-:W3:Y:S01]  /*27170*/  LDL R0, [R1+0xc] ;  /* 0x00000c0001007983 */ /* 0x002ee20000100800 */
[----:B------:R-:W-:Y:S01]  /*27180*/  ULDC UR4, c[0x0][0xc3c] ;  /* 0x00030f0000047ab9 */ /* 0x000fe20000000800 */
[----:B------:R-:W-:Y:S01]  /*27190*/  IMAD.MOV.U32 R19, RZ, RZ, RZ ;  /* 0x000000ffff137224 */ /* 0x000fe200078e00ff */
[----:B---3--:R-:W-:Y:S01]  /*271a0*/  ISETP.GE.AND P0, PT, R0, UR4, PT ;  /* 0x0000000400007c0c */ /* 0x008fe2000bf06270 */
[----:B------:R-:W-:-:S05]  /*271b0*/  IMAD.MOV.U32 R0, RZ, RZ, 0x1 ;  /* 0x00000001ff007424 */ /* 0x000fca00078e00ff */
[----:B------:R1:W-:Y:S04]  /*271c0*/  STL [R1+0x18], R0 ;  /* 0x0000180001007387 */ /* 0x0003e80000100800 */
[----:B------:R1:W-:Y:S03]  /*271d0*/  STL [R1+0x5c], RZ ;  /* 0x00005cff01007387 */ /* 0x0003e60000100800 */
[----:B------:R-:W-:Y:S05]  /*271e0*/  @P0 BRA `(.L_x_540) ;  /* 0x00000068005c0947 */ /* 0x000fea0003800000 */
[----:B------:R-:W3:Y:S01]  /*271f0*/  S2R R9, SR_TID.X ;  /* 0x0000000000097919 */ /* 0x000ee20000002100 */
[----:B------:R-:W4:Y:S01]  /*27200*/  S2UR UR5, SR_CgaCtaId ;  /* 0x00000000000579c3 */ /* 0x000f220000008800 */
[----:B------:R-:W-:Y:S01]  /*27210*/  UMOV UR4, 0x400 ;  /* 0x0000040000047882 */ /* 0x000fe20000000000 */
[----:B------:R-:W-:Y:S01]  /*27220*/  BSSY B7, `(.L_x_540) ;  /* 0x0000693000077945 */ /* 0x000fe20003800000 */
[----:B------:R-:W-:Y:S01]  /*27230*/  IMAD.MOV.U32 R19, RZ, RZ, RZ ;  /* 0x000000ffff137224 */ /* 0x000fe200078e00ff */
[----:B------:R-:W-:Y:S01]  /*27240*/  ULDC.64 UR40, c[0x0][0x198] ;  /* 0x0000660000287ab9 */ /* 0x000fe20000000a00 */
[----:B------:R-:W-:Y:S02]  /*27250*/  ULOP3.LUT UR37, UR36, 0x1, URZ, 0xfc, !UPT ;  /* 0x0000000124257892 */ /* 0x000fe4000f8efc3f */
[----:B------:R-:W-:Y:S01]  /*27260*/  ULOP3.LUT UR39, UR36, 0x2, URZ, 0xfc, !UPT ;  /* 0x0000000224277892 */ /* 0x000fe2000f8efc3f */
[----:B------:R-:W-:Y:S01]  /*27270*/  ULDC UR38, c[0x0][0xc] ;  /* 0x0000030000267ab9 */ /* 0x000fe20000000800 */
[----:B----4-:R-:W-:-:S06]  /*27280*/  ULEA UR4, UR5, UR4, 0x18 ;  /* 0x0000000405047291 */ /* 0x010fcc000f8ec03f */
[----:B------:R-:W-:Y:S01]  /*27290*/  IMAD.U32 R18, RZ, RZ, UR4 ;  /* 0x00000004ff127e24 */ /* 0x000fe2000f8e00ff */
[----:B---3--:R-:W-:Y:S01]  /*272a0*/  SHF.R.U32.HI R3, RZ, 0x1, R9 ;  /* 0x00000001ff037819 */ /* 0x008fe20000011609 */
[C---:B--2---:R-:W-:Y:S01]  /*272b0*/  IMAD.SHL.U32 R4, R9.reuse, 0x40, RZ ;  /* 0x0000004009047824 */ /* 0x044fe200078e00ff */
[C---:B------:R-:W-:Y:S01]  /*272c0*/  LOP3.LUT R8, R9.reuse, 0x7f, RZ, 0xc0, !PT ;  /* 0x0000007f09087812 */ /* 0x040fe200078ec0ff */
[----:B------:R-:W-:-:S03]  /*272d0*/  IMAD.SHL.U32 R5, R9, 0x2, RZ ;  /* 0x0000000209057824 */ /* 0x000fc600078e00ff */
[----:B-1----:R-:W-:-:S04]  /*272e0*/  LOP3.LUT R0, R4, 0x180, RZ, 0xc0, !PT ;  /* 0x0000018004007812 */ /* 0x002fc800078ec0ff */
[----:B------:R-:W-:Y:S01]  /*272f0*/  LOP3.LUT R3, R0, 0x30, R3, 0xf8, !PT ;  /* 0x0000003000037812 */ /* 0x000fe200078ef803 */
[----:B------:R-:W-:-:S05]  /*27300*/  IMAD.SHL.U32 R0, R9, 0x10, RZ ;  /* 0x0000001009007824 */ /* 0x000fca00078e00ff */
[----:B0-----:R-:W-:-:S04]  /*27310*/  LOP3.LUT R2, R0, 0x1b0, RZ, 0xc0, !PT ;  /* 0x000001b000027812 */ /* 0x001fc800078ec0ff */
[----:B------:R-:W-:Y:S02]  /*27320*/  LOP3.LUT R6, R2, 0x30, R5, 0x78, !PT ;  /* 0x0000003002067812 */ /* 0x000fe400078e7805 */
[----:B------:R-:W-:-:S04]  /*27330*/  SHF.L.U32 R2, R8, 0x4, RZ ;  /* 0x0000000408027819 */ /* 0x000fc800000006ff */
[----:B------:R-:W-:Y:S01]  /*27340*/  LOP3.LUT R7, R2, 0x600, RZ, 0xc0, !PT ;  /* 0x0000060002077812 */ /* 0x000fe200078ec0ff */
[----:B------:R-:W-:-:S05]  /*27350*/  IMAD.SHL.U32 R2, R9, 0x8, RZ ;  /* 0x0000000809027824 */ /* 0x000fca00078e00ff */
[----:B------:R-:W-:Y:S01]  /*27360*/  LOP3.LUT R5, R3, 0x30, R2, 0x78, !PT ;  /* 0x0000003003057812 */ /* 0x000fe200078e7802 */
[----:B------:R-:W-:Y:S01]  /*27370*/  IMAD.SHL.U32 R2, R9, 0x20, RZ ;  /* 0x0000002009027824 */ /* 0x000fe200078e00ff */
[----:B------:R-:W-:Y:S02]  /*27380*/  LOP3.LUT R3, R7, 0x40, R0, 0xf8, !PT ;  /* 0x0000004007037812 */ /* 0x000fe400078ef800 */
[----:B------:R-:W-:Y:S02]  /*27390*/  LOP3.LUT R5, R5, 0x640, R4, 0xf8, !PT ;  /* 0x0000064005057812 */ /* 0x000fe400078ef804 */
[----:B------:R-:W-:Y:S02]  /*273a0*/  LOP3.LUT R3, R3, R6, RZ, 0xfc, !PT ;  /* 0x0000000603037212 */ /* 0x000fe400078efcff */
[----:B------:R-:W-:Y:S01]  /*273b0*/  LOP3.LUT R6, R2, 0x80, RZ, 0xc0, !PT ;  /* 0x0000008002067812 */ /* 0x000fe200078ec0ff */
[----:B------:R-:W-:Y:S01]  /*273c0*/  STL [R1+0x30], R5 ;  /* 0x0000300501007387 */ /* 0x000fe20000100800 */
[--C-:B------:R-:W-:Y:S01]  /*273d0*/  LOP3.LUT R7, R7, 0x60, R2.reuse, 0xf8, !PT ;  /* 0x0000006007077812 */ /* 0x100fe200078ef802 */
[----:B------:R-:W-:Y:S01]  /*273e0*/  IMAD.IADD R3, R18, 0x1, R3 ;  /* 0x0000000112037824 */ /* 0x000fe200078e0203 */
[----:B------:R-:W-:Y:S01]  /*273f0*/  LOP3.LUT R6, R6, 0x10, R9, 0xf8, !PT ;  /* 0x0000001006067812 */ /* 0x000fe200078ef809 */
[----:B------:R-:W-:Y:S01]  /*27400*/  IMAD.SHL.U32 R9, R9, 0x4, RZ ;  /* 0x0000000409097824 */ /* 0x000fe200078e00ff */
[----:B------:R-:W-:-:S02]  /*27410*/  LOP3.LUT R7, R7, 0x100, R2, 0xf8, !PT ;  /* 0x0000010007077812 */ /* 0x000fc400078ef802 */
[----:B------:R-:W-:Y:S02]  /*27420*/  LOP3.LUT R0, R0, 0x30, RZ, 0xc0, !PT ;  /* 0x0000003000007812 */ /* 0x000fe400078ec0ff */
[----:B------:R-:W-:-:S04]  /*27430*/  LOP3.LUT R6, R6, 0x10, R9, 0x78, !PT ;  /* 0x0000001006067812 */ /* 0x000fc800078e7809 */
[----:B------:R-:W-:-:S05]  /*27440*/  LOP3.LUT R4, R7, R6, RZ, 0xfc, !PT ;  /* 0x0000000607047212 */ /* 0x000fca00078efcff */
[----:B------:R0:W-:Y:S04]  /*27450*/  STL [R1+0x2c], R4 ;  /* 0x00002c0401007387 */ /* 0x0001e80000100800 */
[----:B------:R1:W-:Y:S04]  /*27460*/  STL [R1+0x3c], R3 ;  /* 0x00003c0301007387 */ /* 0x0003e80000100800 */
[----:B------:R-:W-:Y:S01]  /*27470*/  STL [R1+0x5c], RZ ;  /* 0x00005cff01007387 */ /* 0x000fe20000100800 */
[----:B0-----:R-:W-:-:S04]  /*27480*/  SHF.R.U32.HI R4, RZ, 0x2, R8 ;  /* 0x00000002ff047819 */ /* 0x001fc80000011608 */
[----:B------:R-:W-:Y:S01]  /*27490*/  LOP3.LUT R4, R4, 0x60, R2, 0xf8, !PT ;  /* 0x0000006004047812 */ /* 0x000fe200078ef802 */
[----:B-1----:R-:W-:Y:S01]  /*274a0*/  IMAD.MOV.U32 R3, RZ, RZ, 0x1 ;  /* 0x00000001ff037424 */ /* 0x002fe200078e00ff */
[----:B------:R-:W-:-:S05]  /*274b0*/  MOV R2, 0x1 ;  /* 0x0000000100027802 */ /* 0x000fca0000000f00 */
[----:B------:R0:W-:Y:S04]  /*274c0*/  STL [R1+0x1c], R2 ;  /* 0x00001c0201007387 */ /* 0x0001e80000100800 */
[----:B------:R1:W-:Y:S04]  /*274d0*/  STL [R1+0x14], RZ ;  /* 0x000014ff01007387 */ /* 0x0003e80000100800 */
[----:B------:R1:W-:Y:S01]  /*274e0*/  STL [R1+0x18], R3 ;  /* 0x0000180301007387 */ /* 0x0003e20000100800 */
[C---:B0-----:R-:W-:Y:S02]  /*274f0*/  LOP3.LUT R2, R0.reuse, 0x40, RZ, 0xfc, !PT ;  /* 0x0000004000027812 */ /* 0x041fe400078efcff */
[----:B------:R-:W-:-:S07]  /*27500*/  LOP3.LUT R0, R0, 0x80, RZ, 0xfc, !PT ;  /* 0x0000008000007812 */ /* 0x000fce00078efcff */
.L_x_658:
[----:B------:R-:W2:Y:S01]  /*27510*/  LDL R0, [R1+0xc] ;  /* 0x00000c0001007983 */ /* 0x000ea20000100800 */
[----:B-1----:R-:W2:Y:S01]  /*27520*/  LDC.64 R2, c[0x0][0xc88] ;  /* 0x00032200ff027b82 */ /* 0x002ea20000000a00 */
[----:B------:R-:W-:Y:S05]  /*27530*/  YIELD ;  /* 0x0000000000007946 */ /* 0x000fea0003800000 */
[----:B------:R-:W-:Y:S01]  /*27540*/  ULDC.64 UR4, c[0x0][0xa28] ;  /* 0x00028a0000047ab9 */ /* 0x000fe20000000a00 */
[----:B------:R-:W-:Y:S02]  /*27550*/  CS2R R8, SRZ ;  /* 0x0000000000087805 */ /* 0x000fe4000001ff00 */
[----:B------:R-:W-:Y:S01]  /*27560*/  ISETP.NE.U32.AND P0, PT, RZ, UR4, PT ;  /* 0x00000004ff007c0c */ /* 0x000fe2000bf05070 */
[----:B------:R-:W-:Y:S01]  /*27570*/  ULDC.64 UR10, c[0x0][0xa18] ;  /* 0x00028600000a7ab9 */ /* 0x000fe20000000a00 */
[----:B------:R-:W-:Y:S01]  /*27580*/  ULDC.64 UR8, c[0x0][0xa10] ;  /* 0x0002840000087ab9 */ /* 0x000fe20000000a00 */
[----:B------:R-:W-:Y:S01]  /*27590*/  ULDC.64 UR6, c[0x0][0xa08] ;  /* 0x0002820000067ab9 */ /* 0x000fe20000000a00 */
[----:B--2---:R-:W-:-:S05]  /*275a0*/  IMAD.WIDE R2, R0, 0x4, R2 ;  /* 0x0000000400027825 */ /* 0x004fca00078e0202 */
[----:B------:R-:W2:Y:S01]  /*275b0*/  LDG.E R15, desc[UR54][R2.64] ;  /* 0x00000036020f7981 */ /* 0x000ea2000c1e1900 */
[----:B------:R-:W-:Y:S02]  /*275c0*/  ISETP.NE.AND.EX P0, PT, RZ, UR5, PT, P0 ;  /* 0x00000005ff007c0c */ /* 0x000fe4000bf05300 */
[----:B--2---:R-:W-:Y:S01]  /*275d0*/  SHF.R.S32.HI R0, RZ, 0x1f, R15 ;  /* 0x0000001fff007819 */ /* 0x004fe2000001140f */
[----:B------:R-:W-:-:S10]  /*275e0*/  IMAD.SHL.U32 R14, R15, 0x4, RZ ;  /* 0x000000040f0e7824 */ /* 0x000fd400078e00ff */
[C---:B------:R-:W-:Y:S01]  /*275f0*/  @P0 LEA R2, P1, R15.reuse, UR4, 0x2 ;  /* 0x000000040f020c11 */ /* 0x040fe2000f8210ff */
[----:B------:R-:W-:Y:S03]  /*27600*/  STL [R1+0x34], R15 ;  /* 0x0000340f01007387 */ /* 0x000fe60000100800 */
[C-C-:B------:R-:W-:Y:S01]  /*27610*/  @P0 LEA.HI.X R3, R15.reuse, UR5, R0.reuse, 0x2, P1 ;  /* 0x000000050f030c11 */ /* 0x140fe200088f1400 */
[----:B------:R-:W-:Y:S01]  /*27620*/  ULDC.64 UR4, c[0x0][0xa00] ;  /* 0x0002800000047ab9 */ /* 0x000fe20000000a00 */
[----:B------:R-:W-:Y:S01]  /*27630*/  SHF.L.U64.HI R13, R15, 0x2, R0 ;  /* 0x000000020f0d7819 */ /* 0x000fe20000010200 */
[----:B0-----:R0:W-:Y:S01]  /*27640*/  STL [R1+0x50], R0 ;  /* 0x0000500001007387 */ /* 0x0011e20000100800 */
[----:B------:R-:W-:-:S03]  /*27650*/  ISETP.NE.U32.AND P1, PT, RZ, UR4, PT ;  /* 0x00000004ff007c0c */ /* 0x000fc6000bf25070 */
[----:B------:R1:W5:Y:S01]  /*27660*/  @P0 LDG.E R8, desc[UR54][R2.64] ;  /* 0x0000003602080981 */ /* 0x000362000c1e1900 */
[----:B------:R-:W-:Y:S01]  /*27670*/  ISETP.NE.AND.EX P1, PT, RZ, UR5, PT, P1 ;  /* 0x00000005ff007c0c */ /* 0x000fe2000bf25310 */
[----:B------:R-:W-:Y:S01]  /*27680*/  IMAD.MOV.U32 R12, RZ, RZ, RZ ;  /* 0x000000ffff0c7224 */ /* 0x000fe200078e00ff */
[----:B------:R-:W-:Y:S01]  /*27690*/  ISETP.NE.U32.AND P3, PT, RZ, UR10, PT ;  /* 0x0000000aff007c0c */ /* 0x000fe2000bf65070 */
[----:B------:R-:W-:Y:S01]  /*276a0*/  STL [R1+0x24], R14 ;  /* 0x0000240e01007387 */ /* 0x000fe20000100800 */
[----:B------:R-:W-:Y:S01]  /*276b0*/  ISETP.NE.U32.AND P0, PT, RZ, UR6, PT ;  /* 0x00000006ff007c0c */ /* 0x000fe2000bf05070 */
[----:B0-----:R-:W-:Y:S01]  /*276c0*/  IMAD.MOV.U32 R0, RZ, RZ, RZ ;  /* 0x000000ffff007224 */ /* 0x001fe200078e00ff */
[----:B------:R-:W-:Y:S01]  /*276d0*/  ISETP.NE.U32.AND P2, PT, RZ, UR8, PT ;  /* 0x00000008ff007c0c */ /* 0x000fe2000bf45070 */
[----:B------:R-:W-:Y:S01]  /*276e0*/  STL [R1+0x38], R13 ;  /* 0x0000380d01007387 */ /* 0x000fe20000100800 */
[C---:B------:R-:W-:Y:S02]  /*276f0*/  IADD3 R6, P5, R14.reuse, UR6, RZ ;  /* 0x000000060e067c10 */ /* 0x040fe4000ffbe0ff */
[----:B-1----:R-:W-:-:S02]  /*27700*/  IADD3 R2, P4, R14, UR4, RZ ;  /* 0x000000040e027c10 */ /* 0x002fc4000ff9e0ff */
[----:B------:R-:W-:Y:S02]  /*27710*/  ISETP.NE.AND.EX P3, PT, RZ, UR11, PT, P3 ;  /* 0x0000000bff007c0c */ /* 0x000fe4000bf65330 */
[C---:B------:R-:W-:Y:S02]  /*27720*/  IADD3.X R3, R13.reuse, UR5, RZ, P4, !PT ;  /* 0x000000050d037c10 */ /* 0x040fe4000a7fe4ff */
[----:B------:R-:W-:Y:S02]  /*27730*/  IADD3 R4, P4, R14, UR8, RZ ;  /* 0x000000080e047c10 */ /* 0x000fe4000ff9e0ff */
[----:B------:R-:W-:Y:S01]  /*27740*/  ISETP.NE.AND.EX P0, PT, RZ, UR7, PT, P0 ;  /* 0x00000007ff007c0c */ /* 0x000fe2000bf05300 */
[----:B------:R-:W2:Y:S01]  /*27750*/  @P1 LDG.E R9, desc[UR54][R2.64] ;  /* 0x0000003602091981 */ /* 0x000ea2000c1e1900 */
[----:B------:R-:W-:Y:S01]  /*27760*/  IADD3.X R5, R13, UR9, RZ, P4, !PT ;  /* 0x000000090d057c10 */ /* 0x000fe2000a7fe4ff */
[----:B------:R-:W-:Y:S01]  /*27770*/  ULDC UR4, c[0x0][0x288] ;  /* 0x0000a20000047ab9 */ /* 0x000fe20000000800 */
[----:B------:R-:W-:-:S02]  /*27780*/  ISETP.NE.AND.EX P2, PT, RZ, UR9, PT, P2 ;  /* 0x00000009ff007c0c */ /* 0x000fc4000bf45320 */
[----:B------:R-:W-:Y:S02]  /*27790*/  IADD3.X R7, R13, UR7, RZ, P5, !PT ;  /* 0x000000070d077c10 */ /* 0x000fe4000affe4ff */
[----:B------:R-:W-:-:S04]  /*277a0*/  @P3 IADD3 R10, P4, R14, UR10, RZ ;  /* 0x0000000a0e0a3c10 */ /* 0x000fc8000ff9e0ff */
[----:B------:R-:W-:Y:S01]  /*277b0*/  @P3 IADD3.X R11, R13, UR11, RZ, P4, !PT ;  /* 0x0000000b0d0b3c10 */ /* 0x000fe2000a7fe4ff */
[----:B------:R-:W5:Y:S04]  /*277c0*/  @P0 LDG.E R12, desc[UR54][R6.64] ;  /* 0x00000036060c0981 */ /* 0x000f68000c1e1900 */
[----:B------:R-:W5:Y:S04]  /*277d0*/  @P2 LDG.E R0, desc[UR54][R4.64] ;  /* 0x0000003604002981 */ /* 0x000f68000c1e1900 */
[----:B--2---:R0:W-:Y:S02]  /*277e0*/  STL [R1+0x40], R9 ;  /* 0x0000400901007387 */ /* 0x0041e40000100800 */
[----:B0-----:R-:W-:Y:S01]  /*277f0*/  MOV R9, UR4 ;  /* 0x0000000400097c02 */ /* 0x001fe20008000f00 */
[----:B------:R-:W-:-:S05]  /*27800*/  ULDC.64 UR4, c[0x0][0x418] ;  /* 0x0001060000047ab9 */ /* 0x000fca0000000a00 */
[----:B------:R0:W2:Y:S01]  /*27810*/  @P3 LDG.E R9, desc[UR54][R10.64] ;  /* 0x000000360a093981 */ /* 0x0000a2000c1e1900 */
[----:B------:R-:W-:-:S03]  /*27820*/  UISETP.NE.U32.AND UP0, UPT, UR4, URZ, UPT ;  /* 0x0000003f0400728c */ /* 0x000fc6000bf05070 */
[----:B------:R-:W-:Y:S01]  /*27830*/  ULDC UR4, c[0x0][0x424] ;  /* 0x0001090000047ab9 */ /* 0x000fe20000000800 */
[----:B------:R-:W-:-:S03]  /*27840*/  UISETP.NE.AND.EX UP0, UPT, UR5, URZ, UPT, UP0 ;  /* 0x0000003f0500728c */ /* 0x000fc6000bf05300 */
[----:B------:R-:W-:Y:S01]  /*27850*/  ULDC UR5, c[0x0][0x2f0] ;  /* 0x0000bc0000057ab9 */ /* 0x000fe20000000800 */
[----:B------:R-:W-:-:S04]  /*27860*/  USEL UR4, UR4, 0x1, UP0 ;  /* 0x0000000104047887 */ /* 0x000fc80008000000 */
[----:B------:R-:W-:-:S03]  /*27870*/  UIMAD UR4, UR4, UR5, URZ ;  /* 0x00000005040472a4 */ /* 0x000fc6000f8e023f */
[----:B------:R-:W-:Y:S02]  /*27880*/  ULDC UR5, c[0x0][0x348] ;  /* 0x0000d20000057ab9 */ /* 0x000fe40000000800 */
[----:B0-----:R-:W-:Y:S01]  /*27890*/  IMAD.U32 R10, RZ, RZ, UR5 ;  /* 0x00000005ff0a7e24 */ /* 0x001fe2000f8e00ff */
[----:B--2---:R0:W-:Y:S02]  /*278a0*/  STL [R1+0x54], R9 ;  /* 0x0000540901007387 */ /* 0x0041e40000100800 */
[----:B0-----:R-:W-:Y:S01]  /*278b0*/  IMAD.U32 R9, RZ, RZ, UR4 ;  /* 0x00000004ff097e24 */ /* 0x001fe2000f8e00ff */
[----:B------:R-:W-:Y:S06]  /*278c0*/  @P3 BRA `(.L_x_541) ;  /* 0x0000000000143947 */ /* 0x000fec0003800000 */
[----:B------:R-:W-:Y:S05]  /*278d0*/  @!P1 BRA `(.L_x_541) ;  /* 0x0000000000109947 */ /* 0x000fea0003800000 */
[----:B------:R-:W2:Y:S04]  /*278e0*/  LDG.E R11, desc[UR54][R2.64] ;  /* 0x00000036020b7981 */ /* 0x000ea8000c1e1900 */
[----:B------:R-:W2:Y:S02]  /*278f0*/  LDG.E R2, desc[UR54][R2.64+0x4] ;  /* 0x0000043602027981 */ /* 0x000ea4000c1e1900 */
[----:B--2---:R-:W-:-:S05]  /*27900*/  IMAD.IADD R2, R2, 0x1, -R11 ;  /* 0x0000000102027824 */ /* 0x004fca00078e0a0b */
[----:B------:R0:W-:Y:S02]  /*27910*/  STL [R1+0x54], R2 ;  /* 0x0000540201007387 */ /* 0x0001e40000100800 */
.L_x_541:
[----:B------:R-:W2:Y:S01]  /*27920*/  LDL.LU R3, [R1+0x8] ;  /* 0x0000080001037983 */ /* 0x000ea20000300800 */
[----:B------:R-:W-:Y:S01]  /*27930*/  IMAD.MOV.U32 R11, RZ, RZ, R15 ;  /* 0x000000ffff0b7224 */ /* 0x000fe200078e000f */
[----:B------:R-:W-:Y:S02]  /*27940*/  ULDC.64 UR4, c[0x0][0xa20] ;  /* 0x0002880000047ab9 */ /* 0x000fe40000000a00 */
[----:B------:R-:W-:Y:S02]  /*27950*/  ISETP.NE.U32.AND P1, PT, RZ, UR4, PT ;  /* 0x00000004ff007c0c */ /* 0x000fe4000bf25070 */
[----:B------:R1:W-:Y:S02]  /*27960*/  STL [R1+0x8], R11 ;  /* 0x0000080b01007387 */ /* 0x0003e40000100800 */
[----:B------:R-:W-:Y:S02]  /*27970*/  ISETP.NE.AND.EX P1, PT, RZ, UR5, PT, P1 ;  /* 0x00000005ff007c0c */ /* 0x000fe4000bf25310 */
[----:B--2---:R-:W-:-:S02]  /*27980*/  LOP3.LUT R17, R3, 0xff000000, RZ, 0xc0, !PT ;  /* 0xff00000003117812 */ /* 0x004fc400078ec0ff */
[C---:B0-----:R-:W-:Y:S02]  /*27990*/  LOP3.LUT R2, R3.reuse, 0xff0000, RZ, 0xc0, !PT ;  /* 0x00ff000003027812 */ /* 0x041fe400078ec0ff */
[----:B------:R-:W-:Y:S02]  /*279a0*/  SHF.R.U32.HI R17, RZ, 0x8, R17 ;  /* 0x00000008ff117819 */ /* 0x000fe40000011611 */
[----:B------:R-:W-:Y:S02]  /*279b0*/  LOP3.LUT R16, R3, 0xffff, RZ, 0xc0, !PT ;  /* 0x0000ffff03107812 */ /* 0x000fe400078ec0ff */
[----:B------:R-:W-:Y:S01]  /*279c0*/  LEA.HI R17, R2, R17, RZ, 0x10 ;  /* 0x0000001102117211 */ /* 0x000fe200078f80ff */
[----:B-----5:R-:W-:-:S05]  /*279d0*/  IMAD.IADD R2, R12, 0x1, R8 ;  /* 0x000000010c027824 */ /* 0x020fca00078e0208 */
[----:B------:R1:W-:Y:S01]  /*279e0*/  STL [R1+0x28], R2 ;  /* 0x0000280201007387 */ /* 0x0003e20000100800 */
[----:B------:R-:W-:Y:S05]  /*279f0*/  @!P1 BRA `(.L_x_542) ;  /* 0x0000000000109947 */ /* 0x000fea0003800000 */
[----:B-1----:R-:W-:-:S04]  /*27a00*/  IADD3 R2, P0, R14, UR4, RZ ;  /* 0x000000040e027c10 */ /* 0x002fc8000ff1e0ff */
[----:B------:R-:W-:-:S05]  /*27a10*/  IADD3.X R3, R13, UR5, RZ, P0, !PT ;  /* 0x000000050d037c10 */ /* 0x000fca00087fe4ff */
[----:B------:R0:W5:Y:S01]  /*27a20*/  LDG.E R9, desc[UR54][R2.64] ;  /* 0x0000003602097981 */ /* 0x000162000c1e1900 */
[----:B------:R-:W-:Y:S05]  /*27a30*/  BRA `(.L_x_543) ;  /* 0x0000000000107947 */ /* 0x000fea0003800000 */
.L_x_542:
[----:B------:R-:W-:Y:S05]  /*27a40*/  @!P0 BRA `(.L_x_543) ;  /* 0x00000000000c8947 */ /* 0x000fea0003800000 */
[----:B------:R-:W2:Y:S04]  /*27a50*/  LDG.E R9, desc[UR54][R6.64] ;  /* 0x0000003606097981 */ /* 0x000ea8000c1e1900 */
[----:B------:R-:W2:Y:S02]  /*27a60*/  LDG.E R6, desc[UR54][R6.64+0x4] ;  /* 0x0000043606067981 */ /* 0x000ea4000c1e1900 */
[----:B--2---:R-:W-:-:S07]  /*27a70*/  IADD3 R9, -R9, R6, RZ ;  /* 0x0000000609097210 */ /* 0x004fce0007ffe1ff */
.L_x_543:
[----:B01----:R-:W2:Y:S01]  /*27a80*/  @P2 LDG.E R2, desc[UR54][R4.64] ;  /* 0x0000003604022981 */ /* 0x003ea2000c1e1900 */
[----:B-----5:R-:W-:-:S03]  /*27a90*/  IMAD.IADD R8, R9, 0x1, -R8 ;  /* 0x0000000109087824 */ /* 0x020fc600078e0a08 */
[----:B------:R-:W2:Y:S01]  /*27aa0*/  @P2 LDG.E R4, desc[UR54][R4.64+0x4] ;  /* 0x0000043604042981 */ /* 0x000ea2000c1e1900 */
[----:B------:R-:W-:Y:S01]  /*27ab0*/  BSSY B0, `(.L_x_544) ;  /* 0x0000029000007945 */ /* 0x000fe20003800000 */
[----:B------:R-:W-:Y:S02]  /*27ac0*/  LOP3.LUT R21, R17, 0xff, RZ, 0xc0, !PT ;  /* 0x000000ff11157812 */ /* 0x000fe400078ec0ff */
[----:B------:R-:W-:Y:S01]  /*27ad0*/  SHF.R.U32.HI R17, RZ, 0x10, R17 ;  /* 0x00000010ff117819 */ /* 0x000fe20000011611 */
[----:B--2---:R-:W-:-:S04]  /*27ae0*/  @P2 IMAD.IADD R10, R4, 0x1, -R2 ;  /* 0x00000001040a2824 */ /* 0x004fc800078e0a02 */
[----:B------:R-:W-:-:S04]  /*27af0*/  IMAD.IADD R2, R8, 0x1, R10 ;  /* 0x0000000108027824 */ /* 0x000fc800078e020a */
[C---:B------:R-:W-:Y:S01]  /*27b00*/  VIADD R20, R2.reuse, 0x9f ;  /* 0x0000009f02147836 */ /* 0x040fe20000000000 */
[----:B------:R-:W-:-:S03]  /*27b10*/  ISETP.GE.AND P1, PT, R2, 0x1, PT ;  /* 0x000000010200780c */ /* 0x000fc60003f26270 */
[----:B------:R-:W-:-:S05]  /*27b20*/  IMAD.HI R20, R20, 0x66666667, RZ ;  /* 0x6666666714147827 */ /* 0x000fca00078e02ff */
[----:B------:R-:W-:-:S04]  /*27b30*/  SHF.R.U32.HI R2, RZ, 0x1f, R20 ;  /* 0x0000001fff027819 */ /* 0x000fc80000011614 */
[----:B------:R-:W-:Y:S01]  /*27b40*/  LEA.HI.SX32 R20, R20, R2, 0x1a ;  /* 0x0000000214147211 */ /* 0x000fe200078fd2ff */
[----:B------:R-:W-:Y:S01]  /*27b50*/  IMAD.MOV.U32 R2, RZ, RZ, RZ ;  /* 0x000000ffff027224 */ /* 0x000fe200078e00ff */
[----:B------:R-:W-:Y:S06]  /*27b60*/  @!P1 BRA `(.L_x_545) ;  /* 0x0000000000749947 */ /* 0x000fec0003800000 */
[----:B------:R-:W-:Y:S01]  /*27b70*/  ISETP.NE.AND P0, PT, R17, RZ, PT ;  /* 0x000000ff1100720c */ /* 0x000fe20003f05270 */
[----:B------:R-:W-:-:S03]  /*27b80*/  ULDC UR4, c[0x0][0x9f0] ;  /* 0x00027c0000047ab9 */ /* 0x000fc60000000800 */
[----:B------:R-:W-:-:S04]  /*27b90*/  SEL R3, R17, UR4, P0 ;  /* 0x0000000411037c07 */ /* 0x000fc80008000000 */
[-C--:B------:R-:W-:Y:S02]  /*27ba0*/  IABS R4, R3.reuse ;  /* 0x0000000300047213 */ /* 0x080fe40000000000 */
[----:B------:R-:W-:Y:S02]  /*27bb0*/  IADD3 R2, R3, -0x1, R20 ;  /* 0xffffffff03027810 */ /* 0x000fe40007ffe014 */
[----:B------:R-:W0:Y:S02]  /*27bc0*/  I2F.RP R6, R4 ;  /* 0x0000000400067306 */ /* 0x000e240000209400 */
[----:B------:R-:W-:-:S04]  /*27bd0*/  LOP3.LUT R5, R2, R3, RZ, 0x3c, !PT ;  /* 0x0000000302057212 */ /* 0x000fc800078e3cff */
[----:B------:R-:W-:Y:S02]  /*27be0*/  ISETP.GE.AND P4, PT, R5, RZ, PT ;  /* 0x000000ff0500720c */ /* 0x000fe40003f86270 */
[----:B0-----:R-:W0:Y:S02]  /*27bf0*/  MUFU.RCP R6, R6 ;  /* 0x0000000600067308 */ /* 0x001e240000001000 */
[----:B0-----:R-:W-:-:S06]  /*27c00*/  IADD3 R6, R6, 0xffffffe, RZ ;  /* 0x0ffffffe06067810 */ /* 0x001fcc0007ffe0ff */
[----:B------:R0:W1:Y:S02]  /*27c10*/  F2I.FTZ.U32.TRUNC.NTZ R7, R6 ;  /* 0x0000000600077305 */ /* 0x000064000021f000 */
[----:B0-----:R-:W-:Y:S02]  /*27c20*/  IMAD.MOV.U32 R6, RZ, RZ, RZ ;  /* 0x000000ffff067224 */ /* 0x001fe400078e00ff */
[----:B-1----:R-:W-:-:S04]  /*27c30*/  IMAD.MOV R5, RZ, RZ, -R7 ;  /* 0x000000ffff057224 */ /* 0x002fc800078e0a07 */
[----:B------:R-:W-:-:S04]  /*27c40*/  IMAD R5, R5, R4, RZ ;  /* 0x0000000405057224 */ /* 0x000fc800078e02ff */
[----:B------:R-:W-:Y:S01]  /*27c50*/  IMAD.HI.U32 R7, R7, R5, R6 ;  /* 0x0000000507077227 */ /* 0x000fe200078e0006 */
[----:B------:R-:W-:Y:S02]  /*27c60*/  IABS R5, R2 ;  /* 0x0000000200057213 */ /* 0x000fe40000000000 */
[----:B------:R-:W-:-:S05]  /*27c70*/  IABS R2, R3 ;  /* 0x0000000300027213 */ /* 0x000fca0000000000 */
[----:B------:R-:W-:-:S04]  /*27c80*/  IMAD.MOV R2, RZ, RZ, -R2 ;  /* 0x000000ffff027224 */ /* 0x000fc800078e0a02 */
[----:B------:R-:W-:Y:S02]  /*27c90*/  IMAD.MOV.U32 R6, RZ, RZ, R2 ;  /* 0x000000ffff067224 */ /* 0x000fe400078e0002 */
[----:B------:R-:W-:-:S04]  /*27ca0*/  IMAD.HI.U32 R2, R7, R5, RZ ;  /* 0x0000000507027227 */ /* 0x000fc800078e00ff */
[----:B------:R-:W-:-:S05]  /*27cb0*/  IMAD R5, R2, R6, R5 ;  /* 0x0000000602057224 */ /* 0x000fca00078e0205 */
[----:B------:R-:W-:-:S13]  /*27cc0*/  ISETP.GT.U32.AND P3, PT, R4, R5, PT ;  /* 0x000000050400720c */ /* 0x000fda0003f64070 */
[----:B------:R-:W-:Y:S01]  /*27cd0*/  @!P3 IMAD.IADD R5, R5, 0x1, -R4 ;  /* 0x000000010505b824 */ /* 0x000fe200078e0a04 */
[----:B------:R-:W-:Y:S02]  /*27ce0*/  @!P3 IADD3 R2, R2, 0x1, RZ ;  /* 0x000000010202b810 */ /* 0x000fe40007ffe0ff */
[----:B------:R-:W-:Y:S02]  /*27cf0*/  ISETP.NE.AND P3, PT, R3, RZ, PT ;  /* 0x000000ff0300720c */ /* 0x000fe40003f65270 */
[----:B------:R-:W-:-:S13]  /*27d00*/  ISETP.GE.U32.AND P0, PT, R5, R4, PT ;  /* 0x000000040500720c */ /* 0x000fda0003f06070 */
[----:B------:R-:W-:-:S04]  /*27d10*/  @P0 VIADD R2, R2, 0x1 ;  /* 0x0000000102020836 */ /* 0x000fc80000000000 */
[----:B------:R-:W-:Y:S01]  /*27d20*/  @!P4 IMAD.MOV R2, RZ, RZ, -R2 ;  /* 0x000000ffff02c224 */ /* 0x000fe200078e0a02 */
[----:B------:R-:W-:-:S07]  /*27d30*/  @!P3 LOP3.LUT R2, RZ, R3, RZ, 0x33, !PT ;  /* 0x00000003ff02b212 */ /* 0x000fce00078e33ff */
.L_x_545:
[----:B------:R-:W-:Y:S05]  /*27d40*/  BSYNC B0 ;  /* 0x0000000000007941 */ /* 0x000fea0003800000 */
.L_x_544:
[-C--:B------:R-:W-:Y:S01]  /*27d50*/  IMAD R3, R21, R2.reuse, RZ ;  /* 0x0000000215037224 */ /* 0x080fe200078e02ff */
[----:B------:R-:W-:Y:S04]  /*27d60*/  BSSY B0, `(.L_x_546) ;  /* 0x000015f000007945 */ /* 0x000fe80003800000 */
[C---:B------:R-:W-:Y:S01]  /*27d70*/  VIADDMNMX R2, R3.reuse, R2, R20, PT ;  /* 0x0000000203027246 */ /* 0x040fe20003800114 */
[----:B------:R-:W-:-:S04]  /*27d80*/  IMAD R3, R3, 0xa0, -R8 ;  /* 0x000000a003037824 */ /* 0x000fc800078e0a08 */
[----:B------:R-:W-:Y:S01]  /*27d90*/  IMAD R8, R2, 0xa0, -R8 ;  /* 0x000000a002087824 */ /* 0x000fe200078e0a08 */
[----:B------:R-:W-:-:S04]  /*27da0*/  VIMNMX R2, RZ, R3, !PT ;  /* 0x00000003ff027248 */ /* 0x000fc80007fe0100 */
[----:B------:R-:W-:-:S04]  /*27db0*/  VIMNMX R10, R8, R10, PT ;  /* 0x0000000a080a7248 */ /* 0x000fc80003fe0100 */
[----:B------:R-:W-:Y:S01]  /*27dc0*/  ISETP.GT.AND P0, PT, R10, R2, PT ;  /* 0x000000020a00720c */ /* 0x000fe20003f04270 */
[----:B------:R-:W-:-:S05]  /*27dd0*/  IMAD.WIDE.U32 R2, R2, -0x33333333, RZ ;  /* 0xcccccccd02027825 */ /* 0x000fca00078e00ff */
[----:B------:R-:W-:-:S05]  /*27de0*/  SHF.R.U32.HI R3, RZ, 0x7, R3 ;  /* 0x00000007ff037819 */ /* 0x000fca0000011603 */
[----:B------:R-:W-:Y:S02]  /*27df0*/  IMAD.MOV.U32 R9, RZ, RZ, R3 ;  /* 0x000000ffff097224 */ /* 0x000fe400078e0003 */
[----:B------:R-:W-:-:S04]  /*27e00*/  @P0 VIADD R10, R10, 0x9f ;  /* 0x0000009f0a0a0836 */ /* 0x000fc80000000000 */
[----:B------:R-:W-:-:S05]  /*27e10*/  @P0 IMAD.HI R2, R10, 0x66666667, RZ ;  /* 0x666666670a020827 */ /* 0x000fca00078e02ff */
[----:B------:R-:W-:-:S04]  /*27e20*/  @P0 SHF.R.U32.HI R4, RZ, 0x1f, R2 ;  /* 0x0000001fff040819 */ /* 0x000fc80000011602 */
[----:B------:R-:W-:Y:S02]  /*27e30*/  @P0 LEA.HI.SX32 R9, R2, R4, 0x1a ;  /* 0x0000000402090211 */ /* 0x000fe400078fd2ff */
[----:B------:R-:W-:Y:S02]  /*27e40*/  PLOP3.LUT P0, PT, PT, PT, PT, 0x80, 0x0 ;  /* 0x000000000000781c */ /* 0x000fe40003f0f070 */
[----:B------:R-:W-:-:S13]  /*27e50*/  ISETP.GT.AND P3, PT, R9, R3, PT ;  /* 0x000000030900720c */ /* 0x000fda0003f64270 */
[----:B------:R-:W-:Y:S05]  /*27e60*/  @!P3 BRA `(.L_x_547) ;  /* 0x000000140038b947 */ /* 0x000fea0003800000 */
[----:B------:R-:W-:Y:S01]  /*27e70*/  UMOV UR4, 0xffffffff ;  /* 0xffffffff00047882 */ /* 0x000fe20000000000 */
[----:B------:R-:W-:Y:S02]  /*27e80*/  SEL R2, R11, RZ, !P2 ;  /* 0x000000ff0b027207 */ /* 0x000fe40005000000 */
[----:B------:R-:W-:Y:S05]  /*27e90*/  BRA.DIV UR4, `(.L_x_548) ;  /* 0x0000009e04d07947 */ /* 0x000fea000b800000 */
[----:B------:R-:W0:Y:S02]  /*27ea0*/  S2R R4, SR_TID.X ;  /* 0x0000000000047919 */ /* 0x000e240000002100 */
[----:B0-----:R-:W-:-:S04]  /*27eb0*/  SHF.R.U32.HI R4, RZ, 0x5, R4 ;  /* 0x00000005ff047819 */ /* 0x001fc80000011604 */
[----:B------:R-:W-:-:S05]  /*27ec0*/  LOP3.LUT R4, R4, 0x3, RZ, 0xc0, !PT ;  /* 0x0000000304047812 */ /* 0x000fca00078ec0ff */
[----:B------:R0:W1:Y:S02]  /*27ed0*/  SHFL.IDX PT, R14, R4, RZ, 0x1f ;  /* 0x00001fff040e7589 */ /* 0x00006400000e0000 */
.L_x_830:
[----:B-1----:R-:W-:Y:S02]  /*27ee0*/  ISETP.NE.AND P0, PT, R14, RZ, PT ;  /* 0x000000ff0e00720c */ /* 0x002fe40003f05270 */
[----:B------:R-:W-:-:S11]  /*27ef0*/  PLOP3.LUT P6, PT, PT, PT, PT, 0x8, 0x0 ;  /* 0x000000000000781c */ /* 0x000fd60003fce170 */
[----:B------:R-:W-:Y:S05]  /*27f00*/  @P0 BRA `(.L_x_549) ;  /* 0x00000000000c0947 */ /* 0x000fea0003800000 */
[----:B------:R-:W-:-:S03]  /*27f10*/  UMOV UR4, 0xffffffff ;  /* 0xffffffff00047882 */ /* 0x000fc60000000000 */
[----:B------:R-:W-:Y:S05]  /*27f20*/  BRA.DIV UR4, `(.L_x_550) ;  /* 0x0000009e04e07947 */ /* 0x000fea000b800000 */
[----:B------:R-:W-:-:S13]  /*27f30*/  ELECT P6, URZ, PT ;  /* 0x00000000003f782f */ /* 0x000fda00038c0000 */
.L_x_549:
[----:B0-----:R-:W2:Y:S01]  /*27f40*/  LDL R4, [R1+0x5c] ;  /* 0x00005c0001047983 */ /* 0x001ea20000100800 */
[----:B------:R-:W-:Y:S01]  /*27f50*/  BSSY B1, `(.L_x_551) ;  /* 0x0000008000017945 */ /* 0x000fe20003800000 */
[----:B--2---:R-:W-:-:S05]  /*27f60*/  VIADD R4, R4, 0x1 ;  /* 0x0000000104047836 */ /* 0x004fca0000000000 */
[----:B------:R-:W-:-:S04]  /*27f70*/  LEA.HI R5, R4, R4, RZ, 0x1 ;  /* 0x0000000404057211 */ /* 0x000fc800078f08ff */
[----:B------:R-:W-:-:S04]  /*27f80*/  LOP3.LUT R5, R5, 0xfffffffe, RZ, 0xc0, !PT ;  /* 0xfffffffe05057812 */ /* 0x000fc800078ec0ff */
[----:B------:R-:W-:-:S04]  /*27f90*/  IADD3 R4, R4, -R5, RZ ;  /* 0x8000000504047210 */ /* 0x000fc80007ffe0ff */
[----:B------:R-:W-:-:S04]  /*27fa0*/  SHF.L.U32 R4, R4, 0x1f, RZ ;  /* 0x0000001f04047819 */ /* 0x000fc800000006ff */
[----:B------:R-:W0:Y:S02]  /*27fb0*/  SYNCS.PHASECHK.TRANS64.TRYWAIT P0, [R18+URZ+0x33420], R4 ;  /* 0x03342004120075a7 */ /* 0x000e24000800017f */
[----:B0-----:R-:W-:Y:S05]  /*27fc0*/  @!P0 BRA `(.L_x_552) ;  /* 0x0000009c00d88947 */ /* 0x001fea0003800000 */
.L_x_833:
[----:B------:R-:W-:Y:S05]  /*27fd0*/  BSYNC B1 ;  /* 0x0000000000017941 */ /* 0x000fea0003800000 */
.L_x_551:
[----:B------:R-:W-:Y:S04]  /*27fe0*/  BSSY B1, `(.L_x_553) ;  /* 0x000008e000017945 */ /* 0x000fe80003800000 */
[----:B------:R-:W-:Y:S05]  /*27ff0*/  @!P6 BRA `(.L_x_554) ;  /* 0x000000080030e947 */ /* 0x000fea0003800000 */
[----:B------:R-:W2:Y:S04]  /*28000*/  LDL R7, [R1+0x14] ;  /* 0x0000140001077983 */ /* 0x000ea80000100800 */
[----:B------:R-:W3:Y:S01]  /*28010*/  LDL R6, [R1+0x1c] ;  /* 0x00001c0001067983 */ /* 0x000ee20000100800 */
[----:B------:R-:W1:Y:S01]  /*28020*/  S2R R5, SR_TID.X ;  /* 0x0000000000057919 */ /* 0x000e620000002100 */
[----:B------:R-:W-:Y:S01]  /*28030*/  BSSY B2, `(.L_x_555) ;  /* 0x0000007000027945 */ /* 0x000fe20003800000 */
[----:B-1----:R-:W-:-:S04]  /*28040*/  LOP3.LUT R5, R5, 0x7f, RZ, 0xc0, !PT ;  /* 0x0000007f05057812 */ /* 0x002fc800078ec0ff */
[----:B------:R-:W-:Y:S01]  /*28050*/  ISETP.NE.AND P2, PT, R5, RZ, PT ;  /* 0x000000ff0500720c */ /* 0x000fe20003f45270 */
[----:B--2---:R-:W-:Y:S01]  /*28060*/  IMAD R7, R7, 0x8, R18 ;  /* 0x0000000807077824 */ /* 0x004fe200078e0212 */
[----:B---3--:R-:W-:-:S04]  /*28070*/  SHF.L.U32 R10, R6, 0x1f, RZ ;  /* 0x0000001f060a7819 */ /* 0x008fc800000006ff */
[----:B------:R-:W1:Y:S02]  /*28080*/  SYNCS.PHASECHK.TRANS64.TRYWAIT P0, [R7+URZ+0x334a0], R10 ;  /* 0x0334a00a070075a7 */ /* 0x000e64000800017f */
[----:B-1----:R-:W-:Y:S05]  /*28090*/  @!P0 BRA `(.L_x_556) ;  /* 0x0000009c00b88947 */ /* 0x002fea0003800000 */
.L_x_834:
[----:B------:R-:W-:Y:S05]  /*280a0*/  BSYNC B2 ;  /* 0x0000000000027941 */ /* 0x000fea0003800000 */
.L_x_555:
[----:B------:R-:W-:Y:S04]  /*280b0*/  BSSY B2, `(.L_x_557) ;  /* 0x0000009000027945 */ /* 0x000fe80003800000 */
[----:B------:R-:W-:Y:S05]  /*280c0*/  @P2 BRA `(.L_x_558) ;  /* 0x00000000001c2947 */ /* 0x000fea0003800000 */
[----:B0-----:R-:W0:Y:S02]  /*280d0*/  S2R R4, SR_TID.X ;  /* 0x0000000000047919 */ /* 0x001e240000002100 */
[----:B0-----:R-:W-:Y:S01]  /*280e0*/  LOP3.LUT R5, R4, 0x1f, RZ, 0xc0, !PT ;  /* 0x0000001f04057812 */ /* 0x001fe200078ec0ff */
[----:B------:R-:W-:-:S03]  /*280f0*/  IMAD.MOV.U32 R4, RZ, RZ, 0x7800 ;  /* 0x00007800ff047424 */ /* 0x000fc600078e00ff */
[----:B------:R-:W-:Y:S01]  /*28100*/  ISETP.NE.AND P0, PT, R5, RZ, PT ;  /* 0x000000ff0500720c */ /* 0x000fe20003f05270 */
[----:B------:R2:W-:-:S12]  /*28110*/  SYNCS.ARRIVE.TRANS64 RZ, [R7+URZ+0x33490], R4 ;  /* 0x0334900407ff79a7 */ /* 0x0005d8000800003f */
[----:B--2---:R-:W-:Y:S05]  /*28120*/  @!P0 BRA `(.L_x_558) ;  /* 0x0000000000048947 */ /* 0x004fea0003800000 */
[----:B------:R-:W-:Y:S01]  /*28130*/  BPT.TRAP 0x1 ;  /* 0x000000040000795c */ /* 0x000fe20000300000 */
.L_x_558:
[----:B------:R-:W-:Y:S05]  /*28140*/  BSYNC B2 ;  /* 0x0000000000027941 */ /* 0x000fea0003800000 */
.L_x_557:
[----:B0-----:R-:W2:Y:S01]  /*28150*/  LDL R4, [R1+0x14] ;  /* 0x0000140001047983 */ /* 0x001ea20000100800 */
        /* <DEDUP_REMOVED lines=10> */
[----:B------:R-:W-:-:S03]  /*28200*/  VIADD R4, R7, 0x33490 ;  /* 0x0003349007047836 */ /* 0x000fc60000000000 */
[----:B------:R-:W-:-:S07]  /*28210*/  IADD3 R6, R8, 0x24200, RZ ;  /* 0x0002420008067810 */ /* 0x000fce0007ffe0ff */
.L_x_559:
[----:B------:R-:W-:-:S13]  /*28220*/  @P0 ELECT P3, URZ, PT ;  /* 0x00000000003f082f */ /* 0x000fda0003860000 */
[----:B------:R-:W-:Y:S02]  /*28230*/  @P3 R2UR UR13, R2 ;  /* 0x00000000020d32ca */ /* 0x000fe400000e0000 */
[----:B------:R-:W-:Y:S02]  /*28240*/  @P3 R2UR UR12, R16 ;  /* 0x00000000100c32ca */ /* 0x000fe400000e0000 */
[----:B------:R-:W-:Y:S02]  /*28250*/  @P3 R2UR UR11, R5 ;  /* 0x00000000050b32ca */ /* 0x000fe400000e0000 */
[----:B------:R-:W-:Y:S02]  /*28260*/  @P3 R2UR UR9, R4 ;  /* 0x00000000040932ca */ /* 0x000fe400000e0000 */
[----:B------:R-:W-:Y:S02]  /*28270*/  @P3 R2UR UR8, R6 ;  /* 0x00000000060832ca */ /* 0x000fe400000e0000 */
[----:B------:R-:W-:-:S02]  /*28280*/  @P3 PLOP3.LUT P0, PT, P3, PT, PT, 0x8, 0x0 ;  /* 0x000000000000381c */ /* 0x000fc40001f0e170 */
[----:B------:R-:W-:-:S09]  /*28290*/  PLOP3.LUT P3, PT, PT, PT, PT, 0x8, 0x0 ;  /* 0x000000000000781c */ /* 0x000fd20003f6e170 */
[----:B------:R0:W-:Y:S02]  /*282a0*/  UTMALDG.4D [UR8], [UR4], desc[UR6] ;  /* 0x00000608040075b4 */ /* 0x0001e40008019000 */
[----:B0-----:R-:W-:Y:S05]  /*282b0*/  @P0 BRA.U.ANY `(.L_x_559) ;  /* 0xfffffffd00d80947 */ /* 0x001fea000393ffff */
[----:B------:R-:W-:Y:S01]  /*282c0*/  IMAD.MOV.U32 R13, RZ, RZ, 0x40 ;  /* 0x00000040ff0d7424 */ /* 0x000fe200078e00ff */
[----:B------:R-:W-:Y:S01]  /*282d0*/  PLOP3.LUT P0, PT, PT, PT, PT, 0x80, 0x0 ;  /* 0x000000000000781c */ /* 0x000fe20003f0f070 */
[----:B------:R-:W-:Y:S01]  /*282e0*/  VIADD R6, R8, 0x26a00 ;  /* 0x00026a0008067836 */ /* 0x000fe20000000000 */
[----:B------:R-:W-:Y:S01]  /*282f0*/  UMOV UR6, 0x0 ;  /* 0x0000000000067882 */ /* 0x000fe20000000000 */
[----:B------:R-:W-:Y:S01]  /*28300*/  UMOV UR7, 0x12f00000 ;  /* 0x12f0000000077882 */ /* 0x000fe20000000000 */
[----:B------:R-:W-:-:S15]  /*28310*/  R2UR UR10, R13 ;  /* 0x000000000d0a72ca */ /* 0x000fde00000e0000 */
.L_x_560:
        /* <DEDUP_REMOVED lines=16> */
.L_x_561:
        /* <DEDUP_REMOVED lines=10> */
[----:B------:R-:W0:Y:S01]  /*284c0*/  SYNCS.PHASECHK.TRANS64.TRYWAIT P0, [R7+URZ+0x334c0], R10 ;  /* 0x0334c00a070075a7 */ /* 0x000e22000800017f */
[----:B------:R-:W-:Y:S04]  /*284d0*/  BSSY B2, `(.L_x_562) ;  /* 0x0000002000027945 */ /* 0x000fe80003800000 */
[----:B0-----:R-:W-:Y:S05]  /*284e0*/  @!P0 BRA `(.L_x_563) ;  /* 0x0000009800b88947 */ /* 0x001fea0003800000 */
.L_x_835:
[----:B------:R-:W-:Y:S05]  /*284f0*/  BSYNC B2 ;  /* 0x0000000000027941 */ /* 0x000fea0003800000 */
.L_x_562:
[----:B------:R-:W-:Y:S01]  /*28500*/  BSSY B2, `(.L_x_564) ;  /* 0x000000b000027945 */ /* 0x000fe20003800000 */
[----:B01----:R-:W-:Y:S01]  /*28510*/  IMAD.MOV.U32 R10, RZ, RZ, 0x0 ;  /* 0x00000000ff0a7424 */ /* 0x003fe200078e00ff */
[----:B------:R-:W-:Y:S02]  /*28520*/  MOV R11, 0x12f00000 ;  /* 0x12f00000000b7802 */ /* 0x000fe40000000f00 */
[----:B------:R-:W-:Y:S05]  /*28530*/  @P2 BRA `(.L_x_565) ;  /* 0x00000000001c2947 */ /* 0x000fea0003800000 */
[----:B------:R-:W0:Y:S02]  /*28540*/  S2R R4, SR_TID.X ;  /* 0x0000000000047919 */ /* 0x000e240000002100 */
[----:B0-----:R-:W-:Y:S01]  /*28550*/  LOP3.LUT R6, R4, 0x1f, RZ, 0xc0, !PT ;  /* 0x0000001f04067812 */ /* 0x001fe200078ec0ff */
[----:B------:R-:W-:-:S03]  /*28560*/  IMAD.MOV.U32 R4, RZ, RZ, 0x7800 ;  /* 0x00007800ff047424 */ /* 0x000fc600078e00ff */
[----:B------:R-:W-:Y:S01]  /*28570*/  ISETP.NE.AND P0, PT, R6, RZ, PT ;  /* 0x000000ff0600720c */ /* 0x000fe20003f05270 */
[----:B------:R0:W-:-:S12]  /*28580*/  SYNCS.ARRIVE.TRANS64 RZ, [R7+URZ+0x334b0], R4 ;  /* 0x0334b00407ff79a7 */ /* 0x0001d8000800003f */
[----:B0-----:R-:W-:Y:S05]  /*28590*/  @!P0 BRA `(.L_x_565) ;  /* 0x0000000000048947 */ /* 0x001fea0003800000 */
[----:B------:R-:W-:Y:S01]  /*285a0*/  BPT.TRAP 0x1 ;  /* 0x000000040000795c */ /* 0x000fe20000300000 */
.L_x_565:
[----:B------:R-:W-:Y:S05]  /*285b0*/  BSYNC B2 ;  /* 0x0000000000027941 */ /* 0x000fea0003800000 */
.L_x_564:
[----:B------:R-:W-:Y:S01]  /*285c0*/  R2UR UR10, R14 ;  /* 0x000000000e0a72ca */ /* 0x000fe200000e0000 */
[----:B------:R-:W-:Y:S01]  /*285d0*/  UIADD3 UR4, UP0, UR40, 0x670, URZ ;  /* 0x0000067028047890 */ /* 0x000fe2000ff1e03f */
[----:B------:R-:W-:Y:S01]  /*285e0*/  R2UR UR6, R10 ;  /* 0x000000000a0672ca */ /* 0x000fe200000e0000 */
[----:B------:R-:W-:Y:S01]  /*285f0*/  VIADD R7, R7, 0x334b0 ;  /* 0x000334b007077836 */ /* 0x000fe20000000000 */
[----:B------:R-:W-:Y:S01]  /*28600*/  R2UR UR7, R11 ;  /* 0x000000000b0772ca */ /* 0x000fe200000e0000 */
[----:B------:R-:W-:Y:S01]  /*28610*/  VIADD R4, R8, 0xf200 ;  /* 0x0000f20008047836 */ /* 0x000fe20000000000 */
[----:B------:R-:W-:Y:S01]  /*28620*/  PLOP3.LUT P0, PT, PT, PT, PT, 0x80, 0x0 ;  /* 0x000000000000781c */ /* 0x000fe20003f0f070 */
[----:B------:R-:W-:-:S12]  /*28630*/  UIADD3.X UR5, URZ, UR41, URZ, UP0, !UPT ;  /* 0x000000293f057290 */ /* 0x000fd800087fe43f */
.L_x_566:
        /* <DEDUP_REMOVED lines=15> */
.L_x_567:
        /* <DEDUP_REMOVED lines=15> */
.L_x_568:
        /* <DEDUP_REMOVED lines=9> */
[----:B-1----:R-:W-:Y:S05]  /*288b0*/  @P0 BRA.U.ANY `(.L_x_568) ;  /* 0xfffffffd00d80947 */ /* 0x002fea000393ffff */
.L_x_554:
[----:B------:R-:W-:Y:S05]  /*288c0*/  BSYNC B1 ;  /* 0x0000000000017941 */ /* 0x000fea0003800000 */
.L_x_553:
[----:B0-----:R-:W2:Y:S04]  /*288d0*/  LDL.LU R4, [R1+0x14] ;  /* 0x0000140001047983 */ /* 0x001ea80000300800 */
[----:B------:R-:W3:Y:S01]  /*288e0*/  LDL.LU R6, [R1+0x1c] ;  /* 0x00001c0001067983 */ /* 0x000ee20000300800 */
[----:B------:R-:W-:Y:S01]  /*288f0*/  VIADD R9, R9, 0xfffffffe ;  /* 0xfffffffe09097836 */ /* 0x000fe20000000000 */
[----:B------:R-:W-:-:S04]  /*28900*/  PLOP3.LUT P0, PT, PT, PT, PT, 0x8, 0x0 ;  /* 0x000000000000781c */ /* 0x000fc80003f0e170 */
[----:B------:R-:W-:Y:S02]  /*28910*/  ISETP.GE.AND P3, PT, R9, R3, PT ;  /* 0x000000030900720c */ /* 0x000fe40003f66270 */
[----:B--2---:R-:W-:-:S04]  /*28920*/  IADD3 R4, R4, 0x1, RZ ;  /* 0x0000000104047810 */ /* 0x004fc80007ffe0ff */
[----:B------:R-:W-:-:S04]  /*28930*/  ISETP.NE.AND P2, PT, R4, 0x2, PT ;  /* 0x000000020400780c */ /* 0x000fc80003f45270 */
[----:B------:R-:W-:Y:S02]  /*28940*/  SEL R5, RZ, 0x1, P2 ;  /* 0x00000001ff057807 */ /* 0x000fe40001000000 */
[----:B------:R-:W-:Y:S02]  /*28950*/  SEL R4, R4, RZ, P2 ;  /* 0x000000ff04047207 */ /* 0x000fe40001000000 */
[----:B---3--:R-:W-:-:S03]  /*28960*/  LOP3.LUT R6, R6, R5, RZ, 0x3c, !PT ;  /* 0x0000000506067212 */ /* 0x008fc600078e3cff */
[----:B------:R0:W-:Y:S04]  /*28970*/  STL [R1+0x14], R4 ;  /* 0x0000140401007387 */ /* 0x0001e80000100800 */
[----:B------:R0:W-:Y:S01]  /*28980*/  STL [R1+0x1c], R6 ;  /* 0x00001c0601007387 */ /* 0x0001e20000100800 */
[----:B------:R-:W-:Y:S05]  /*28990*/  @!P3 BRA `(.L_x_547) ;  /* 0x00000008006cb947 */ /* 0x000fea0003800000 */
.L_x_585:
[----:B------:R-:W-:Y:S05]  /*289a0*/  YIELD ;  /* 0x0000000000007946 */ /* 0x000fea0003800000 */
[----:B------:R-:W-:Y:S04]  /*289b0*/  BSSY B1, `(.L_x_569) ;  /* 0x000008d000017945 */ /* 0x000fe80003800000 */
[----:B-1----:R-:W-:Y:S05]  /*289c0*/  @!P6 BRA `(.L_x_570) ;  /* 0x00000008002ce947 */ /* 0x002fea0003800000 */
[----:B0-----:R-:W2:Y:S04]  /*289d0*/  LDL R6, [R1+0x14] ;  /* 0x0000140001067983 */ /* 0x001ea80000100800 */
[----:B------:R-:W3:Y:S01]  /*289e0*/  LDL R5, [R1+0x1c] ;  /* 0x00001c0001057983 */ /* 0x000ee20000100800 */
[----:B------:R-:W0:Y:S01]  /*289f0*/  S2R R4, SR_TID.X ;  /* 0x0000000000047919 */ /* 0x000e220000002100 */
[----:B------:R-:W-:Y:S01]  /*28a00*/  BSSY B2, `(.L_x_571) ;  /* 0x0000007000027945 */ /* 0x000fe20003800000 */
[----:B0-----:R-:W-:-:S04]  /*28a10*/  LOP3.LUT R4, R4, 0x7f, RZ, 0xc0, !PT ;  /* 0x0000007f04047812 */ /* 0x001fc800078ec0ff */
[----:B------:R-:W-:Y:S01]  /*28a20*/  ISETP.NE.AND P3, PT, R4, RZ, PT ;  /* 0x000000ff0400720c */ /* 0x000fe20003f65270 */
[----:B--2---:R-:W-:Y:S01]  /*28a30*/  IMAD R8, R6, 0x8, R18 ;  /* 0x0000000806087824 */ /* 0x004fe200078e0212 */
[----:B---3--:R-:W-:-:S04]  /*28a40*/  SHF.L.U32 R7, R5, 0x1f, RZ ;  /* 0x0000001f05077819 */ /* 0x008fc800000006ff */
[----:B------:R-:W0:Y:S02]  /*28a50*/  SYNCS.PHASECHK.TRANS64.TRYWAIT P2, [R8+URZ+0x334a0], R7 ;  /* 0x0334a007080075a7 */ /* 0x000e24000804017f */
[----:B0-----:R-:W-:Y:S05]  /*28a60*/  @!P2 BRA `(.L_x_572) ;  /* 0x00000094006ca947 */ /* 0x001fea0003800000 */
.L_x_836:
[----:B------:R-:W-:Y:S05]  /*28a70*/  BSYNC B2 ;  /* 0x0000000000027941 */ /* 0x000fea0003800000 */
.L_x_571:
        /* <DEDUP_REMOVED lines=9> */
.L_x_574:
[----:B------:R-:W-:Y:S05]  /*28b10*/  BSYNC B2 ;  /* 0x0000000000027941 */ /* 0x000fea0003800000 */
.L_x_573:
[----:B------:R-:W2:Y:S01]  /*28b20*/  LDL R4, [R1+0x14] ;  /* 0x0000140001047983 */ /* 0x000ea20000100800 */
[----:B------:R-:W-:Y:S01]  /*28b30*/  IMAD.MOV.U32 R12, RZ, RZ, RZ ;  /* 0x000000ffff0c7224 */ /* 0x000fe200078e00ff */
[----:B------:R-:W-:Y:S01]  /*28b40*/  UIADD3 UR4, UP0, UR40, 0x570, URZ ;  /* 0x0000057028047890 */ /* 0x000fe2000ff1e03f */
[----:B------:R-:W-:Y:S01]  /*28b50*/  PLOP3.LUT P2, PT, PT, PT, PT, 0x80, 0x0 ;  /* 0x000000000000781c */ /* 0x000fe20003f4f070 */
[----:B------:R-:W-:Y:S01]  /*28b60*/  IMAD R5, R9, 0xa0, R0 ;  /* 0x000000a009057824 */ /* 0x000fe200078e0200 */
[----:B------:R-:W-:Y:S01]  /*28b70*/  UMOV UR6, 0x0 ;  /* 0x0000000000067882 */ /* 0x000fe20000000000 */
[----:B------:R-:W-:Y:S01]  /*28b80*/  R2UR UR10, R12 ;  /* 0x000000000c0a72ca */ /* 0x000fe200000e0000 */
[----:B------:R-:W-:Y:S01]  /*28b90*/  UIADD3.X UR5, URZ, UR41, URZ, UP0, !UPT ;  /* 0x000000293f057290 */ /* 0x000fe200087fe43f */
[----:B------:R-:W-:Y:S01]  /*28ba0*/  UMOV UR7, 0x12f00000 ;  /* 0x12f0000000077882 */ /* 0x000fe20000000000 */
[----:B--2---:R-:W-:Y:S02]  /*28bb0*/  IMAD R6, R4, 0x7800, R18 ;  /* 0x0000780004067824 */ /* 0x004fe400078e0212 */
[----:B------:R-:W-:-:S03]  /*28bc0*/  VIADD R4, R8, 0x33490 ;  /* 0x0003349008047836 */ /* 0x000fc60000000000 */
[----:B------:R-:W-:-:S07]  /*28bd0*/  IADD3 R10, R6, 0x24200, RZ ;  /* 0x00024200060a7810 */ /* 0x000fce0007ffe0ff */
.L_x_575:
        /* <DEDUP_REMOVED lines=16> */
.L_x_576:
        /* <DEDUP_REMOVED lines=16> */
.L_x_577:
        /* <DEDUP_REMOVED lines=10> */
[----:B------:R-:W1:Y:S01]  /*28e80*/  SYNCS.PHASECHK.TRANS64.TRYWAIT P2, [R8+URZ+0x334c0], R7 ;  /* 0x0334c007080075a7 */ /* 0x000e62000804017f */
[----:B------:R-:W-:Y:S04]  /*28e90*/  BSSY B2, `(.L_x_578) ;  /* 0x0000002000027945 */ /* 0x000fe80003800000 */
[----:B-1----:R-:W-:Y:S05]  /*28ea0*/  @!P2 BRA `(.L_x_579) ;  /* 0x000000900070a947 */ /* 0x002fea0003800000 */
.L_x_837:
[----:B------:R-:W-:Y:S05]  /*28eb0*/  BSYNC B2 ;  /* 0x0000000000027941 */ /* 0x000fea0003800000 */
.L_x_578:
[----:B------:R-:W-:Y:S01]  /*28ec0*/  BSSY B2, `(.L_x_580) ;  /* 0x000000b000027945 */ /* 0x000fe20003800000 */
[----:B------:R-:W-:Y:S01]  /*28ed0*/  IMAD.MOV.U32 R10, RZ, RZ, 0x0 ;  /* 0x00000000ff0a7424 */ /* 0x000fe200078e00ff */
[----:B------:R-:W-:Y:S02]  /*28ee0*/  MOV R11, 0x12f00000 ;  /* 0x12f00000000b7802 */ /* 0x000fe40000000f00 */
[----:B------:R-:W-:Y:S05]  /*28ef0*/  @P3 BRA `(.L_x_581) ;  /* 0x00000000001c3947 */ /* 0x000fea0003800000 */
[----:B------:R-:W2:Y:S02]  /*28f00*/  S2R R4, SR_TID.X ;  /* 0x0000000000047919 */ /* 0x000ea40000002100 */
[----:B--2---:R-:W-:Y:S01]  /*28f10*/  LOP3.LUT R15, R4, 0x1f, RZ, 0xc0, !PT ;  /* 0x0000001f040f7812 */ /* 0x004fe200078ec0ff */
[----:B------:R-:W-:-:S03]  /*28f20*/  IMAD.MOV.U32 R4, RZ, RZ, 0x7800 ;  /* 0x00007800ff047424 */ /* 0x000fc600078e00ff */
[----:B------:R-:W-:Y:S01]  /*28f30*/  ISETP.NE.AND P2, PT, R15, RZ, PT ;  /* 0x000000ff0f00720c */ /* 0x000fe20003f45270 */
[----:B------:R2:W-:-:S12]  /*28f40*/  SYNCS.ARRIVE.TRANS64 RZ, [R8+URZ+0x334b0], R4 ;  /* 0x0334b00408ff79a7 */ /* 0x0005d8000800003f */
[----:B--2---:R-:W-:Y:S05]  /*28f50*/  @!P2 BRA `(.L_x_581) ;  /* 0x000000000004a947 */ /* 0x004fea0003800000 */
[----:B------:R-:W-:Y:S01]  /*28f60*/  BPT.TRAP 0x1 ;  /* 0x000000040000795c */ /* 0x000fe20000300000 */
.L_x_581:
[----:B------:R-:W-:Y:S05]  /*28f70*/  BSYNC B2 ;  /* 0x0000000000027941 */ /* 0x000fea0003800000 */
.L_x_580:
        /* <DEDUP_REMOVED lines=8> */
.L_x_582:
        /* <DEDUP_REMOVED lines=15> */
.L_x_583:
        /* <DEDUP_REMOVED lines=15> */
.L_x_584:
        /* <DEDUP_REMOVED lines=10> */
.L_x_570:
[----:B------:R-:W-:Y:S05]  /*29280*/  BSYNC B1 ;  /* 0x0000000000017941 */ /* 0x000fea0003800000 */
.L_x_569:
[----:B0-----:R-:W2:Y:S04]  /*29290*/  LDL.LU R4, [R1+0x14] ;  /* 0x0000140001047983 */ /* 0x001ea80000300800 */
[----:B------:R-:W3:Y:S01]  /*292a0*/  LDL.LU R7, [R1+0x1c] ;  /* 0x00001c0001077983 */ /* 0x000ee20000300800 */
[C---:B------:R-:W-:Y:S01]  /*292b0*/  ISETP.GT.AND P3, PT, R9.reuse, R3, PT ;  /* 0x000000030900720c */ /* 0x040fe20003f64270 */
[----:B------:R-:W-:Y:S01]  /*292c0*/  VIADD R9, R9, 0xffffffff ;  /* 0xffffffff09097836 */ /* 0x000fe20000000000 */
[----:B--2---:R-:W-:-:S04]  /*292d0*/  IADD3 R4, R4, 0x1, RZ ;  /* 0x0000000104047810 */ /* 0x004fc80007ffe0ff */
[----:B------:R-:W-:-:S04]  /*292e0*/  ISETP.NE.AND P2, PT, R4, 0x2, PT ;  /* 0x000000020400780c */ /* 0x000fc80003f45270 */
[----:B------:R-:W-:Y:S02]  /*292f0*/  SEL R5, RZ, 0x1, P2 ;  /* 0x00000001ff057807 */ /* 0x000fe40001000000 */
[----:B------:R-:W-:Y:S02]  /*29300*/  SEL R4, R4, RZ, P2 ;  /* 0x000000ff04047207 */ /* 0x000fe40001000000 */
[----:B---3--:R-:W-:-:S05]  /*29310*/  LOP3.LUT R7, R7, R5, RZ, 0x3c, !PT ;  /* 0x0000000507077212 */ /* 0x008fca00078e3cff */
[----:B------:R1:W-:Y:S04]  /*29320*/  STL [R1+0x1c], R7 ;  /* 0x00001c0701007387 */ /* 0x0003e80000100800 */
[----:B------:R1:W-:Y:S01]  /*29330*/  STL [R1+0x14], R4 ;  /* 0x0000140401007387 */ /* 0x0003e20000100800 */
[----:B------:R-:W-:Y:S05]  /*29340*/  @P3 BRA `(.L_x_585) ;  /* 0xfffffff400943947 */ /* 0x000fea000383ffff */
.L_x_547:
[----:B------:R-:W-:Y:S05]  /*29350*/  BSYNC B0 ;  /* 0x0000000000007941 */ /* 0x000fea0003800000 */
.L_x_546:
[----:B------:R-:W-:Y:S05]  /*29360*/  @!P0 WARPSYNC.ALL ;  /* 0x0000000000008948 */ /* 0x000fea0003800000 */
[----:B------:R-:W-:Y:S01]  /*29370*/  @!P0 BAR.SYNC.DEFER_BLOCKING 0xc, 0x180 ;  /* 0x0306000000008b1d */ /* 0x000fe20000010000 */
[----:B------:R-:W-:-:S05]  /*29380*/  IMAD.MOV.U32 R0, RZ, RZ, RZ ;  /* 0x000000ffff007224 */ /* 0x000fca00078e00ff */
[----:B------:R-:W-:Y:S04]  /*29390*/  BSSY B0, `(.L_x_586) ;  /* 0x000001f000007945 */ /* 0x000fe80003800000 */
[----:B------:R-:W-:Y:S05]  /*293a0*/  @!P1 BRA `(.L_x_587) ;  /* 0x0000000000749947 */ /* 0x000fea0003800000 */
[----:B------:R-:W-:-:S13]  /*293b0*/  ISETP.NE.AND P0, PT, R17, RZ, PT ;  /* 0x000000ff1100720c */ /* 0x000fda0003f05270 */
[----:B------:R-:W2:Y:S02]  /*293c0*/  @!P0 LDC R17, c[0x0][0x9f0] ;  /* 0x00027c00ff118b82 */ /* 0x000ea40000000800 */
[----:B--2---:R-:W-:-:S04]  /*293d0*/  IABS R0, R17 ;  /* 0x0000001100007213 */ /* 0x004fc80000000000 */
[----:B------:R-:W2:Y:S08]  /*293e0*/  I2F.RP R2, R0 ;  /* 0x0000000000027306 */ /* 0x000eb00000209400 */
[----:B--2---:R-:W2:Y:S02]  /*293f0*/  MUFU.RCP R2, R2 ;  /* 0x0000000200027308 */ /* 0x004ea40000001000 */
[----:B--2---:R-:W-:-:S06]  /*29400*/  VIADD R2, R2, 0xffffffe ;  /* 0x0ffffffe02027836 */ /* 0x004fcc0000000000 */
[----:B------:R-:W2:Y:S02]  /*29410*/  F2I.FTZ.U32.TRUNC.NTZ R3, R2 ;  /* 0x0000000200037305 */ /* 0x000ea4000021f000 */
[----:B--2---:R-:W-:-:S04]  /*29420*/  IMAD.MOV R2, RZ, RZ, -R3 ;  /* 0x000000ffff027224 */ /* 0x004fc800078e0a03 */
[----:B01----:R-:W-:Y:S02]  /*29430*/  IMAD R4, R2, R0, RZ ;  /* 0x0000000002047224 */ /* 0x003fe400078e02ff */
[----:B------:R-:W-:-:S04]  /*29440*/  IMAD.MOV.U32 R2, RZ, RZ, RZ ;  /* 0x000000ffff027224 */ /* 0x000fc800078e00ff */
[----:B------:R-:W-:Y:S01]  /*29450*/  IMAD.HI.U32 R6, R3, R4, R2 ;  /* 0x0000000403067227 */ /* 0x000fe200078e0002 */
[-C--:B------:R-:W-:Y:S02]  /*29460*/  IABS R2, R17.reuse ;  /* 0x0000001100027213 */ /* 0x080fe40000000000 */
[----:B------:R-:W-:Y:S02]  /*29470*/  IADD3 R4, R20, -0x1, R17 ;  /* 0xffffffff14047810 */ /* 0x000fe40007ffe011 */
[----:B------:R-:W-:Y:S02]  /*29480*/  IADD3 R2, RZ, -R2, RZ ;  /* 0x80000002ff027210 */ /* 0x000fe40007ffe0ff */
[----:B------:R-:W-:Y:S02]  /*29490*/  IABS R3, R4 ;  /* 0x0000000400037213 */ /* 0x000fe40000000000 */
[----:B------:R-:W-:Y:S01]  /*294a0*/  LOP3.LUT R4, R4, R17, RZ, 0x3c, !PT ;  /* 0x0000001104047212 */ /* 0x000fe200078e3cff */
[----:B------:R-:W-:-:S02]  /*294b0*/  IMAD.MOV.U32 R5, RZ, RZ, R2 ;  /* 0x000000ffff057224 */ /* 0x000fc400078e0002 */
[----:B------:R-:W-:Y:S01]  /*294c0*/  IMAD.HI.U32 R2, R6, R3, RZ ;  /* 0x0000000306027227 */ /* 0x000fe200078e00ff */
[----:B------:R-:W-:-:S03]  /*294d0*/  ISETP.GE.AND P2, PT, R4, RZ, PT ;  /* 0x000000ff0400720c */ /* 0x000fc60003f46270 */
        /* <DEDUP_REMOVED lines=10> */
.L_x_587:
[----:B------:R-:W-:Y:S05]  /*29580*/  BSYNC B0 ;  /* 0x0000000000007941 */ /* 0x000fea0003800000 */
.L_x_586:
[----:B------:R-:W-:-:S05]  /*29590*/  IMAD R3, R21, R0, RZ ;  /* 0x0000000015037224 */ /* 0x000fca00078e02ff */
[----:B------:R-:W-:Y:S01]  /*295a0*/  VIADDMNMX R2, R3, R0, R20, PT ;  /* 0x0000000003027246 */ /* 0x000fe20003800114 */
[----:B------:R2:W-:Y:S03]  /*295b0*/  STL [R1+0x20], R3 ;  /* 0x0000200301007387 */ /* 0x0005e60000100800 */
[----:B------:R-:W-:Y:S01]  /*295c0*/  ISETP.GT.AND P0, PT, R2, R3, PT ;  /* 0x000000030200720c */ /* 0x000fe20003f04270 */
[----:B------:R2:W-:-:S12]  /*295d0*/  STL [R1+0x44], R2 ;  /* 0x0000440201007387 */ /* 0x0005d80000100800 */
[----:B--2---:R-:W-:Y:S05]  /*295e0*/  @P0 BRA `(.L_x_588) ;  /* 0x0000000000480947 */ /* 0x004fea0003800000 */
[----:B------:R-:W2:Y:S02]  /*295f0*/  S2R R2, SR_TID.X ;  /* 0x0000000000027919 */ /* 0x000ea40000002100 */
[----:B--2---:R-:W-:-:S04]  /*29600*/  LOP3.LUT R2, R2, 0x7f, RZ, 0xc0, !PT ;  /* 0x0000007f02027812 */ /* 0x004fc800078ec0ff */
[----:B------:R-:W-:-:S13]  /*29610*/  ISETP.NE.AND P0, PT, R2, RZ, PT ;  /* 0x000000ff0200720c */ /* 0x000fda0003f05270 */
[----:B------:R-:W-:Y:S05]  /*29620*/  @P0 BRA `(.L_x_589) ;  /* 0x0000003400e00947 */ /* 0x000fea0003800000 */
[----:B------:R-:W2:Y:S01]  /*29630*/  S2R R3, SR_LANEID ;  /* 0x0000000000037919 */ /* 0x000ea20000000000 */
[----:B------:R-:W-:Y:S01]  /*29640*/  VOTEU.ANY UR4, UPT, PT ;  /* 0x0000000000047886 */ /* 0x000fe200038e0100 */
[----:B01----:R-:W0:Y:S01]  /*29650*/  LDC.64 R4, c[0x0][0xc60] ;  /* 0x00031800ff047b82 */ /* 0x003e220000000a00 */
[----:B------:R-:W2:Y:S08]  /*29660*/  FLO.U32 R0, UR4 ;  /* 0x0000000400007d00 */ /* 0x000eb000080e0000 */
[----:B------:R-:W0:Y:S01]  /*29670*/  POPC R2, UR4 ;  /* 0x0000000400027d09 */ /* 0x000e220008000000 */
[----:B--2---:R-:W-:-:S13]  /*29680*/  ISETP.EQ.U32.AND P0, PT, R0, R3, PT ;  /* 0x000000030000720c */ /* 0x004fda0003f02070 */
[----:B0-----:R-:W2:Y:S01]  /*29690*/  @P0 ATOMG.E.ADD.STRONG.GPU PT, R5, desc[UR54][R4.64], R2 ;  /* 0x00000002040509a8 */ /* 0x001ea200081ee1f6 */
[----:B------:R-:W0:Y:S02]  /*296a0*/  S2R R3, SR_LTMASK ;  /* 0x0000000000037919 */ /* 0x000e240000003900 */
[----:B0-----:R-:W-:-:S06]  /*296b0*/  LOP3.LUT R3, R3, UR4, RZ, 0xc0, !PT ;  /* 0x0000000403037c12 */ /* 0x001fcc000f8ec0ff */
[----:B------:R-:W0:Y:S01]  /*296c0*/  POPC R3, R3 ;  /* 0x0000000300037309 */ /* 0x000e220000000000 */
[----:B--2---:R-:W0:Y:S02]  /*296d0*/  SHFL.IDX PT, R0, R5, R0, 0x1f ;  /* 0x00001f0005007589 */ /* 0x004e2400000e0000 */
[----:B0-----:R-:W-:-:S05]  /*296e0*/  IADD3 R0, R0, UR38, R3 ;  /* 0x0000002600007c10 */ /* 0x001fca000fffe003 */
[----:B------:R2:W-:Y:S01]  /*296f0*/  STL [R1], R0 ;  /* 0x0000000001007387 */ /* 0x0005e20000100800 */
[----:B------:R-:W-:Y:S05]  /*29700*/  BRA `(.L_x_589) ;  /* 0x0000003400a87947 */ /* 0x000fea0003800000 */
.L_x_588:
        /* <DEDUP_REMOVED lines=8> */
[----:B01----:R-:W-:Y:S01]  /*29790*/  IMAD.U32 R4, RZ, RZ, UR6 ;  /* 0x00000006ff047e24 */ /* 0x003fe2000f8e00ff */
[----:B------:R-:W-:Y:S01]  /*297a0*/  MOV R10, UR4 ;  /* 0x00000004000a7c02 */ /* 0x000fe20008000f00 */
[----:B------:R-:W0:Y:S01]  /*297b0*/  LDC.64 R2, c[0x4][R2] ;  /* 0x0100000002027b82 */ /* 0x000e220000000a00 */
[----:B------:R-:W-:Y:S02]  /*297c0*/  IMAD.U32 R5, RZ, RZ, UR7 ;  /* 0x00000007ff057e24 */ /* 0x000fe4000f8e00ff */
[----:B------:R-:W-:Y:S02]  /*297d0*/  IMAD.U32 R6, RZ, RZ, UR8 ;  /* 0x00000008ff067e24 */ /* 0x000fe4000f8e00ff */
[----:B------:R-:W-:-:S02]  /*297e0*/  IMAD.U32 R7, RZ, RZ, UR9 ;  /* 0x00000009ff077e24 */ /* 0x000fc4000f8e00ff */
[----:B------:R-:W-:Y:S02]  /*297f0*/  IMAD.U32 R11, RZ, RZ, UR5 ;  /* 0x00000005ff0b7e24 */ /* 0x000fe4000f8e00ff */
[----:B------:R-:W-:Y:S02]  /*29800*/  IMAD.MOV.U32 R8, RZ, RZ, 0x70 ;  /* 0x00000070ff087424 */ /* 0x000fe400078e00ff */
[----:B------:R-:W-:Y:S02]  /*29810*/  IMAD.MOV.U32 R12, RZ, RZ, 0x1 ;  /* 0x00000001ff0c7424 */ /* 0x000fe400078e00ff */
[----:B------:R-:W-:-:S07]  /*29820*/  IMAD.MOV.U32 R13, RZ, RZ, RZ ;  /* 0x000000ffff0d7224 */ /* 0x000fce00078e00ff */
[----:B------:R-:W-:-:S07]  /*29830*/  LEPC R20, `(.L_x_591) ;  /* 0x000000001014794e */ /* 0x000fce0000000000 */
[----:B0-----:R-:W-:Y:S05]  /*29840*/  CALL.ABS.NOINC R2 ;  /* 0x0000000002007343 */ /* 0x001fea0003c00000 */
.L_x_591:
[----:B------:R-:W-:Y:S05]  /*29850*/  BSYNC B6 ;  /* 0x0000000000067941 */ /* 0x000fea0003800000 */
.L_x_590:
        /* <DEDUP_REMOVED lines=12> */
[----:B01----:R-:W-:Y:S01]  /*29920*/  MOV R4, UR6 ;  /* 0x0000000600047c02 */ /* 0x003fe20008000f00 */
[----:B------:R-:W-:Y:S01]  /*29930*/  IMAD.U32 R5, RZ, RZ, UR7 ;  /* 0x00000007ff057e24 */ /* 0x000fe2000f8e00ff */
[----:B------:R-:W0:Y:S01]  /*29940*/  LDC.64 R2, c[0x4][R2] ;  /* 0x0100000002027b82 */ /* 0x000e220000000a00 */
[----:B------:R-:W-:Y:S01]  /*29950*/  IMAD.U32 R6, RZ, RZ, UR8 ;  /* 0x00000008ff067e24 */ /* 0x000fe2000f8e00ff */
[----:B------:R-:W-:Y:S01]  /*29960*/  MOV R8, 0x70 ;  /* 0x0000007000087802 */ /* 0x000fe20000000f00 */
[----:B------:R-:W-:Y:S02]  /*29970*/  IMAD.U32 R7, RZ, RZ, UR9 ;  /* 0x00000009ff077e24 */ /* 0x000fe4000f8e00ff */
[----:B------:R-:W-:-:S02]  /*29980*/  IMAD.U32 R10, RZ, RZ, UR4 ;  /* 0x00000004ff0a7e24 */ /* 0x000fc4000f8e00ff */
[----:B------:R-:W-:Y:S02]  /*29990*/  IMAD.U32 R11, RZ, RZ, UR5 ;  /* 0x00000005ff0b7e24 */ /* 0x000fe4000f8e00ff */
[----:B------:R-:W-:Y:S02]  /*299a0*/  IMAD.MOV.U32 R12, RZ, RZ, 0x1 ;  /* 0x00000001ff0c7424 */ /* 0x000fe400078e00ff */
[----:B------:R-:W-:-:S07]  /*299b0*/  IMAD.MOV.U32 R13, RZ, RZ, RZ ;  /* 0x000000ffff0d7224 */ /* 0x000fce00078e00ff */
[----:B------:R-:W-:-:S07]  /*299c0*/  LEPC R20, `(.L_x_593) ;  /* 0x000000001014794e */ /* 0x000fce0000000000 */
[----:B0-2---:R-:W-:Y:S05]  /*299d0*/  CALL.ABS.NOINC R2 ;  /* 0x0000000002007343 */ /* 0x005fea0003c00000 */
.L_x_593:
[----:B------:R-:W-:Y:S05]  /*299e0*/  BSYNC B6 ;  /* 0x0000000000067941 */ /* 0x000fea0003800000 */
.L_x_592:
        /* <DEDUP_REMOVED lines=11> */
[----:B------:R-:W-:Y:S01]  /*29aa0*/  IMAD.U32 R5, RZ, RZ, UR7 ;  /* 0x00000007ff057e24 */ /* 0x000fe2000f8e00ff */
[----:B------:R-:W-:Y:S01]  /*29ab0*/  MOV R13, RZ ;  /* 0x000000ff000d7202 */ /* 0x000fe20000000f00 */
[----:B------:R-:W-:Y:S02]  /*29ac0*/  IMAD.U32 R7, RZ, RZ, UR9 ;  /* 0x00000009ff077e24 */ /* 0x000fe4000f8e00ff */
[----:B------:R-:W-:-:S02]  /*29ad0*/  IMAD.U32 R10, RZ, RZ, UR4 ;  /* 0x00000004ff0a7e24 */ /* 0x000fc4000f8e00ff */
[----:B------:R-:W-:Y:S02]  /*29ae0*/  IMAD.U32 R11, RZ, RZ, UR5 ;  /* 0x00000005ff0b7e24 */ /* 0x000fe4000f8e00ff */
[----:B------:R-:W-:Y:S02]  /*29af0*/  IMAD.MOV.U32 R8, RZ, RZ, 0x70 ;  /* 0x00000070ff087424 */ /* 0x000fe400078e00ff */
[----:B------:R-:W-:-:S07]  /*29b00*/  IMAD.MOV.U32 R12, RZ, RZ, 0x1 ;  /* 0x00000001ff0c7424 */ /* 0x000fce00078e00ff */
[----:B------:R-:W-:-:S07]  /*29b10*/  LEPC R20, `(.L_x_595) ;  /* 0x000000001014794e */ /* 0x000fce0000000000 */
[----:B0-2---:R-:W-:Y:S05]  /*29b20*/  CALL.ABS.NOINC R2 ;  /* 0x0000000002007343 */ /* 0x005fea0003c00000 */
.L_x_595:
[----:B------:R-:W-:Y:S05]  /*29b30*/  BSYNC B6 ;  /* 0x0000000000067941 */ /* 0x000fea0003800000 */
.L_x_594:
[----:B------:R-:W-:Y:S01]  /*29b40*/  LOP3.LUT P6, RZ, R17, 0x1, RZ, 0xc0, !PT ;  /* 0x0000000111ff7812 */ /* 0x000fe200078cc0ff */
[----:B------:R-:W-:-:S12]  /*29b50*/  BSSY B6, `(.L_x_596) ;  /* 0x0000012000067945 */ /* 0x000fd80003800000 */
        /* <DEDUP_REMOVED lines=16> */
[----:B0-2---:R-:W-:Y:S05]  /*29c60*/  CALL.ABS.NOINC R2 ;  /* 0x0000000002007343 */ /* 0x005fea0003c00000 */
.L_x_597:
[----:B------:R-:W-:Y:S05]  /*29c70*/  BSYNC B6 ;  /* 0x0000000000067941 */ /* 0x000fea0003800000 */
.L_x_596:
[----:B------:R-:W3:Y:S01]  /*29c80*/  LDL.LU R2, [R1+0x24] ;  /* 0x0000240001027983 */ /* 0x000ee20000300800 */
[----:B------:R-:W-:-:S03]  /*29c90*/  ULDC.64 UR4, c[0x0][0x9f8] ;  /* 0x00027e0000047ab9 */ /* 0x000fc60000000a00 */
[----:B--2---:R-:W2:Y:S04]  /*29ca0*/  LDL.LU R17, [R1+0x38] ;  /* 0x0000380001117983 */ /* 0x004ea80000300800 */
[----:B------:R-:W4:Y:S01]  /*29cb0*/  LDL R8, [R1+0x8] ;  /* 0x0000080001087983 */ /* 0x000f220000100800 */
[----:B------:R-:W-:-:S04]  /*29cc0*/  ISETP.NE.U32.AND P0, PT, RZ, UR4, PT ;  /* 0x00000004ff007c0c */ /* 0x000fc8000bf05070 */
[----:B------:R-:W-:-:S13]  /*29cd0*/  ISETP.NE.AND.EX P0, PT, RZ, UR5, PT, P0 ;  /* 0x00000005ff007c0c */ /* 0x000fda000bf05300 */
[----:B---3--:R-:W-:-:S04]  /*29ce0*/  @P0 IADD3 R2, P1, R2, UR4, RZ ;  /* 0x0000000402020c10 */ /* 0x008fc8000ff3e0ff */
[----:B--2---:R-:W-:Y:S01]  /*29cf0*/  @P0 IADD3.X R3, R17, UR5, RZ, P1, !PT ;  /* 0x0000000511030c10 */ /* 0x004fe20008ffe4ff */
[----:B------:R-:W-:-:S04]  /*29d00*/  ULDC.64 UR4, c[0x0][0xa08] ;  /* 0x0002820000047ab9 */ /* 0x000fc80000000a00 */
[----:B----4-:R2:W3:Y:S02]  /*29d10*/  @P0 LDG.E R8, desc[UR54][R2.64] ;  /* 0x0000003602080981 */ /* 0x0104e4000c1e1900 */
[----:B--2---:R-:W2:Y:S01]  /*29d20*/  LDC.64 R2, c[0x0][0x418] ;  /* 0x00010600ff027b82 */ /* 0x004ea20000000a00 */
[----:B---3--:R-:W-:Y:S01]  /*29d30*/  SHF.R.S32.HI R9, RZ, 0x1f, R8 ;  /* 0x0000001fff097819 */ /* 0x008fe20000011408 */
[----:B------:R3:W-:Y:S01]  /*29d40*/  @P0 STL [R1+0x8], R8 ;  /* 0x0000080801000387 */ /* 0x0007e20000100800 */
[----:B--2---:R-:W-:Y:S01]  /*29d50*/  LOP3.LUT P0, RZ, R2, UR4, RZ, 0xfc, !PT ;  /* 0x0000000402ff7c12 */ /* 0x004fe2000f80fcff */
[----:B------:R-:W-:Y:S02]  /*29d60*/  UMOV UR4, 0xffffffff ;  /* 0xffffffff00047882 */ /* 0x000fe40000000000 */
[----:B------:R3:W-:Y:S01]  /*29d70*/  STL [R1+0x24], R9 ;  /* 0x0000240901007387 */ /* 0x0007e20000100800 */
[----:B------:R-:W-:-:S04]  /*29d80*/  LOP3.LUT P0, RZ, R3, UR5, RZ, 0xfc, P0 ;  /* 0x0000000503ff7c12 */ /* 0x000fc8000800fcff */
[----:B------:R-:W-:Y:S01]  /*29d90*/  SEL R17, R8, RZ, !P0 ;  /* 0x000000ff08117207 */ /* 0x000fe20004000000 */
[----:B------:R-:W-:Y:S08]  /*29da0*/  BRA.DIV UR4, `(.L_x_598) ;  /* 0x0000008204c47947 */ /* 0x000ff0000b800000 */
[----:B------:R-:W2:Y:S02]  /*29db0*/  S2R R0, SR_TID.X ;  /* 0x0000000000007919 */ /* 0x000ea40000002100 */
[----:B--2---:R-:W-:-:S04]  /*29dc0*/  SHF.R.U32.HI R0, RZ, 0x5, R0 ;  /* 0x00000005ff007819 */ /* 0x004fc80000011600 */
[----:B------:R-:W-:-:S05]  /*29dd0*/  LOP3.LUT R0, R0, 0x3, RZ, 0xc0, !PT ;  /* 0x0000000300007812 */ /* 0x000fca00078ec0ff */
[----:B------:R2:W4:Y:S02]  /*29de0*/  SHFL.IDX PT, R14, R0, RZ, 0x1f ;  /* 0x00001fff000e7589 */ /* 0x00052400000e0000 */
.L_x_840:
[----:B--2---:R-:W2:Y:S01]  /*29df0*/  LDL.LU R0, [R1+0x10] ;  /* 0x0000100001007983 */ /* 0x004ea20000300800 */
[----:B------:R-:W-:Y:S02]  /*29e00*/  PLOP3.LUT P1, PT, PT, PT, PT, 0x8, 0x0 ;  /* 0x000000000000781c */ /* 0x000fe40003f2e170 */
[----:B----4-:R-:W-:Y:S02]  /*29e10*/  ISETP.NE.AND P0, PT, R14, RZ, PT ;  /* 0x000000ff0e00720c */ /* 0x010fe40003f05270 */
[----:B--2---:R-:W-:-:S09]  /*29e20*/  LOP3.LUT R0, R0, 0xfffffffe, RZ, 0xc0, !PT ;  /* 0xfffffffe00007812 */ /* 0x004fd200078ec0ff */
[----:B------:R-:W-:-:S05]  /*29e30*/  @P1 LOP3.LUT R0, R0, 0x1, RZ, 0xfc, !PT ;  /* 0x0000000100001812 */ /* 0x000fca00078efcff */
[----:B------:R2:W-:Y:S01]  /*29e40*/  STL [R1+0x10], R0 ;  /* 0x0000100001007387 */ /* 0x0005e20000100800 */
[----:B------:R-:W-:Y:S05]  /*29e50*/  @P0 BRA `(.L_x_599) ;  /* 0x0000000400ac0947 */ /* 0x000fea0003800000 */
[----:B------:R-:W-:-:S03]  /*29e60*/  UMOV UR4, 0xffffffff ;  /* 0xffffffff00047882 */ /* 0x000fc60000000000 */
[----:B------:R-:W-:Y:S05]  /*29e70*/  BRA.DIV UR4, `(.L_x_600) ;  /* 0x0000008204c47947 */ /* 0x000fea000b800000 */
[----:B------:R-:W-:-:S13]  /*29e80*/  ELECT P6, URZ, PT ;  /* 0x00000000003f782f */ /* 0x000fda00038c0000 */
.L_x_843:
[----:B------:R-:W-:Y:S05]  /*29e90*/  @!P6 BRA `(.L_x_599) ;  /* 0x00000004009ce947 */ /* 0x000fea0003800000 */
[----:B--2---:R-:W2:Y:S01]  /*29ea0*/  LDL R0, [R1+0x44] ;  /* 0x0000440001007983 */ /* 0x004ea20000100800 */
[----:B------:R-:W-:-:S04]  /*29eb0*/  ISETP.NE.U32.AND P0, PT, R2, RZ, PT ;  /* 0x000000ff0200720c */ /* 0x000fc80003f05070 */
[----:B------:R-:W-:Y:S01]  /*29ec0*/  ISETP.NE.AND.EX P0, PT, R3, RZ, PT, P0 ;  /* 0x000000ff0300720c */ /* 0x000fe20003f05300 */
[----:B--2---:R-:W-:-:S12]  /*29ed0*/  VIADD R0, R0, 0xffffffff ;  /* 0xffffffff00007836 */ /* 0x004fd80000000000 */
[----:B------:R-:W-:Y:S05]  /*29ee0*/  @!P0 BRA `(.L_x_601) ;  /* 0x0000000000448947 */ /* 0x000fea0003800000 */
[----:B-1----:R-:W1:Y:S01]  /*29ef0*/  LDC R7, c[0x0][0x43c] ;  /* 0x00010f00ff077b82 */ /* 0x002e620000000800 */
[----:B------:R-:W-:Y:S01]  /*29f00*/  ULDC.64 UR4, c[0x0][0x428] ;  /* 0x00010a0000047ab9 */ /* 0x000fe20000000a00 */
[----:B-1----:R-:W-:-:S13]  /*29f10*/  ISETP.NE.AND P0, PT, R7, 0x1, PT ;  /* 0x000000010700780c */ /* 0x002fda0003f05270 */
[----:B0-----:R-:W0:Y:S02]  /*29f20*/  @P0 LDC.64 R4, c[0x0][0x440] ;  /* 0x00011000ff040b82 */ /* 0x001e240000000a00 */
[----:B0-----:R-:W-:-:S04]  /*29f30*/  @P0 IMAD.HI.U32 R6, R0, R4, RZ ;  /* 0x0000000400060227 */ /* 0x001fc800078e00ff */
[----:B------:R-:W-:Y:S01]  /*29f40*/  IMAD.MOV.U32 R4, RZ, RZ, R0 ;  /* 0x000000ffff047224 */ /* 0x000fe200078e0000 */
[----:B------:R-:W-:Y:S01]  /*29f50*/  @P0 SHF.R.U32.HI R4, RZ, R5, R6 ;  /* 0x00000005ff040219 */ /* 0x000fe20000011606 */
[----:B------:R-:W-:-:S03]  /*29f60*/  IMAD R6, R9, UR4, RZ ;  /* 0x0000000409067c24 */ /* 0x000fc6000f8e02ff */
[----:B------:R-:W-:Y:S01]  /*29f70*/  IADD3 R5, -R4, RZ, RZ ;  /* 0x000000ff04057210 */ /* 0x000fe20007ffe1ff */
[----:B------:R-:W-:-:S04]  /*29f80*/  IMAD R6, R8, UR5, R6 ;  /* 0x0000000508067c24 */ /* 0x000fc8000f8e0206 */
[----:B------:R-:W-:Y:S01]  /*29f90*/  IMAD R0, R7, R5, R0 ;  /* 0x0000000507007224 */ /* 0x000fe200078e0200 */
[----:B------:R-:W-:-:S03]  /*29fa0*/  SHF.R.S32.HI R5, RZ, 0x1f, R4 ;  /* 0x0000001fff057819 */ /* 0x000fc60000011404 */
[----:B------:R-:W-:-:S04]  /*29fb0*/  IMAD.WIDE.U32 R4, R8, UR4, R4 ;  /* 0x0000000408047c25 */ /* 0x000fc8000f8e0004 */
[----:B------:R-:W-:Y:S01]  /*29fc0*/  IMAD.IADD R5, R5, 0x1, R6 ;  /* 0x0000000105057824 */ /* 0x000fe200078e0206 */
[----:B------:R-:W-:-:S04]  /*29fd0*/  LEA R2, P0, R4, R2, 0x2 ;  /* 0x0000000204027211 */ /* 0x000fc800078010ff */
[----:B------:R-:W-:-:S05]  /*29fe0*/  LEA.HI.X R3, R4, R3, R5, 0x2, P0 ;  /* 0x0000000304037211 */ /* 0x000fca00000f1405 */
[----:B------:R2:W5:Y:S04]  /*29ff0*/  LDG.E R17, desc[UR54][R2.64] ;  /* 0x0000003602117981 */ /* 0x000568000c1e1900 */
.L_x_601:
[----:B--2---:R-:W0:Y:S01]  /*2a000*/  LDL R3, [R1+0x18] ;  /* 0x0000180001037983 */ /* 0x004e220000100800 */
[----:B------:R-:W-:Y:S01]  /*2a010*/  IMAD R2, R19, 0x8, R18 ;  /* 0x0000000813027824 */ /* 0x000fe200078e0212 */
[----:B---3--:R-:W2:Y:S02]  /*2a020*/  S2R R8, SR_TID.X ;  /* 0x0000000000087919 */ /* 0x008ea40000002100 */
[----:B--2---:R-:W-:-:S04]  /*2a030*/  LOP3.LUT R8, R8, 0x7f, RZ, 0xc0, !PT ;  /* 0x0000007f08087812 */ /* 0x004fc800078ec0ff */
[----:B------:R-:W-:Y:S02]  /*2a040*/  ISETP.NE.AND P1, PT, R8, RZ, PT ;  /* 0x000000ff0800720c */ /* 0x000fe40003f25270 */
[----:B01----:R-:W-:-:S04]  /*2a050*/  SHF.L.U32 R4, R3, 0x1f, RZ ;  /* 0x0000001f03047819 */ /* 0x003fc800000006ff */
[----:B------:R-:W0:Y:S02]  /*2a060*/  SYNCS.PHASECHK.TRANS64.TRYWAIT P0, [R2+URZ+0x33480], R4 ;  /* 0x03348004020075a7 */ /* 0x000e24000800017f */
[----:B0-----:R-:W-:Y:S05]  /*2a070*/  @!P0 BRA `(.L_x_602) ;  /* 0x0000008000648947 */ /* 0x001fea0003800000 */
.L_x_844:
        /* <DEDUP_REMOVED lines=8> */
.L_x_603:
[----:B------:R-:W2:Y:S01]  /*2a100*/  LDL R5, [R1+0x28] ;  /* 0x0000280001057983 */ /* 0x000ea20000100800 */
[----:B------:R-:W-:Y:S01]  /*2a110*/  IMAD R3, R19, 0x7800, R18 ;  /* 0x0000780013037824 */ /* 0x000fe200078e0212 */
[----:B------:R-:W-:Y:S01]  /*2a120*/  R2UR UR9, R2 ;  /* 0x00000000020972ca */ /* 0x000fe200000e0000 */
[----:B------:R-:W-:Y:S01]  /*2a130*/  UIADD3 UR4, UP0, UR40, 0x470, URZ ;  /* 0x0000047028047890 */ /* 0x000fe2000ff1e03f */
[----:B------:R-:W-:Y:S01]  /*2a140*/  R2UR UR12, R16 ;  /* 0x00000000100c72ca */ /* 0x000fe200000e0000 */
[----:B------:R-:W-:Y:S01]  /*2a150*/  UMOV UR10, URZ ;  /* 0x0000003f000a7c82 */ /* 0x000fe20008000000 */
[----:B------:R-:W-:Y:S01]  /*2a160*/  R2UR UR15, R3 ;  /* 0x00000000030f72ca */ /* 0x000fe200000e0000 */
[----:B------:R-:W-:Y:S01]  /*2a170*/  UIADD3.X UR5, URZ, UR41, URZ, UP0, !UPT ;  /* 0x000000293f057290 */ /* 0x000fe200087fe43f */
[----:B-----5:R-:W-:Y:S01]  /*2a180*/  R2UR UR13, R17 ;  /* 0x00000000110d72ca */ /* 0x020fe200000e0000 */
[----:B------:R-:W-:Y:S01]  /*2a190*/  UMOV UR6, 0x0 ;  /* 0x0000000000067882 */ /* 0x000fe20000000000 */
[----:B------:R-:W-:Y:S01]  /*2a1a0*/  UMOV UR7, 0x14f00000 ;  /* 0x14f0000000077882 */ /* 0x000fe20000000000 */
[----:B------:R-:W-:-:S04]  /*2a1b0*/  UMOV UR16, 0x40 ;  /* 0x0000004000107882 */ /* 0x000fc80000000000 */
[----:B------:R-:W-:-:S04]  /*2a1c0*/  UIADD3 UR9, UR9, 0x33470, URZ ;  /* 0x0003347009097890 */ /* 0x000fc8000fffe03f */
[----:B------:R-:W-:Y:S02]  /*2a1d0*/  UIADD3 UR8, UR15, 0xf200, URZ ;  /* 0x0000f2000f087890 */ /* 0x000fe4000fffe03f */
[----:B------:R-:W-:Y:S02]  /*2a1e0*/  UIADD3 UR14, UR15, 0x11a00, URZ ;  /* 0x00011a000f0e7890 */ /* 0x000fe4000fffe03f */
[----:B------:R-:W-:Y:S01]  /*2a1f0*/  UIADD3 UR15, UR15, 0x14200, URZ ;  /* 0x000142000f0f7890 */ /* 0x000fe2000fffe03f */
[----:B--2---:R-:W-:-:S05]  /*2a200*/  IMAD R0, R0, 0xa0, R5 ;  /* 0x000000a000007824 */ /* 0x004fca00078e0205 */
[----:B------:R-:W-:-:S13]  /*2a210*/  R2UR UR11, R0 ;  /* 0x00000000000b72ca */ /* 0x000fda00000e0000 */
[----:B------:R1:W-:Y:S02]  /*2a220*/  UTMALDG.4D [UR8], [UR4], desc[UR6] ;  /* 0x00000608040075b4 */ /* 0x0003e40008019000 */
[----:B-1----:R-:W-:Y:S01]  /*2a230*/  UMOV UR8, UR14 ;  /* 0x0000000e00087c82 */ /* 0x002fe20008000000 */
[----:B------:R-:W-:Y:S01]  /*2a240*/  UMOV UR10, UR16 ;  /* 0x00000010000a7c82 */ /* 0x000fe20008000000 */
[----:B------:R-:W-:Y:S01]  /*2a250*/  UMOV UR14, 0x80 ;  /* 0x00000080000e7882 */ /* 0x000fe20000000000 */
[----:B------:R1:W-:Y:S02]  /*2a260*/  UTMALDG.4D [UR8], [UR4], desc[UR6] ;  /* 0x00000608040075b4 */ /* 0x0003e40008019000 */
[----:B-1----:R-:W-:Y:S01]  /*2a270*/  UMOV UR8, UR15 ;  /* 0x0000000f00087c82 */ /* 0x002fe20008000000 */
[----:B------:R-:W-:Y:S02]  /*2a280*/  UMOV UR10, UR14 ;  /* 0x0000000e000a7c82 */ /* 0x000fe40008000000 */
[----:B------:R1:W-:Y:S01]  /*2a290*/  UTMALDG.4D [UR8], [UR4], desc[UR6] ;  /* 0x00000608040075b4 */ /* 0x0003e20008019000 */
[----:B------:R-:W2:Y:S02]  /*2a2a0*/  SYNCS.PHASECHK.TRANS64.TRYWAIT P0, [R2+URZ+0x33440], R4 ;  /* 0x03344004020075a7 */ /* 0x000ea4000800017f */
[----:B-12---:R-:W-:Y:S05]  /*2a2b0*/  @!P0 BRA `(.L_x_604) ;  /* 0x0000007c00e88947 */ /* 0x006fea0003800000 */
.L_x_845:
        /* <DEDUP_REMOVED lines=8> */
.L_x_605:
[----:B01----:R-:W2:Y:S01]  /*2a340*/  LDL.LU R4, [R1+0x10] ;  /* 0x0000100001047983 */ /* 0x003ea20000300800 */
[----:B------:R-:W-:Y:S01]  /*2a350*/  R2UR UR15, R3 ;  /* 0x00000000030f72ca */ /* 0x000fe200000e0000 */
[----:B------:R-:W-:Y:S01]  /*2a360*/  UIADD3 UR4, UP0, UR40, 0x370, URZ ;  /* 0x0000037028047890 */ /* 0x000fe2000ff1e03f */
[----:B------:R-:W-:Y:S01]  /*2a370*/  R2UR UR9, R2 ;  /* 0x00000000020972ca */ /* 0x000fe200000e0000 */
[----:B------:R-:W-:Y:S01]  /*2a380*/  UMOV UR10, URZ ;  /* 0x0000003f000a7c82 */ /* 0x000fe20008000000 */
[----:B------:R-:W-:Y:S01]  /*2a390*/  R2UR UR11, R0 ;  /* 0x00000000000b72ca */ /* 0x000fe200000e0000 */
[----:B------:R-:W-:Y:S01]  /*2a3a0*/  UIADD3.X UR5, URZ, UR41, URZ, UP0, !UPT ;  /* 0x000000293f057290 */ /* 0x000fe200087fe43f */
[----:B------:R-:W-:Y:S01]  /*2a3b0*/  R2UR UR12, R16 ;  /* 0x00000000100c72ca */ /* 0x000fe200000e0000 */
[----:B------:R-:W-:Y:S01]  /*2a3c0*/  UMOV UR6, 0x0 ;  /* 0x0000000000067882 */ /* 0x000fe20000000000 */
[----:B------:R-:W-:Y:S01]  /*2a3d0*/  R2UR UR13, R17 ;  /* 0x00000000110d72ca */ /* 0x000fe200000e0000 */
[----:B------:R-:W-:Y:S01]  /*2a3e0*/  UMOV UR7, 0x14f00000 ;  /* 0x14f0000000077882 */ /* 0x000fe20000000000 */
[----:B------:R-:W-:Y:S01]  /*2a3f0*/  PLOP3.LUT P0, PT, PT, PT, PT, 0x80, 0x0 ;  /* 0x000000000000781c */ /* 0x000fe20003f0f070 */
[----:B------:R-:W-:-:S02]  /*2a400*/  UMOV UR16, 0x40 ;  /* 0x0000004000107882 */ /* 0x000fc40000000000 */
[----:B------:R-:W-:Y:S02]  /*2a410*/  UIADD3 UR8, UR15, 0x24200, URZ ;  /* 0x000242000f087890 */ /* 0x000fe4000fffe03f */
[----:B------:R-:W-:Y:S02]  /*2a420*/  UIADD3 UR9, UR9, 0x33430, URZ ;  /* 0x0003343009097890 */ /* 0x000fe4000fffe03f */
[----:B------:R-:W-:Y:S02]  /*2a430*/  UIADD3 UR14, UR15, 0x26a00, URZ ;  /* 0x00026a000f0e7890 */ /* 0x000fe4000fffe03f */
[----:B------:R-:W-:-:S05]  /*2a440*/  UIADD3 UR15, UR15, 0x29200, URZ ;  /* 0x000292000f0f7890 */ /* 0x000fca000fffe03f */
[----:B------:R0:W-:Y:S02]  /*2a450*/  UTMALDG.4D [UR8], [UR4], desc[UR6] ;  /* 0x00000608040075b4 */ /* 0x0001e40008019000 */
[----:B0-----:R-:W-:Y:S01]  /*2a460*/  UMOV UR8, UR14 ;  /* 0x0000000e00087c82 */ /* 0x001fe20008000000 */
[----:B------:R-:W-:Y:S01]  /*2a470*/  UMOV UR10, UR16 ;  /* 0x00000010000a7c82 */ /* 0x000fe20008000000 */
[----:B------:R-:W-:Y:S01]  /*2a480*/  UMOV UR14, 0x80 ;  /* 0x00000080000e7882 */ /* 0x000fe20000000000 */
[----:B------:R0:W-:Y:S02]  /*2a490*/  UTMALDG.4D [UR8], [UR4], desc[UR6] ;  /* 0x00000608040075b4 */ /* 0x0001e40008019000 */
[----:B0-----:R-:W-:Y:S01]  /*2a4a0*/  UMOV UR8, UR15 ;  /* 0x0000000f00087c82 */ /* 0x001fe20008000000 */
[----:B------:R-:W-:Y:S02]  /*2a4b0*/  UMOV UR10, UR14 ;  /* 0x0000000e000a7c82 */ /* 0x000fe40008000000 */
[----:B------:R4:W-:Y:S01]  /*2a4c0*/  UTMALDG.4D [UR8], [UR4], desc[UR6] ;  /* 0x00000608040075b4 */ /* 0x0009e20008019000 */
[----:B--2---:R-:W-:-:S04]  /*2a4d0*/  LOP3.LUT R4, R4, 0xfffffffe, RZ, 0xc0, !PT ;  /* 0xfffffffe04047812 */ /* 0x004fc800078ec0ff */
[----:B------:R-:W-:-:S05]  /*2a4e0*/  @P0 LOP3.LUT R4, R4, 0x1, RZ, 0xfc, !PT ;  /* 0x0000000104040812 */ /* 0x000fca00078efcff */
[----:B------:R4:W-:Y:S01]  /*2a4f0*/  STL [R1+0x10], R4 ;  /* 0x0000100401007387 */ /* 0x0009e20000100800 */
[----:B------:R-:W-:Y:S01]  /*2a500*/  NOP ;  /* 0x0000000000007918 */ /* 0x000fe20000000000 */
.L_x_599:
[----:B------:R-:W2:Y:S04]  /*2a510*/  LDL.LU R3, [R1+0x40] ;  /* 0x0000400001037983 */ /* 0x000ea80000300800 */
[----:B------:R-:W5:Y:S04]  /*2a520*/  LDL.LU R5, [R1+0x34] ;  /* 0x0000340001057983 */ /* 0x000f680000300800 */
[----:B01--4-:R-:W4:Y:S01]  /*2a530*/  LDL.LU R4, [R1+0x50] ;  /* 0x0000500001047983 */ /* 0x013f220000300800 */
[----:B------:R-:W-:Y:S05]  /*2a540*/  WARPSYNC.ALL ;  /* 0x0000000000007948 */ /* 0x000fea0003800000 */
[----:B------:R-:W-:Y:S01]  /*2a550*/  ULDC.64 UR4, c[0x0][0x298] ;  /* 0x0000a60000047ab9 */ /* 0x000fe20000000a00 */
[----:B------:R-:W-:Y:S01]  /*2a560*/  ULDC.64 UR6, c[0x0][0xa00] ;  /* 0x0002800000067ab9 */ /* 0x000fe20000000a00 */
[----:B------:R-:W-:Y:S01]  /*2a570*/  VIADD R2, R18, 0x1e200 ;  /* 0x0001e20012027836 */ /* 0x000fe20000000000 */
[----:B------:R-:W-:Y:S01]  /*2a580*/  BAR.SYNC.DEFER_BLOCKING 0x8, 0x180 ;  /* 0x0206000000007b1d */ /* 0x000fe20000010000 */
[----:B------:R-:W-:-:S03]  /*2a590*/  ISETP.NE.U32.AND P0, PT, RZ, UR6, PT ;  /* 0x00000006ff007c0c */ /* 0x000fc6000bf05070 */
[----:B------:R-:W-:Y:S02]  /*2a5a0*/  LOP3.LUT P1, RZ, R2, 0x1bf, RZ, 0xc0, !PT ;  /* 0x000001bf02ff7812 */ /* 0x000fe4000782c0ff */
[----:B------:R-:W-:Y:S01]  /*2a5b0*/  ISETP.NE.AND.EX P0, PT, RZ, UR7, PT, P0 ;  /* 0x00000007ff007c0c */ /* 0x000fe2000bf05300 */
[----:B------:R-:W-:Y:S01]  /*2a5c0*/  BSSY B6, `(.L_x_606) ;  /* 0x000001d000067945 */ /* 0x000fe20003800000 */
[----:B--2---:R-:W-:Y:S02]  /*2a5d0*/  SHF.R.S32.HI R0, RZ, 0x1f, R3 ;  /* 0x0000001fff007819 */ /* 0x004fe40000011403 */
[----:B-----5:R-:W-:-:S03]  /*2a5e0*/  SEL R5, R5, RZ, !P0 ;  /* 0x000000ff05057207 */ /* 0x020fc60004000000 */
[----:B------:R-:W-:Y:S01]  /*2a5f0*/  IMAD R0, R0, UR4, RZ ;  /* 0x0000000400007c24 */ /* 0x000fe2000f8e02ff */
[----:B----4-:R-:W-:-:S03]  /*2a600*/  SEL R4, R4, RZ, !P0 ;  /* 0x000000ff04047207 */ /* 0x010fc60004000000 */
[C---:B------:R-:W-:Y:S02]  /*2a610*/  IMAD R0, R3.reuse, UR5, R0 ;  /* 0x0000000503007c24 */ /* 0x040fe4000f8e0200 */
[----:B------:R-:W-:-:S05]  /*2a620*/  IMAD.WIDE.U32 R2, R3, UR4, RZ ;  /* 0x0000000403027c25 */ /* 0x000fca000f8e00ff */
[----:B------:R-:W-:Y:S01]  /*2a630*/  IADD3 R0, R3, R0, RZ ;  /* 0x0000000003007210 */ /* 0x000fe20007ffe0ff */
[----:B------:R0:W-:Y:S04]  /*2a640*/  STL.64 [R1+0x48], R2 ;  /* 0x0000480201007387 */ /* 0x0001e80000100a00 */
[----:B------:R0:W-:Y:S04]  /*2a650*/  STL [R1+0x34], R5 ;  /* 0x0000340501007387 */ /* 0x0001e80000100800 */
[----:B------:R0:W-:Y:S04]  /*2a660*/  STL [R1+0x40], R4 ;  /* 0x0000400401007387 */ /* 0x0001e80000100800 */
[----:B------:R0:W-:Y:S01]  /*2a670*/  STL [R1+0x38], R0 ;  /* 0x0000380001007387 */ /* 0x0001e20000100800 */
[----:B------:R-:W-:Y:S05]  /*2a680*/  @!P1 BRA `(.L_x_607) ;  /* 0x0000000000409947 */ /* 0x000fea0003800000 */
[----:B0-----:R-:W-:Y:S01]  /*2a690*/  MOV R2, 0x0 ;  /* 0x0000000000027802 */ /* 0x001fe20000000f00 */
[----:B------:R-:W-:Y:S01]  /*2a6a0*/  ULDC.64 UR4, c[0x4][0xc0] ;  /* 0x0100300000047ab9 */ /* 0x000fe20000000a00 */
[----:B------:R-:W-:Y:S01]  /*2a6b0*/  ULDC.64 UR6, c[0x4][0xc8] ;  /* 0x0100320000067ab9 */ /* 0x000fe20000000a00 */
[----:B------:R-:W-:Y:S01]  /*2a6c0*/  ULDC.64 UR8, c[0x4][0x28] ;  /* 0x01000a0000087ab9 */ /* 0x000fe20000000a00 */
[----:B------:R-:W-:Y:S01]  /*2a6d0*/  IMAD.U32 R4, RZ, RZ, UR4 ;  /* 0x00000004ff047e24 */ /* 0x000fe2000f8e00ff */
[----:B------:R-:W-:Y:S01]  /*2a6e0*/  MOV R11, UR9 ;  /* 0x00000009000b7c02 */ /* 0x000fe20008000f00 */
[----:B------:R-:W0:Y:S01]  /*2a6f0*/  LDC.64 R2, c[0x4][R2] ;  /* 0x0100000002027b82 */ /* 0x000e220000000a00 */
[----:B------:R-:W-:Y:S02]  /*2a700*/  IMAD.U32 R5, RZ, RZ, UR5 ;  /* 0x00000005ff057e24 */ /* 0x000fe4000f8e00ff */
[----:B------:R-:W-:Y:S02]  /*2a710*/  IMAD.U32 R6, RZ, RZ, UR6 ;  /* 0x00000006ff067e24 */ /* 0x000fe4000f8e00ff */
[----:B------:R-:W-:-:S02]  /*2a720*/  IMAD.U32 R7, RZ, RZ, UR7 ;  /* 0x00000007ff077e24 */ /* 0x000fc4000f8e00ff */
[----:B------:R-:W-:Y:S02]  /*2a730*/  IMAD.U32 R10, RZ, RZ, UR8 ;  /* 0x00000008ff0a7e24 */ /* 0x000fe4000f8e00ff */
[----:B---3--:R-:W-:Y:S02]  /*2a740*/  IMAD.MOV.U32 R8, RZ, RZ, 0x70 ;  /* 0x00000070ff087424 */ /* 0x008fe400078e00ff */
[----:B------:R-:W-:Y:S02]  /*2a750*/  IMAD.MOV.U32 R12, RZ, RZ, 0x1 ;  /* 0x00000001ff0c7424 */ /* 0x000fe400078e00ff */
[----:B------:R-:W-:-:S07]  /*2a760*/  IMAD.MOV.U32 R13, RZ, RZ, RZ ;  /* 0x000000ffff0d7224 */ /* 0x000fce00078e00ff */
[----:B------:R-:W-:-:S07]  /*2a770*/  LEPC R20, `(.L_x_607) ;  /* 0x000000001014794e */ /* 0x000fce0000000000 */
[----:B0-----:R-:W-:Y:S05]  /*2a780*/  CALL.ABS.NOINC R2 ;  /* 0x0000000002007343 */ /* 0x001fea0003c00000 */
.L_x_607:
[----:B------:R-:W-:Y:S05]  /*2a790*/  BSYNC B6 ;  /* 0x0000000000067941 */ /* 0x000fea0003800000 */
.L_x_606:
[----:B0-----:R-:W2:Y:S01]  /*2a7a0*/  LDL.LU R0, [R1+0x40] ;  /* 0x0000400001007983 */ /* 0x001ea20000300800 */
[----:B---3--:R-:W0:Y:S01]  /*2a7b0*/  LDC R8, c[0x0][0x448] ;  /* 0x00011200ff087b82 */ /* 0x008e220000000800 */
[----:B------:R-:W-:Y:S01]  /*2a7c0*/  ULDC.64 UR4, c[0x0][0x2d8] ;  /* 0x0000b60000047ab9 */ /* 0x000fe20000000a00 */
[----:B------:R-:W-:Y:S01]  /*2a7d0*/  ULDC.64 UR6, c[0x0][0x280] ;  /* 0x0000a00000067ab9 */ /* 0x000fe20000000a00 */
[----:B------:R-:W3:Y:S04]  /*2a7e0*/  LDL.LU R4, [R1+0x38] ;  /* 0x0000380001047983 */ /* 0x000ee80000300800 */
[----:B------:R-:W3:Y:S04]  /*2a7f0*/  LDL.LU.64 R2, [R1+0x48] ;  /* 0x0000480001027983 */ /* 0x000ee80000300a00 */
[----:B------:R-:W4:Y:S04]  /*2a800*/  LDL.LU R6, [R1+0x34] ;  /* 0x0000340001067983 */ /* 0x000f280000300800 */
[----:B------:R-:W4:Y:S01]  /*2a810*/  LDL.LU R5, [R1+0x4] ;  /* 0x0000040001057983 */ /* 0x000f220000300800 */
[----:B0-----:R-:W-:Y:S01]  /*2a820*/  ISETP.NE.AND P0, PT, R8, 0x1, PT ;  /* 0x000000010800780c */ /* 0x001fe20003f05270 */
[----:B------:R-:W0:-:S12]  /*2a830*/  S2R R9, SR_TID.X ;  /* 0x0000000000097919 */ /* 0x000e180000002100 */
[----:B------:R-:W1:Y:S01]  /*2a840*/  @P0 LDC R7, c[0x0][0x450] ;  /* 0x00011400ff070b82 */ /* 0x000e620000000800 */
[----:B0-----:R-:W-:-:S04]  /*2a850*/  SHF.L.U32 R9, R9, 0x4, RZ ;  /* 0x0000000409097819 */ /* 0x001fc800000006ff */
[----:B------:R-:W-:-:S04]  /*2a860*/  LOP3.LUT R9, R9, 0x30, RZ, 0xc0, !PT ;  /* 0x0000003009097812 */ /* 0x000fc800078ec0ff */
[C---:B------:R-:W-:Y:S02]  /*2a870*/  LOP3.LUT R11, R9.reuse, 0x40, RZ, 0xfc, !PT ;  /* 0x00000040090b7812 */ /* 0x040fe400078efcff */
[----:B------:R-:W-:Y:S01]  /*2a880*/  LOP3.LUT R9, R9, 0x80, RZ, 0xfc, !PT ;  /* 0x0000008009097812 */ /* 0x000fe200078efcff */
[----:B---3--:R-:W-:Y:S02]  /*2a890*/  IMAD.MOV.U32 R3, RZ, RZ, R4 ;  /* 0x000000ffff037224 */ /* 0x008fe400078e0004 */
[----:B------:R-:W0:Y:S01]  /*2a8a0*/  S2R R4, SR_TID.X ;  /* 0x0000000000047919 */ /* 0x000e220000002100 */
[----:B------:R-:W-:-:S04]  /*2a8b0*/  IMAD.WIDE.U32 R2, R16, UR4, R2 ;  /* 0x0000000410027c25 */ /* 0x000fc8000f8e0002 */
[----:B------:R-:W-:Y:S01]  /*2a8c0*/  IMAD R3, R16, UR5, R3 ;  /* 0x0000000510037c24 */ /* 0x000fe2000f8e0203 */
[----:B------:R-:W-:Y:S02]  /*2a8d0*/  ULDC.64 UR4, c[0x0][0x2e0] ;  /* 0x0000b80000047ab9 */ /* 0x000fe40000000a00 */
[----:B--2---:R-:W-:Y:S02]  /*2a8e0*/  IMAD R0, R0, UR4, RZ ;  /* 0x0000000400007c24 */ /* 0x004fe4000f8e02ff */
[----:B----4-:R-:W-:-:S04]  /*2a8f0*/  IMAD.WIDE.U32 R2, R6, UR4, R2 ;  /* 0x0000000406027c25 */ /* 0x010fc8000f8e0002 */
[----:B------:R-:W-:Y:S01]  /*2a900*/  IMAD R0, R6, UR5, R0 ;  /* 0x0000000506007c24 */ /* 0x000fe2000f8e0200 */
[----:B------:R-:W-:Y:S01]  /*2a910*/  ULDC.64 UR4, c[0x0][0x2d0] ;  /* 0x0000b40000047ab9 */ /* 0x000fe20000000a00 */
[C---:B0-----:R-:W-:Y:S02]  /*2a920*/  LOP3.LUT R6, R4.reuse, 0x7f, RZ, 0xc0, !PT ;  /* 0x0000007f04067812 */ /* 0x041fe400078ec0ff */
[----:B------:R-:W-:Y:S02]  /*2a930*/  SHF.L.U32 R4, R4, 0x5, RZ ;  /* 0x0000000504047819 */ /* 0x000fe400000006ff */
[----:B------:R-:W-:-:S04]  /*2a940*/  SHF.R.U32.HI R6, RZ, 0x2, R6 ;  /* 0x00000002ff067819 */ /* 0x000fc80000011606 */
[----:B------:R-:W-:Y:S02]  /*2a950*/  LOP3.LUT R4, R6, 0x60, R4, 0xf8, !PT ;  /* 0x0000006006047812 */ /* 0x000fe400078ef804 */
[----:B------:R-:W0:Y:S01]  /*2a960*/  @P0 LDC R6, c[0x0][0x44c] ;  /* 0x00011300ff060b82 */ /* 0x000e220000000800 */
[----:B------:R-:W-:Y:S02]  /*2a970*/  IMAD.SHL.U32 R5, R5, 0x80, RZ ;  /* 0x0000008005057824 */ /* 0x000fe400078e00ff */
[----:B------:R-:W-:-:S03]  /*2a980*/  IMAD.IADD R3, R3, 0x1, R0 ;  /* 0x0000000103037824 */ /* 0x000fc600078e0200 */
[----:B------:R-:W-:-:S05]  /*2a990*/  LOP3.LUT R0, R4, R5, RZ, 0xfc, !PT ;  /* 0x0000000504007212 */ /* 0x000fca00078efcff */
[----:B------:R-:W-:Y:S02]  /*2a9a0*/  IMAD.MOV.U32 R4, RZ, RZ, R0 ;  /* 0x000000ffff047224 */ /* 0x000fe400078e0000 */
[----:B0-----:R-:W-:-:S05]  /*2a9b0*/  @P0 IMAD.HI.U32 R6, R0, R6, RZ ;  /* 0x0000000600060227 */ /* 0x001fca00078e00ff */
[----:B-1----:R-:W-:-:S05]  /*2a9c0*/  @P0 SHF.R.U32.HI R4, RZ, R7, R6 ;  /* 0x00000007ff040219 */ /* 0x002fca0000011606 */
[----:B------:R-:W-:-:S04]  /*2a9d0*/  IMAD.MOV R6, RZ, RZ, -R4 ;  /* 0x000000ffff067224 */ /* 0x000fc800078e0a04 */
[----:B------:R-:W-:Y:S01]  /*2a9e0*/  IMAD R0, R8, R6, R0 ;  /* 0x0000000608007224 */ /* 0x000fe200078e0200 */
[----:B------:R-:W-:Y:S01]  /*2a9f0*/  SHF.R.S32.HI R6, RZ, 0x1f, R4 ;  /* 0x0000001fff067819 */ /* 0x000fe20000011404 */
[----:B------:R-:W-:-:S04]  /*2aa00*/  IMAD.WIDE.U32 R2, R4, UR4, R2 ;  /* 0x0000000404027c25 */ /* 0x000fc8000f8e0002 */
[----:B------:R-:W-:-:S04]  /*2aa10*/  IMAD R6, R6, UR4, RZ ;  /* 0x0000000406067c24 */ /* 0x000fc8000f8e02ff */
[----:B------:R-:W-:Y:S01]  /*2aa20*/  IMAD R4, R4, UR5, R6 ;  /* 0x0000000504047c24 */ /* 0x000fe2000f8e0206 */
[----:B------:R-:W-:-:S03]  /*2aa30*/  ULDC.64 UR4, c[0x0][0x2c8] ;  /* 0x0000b20000047ab9 */ /* 0x000fc60000000a00 */
[----:B------:R-:W-:Y:S01]  /*2aa40*/  IMAD.IADD R3, R3, 0x1, R4 ;  /* 0x0000000103037824 */ /* 0x000fe200078e0204 */
[----:B------:R-:W-:Y:S01]  /*2aa50*/  SHF.R.S32.HI R4, RZ, 0x1f, R0 ;  /* 0x0000001fff047819 */ /* 0x000fe20000011400 */
[----:B------:R-:W-:-:S04]  /*2aa60*/  IMAD.WIDE.U32 R2, R0, UR4, R2 ;  /* 0x0000000400027c25 */ /* 0x000fc8000f8e0002 */
[----:B------:R-:W-:Y:S01]  /*2aa70*/  IMAD R4, R4, UR4, RZ ;  /* 0x0000000404047c24 */ /* 0x000fe2000f8e02ff */
[----:B------:R-:W-:Y:S02]  /*2aa80*/  ULDC UR4, c[0x0][0x2b8] ;  /* 0x0000ae0000047ab9 */ /* 0x000fe40000000800 */
[----:B------:R-:W-:Y:S02]  /*2aa90*/  ISETP.GE.AND P2, PT, R9, UR4, PT ;  /* 0x0000000409007c0c */ /* 0x000fe4000bf46270 */
[----:B------:R0:W5:Y:S01]  /*2aaa0*/  LDL R9, [R1+0x3c] ;  /* 0x00003c0001097983 */ /* 0x0001620000100800 */
[----:B------:R-:W1:Y:S01]  /*2aab0*/  S2R R7, SR_TID.X ;  /* 0x0000000000077919 */ /* 0x000e620000002100 */
[----:B------:R-:W-:Y:S01]  /*2aac0*/  IMAD R0, R0, UR5, R4 ;  /* 0x0000000500007c24 */ /* 0x000fe2000f8e0204 */
[----:B------:R-:W-:Y:S02]  /*2aad0*/  IADD3 R4, P3, R2, UR6, RZ ;  /* 0x0000000602047c10 */ /* 0x000fe4000ff7e0ff */
[----:B------:R-:W-:-:S02]  /*2aae0*/  ISETP.GE.AND P1, PT, R11, UR4, PT ;  /* 0x000000040b007c0c */ /* 0x000fc4000bf26270 */
[----:B------:R-:W-:Y:S01]  /*2aaf0*/  IADD3.X R3, R3, UR7, R0, P3, !PT ;  /* 0x0000000703037c10 */ /* 0x000fe20009ffe400 */
        /* <DEDUP_REMOVED lines=8> */
[----:B------:R-:W-:Y:S02]  /*2ab80*/  SHF.R.U32.HI R11, RZ, 0x2, R7 ;  /* 0x00000002ff0b7819 */ /* 0x000fe40000011607 */
[----:B------:R-:W0:Y:S03]  /*2ab90*/  SHFL.IDX PT, R7, R4, RZ, 0x1c1f ;  /* 0x001c1fff04077589 */ /* 0x000e2600000e0000 */
[----:B------:R-:W-:-:S04]  /*2aba0*/  IMAD.IADD R0, R11, 0x1, R5 ;  /* 0x000000010b007824 */ /* 0x000fc800078e0205 */
[----:B------:R-:W-:Y:S02]  /*2abb0*/  VIADD R5, R0, 0x20 ;  /* 0x0000002000057836 */ /* 0x000fe40000000000 */
[----:B--2---:R-:W-:Y:S02]  /*2abc0*/  IMAD R2, R6, R8, RZ ;  /* 0x0000000806027224 */ /* 0x004fe400078e02ff */
[----:B------:R-:W1:Y:S03]  /*2abd0*/  SHFL.IDX PT, R6, R3, RZ, 0x1c1f ;  /* 0x001c1fff03067589 */ /* 0x000e6600000e0000 */
[----:B------:R-:W-:-:S13]  /*2abe0*/  ISETP.GE.AND P4, PT, R0, R2, PT ;  /* 0x000000020000720c */ /* 0x000fda0003f86270 */
[----:B0-----:R-:W-:-:S05]  /*2abf0*/  @!P4 IADD3 R7, P3, R10, R7, RZ ;  /* 0x000000070a07c210 */ /* 0x001fca0007f7e0ff */
[----:B-1----:R-:W-:Y:S01]  /*2ac00*/  @!P4 IMAD.X R6, RZ, RZ, R6, P3 ;  /* 0x000000ffff06c224 */ /* 0x002fe200018e0606 */
[----:B------:R-:W-:Y:S02]  /*2ac10*/  ISETP.GE.AND P3, PT, R5, R2, PT ;  /* 0x000000020500720c */ /* 0x000fe40003f66270 */
[----:B------:R-:W0:Y:S02]  /*2ac20*/  SHFL.IDX PT, R5, R4, 0x1, 0x1c1f ;  /* 0x003c1f0004057f89 */ /* 0x000e2400000e0000 */
[----:B------:R-:W-:-:S04]  /*2ac30*/  @!P4 LOP3.LUT R7, R7, R6, RZ, 0x3c, !PT ;  /* 0x000000060707c212 */ /* 0x000fc800078e3cff */
[----:B------:R-:W-:-:S04]  /*2ac40*/  @!P4 LOP3.LUT R6, R7, R6, RZ, 0x3c, !PT ;  /* 0x000000060706c212 */ /* 0x000fc800078e3cff */
[----:B------:R-:W-:-:S05]  /*2ac50*/  @!P4 LOP3.LUT R7, R7, R6, RZ, 0x3c, !PT ;  /* 0x000000060707c212 */ /* 0x000fca00078e3cff */
[----:B-----5:R-:W-:Y:S04]  /*2ac60*/  @!P4 LDGSTS.E.BYPASS.LTC128B.128 [R9+0x1e200], desc[UR54][R6.64], !P0 ;  /* 0x1e2000000609cfae */ /* 0x020fe8000c101d76 */
[----:B------:R-:W-:Y:S04]  /*2ac70*/  @!P4 LDGSTS.E.BYPASS.LTC128B.128 [R9+0x20200], desc[UR54][R6.64+0x40], !P1 ;  /* 0x202000400609cfae */ /* 0x000fe8000c901d76 */
[----:B------:R1:W-:Y:S01]  /*2ac80*/  @!P4 LDGSTS.E.BYPASS.LTC128B.128 [R9+0x22200], desc[UR54][R6.64+0x80], !P2 ;  /* 0x222000800609cfae */ /* 0x0003e2000d101d76 */
[----:B0-----:R-:W-:-:S03]  /*2ac90*/  @!P3 IADD3 R5, P4, R10, R5, RZ ;  /* 0x000000050a05b210 */ /* 0x001fc60007f9e0ff */
[----:B-1----:R-:W0:Y:S02]  /*2aca0*/  SHFL.IDX PT, R6, R3, 0x1, 0x1c1f ;  /* 0x003c1f0003067f89 */ /* 0x002e2400000e0000 */
[----:B0-----:R-:W-:-:S04]  /*2acb0*/  @!P3 IMAD.X R6, RZ, RZ, R6, P4 ;  /* 0x000000ffff06b224 */ /* 0x001fc800020e0606 */
[----:B------:R-:W-:Y:S01]  /*2acc0*/  @!P3 IMAD.MOV.U32 R7, RZ, RZ, R6 ;  /* 0x000000ffff07b224 */ /* 0x000fe200078e0006 */
[----:B------:R-:W-:Y:S01]  /*2acd0*/  @!P3 MOV R6, R5 ;  /* 0x000000050006b202 */ /* 0x000fe20000000f00 */
[----:B------:R-:W-:-:S04]  /*2ace0*/  VIADD R5, R0, 0x40 ;  /* 0x0000004000057836 */ /* 0x000fc80000000000 */
[----:B------:R-:W-:Y:S04]  /*2acf0*/  @!P3 LDGSTS.E.BYPASS.LTC128B.128 [R9+0x1ea00], desc[UR54][R6.64], !P0 ;  /* 0x1ea000000609bfae */ /* 0x000fe8000c101d76 */
[----:B------:R-:W-:Y:S04]  /*2ad00*/  @!P3 LDGSTS.E.BYPASS.LTC128B.128 [R9+0x20a00], desc[UR54][R6.64+0x40], !P1 ;  /* 0x20a000400609bfae */ /* 0x000fe8000c901d76 */
[----:B------:R0:W-:Y:S01]  /*2ad10*/  @!P3 LDGSTS.E.BYPASS.LTC128B.128 [R9+0x22a00], desc[UR54][R6.64+0x80], !P2 ;  /* 0x22a000800609bfae */ /* 0x0001e2000d101d76 */
[----:B------:R-:W-:-:S03]  /*2ad20*/  ISETP.GE.AND P3, PT, R5, R2, PT ;  /* 0x000000020500720c */ /* 0x000fc60003f66270 */
[----:B------:R-:W1:Y:S04]  /*2ad30*/  SHFL.IDX PT, R5, R4, 0x2, 0x1c1f ;  /* 0x005c1f0004057f89 */ /* 0x000e6800000e0000 */
[----:B0-----:R-:W0:Y:S06]  /*2ad40*/  SHFL.IDX PT, R6, R3, 0x2, 0x1c1f ;  /* 0x005c1f0003067f89 */ /* 0x001e2c00000e0000 */
[----:B-1----:R-:W-:-:S05]  /*2ad50*/  @!P3 IADD3 R5, P4, R10, R5, RZ ;  /* 0x000000050a05b210 */ /* 0x002fca0007f9e0ff */
[----:B0-----:R-:W-:-:S04]  /*2ad60*/  @!P3 IMAD.X R6, RZ, RZ, R6, P4 ;  /* 0x000000ffff06b224 */ /* 0x001fc800020e0606 */
[----:B------:R-:W-:Y:S02]  /*2ad70*/  @!P3 IMAD.MOV.U32 R7, RZ, RZ, R6 ;  /* 0x000000ffff07b224 */ /* 0x000fe400078e0006 */
[----:B------:R-:W-:Y:S02]  /*2ad80*/  @!P3 IMAD.MOV.U32 R6, RZ, RZ, R5 ;  /* 0x000000ffff06b224 */ /* 0x000fe400078e0005 */
[----:B------:R0:W1:Y:S04]  /*2ad90*/  SHFL.IDX PT, R5, R3, 0x3, 0x1c1f ;  /* 0x007c1f0003057f89 */ /* 0x00006800000e0000 */
[----:B------:R0:W-:Y:S04]  /*2ada0*/  @!P3 LDGSTS.E.BYPASS.LTC128B.128 [R9+0x1f200], desc[UR54][R6.64], !P0 ;  /* 0x1f2000000609bfae */ /* 0x0001e8000c101d76 */
[----:B------:R0:W-:Y:S04]  /*2adb0*/  @!P3 LDGSTS.E.BYPASS.LTC128B.128 [R9+0x21200], desc[UR54][R6.64+0x40], !P1 ;  /* 0x212000400609bfae */ /* 0x0001e8000c901d76 */
[----:B------:R0:W-:Y:S04]  /*2adc0*/  @!P3 LDGSTS.E.BYPASS.LTC128B.128 [R9+0x23200], desc[UR54][R6.64+0x80], !P2 ;  /* 0x232000800609bfae */ /* 0x0001e8000d101d76 */
[----:B------:R0:W2:Y:S02]  /*2add0*/  SHFL.IDX PT, R3, R4, 0x3, 0x1c1f ;  /* 0x007c1f0004037f89 */ /* 0x0000a400000e0000 */
.L_x_854:
[----:B------:R-:W-:Y:S01]  /*2ade0*/  VIADD R0, R0, 0x60 ;  /* 0x0000006000007836 */ /* 0x000fe20000000000 */
[----:B------:R-:W-:Y:S04]  /*2adf0*/  BSSY B0, `(.L_x_609) ;  /* 0x000000b000007945 */ /* 0x000fe80003800000 */
[----:B------:R-:W-:-:S13]  /*2ae00*/  ISETP.GE.AND P3, PT, R0, R2, PT ;  /* 0x000000020000720c */ /* 0x000fda0003f66270 */
[----:B------:R-:W-:Y:S05]  /*2ae10*/  @P3 BRA `(.L_x_610) ;  /* 0x0000000000203947 */ /* 0x000fea0003800000 */
[----:B--2---:R-:W-:-:S04]  /*2ae20*/  IADD3 R2, P3, R10, R3, RZ ;  /* 0x000000030a027210 */ /* 0x004fc80007f7e0ff */
[----:B01----:R-:W-:-:S05]  /*2ae30*/  IADD3.X R3, RZ, R5, RZ, P3, !PT ;  /* 0x00000005ff037210 */ /* 0x003fca0001ffe4ff */
[----:B------:R-:W-:Y:S01]  /*2ae40*/  @!PT LDS RZ, [RZ] ;  /* 0x00000000fffff984 */ /* 0x000fe20000000800 */
[----:B------:R-:W-:Y:S01]  /*2ae50*/  @!PT LDS RZ, [RZ] ;  /* 0x00000000fffff984 */ /* 0x000fe20000000800 */
[----:B------:R-:W-:Y:S01]  /*2ae60*/  @!PT LDS RZ, [RZ] ;  /* 0x00000000fffff984 */ /* 0x000fe20000000800 */
[----:B------:R4:W-:Y:S04]  /*2ae70*/  LDGSTS.E.BYPASS.LTC128B.128 [R9+0x1fa00], desc[UR54][R2.64], !P0 ;  /* 0x1fa0000002097fae */ /* 0x0009e8000c101d76 */
[----:B------:R4:W-:Y:S04]  /*2ae80*/  LDGSTS.E.BYPASS.LTC128B.128 [R9+0x21a00], desc[UR54][R2.64+0x40], !P1 ;  /* 0x21a0004002097fae */ /* 0x0009e8000c901d76 */
[----:B------:R4:W-:Y:S02]  /*2ae90*/  LDGSTS.E.BYPASS.LTC128B.128 [R9+0x23a00], desc[UR54][R2.64+0x80], !P2 ;  /* 0x23a0008002097fae */ /* 0x0009e4000d101d76 */
.L_x_610:
[----:B------:R-:W-:Y:S05]  /*2aea0*/  BSYNC B0 ;  /* 0x0000000000007941 */ /* 0x000fea0003800000 */
.L_x_609:
[----:B------:R-:W-:Y:S01]  /*2aeb0*/  NOP ;  /* 0x0000000000007918 */ /* 0x000fe20000000000 */
[----:B------:R-:W-:-:S13]  /*2aec0*/  PLOP3.LUT P0, PT, PT, PT, PT, 0x80, 0x0 ;  /* 0x000000000000781c */ /* 0x000fda0003f0f070 */
.L_x_611:
[----:B------:R-:W-:Y:S02]  /*2aed0*/  PLOP3.LUT P1, PT, P1, P0, PT, 0xa2, 0x0 ;  /* 0x000000000000781c */ /* 0x000fe40000f21472 */
[----:B------:R-:W-:-:S08]  /*2aee0*/  @P0 R2UR P1, UR4, R18 ;  /* 0x00000000120402ca */ /* 0x000fd00000020000 */
[----:B------:R-:W-:-:S05]  /*2aef0*/  @P0 PLOP3.LUT P0, PT, P1, PT, PT, 0x80, 0x0 ;  /* 0x000000000000081c */ /* 0x000fca0000f0f070 */
[----:B------:R-:W-:Y:S01]  /*2af00*/  @!P1 SYNCS.ARRIVE.TRANS64.RED.A0T1 RZ, [UR4+0x33400], RZ ;  /* 0x033400ffffff99a7 */ /* 0x000fe20008200404 */
[----:B------:R-:W-:Y:S07]  /*2af10*/  @!P1 ARRIVES.LDGSTSBAR.64.TRANSCNT [UR4+0x33400] ;  /* 0x03340000ff0099b0 */ /* 0x000fee0008000a84 */
[----:B------:R-:W-:Y:S05]  /*2af20*/  @P0 BRA.U.ANY `(.L_x_611) ;  /* 0xfffffffd00e80947 */ /* 0x000fea000393ffff */
[----:B----4-:R-:W4:Y:S02]  /*2af30*/  LDL.LU R2, [R1+0x5c] ;  /* 0x00005c0001027983 */ /* 0x010f240000300800 */
[----:B----4-:R-:W-:-:S05]  /*2af40*/  VIADD R2, R2, 0x1 ;  /* 0x0000000102027836 */ /* 0x010fca0000000000 */
        /* <DEDUP_REMOVED lines=8> */
[----:B------:R-:W5:Y:S03]  /*2afd0*/  SYNCS.PHASECHK.TRANS64.TRYWAIT P0, [R18+URZ+0x33420], R0 ;  /* 0x03342000120075a7 */ /* 0x000f66000800017f */
[----:B----45:R-:W-:Y:S05]  /*2afe0*/  @!P0 BRA `(.L_x_613) ;  /* 0x00000078001c8947 */ /* 0x030fea0003800000 */
.L_x_855:
[----:B------:R-:W-:Y:S05]  /*2aff0*/  BSYNC B0 ;  /* 0x0000000000007941 */ /* 0x000fea0003800000 */
.L_x_612:
[----:B------:R-:W5:Y:S04]  /*2b000*/  LDL.LU R2, [R1+0x44] ;  /* 0x0000440001027983 */ /* 0x000f680000300800 */
[----:B0-2---:R-:W2:Y:S01]  /*2b010*/  LDL R3, [R1+0x20] ;  /* 0x0000200001037983 */ /* 0x005ea20000100800 */
[----:B-----5:R-:W-:-:S05]  /*2b020*/  VIADD R2, R2, 0xfffffffe ;  /* 0xfffffffe02027836 */ /* 0x020fca0000000000 */
[----:B--2---:R-:W-:-:S13]  /*2b030*/  ISETP.GE.AND P0, PT, R2, R3, PT ;  /* 0x000000030200720c */ /* 0x004fda0003f06270 */
[----:B------:R-:W-:Y:S05]  /*2b040*/  @!P0 BRA `(.L_x_614) ;  /* 0x0000001000e48947 */ /* 0x000fea0003800000 */
[----:B------:R0:W5:Y:S01]  /*2b050*/  LDL.LU R8, [R1+0x18] ;  /* 0x0000180001087983 */ /* 0x0001620000300800 */
[----:B----4-:R-:W-:-:S07]  /*2b060*/  IMAD.MOV.U32 R0, RZ, RZ, R19 ;  /* 0x000000ffff007224 */ /* 0x010fce00078e0013 */
.L_x_638:
[----:B------:R-:W2:Y:S01]  /*2b070*/  LDL R3, [R1+0x10] ;  /* 0x0000100001037983 */ /* 0x000ea20000100800 */
[----:B------:R-:W-:Y:S01]  /*2b080*/  VIADD R19, R0, 0x1 ;  /* 0x0000000100137836 */ /* 0x000fe20000000000 */
[----:B------:R-:W-:Y:S05]  /*2b090*/  YIELD ;  /* 0x0000000000007946 */ /* 0x000fea0003800000 */
[C---:B------:R-:W-:Y:S01]  /*2b0a0*/  ISETP.NE.AND P0, PT, R19.reuse, 0x2, PT ;  /* 0x000000021300780c */ /* 0x040fe20003f05270 */
[----:B------:R-:W-:Y:S03]  /*2b0b0*/  BSSY B0, `(.L_x_615) ;  /* 0x00000a8000007945 */ /* 0x000fe60003800000 */
[----:B------:R-:W-:-:S02]  /*2b0c0*/  SEL R19, R19, RZ, P0 ;  /* 0x000000ff13137207 */ /* 0x000fc40000000000 */
[----:B--2---:R-:W-:Y:S02]  /*2b0d0*/  LOP3.LUT P1, RZ, R3, 0x1, RZ, 0xc0, !PT ;  /* 0x0000000103ff7812 */ /* 0x004fe4000782c0ff */
[----:B------:R-:W-:-:S04]  /*2b0e0*/  SEL R3, RZ, 0x1, P0 ;  /* 0x00000001ff037807 */ /* 0x000fc80000000000 */
[----:B---3-5:R-:W-:-:S05]  /*2b0f0*/  LOP3.LUT R9, R8, R3, RZ, 0x3c, !PT ;  /* 0x0000000308097212 */ /* 0x028fca00078e3cff */
[----:B------:R2:W-:Y:S02]  /*2b100*/  STL [R1+0x18], R9 ;  /* 0x0000180901007387 */ /* 0x0005e40000100800 */
[----:B------:R-:W-:Y:S05]  /*2b110*/  @!P1 BRA `(.L_x_616) ;  /* 0x0000000800849947 */ /* 0x000fea0003800000 */
[----:B------:R-:W-:Y:S01]  /*2b120*/  ULDC.64 UR4, c[0x0][0x418] ;  /* 0x0001060000047ab9 */ /* 0x000fe20000000a00 */
[----:B------:R-:W-:Y:S02]  /*2b130*/  MOV R3, R2 ;  /* 0x0000000200037202 */ /* 0x000fe40000000f00 */
[----:B------:R-:W-:-:S04]  /*2b140*/  ISETP.NE.U32.AND P0, PT, RZ, UR4, PT ;  /* 0x00000004ff007c0c */ /* 0x000fc8000bf05070 */
[----:B------:R-:W-:-:S13]  /*2b150*/  ISETP.NE.AND.EX P0, PT, RZ, UR5, PT, P0 ;  /* 0x00000005ff007c0c */ /* 0x000fda000bf05300 */
[----:B------:R-:W-:Y:S05]  /*2b160*/  @!P0 BRA `(.L_x_617) ;  /* 0x00000000004c8947 */ /* 0x000fea0003800000 */
[----:B------:R-:W3:Y:S01]  /*2b170*/  LDL R10, [R1+0x24] ;  /* 0x00002400010a7983 */ /* 0x000ee20000100800 */
[----:B------:R-:W4:Y:S01]  /*2b180*/  LDC R6, c[0x0][0x43c] ;  /* 0x00010f00ff067b82 */ /* 0x000f220000000800 */
[----:B------:R-:W-:Y:S02]  /*2b190*/  ULDC.64 UR6, c[0x0][0x428] ;  /* 0x00010a0000067ab9 */ /* 0x000fe40000000a00 */
[----:B------:R-:W2:Y:S01]  /*2b1a0*/  LDL R7, [R1+0x8] ;  /* 0x0000080001077983 */ /* 0x000ea20000100800 */
[----:B----4-:R-:W-:-:S13]  /*2b1b0*/  ISETP.NE.AND P0, PT, R6, 0x1, PT ;  /* 0x000000010600780c */ /* 0x010fda0003f05270 */
[----:B-1----:R-:W1:Y:S02]  /*2b1c0*/  @P0 LDC.64 R4, c[0x0][0x440] ;  /* 0x00011000ff040b82 */ /* 0x002e640000000a00 */
[----:B-1----:R-:W-:-:S04]  /*2b1d0*/  @P0 IMAD.HI.U32 R3, R2, R4, RZ ;  /* 0x0000000402030227 */ /* 0x002fc800078e00ff */
[----:B------:R-:W-:Y:S01]  /*2b1e0*/  IMAD.MOV.U32 R4, RZ, RZ, R2 ;  /* 0x000000ffff047224 */ /* 0x000fe200078e0002 */
[----:B------:R-:W-:-:S04]  /*2b1f0*/  @P0 SHF.R.U32.HI R4, RZ, R5, R3 ;  /* 0x00000005ff040219 */ /* 0x000fc80000011603 */
[--C-:B------:R-:W-:Y:S01]  /*2b200*/  SHF.R.S32.HI R5, RZ, 0x1f, R4.reuse ;  /* 0x0000001fff057819 */ /* 0x100fe20000011404 */
[----:B------:R-:W-:-:S04]  /*2b210*/  IMAD.MOV R3, RZ, RZ, -R4 ;  /* 0x000000ffff037224 */ /* 0x000fc800078e0a04 */
[----:B------:R-:W-:Y:S02]  /*2b220*/  IMAD R3, R6, R3, R2 ;  /* 0x0000000306037224 */ /* 0x000fe400078e0202 */
[----:B---3--:R-:W-:-:S04]  /*2b230*/  IMAD R6, R10, UR6, RZ ;  /* 0x000000060a067c24 */ /* 0x008fc8000f8e02ff */
[C---:B--2---:R-:W-:Y:S02]  /*2b240*/  IMAD R6, R7.reuse, UR7, R6 ;  /* 0x0000000707067c24 */ /* 0x044fe4000f8e0206 */
[----:B------:R-:W-:-:S04]  /*2b250*/  IMAD.WIDE.U32 R4, R7, UR6, R4 ;  /* 0x0000000607047c25 */ /* 0x000fc8000f8e0004 */
[----:B------:R-:W-:Y:S01]  /*2b260*/  IMAD.IADD R5, R6, 0x1, R5 ;  /* 0x0000000106057824 */ /* 0x000fe200078e0205 */
[----:B------:R-:W-:-:S04]  /*2b270*/  LEA R6, P0, R4, UR4, 0x2 ;  /* 0x0000000404067c11 */ /* 0x000fc8000f8010ff */
[----:B------:R-:W-:-:S05]  /*2b280*/  LEA.HI.X R7, R4, UR5, R5, 0x2, P0 ;  /* 0x0000000504077c11 */ /* 0x000fca00080f1405 */
[----:B------:R3:W5:Y:S04]  /*2b290*/  LDG.E R17, desc[UR54][R6.64] ;  /* 0x0000003606117981 */ /* 0x000768000c1e1900 */
.L_x_617:
[----:B---3--:R-:W-:Y:S01]  /*2b2a0*/  IMAD R6, R19, 0x8, R18 ;  /* 0x0000000813067824 */ /* 0x008fe200078e0212 */
[----:B-1----:R-:W-:Y:S01]  /*2b2b0*/  SHF.L.U32 R5, R9, 0x1f, RZ ;  /* 0x0000001f09057819 */ /* 0x002fe200000006ff */
[----:B------:R-:W1:Y:S01]  /*2b2c0*/  S2R R4, SR_TID.X ;  /* 0x0000000000047919 */ /* 0x000e620000002100 */
[----:B------:R-:W-:Y:S02]  /*2b2d0*/  BSSY B1, `(.L_x_618) ;  /* 0x0000005000017945 */ /* 0x000fe40003800000 */
[----:B------:R-:W3:Y:S01]  /*2b2e0*/  SYNCS.PHASECHK.TRANS64.TRYWAIT P0, [R6+URZ+0x33480], R5 ;  /* 0x03348005060075a7 */ /* 0x000ee2000800017f */
[----:B-1----:R-:W-:-:S04]  /*2b2f0*/  LOP3.LUT R4, R4, 0x7f, RZ, 0xc0, !PT ;  /* 0x0000007f04047812 */ /* 0x002fc800078ec0ff */
[----:B------:R-:W-:Y:S01]  /*2b300*/  ISETP.NE.AND P1, PT, R4, RZ, PT ;  /* 0x000000ff0400720c */ /* 0x000fe20003f25270 */
[----:B---3--:R-:W-:-:S12]  /*2b310*/  @!P0 BRA `(.L_x_619) ;  /* 0x0000007400648947 */ /* 0x008fd80003800000 */
.L_x_856:
[----:B------:R-:W-:Y:S05]  /*2b320*/  BSYNC B1 ;  /* 0x0000000000017941 */ /* 0x000fea0003800000 */
.L_x_618:
[----:B------:R-:W-:Y:S04]  /*2b330*/  BSSY B1, `(.L_x_620) ;  /* 0x0000009000017945 */ /* 0x000fe80003800000 */
[----:B------:R-:W-:Y:S05]  /*2b340*/  @P1 BRA `(.L_x_621) ;  /* 0x00000000001c1947 */ /* 0x000fea0003800000 */
[----:B------:R-:W3:Y:S02]  /*2b350*/  S2R R4, SR_TID.X ;  /* 0x0000000000047919 */ /* 0x000ee40000002100 */
[----:B---3--:R-:W-:Y:S01]  /*2b360*/  LOP3.LUT R7, R4, 0x1f, RZ, 0xc0, !PT ;  /* 0x0000001f04077812 */ /* 0x008fe200078ec0ff */
[----:B------:R-:W-:-:S03]  /*2b370*/  IMAD.MOV.U32 R4, RZ, RZ, 0x7800 ;  /* 0x00007800ff047424 */ /* 0x000fc600078e00ff */
[----:B------:R-:W-:Y:S01]  /*2b380*/  ISETP.NE.AND P0, PT, R7, RZ, PT ;  /* 0x000000ff0700720c */ /* 0x000fe20003f05270 */
[----:B------:R3:W-:-:S12]  /*2b390*/  SYNCS.ARRIVE.TRANS64 RZ, [R6+URZ+0x33470], R4 ;  /* 0x0334700406ff79a7 */ /* 0x0007d8000800003f */
[----:B---3--:R-:W-:Y:S05]  /*2b3a0*/  @!P0 BRA `(.L_x_621) ;  /* 0x0000000000048947 */ /* 0x008fea0003800000 */
[----:B------:R-:W-:Y:S01]  /*2b3b0*/  BPT.TRAP 0x1 ;  /* 0x000000040000795c */ /* 0x000fe20000300000 */
.L_x_621:
[----:B------:R-:W-:Y:S05]  /*2b3c0*/  BSYNC B1 ;  /* 0x0000000000017941 */ /* 0x000fea0003800000 */
.L_x_620:
[----:B------:R-:W3:Y:S01]  /*2b3d0*/  LDL R7, [R1+0x28] ;  /* 0x0000280001077983 */ /* 0x000ee20000100800 */
[----:B------:R-:W-:Y:S01]  /*2b3e0*/  MOV R14, RZ ;  /* 0x000000ff000e7202 */ /* 0x000fe20000000f00 */
[----:B------:R-:W-:Y:S01]  /*2b3f0*/  IMAD R4, R19, 0x7800, R18 ;  /* 0x0000780013047824 */ /* 0x000fe200078e0212 */
[----:B------:R-:W-:Y:S01]  /*2b400*/  UIADD3 UR4, UP0, UR40, 0x470, URZ ;  /* 0x0000047028047890 */ /* 0x000fe2000ff1e03f */
[----:B------:R-:W-:Y:S01]  /*2b410*/  PLOP3.LUT P0, PT, PT, PT, PT, 0x80, 0x0 ;  /* 0x000000000000781c */ /* 0x000fe20003f0f070 */
[----:B------:R-:W-:Y:S01]  /*2b420*/  UMOV UR6, 0x0 ;  /* 0x0000000000067882 */ /* 0x000fe20000000000 */
[----:B------:R-:W-:Y:S01]  /*2b430*/  R2UR UR10, R14 ;  /* 0x000000000e0a72ca */ /* 0x000fe200000e0000 */
[----:B--2---:R-:W-:Y:S01]  /*2b440*/  VIADD R9, R4, 0xf200 ;  /* 0x0000f20004097836 */ /* 0x004fe20000000000 */
[----:B------:R-:W-:Y:S01]  /*2b450*/  UIADD3.X UR5, URZ, UR41, URZ, UP0, !UPT ;  /* 0x000000293f057290 */ /* 0x000fe200087fe43f */
[----:B------:R-:W-:Y:S01]  /*2b460*/  UMOV UR7, 0x14f00000 ;  /* 0x14f0000000077882 */ /* 0x000fe20000000000 */
[----:B---3--:R-:W-:-:S02]  /*2b470*/  IMAD R7, R3, 0xa0, R7 ;  /* 0x000000a003077824 */ /* 0x008fc400078e0207 */
[----:B------:R-:W-:-:S09]  /*2b480*/  VIADD R3, R6, 0x33470 ;  /* 0x0003347006037836 */ /* 0x000fd20000000000 */
.L_x_622:
[----:B------:R-:W-:-:S13]  /*2b490*/  @P0 ELECT P2, URZ, PT ;  /* 0x00000000003f082f */ /* 0x000fda0003840000 */
[----:B-----5:R-:W-:Y:S02]  /*2b4a0*/  @P2 R2UR UR13, R17 ;  /* 0x00000000110d22ca */ /* 0x020fe400000e0000 */
[----:B------:R-:W-:Y:S02]  /*2b4b0*/  @P2 R2UR UR12, R16 ;  /* 0x00000000100c22ca */ /* 0x000fe400000e0000 */
[----:B------:R-:W-:Y:S02]  /*2b4c0*/  @P2 R2UR UR11, R7 ;  /* 0x00000000070b22ca */ /* 0x000fe400000e0000 */
[----:B------:R-:W-:Y:S02]  /*2b4d0*/  @P2 R2UR UR9, R3 ;  /* 0x00000000030922ca */ /* 0x000fe400000e0000 */
[----:B------:R-:W-:Y:S02]  /*2b4e0*/  @P2 R2UR UR8, R9 ;  /* 0x00000000090822ca */ /* 0x000fe400000e0000 */
[----:B------:R-:W-:-:S02]  /*2b4f0*/  @P2 PLOP3.LUT P0, PT, P2, PT, PT, 0x8, 0x0 ;  /* 0x000000000000281c */ /* 0x000fc4000170e170 */
[----:B------:R-:W-:-:S09]  /*2b500*/  PLOP3.LUT P2, PT, PT, PT, PT, 0x8, 0x0 ;  /* 0x000000000000781c */ /* 0x000fd20003f4e170 */
[----:B------:R2:W-:Y:S02]  /*2b510*/  UTMALDG.4D [UR8], [UR4], desc[UR6] ;  /* 0x00000608040075b4 */ /* 0x0005e40008019000 */
[----:B--2---:R-:W-:Y:S05]  /*2b520*/  @P0 BRA.U.ANY `(.L_x_622) ;  /* 0xfffffffd00d80947 */ /* 0x004fea000393ffff */
[----:B------:R-:W-:Y:S01]  /*2b530*/  IMAD.MOV.U32 R13, RZ, RZ, 0x40 ;  /* 0x00000040ff0d7424 */ /* 0x000fe200078e00ff */
[----:B------:R-:W-:Y:S01]  /*2b540*/  PLOP3.LUT P0, PT, PT, PT, PT, 0x80, 0x0 ;  /* 0x000000000000781c */ /* 0x000fe20003f0f070 */
[----:B------:R-:W-:Y:S01]  /*2b550*/  VIADD R9, R4, 0x11a00 ;  /* 0x00011a0004097836 */ /* 0x000fe20000000000 */
[----:B------:R-:W-:Y:S01]  /*2b560*/  UMOV UR6, 0x0 ;  /* 0x0000000000067882 */ /* 0x000fe20000000000 */
[----:B------:R-:W-:Y:S01]  /*2b570*/  UMOV UR7, 0x14f00000 ;  /* 0x14f0000000077882 */ /* 0x000fe20000000000 */
[----:B------:R-:W-:-:S15]  /*2b580*/  R2UR UR10, R13 ;  /* 0x000000000d0a72ca */ /* 0x000fde00000e0000 */
.L_x_623:
        /* <DEDUP_REMOVED lines=12> */
[----:B------:R-:W-:Y:S01]  /*2b650*/  UMOV UR6, 0x0 ;  /* 0x0000000000067882 */ /* 0x000fe20000000000 */
[----:B------:R-:W-:Y:S01]  /*2b660*/  IADD3 R9, R4, 0x14200, RZ ;  /* 0x0001420004097810 */ /* 0x000fe20007ffe0ff */
[----:B------:R-:W-:Y:S01]  /*2b670*/  UMOV UR7, 0x14f00000 ;  /* 0x14f0000000077882 */ /* 0x000fe20000000000 */
[----:B------:R-:W-:-:S15]  /*2b680*/  R2UR UR10, R12 ;  /* 0x000000000c0a72ca */ /* 0x000fde00000e0000 */
.L_x_624:
        /* <DEDUP_REMOVED lines=10> */
[----:B------:R-:W2:Y:S01]  /*2b730*/  SYNCS.PHASECHK.TRANS64.TRYWAIT P0, [R6+URZ+0x33440], R5 ;  /* 0x03344005060075a7 */ /* 0x000ea2000800017f */
[----:B------:R-:W-:Y:S04]  /*2b740*/  BSSY B1, `(.L_x_625) ;  /* 0x0000002000017945 */ /* 0x000fe80003800000 */
[----:B--2---:R-:W-:Y:S05]  /*2b750*/  @!P0 BRA `(.L_x_626) ;  /* 0x0000007000688947 */ /* 0x004fea0003800000 */
.L_x_857:
[----:B------:R-:W-:Y:S05]  /*2b760*/  BSYNC B1 ;  /* 0x0000000000017941 */ /* 0x000fea0003800000 */
.L_x_625:
[----:B------:R-:W-:Y:S01]  /*2b770*/  BSSY B1, `(.L_x_627) ;  /* 0x000000b000017945 */ /* 0x000fe20003800000 */
[----:B------:R-:W-:Y:S02]  /*2b780*/  IMAD.MOV.U32 R10, RZ, RZ, 0x0 ;  /* 0x00000000ff0a7424 */ /* 0x000fe400078e00ff */
[----:B------:R-:W-:Y:S01]  /*2b790*/  IMAD.MOV.U32 R11, RZ, RZ, 0x14f00000 ;  /* 0x14f00000ff0b7424 */ /* 0x000fe200078e00ff */
[----:B------:R-:W-:Y:S06]  /*2b7a0*/  @P1 BRA `(.L_x_628) ;  /* 0x00000000001c1947 */ /* 0x000fec0003800000 */
[----:B------:R-:W3:Y:S02]  /*2b7b0*/  S2R R3, SR_TID.X ;  /* 0x0000000000037919 */ /* 0x000ee40000002100 */
[----:B---3--:R-:W-:Y:S01]  /*2b7c0*/  LOP3.LUT R9, R3, 0x1f, RZ, 0xc0, !PT ;  /* 0x0000001f03097812 */ /* 0x008fe200078ec0ff */
[----:B------:R-:W-:-:S03]  /*2b7d0*/  IMAD.MOV.U32 R3, RZ, RZ, 0x7800 ;  /* 0x00007800ff037424 */ /* 0x000fc600078e00ff */
[----:B------:R-:W-:Y:S01]  /*2b7e0*/  ISETP.NE.AND P0, PT, R9, RZ, PT ;  /* 0x000000ff0900720c */ /* 0x000fe20003f05270 */
[----:B------:R3:W-:-:S12]  /*2b7f0*/  SYNCS.ARRIVE.TRANS64 RZ, [R6+URZ+0x33430], R3 ;  /* 0x0334300306ff79a7 */ /* 0x0007d8000800003f */
[----:B---3--:R-:W-:Y:S05]  /*2b800*/  @!P0 BRA `(.L_x_628) ;  /* 0x0000000000048947 */ /* 0x008fea0003800000 */
[----:B------:R-:W-:Y:S01]  /*2b810*/  BPT.TRAP 0x1 ;  /* 0x000000040000795c */ /* 0x000fe20000300000 */
.L_x_628:
[----:B------:R-:W-:Y:S05]  /*2b820*/  BSYNC B1 ;  /* 0x0000000000017941 */ /* 0x000fea0003800000 */
.L_x_627:
[----:B------:R-:W-:Y:S01]  /*2b830*/  R2UR UR10, R14 ;  /* 0x000000000e0a72ca */ /* 0x000fe200000e0000 */
[----:B------:R-:W-:Y:S01]  /*2b840*/  UIADD3 UR4, UP0, UR40, 0x370, URZ ;  /* 0x0000037028047890 */ /* 0x000fe2000ff1e03f */
[----:B------:R-:W-:Y:S01]  /*2b850*/  R2UR UR6, R10 ;  /* 0x000000000a0672ca */ /* 0x000fe200000e0000 */
[----:B-12---:R-:W-:Y:S01]  /*2b860*/  VIADD R6, R6, 0x33430 ;  /* 0x0003343006067836 */ /* 0x006fe20000000000 */
[----:B------:R-:W-:Y:S01]  /*2b870*/  R2UR UR7, R11 ;  /* 0x000000000b0772ca */ /* 0x000fe200000e0000 */
[----:B------:R-:W-:Y:S01]  /*2b880*/  VIADD R3, R4, 0x24200 ;  /* 0x0002420004037836 */ /* 0x000fe20000000000 */
[----:B------:R-:W-:Y:S01]  /*2b890*/  PLOP3.LUT P0, PT, PT, PT, PT, 0x80, 0x0 ;  /* 0x000000000000781c */ /* 0x000fe20003f0f070 */
[----:B------:R-:W-:-:S12]  /*2b8a0*/  UIADD3.X UR5, URZ, UR41, URZ, UP0, !UPT ;  /* 0x000000293f057290 */ /* 0x000fd800087fe43f */
.L_x_629:
        /* <DEDUP_REMOVED lines=10> */
[----:B------:R-:W-:Y:S02]  /*2b950*/  R2UR UR10, R13 ;  /* 0x000000000d0a72ca */ /* 0x000fe400000e0000 */
[----:B------:R-:W-:Y:S02]  /*2b960*/  R2UR UR6, R10 ;  /* 0x000000000a0672ca */ /* 0x000fe400000e0000 */
[----:B------:R-:W-:Y:S02]  /*2b970*/  R2UR UR7, R11 ;  /* 0x000000000b0772ca */ /* 0x000fe400000e0000 */
[----:B------:R-:W-:Y:S02]  /*2b980*/  PLOP3.LUT P0, PT, PT, PT, PT, 0x80, 0x0 ;  /* 0x000000000000781c */ /* 0x000fe40003f0f070 */
[----:B------:R-:W-:-:S11]  /*2b990*/  IADD3 R3, R4, 0x26a00, RZ ;  /* 0x00026a0004037810 */ /* 0x000fd60007ffe0ff */
.L_x_630:
        /* <DEDUP_REMOVED lines=10> */
[----:B------:R-:W-:Y:S01]  /*2ba40*/  R2UR UR10, R12 ;  /* 0x000000000c0a72ca */ /* 0x000fe200000e0000 */
[----:B------:R-:W-:Y:S01]  /*2ba50*/  VIADD R4, R4, 0x29200 ;  /* 0x0002920004047836 */ /* 0x000fe20000000000 */
[----:B------:R-:W-:Y:S02]  /*2ba60*/  R2UR UR6, R10 ;  /* 0x000000000a0672ca */ /* 0x000fe400000e0000 */
[----:B------:R-:W-:Y:S02]  /*2ba70*/  R2UR UR7, R11 ;  /* 0x000000000b0772ca */ /* 0x000fe400000e0000 */
[----:B------:R-:W-:-:S13]  /*2ba80*/  PLOP3.LUT P0, PT, PT, PT, PT, 0x80, 0x0 ;  /* 0x000000000000781c */ /* 0x000fda0003f0f070 */
.L_x_631:
        /* <DEDUP_REMOVED lines=9> */
[----:B---3--:R-:W-:Y:S05]  /*2bb20*/  @P0 BRA.U.ANY `(.L_x_631) ;  /* 0xfffffffd00d80947 */ /* 0x008fea000393ffff */
.L_x_616:
[----:B------:R-:W-:Y:S05]  /*2bb30*/  BSYNC B0 ;  /* 0x0000000000007941 */ /* 0x000fea0003800000 */
.L_x_615:
[----:B------:R-:W-:-:S06]  /*2bb40*/  UISETP.NE.AND UP0, UPT, UR37, 0x3, UPT ;  /* 0x000000032500788c */ /* 0x000fcc000bf05270 */
[----:B------:R-:W-:-:S13]  /*2bb50*/  PLOP3.LUT P0, PT, PT, PT, UP0, 0x80, 0x0 ;  /* 0x000000000000781c */ /* 0x000fda0003f0f008 */
[----:B------:R-:W-:Y:S05]  /*2bb60*/  @!P0 BRA `(.L_x_632) ;  /* 0x0000000000048947 */ /* 0x000fea0003800000 */
[----:B------:R-:W-:Y:S01]  /*2bb70*/  BPT.TRAP 0x1 ;  /* 0x000000040000795c */ /* 0x000fe20000300000 */
.L_x_632:
[----:B------:R-:W-:Y:S01]  /*2bb80*/  IMAD.U32 R3, RZ, RZ, UR39 ;  /* 0x00000027ff037e24 */ /* 0x000fe2000f8e00ff */
[----:B------:R-:W-:Y:S01]  /*2bb90*/  LOP3.LUT R4, R8, 0x1, RZ, 0x3c, !PT ;  /* 0x0000000108047812 */ /* 0x000fe200078e3cff */
[----:B------:R-:W-:Y:S03]  /*2bba0*/  BSSY B0, `(.L_x_633) ;  /* 0x0000006000007945 */ /* 0x000fe60003800000 */
[----:B------:R-:W-:Y:S01]  /*2bbb0*/  ISETP.NE.AND P1, PT, R3, 0x3, PT ;  /* 0x000000030300780c */ /* 0x000fe20003f25270 */
[----:B------:R-:W-:Y:S01]  /*2bbc0*/  IMAD R3, R0, 0x8, R18 ;  /* 0x0000000800037824 */ /* 0x000fe200078e0212 */
[----:B------:R-:W-:-:S04]  /*2bbd0*/  SHF.L.U32 R4, R4, 0x1f, RZ ;  /* 0x0000001f04047819 */ /* 0x000fc800000006ff */
[----:B------:R-:W3:Y:S02]  /*2bbe0*/  SYNCS.PHASECHK.TRANS64.TRYWAIT P0, [R3+URZ+0x33470], R4 ;  /* 0x03347004030075a7 */ /* 0x000ee4000800017f */
[----:B---3--:R-:W-:Y:S05]  /*2bbf0*/  @!P0 BRA `(.L_x_634) ;  /* 0x0000006c00548947 */ /* 0x008fea0003800000 */
.L_x_858:
[----:B------:R-:W-:Y:S05]  /*2bc00*/  BSYNC B0 ;  /* 0x0000000000007941 */ /* 0x000fea0003800000 */
.L_x_633:
[----:B------:R-:W-:Y:S05]  /*2bc10*/  @!P1 BRA `(.L_x_635) ;  /* 0x0000000000049947 */ /* 0x000fea0003800000 */
[----:B------:R-:W-:Y:S01]  /*2bc20*/  BPT.TRAP 0x1 ;  /* 0x000000040000795c */ /* 0x000fe20000300000 */
.L_x_635:
[----:B---3--:R-:W-:Y:S01]  /*2bc30*/  SHF.L.U32 R4, R8, 0x1f, RZ ;  /* 0x0000001f08047819 */ /* 0x008fe200000006ff */
[----:B------:R-:W-:-:S03]  /*2bc40*/  IMAD R10, R0, 0x7800, RZ ;  /* 0x00007800000a7824 */ /* 0x000fc600078e02ff */
[----:B------:R-:W3:Y:S02]  /*2bc50*/  SYNCS.PHASECHK.TRANS64.TRYWAIT P0, [R3+URZ+0x33460], R4 ;  /* 0x03346004030075a7 */ /* 0x000ee4000800017f */
[----:B---3--:R-:W-:Y:S05]  /*2bc60*/  @!P0 BRA `(.L_x_636) ;  /* 0x0000006c004c8947 */ /* 0x008fea0003800000 */
.L_x_859:
[----:B------:R-:W4:Y:S04]  /*2bc70*/  LDL R0, [R1+0x30] ;  /* 0x0000300001007983 */ /* 0x000f280000100800 */
[----:B------:R-:W5:Y:S01]  /*2bc80*/  LDL R11, [R1+0x2c] ;  /* 0x00002c00010b7983 */ /* 0x000f620000100800 */
[----:B------:R-:W-:Y:S05]  /*2bc90*/  WARPSYNC.ALL ;  /* 0x0000000000007948 */ /* 0x000fea0003800000 */
[----:B----4-:R-:W-:-:S02]  /*2bca0*/  LOP3.LUT R0, R10, R0, RZ, 0xfc, !PT ;  /* 0x000000000a007212 */ /* 0x010fc400078efcff */
[----:B-----5:R-:W-:-:S03]  /*2bcb0*/  LOP3.LUT R12, R10, R11, RZ, 0xfc, !PT ;  /* 0x0000000b0a0c7212 */ /* 0x020fc600078efcff */
[C---:B------:R-:W-:Y:S02]  /*2bcc0*/  IMAD.IADD R0, R18.reuse, 0x1, R0 ;  /* 0x0000000112007824 */ /* 0x040fe400078e0200 */
[----:B------:R-:W-:-:S03]  /*2bcd0*/  IMAD.IADD R12, R18, 0x1, R12 ;  /* 0x00000001120c7824 */ /* 0x000fc600078e020c */
[----:B-1-3--:R-:W1:Y:S02]  /*2bce0*/  LDSM.16.MT88.4 R4, [R0+0xf200] ;  /* 0x00f200000004783b */ /* 0x00ae640000004200 */
[C-C-:B-1----:R-:W-:Y:S02]  /*2bcf0*/  PRMT R8, R4.reuse, 0x6420, R5.reuse ;  /* 0x0000642004087816 */ /* 0x142fe40000000005 */
[----:B--2---:R-:W-:Y:S02]  /*2bd00*/  PRMT R9, R4, 0x7531, R5 ;  /* 0x0000753104097816 */ /* 0x004fe40000000005 */
[C-C-:B------:R-:W-:Y:S02]  /*2bd10*/  PRMT R10, R6.reuse, 0x6420, R7.reuse ;  /* 0x00006420060a7816 */ /* 0x140fe40000000007 */
[----:B------:R-:W-:-:S05]  /*2bd20*/  PRMT R11, R6, 0x7531, R7 ;  /* 0x00007531060b7816 */ /* 0x000fca0000000007 */
[----:B------:R-:W-:Y:S04]  /*2bd30*/  STSM.16.M88.4 [R12+0x200], R8 ;  /* 0x000200080c007844 */ /* 0x000fe80000000200 */
[----:B------:R-:W1:Y:S02]  /*2bd40*/  LDSM.16.MT88.4 R4, [R0+0x11a00] ;  /* 0x011a00000004783b */ /* 0x000e640000004200 */
[C-C-:B-1----:R-:W-:Y:S02]  /*2bd50*/  PRMT R8, R4.reuse, 0x6420, R5.reuse ;  /* 0x0000642004087816 */ /* 0x142fe40000000005 */
[----:B------:R-:W-:Y:S02]  /*2bd60*/  PRMT R9, R4, 0x7531, R5 ;  /* 0x0000753104097816 */ /* 0x000fe40000000005 */
[----:B------:R-:W-:-:S02]  /*2bd70*/  PRMT R10, R6, 0x6420, R7 ;  /* 0x00006420060a7816 */ /* 0x000fc40000000007 */
        /* <DEDUP_REMOVED lines=88> */
.L_x_637:
[----:B------:R-:W3:Y:S01]  /*2c300*/  S2R R0, SR_TID.X ;  /* 0x0000000000007919 */ /* 0x000ee20000002100 */
[----:B--2---:R2:W-:Y:S01]  /*2c310*/  SYNCS.ARRIVE.TRANS64.A1T0 RZ, [R3+URZ+0x33450], RZ ;  /* 0x033450ff03ff79a7 */ /* 0x0045e2000810003f */
[----:B-1----:R1:W5:Y:S01]  /*2c320*/  LDL R8, [R1+0x18] ;  /* 0x0000180001087983 */ /* 0x0023620000100800 */
[----:B---3--:R-:W-:-:S03]  /*2c330*/  LOP3.LUT R4, R0, 0x7f, RZ, 0xc0, !PT ;  /* 0x0000007f00047812 */ /* 0x008fc600078ec0ff */
[----:B------:R-:W3:Y:S01]  /*2c340*/  LDL R0, [R1+0x20] ;  /* 0x0000200001007983 */ /* 0x000ee20000100800 */
[----:B------:R-:W-:Y:S01]  /*2c350*/  BAR.SYNC.DEFER_BLOCKING 0x2, 0x80 ;  /* 0x0082000000007b1d */ /* 0x000fe20000010000 */
[----:B------:R-:W-:-:S13]  /*2c360*/  ISETP.NE.AND P0, PT, R4, RZ, PT ;  /* 0x000000ff0400720c */ /* 0x000fda0003f05270 */
[----:B--2---:R-:W-:-:S04]  /*2c370*/  @!P0 IADD3 R3, R3, 0x33480, RZ ;  /* 0x0003348003038810 */ /* 0x004fc80007ffe0ff */
[----:B------:R-:W-:-:S04]  /*2c380*/  @!P0 PRMT R3, RZ, 0x654, R3 ;  /* 0x00000654ff038816 */ /* 0x000fc80000000003 */
[----:B------:R1:W-:Y:S01]  /*2c390*/  @!P0 SYNCS.ARRIVE.TRANS64.RED.A1T0 RZ, [R3+URZ], RZ ;  /* 0x000000ff03ff89a7 */ /* 0x0003e2000810043f */
[C---:B---3--:R-:W-:Y:S01]  /*2c3a0*/  ISETP.GT.AND P0, PT, R2.reuse, R0, PT ;  /* 0x000000000200720c */ /* 0x048fe20003f04270 */
[----:B------:R-:W-:Y:S02]  /*2c3b0*/  VIADD R2, R2, 0xffffffff ;  /* 0xffffffff02027836 */ /* 0x000fe40000000000 */
[----:B------:R-:W-:-:S10]  /*2c3c0*/  IMAD.MOV.U32 R0, RZ, RZ, R19 ;  /* 0x000000ffff007224 */ /* 0x000fd400078e0013 */
[----:B-1----:R-:W-:Y:S05]  /*2c3d0*/  @P0 BRA `(.L_x_638) ;  /* 0xffffffec00240947 */ /* 0x002fea000383ffff */
.L_x_614:
[----:B------:R-:W2:Y:S01]  /*2c3e0*/  S2R R3, SR_TID.X ;  /* 0x0000000000037919 */ /* 0x000ea20000002100 */
[----:B------:R-:W-:Y:S01]  /*2c3f0*/  BSSY B0, `(.L_x_639) ;  /* 0x0000011000007945 */ /* 0x000fe20003800000 */
[----:B--2---:R-:W-:-:S04]  /*2c400*/  LOP3.LUT R3, R3, 0x7f, RZ, 0xc0, !PT ;  /* 0x0000007f03037812 */ /* 0x004fc800078ec0ff */
[----:B------:R-:W-:-:S13]  /*2c410*/  ISETP.NE.AND P0, PT, R3, RZ, PT ;  /* 0x000000ff0300720c */ /* 0x000fda0003f05270 */
[----:B------:R-:W-:Y:S05]  /*2c420*/  @P0 BRA `(.L_x_640) ;  /* 0x0000000000340947 */ /* 0x000fea0003800000 */
[----:B------:R-:W2:Y:S01]  /*2c430*/  S2R R3, SR_LANEID ;  /* 0x0000000000037919 */ /* 0x000ea20000000000 */
[----:B------:R-:W-:Y:S01]  /*2c440*/  VOTEU.ANY UR4, UPT, PT ;  /* 0x0000000000047886 */ /* 0x000fe200038e0100 */
[----:B-1----:R-:W1:Y:S01]  /*2c450*/  LDC.64 R4, c[0x0][0xc60] ;  /* 0x00031800ff047b82 */ /* 0x002e620000000a00 */
[----:B----4-:R-:W2:Y:S08]  /*2c460*/  FLO.U32 R0, UR4 ;  /* 0x0000000400007d00 */ /* 0x010eb000080e0000 */
[----:B------:R-:W1:Y:S01]  /*2c470*/  POPC R2, UR4 ;  /* 0x0000000400027d09 */ /* 0x000e620008000000 */
[----:B--2---:R-:W-:-:S13]  /*2c480*/  ISETP.EQ.U32.AND P1, PT, R0, R3, PT ;  /* 0x000000030000720c */ /* 0x004fda0003f22070 */
[----:B-1----:R-:W2:Y:S01]  /*2c490*/  @P1 ATOMG.E.ADD.STRONG.GPU PT, R5, desc[UR54][R4.64], R2 ;  /* 0x00000002040519a8 */ /* 0x002ea200081ee1f6 */
[----:B------:R-:W1:Y:S02]  /*2c4a0*/  S2R R3, SR_LTMASK ;  /* 0x0000000000037919 */ /* 0x000e640000003900 */
[----:B-1----:R-:W-:-:S06]  /*2c4b0*/  LOP3.LUT R3, R3, UR4, RZ, 0xc0, !PT ;  /* 0x0000000403037c12 */ /* 0x002fcc000f8ec0ff */
[----:B------:R-:W1:Y:S01]  /*2c4c0*/  POPC R3, R3 ;  /* 0x0000000300037309 */ /* 0x000e620000000000 */
[----:B--2---:R-:W1:Y:S02]  /*2c4d0*/  SHFL.IDX PT, R0, R5, R0, 0x1f ;  /* 0x00001f0005007589 */ /* 0x004e6400000e0000 */
[----:B-1----:R-:W-:-:S05]  /*2c4e0*/  IADD3 R0, R0, UR38, R3 ;  /* 0x0000002600007c10 */ /* 0x002fca000fffe003 */
[----:B------:R2:W-:Y:S02]  /*2c4f0*/  STL [R1], R0 ;  /* 0x0000000001007387 */ /* 0x0005e40000100800 */
.L_x_640:
[----:B------:R-:W-:Y:S05]  /*2c500*/  BSYNC B0 ;  /* 0x0000000000007941 */ /* 0x000fea0003800000 */
.L_x_639:
[----:B------:R-:W-:-:S06]  /*2c510*/  UISETP.NE.AND UP0, UPT, UR37, 0x3, UPT ;  /* 0x000000032500788c */ /* 0x000fcc000bf05270 */
[----:B------:R-:W-:-:S13]  /*2c520*/  PLOP3.LUT P1, PT, PT, PT, UP0, 0x80, 0x0 ;  /* 0x000000000000781c */ /* 0x000fda0003f2f008 */
[----:B------:R-:W-:Y:S05]  /*2c530*/  @!P1 BRA `(.L_x_641) ;  /* 0x0000000000049947 */ /* 0x000fea0003800000 */
[----:B------:R-:W-:Y:S01]  /*2c540*/  BPT.TRAP 0x1 ;  /* 0x000000040000795c */ /* 0x000fe20000300000 */
.L_x_641:
[----:B------:R-:W3:Y:S01]  /*2c550*/  LDL R2, [R1+0x18] ;  /* 0x0000180001027983 */ /* 0x000ee20000100800 */
[----:B--2-4-:R-:W-:Y:S01]  /*2c560*/  IMAD.U32 R0, RZ, RZ, UR39 ;  /* 0x00000027ff007e24 */ /* 0x014fe2000f8e00ff */
[----:B------:R-:W-:Y:S01]  /*2c570*/  BSSY B0, `(.L_x_642) ;  /* 0x0000007000007945 */ /* 0x000fe20003800000 */
[----:B------:R-:W-:-:S03]  /*2c580*/  IMAD R3, R19, 0x8, R18 ;  /* 0x0000000813037824 */ /* 0x000fc600078e0212 */
[----:B------:R-:W-:Y:S02]  /*2c590*/  ISETP.NE.AND P2, PT, R0, 0x3, PT ;  /* 0x000000030000780c */ /* 0x000fe40003f45270 */
[----:B---3--:R-:W-:-:S04]  /*2c5a0*/  LOP3.LUT R0, R2, 0x1, RZ, 0x3c, !PT ;  /* 0x0000000102007812 */ /* 0x008fc800078e3cff */
[----:B------:R-:W-:-:S04]  /*2c5b0*/  SHF.L.U32 R0, R0, 0x1f, RZ ;  /* 0x0000001f00007819 */ /* 0x000fc800000006ff */
[----:B------:R-:W2:Y:S02]  /*2c5c0*/  SYNCS.PHASECHK.TRANS64.TRYWAIT P1, [R3+URZ+0x33470], R0 ;  /* 0x03347000030075a7 */ /* 0x000ea4000802017f */
[----:B--2---:R-:W-:Y:S05]  /*2c5d0*/  @!P1 BRA `(.L_x_643) ;  /* 0x0000006400049947 */ /* 0x004fea0003800000 */
.L_x_860:
[----:B------:R-:W-:Y:S05]  /*2c5e0*/  BSYNC B0 ;  /* 0x0000000000007941 */ /* 0x000fea0003800000 */
.L_x_642:
[----:B------:R-:W-:Y:S05]  /*2c5f0*/  @!P2 BRA `(.L_x_644) ;  /* 0x000000000004a947 */ /* 0x000fea0003800000 */
[----:B------:R-:W-:Y:S01]  /*2c600*/  BPT.TRAP 0x1 ;  /* 0x000000040000795c */ /* 0x000fe20000300000 */
.L_x_644:
[----:B--2---:R-:W2:Y:S02]  /*2c610*/  LDL R0, [R1+0x18] ;  /* 0x0000180001007983 */ /* 0x004ea40000100800 */
[----:B--2---:R-:W-:-:S04]  /*2c620*/  SHF.L.U32 R0, R0, 0x1f, RZ ;  /* 0x0000001f00007819 */ /* 0x004fc800000006ff */
[----:B------:R-:W2:Y:S02]  /*2c630*/  SYNCS.PHASECHK.TRANS64.TRYWAIT P1, [R3+URZ+0x33460], R0 ;  /* 0x03346000030075a7 */ /* 0x000ea4000802017f */
[----:B--2---:R-:W-:Y:S05]  /*2c640*/  @!P1 BRA `(.L_x_645) ;  /* 0x0000006000fc9947 */ /* 0x004fea0003800000 */
.L_x_861:
[----:B------:R-:W2:Y:S04]  /*2c650*/  LDL R4, [R1+0x30] ;  /* 0x0000300001047983 */ /* 0x000ea80000100800 */
[----:B------:R-:W3:Y:S01]  /*2c660*/  LDL R10, [R1+0x2c] ;  /* 0x00002c00010a7983 */ /* 0x000ee20000100800 */
[----:B------:R-:W-:Y:S01]  /*2c670*/  IMAD R2, R19, 0x7800, RZ ;  /* 0x0000780013027824 */ /* 0x000fe200078e02ff */
[----:B------:R-:W-:Y:S05]  /*2c680*/  WARPSYNC.ALL ;  /* 0x0000000000007948 */ /* 0x000fea0003800000 */
[----:B--2---:R-:W-:-:S02]  /*2c690*/  LOP3.LUT R0, R2, R4, RZ, 0xfc, !PT ;  /* 0x0000000402007212 */ /* 0x004fc400078efcff */
[----:B---3--:R-:W-:-:S03]  /*2c6a0*/  LOP3.LUT R2, R2, R10, RZ, 0xfc, !PT ;  /* 0x0000000a02027212 */ /* 0x008fc600078efcff */
[C---:B------:R-:W-:Y:S01]  /*2c6b0*/  IMAD.IADD R0, R18.reuse, 0x1, R0 ;  /* 0x0000000112007824 */ /* 0x040fe200078e0200 */
[----:B------:R-:W-:-:S04]  /*2c6c0*/  IADD3 R2, R18, R2, RZ ;  /* 0x0000000212027210 */ /* 0x000fc80007ffe0ff */
[----:B-1----:R-:W1:Y:S02]  /*2c6d0*/  LDSM.16.MT88.4 R4, [R0+0xf200] ;  /* 0x00f200000004783b */ /* 0x002e640000004200 */
[C-C-:B-1---5:R-:W-:Y:S02]  /*2c6e0*/  PRMT R8, R4.reuse, 0x6420, R5.reuse ;  /* 0x0000642004087816 */ /* 0x162fe40000000005 */
[----:B------:R-:W-:Y:S02]  /*2c6f0*/  PRMT R9, R4, 0x7531, R5 ;  /* 0x0000753104097816 */ /* 0x000fe40000000005 */
        /* <DEDUP_REMOVED lines=95> */
.L_x_646:
[----:B-1----:R-:W3:Y:S01]  /*2ccf0*/  LDL.LU R2, [R1+0x18] ;  /* 0x0000180001027983 */ /* 0x002ee20000300800 */
[----:B--2---:R1:W-:Y:S01]  /*2cd00*/  SYNCS.ARRIVE.TRANS64.A1T0 RZ, [R3+URZ+0x33450], RZ ;  /* 0x033450ff03ff79a7 */ /* 0x0043e2000810003f */
[----:B------:R-:W-:Y:S02]  /*2cd10*/  VIADD R19, R19, 0x1 ;  /* 0x0000000113137836 */ /* 0x000fe40000000000 */
[----:B-1----:R-:W-:-:S05]  /*2cd20*/  @!P0 VIADD R3, R3, 0x33480 ;  /* 0x0003348003038836 */ /* 0x002fca0000000000 */
[----:B------:R-:W-:Y:S01]  /*2cd30*/  @!P0 PRMT R3, RZ, 0x654, R3 ;  /* 0x00000654ff038816 */ /* 0x000fe20000000003 */
[----:B------:R-:W-:Y:S06]  /*2cd40*/  BAR.SYNC.DEFER_BLOCKING 0x2, 0x80 ;  /* 0x0082000000007b1d */ /* 0x000fec0000010000 */
[----:B------:R1:W-:Y:S01]  /*2cd50*/  @!P0 SYNCS.ARRIVE.TRANS64.RED.A1T0 RZ, [R3+URZ], RZ ;  /* 0x000000ff03ff89a7 */ /* 0x0003e2000810043f */
[----:B------:R-:W-:-:S04]  /*2cd60*/  ISETP.NE.AND P0, PT, R19, 0x2, PT ;  /* 0x000000021300780c */ /* 0x000fc80003f05270 */
[----:B------:R-:W-:Y:S02]  /*2cd70*/  SEL R0, RZ, 0x1, P0 ;  /* 0x00000001ff007807 */ /* 0x000fe40000000000 */
[----:B------:R-:W-:Y:S02]  /*2cd80*/  SEL R19, R19, RZ, P0 ;  /* 0x000000ff13137207 */ /* 0x000fe40000000000 */
[----:B---3--:R-:W-:-:S05]  /*2cd90*/  LOP3.LUT R2, R2, R0, RZ, 0x3c, !PT ;  /* 0x0000000002027212 */ /* 0x008fca00078e3cff */
[----:B------:R1:W-:Y:S02]  /*2cda0*/  STL [R1+0x18], R2 ;  /* 0x0000180201007387 */ /* 0x0003e40000100800 */
.L_x_589:
[----:B--2---:R-:W2:Y:S02]  /*2cdb0*/  LDL R0, [R1+0x10] ;  /* 0x0000100001007983 */ /* 0x004ea40000100800 */
[----:B--2---:R-:W-:-:S13]  /*2cdc0*/  LOP3.LUT P0, RZ, R0, 0x2, RZ, 0xc0, !PT ;  /* 0x0000000200ff7812 */ /* 0x004fda000780c0ff */
[----:B------:R-:W-:Y:S05]  /*2cdd0*/  @!P0 BRA `(.L_x_647) ;  /* 0x00000000002c8947 */ /* 0x000fea0003800000 */
[----:B------:R-:W-:Y:S05]  /*2cde0*/  WARPSYNC.ALL ;  /* 0x0000000000007948 */ /* 0x000fea0003800000 */
[----:B------:R-:W2:Y:S08]  /*2cdf0*/  S2UR UR5, SR_CgaCtaId ;  /* 0x00000000000579c3 */ /* 0x000eb00000008800 */
[----:B------:R-:W-:Y:S06]  /*2ce00*/  BAR.SYNC.DEFER_BLOCKING 0x5, 0x180 ;  /* 0x0146000000007b1d */ /* 0x000fec0000010000 */
[----:B------:R-:W-:-:S02]  /*2ce10*/  UMOV UR4, 0x400 ;  /* 0x0000040000047882 */ /* 0x000fc40000000000 */
[----:B--2---:R-:W-:-:S06]  /*2ce20*/  ULEA UR4, UR5, UR4, 0x18 ;  /* 0x0000000405047291 */ /* 0x004fcc000f8ec03f */
[----:B------:R-:W-:-:S05]  /*2ce30*/  IMAD.U32 R18, RZ, RZ, UR4 ;  /* 0x00000004ff127e24 */ /* 0x000fca000f8e00ff */
[----:B01----:R-:W0:Y:S04]  /*2ce40*/  LDS.128 R4, [R18+0x334d0] ;  /* 0x0334d00012047984 */ /* 0x003e280000000c00 */
[----:B0-----:R0:W-:Y:S04]  /*2ce50*/  STL.64 [R1], R4 ;  /* 0x0000000401007387 */ /* 0x0011e80000100a00 */
[----:B------:R0:W-:Y:S01]  /*2ce60*/  STL.64 [R1+0x8], R6 ;  /* 0x0000080601007387 */ /* 0x0001e20000100a00 */
[----:B------:R-:W-:Y:S06]  /*2ce70*/  BAR.ARV 0x4, 0x180 ;  /* 0x0106000000007b1d */ /* 0x000fec0000002000 */
[----:B------:R-:W-:Y:S05]  /*2ce80*/  BRA `(.L_x_648) ;  /* 0x0000000c00207947 */ /* 0x000fea0003800000 */
.L_x_647:
[----:B------:R-:W2:Y:S01]  /*2ce90*/  S2R R0, SR_TID.X ;  /* 0x0000000000007919 */ /* 0x000ea20000002100 */
[----:B------:R-:W-:Y:S01]  /*2cea0*/  UMOV UR4, 0xffffffff ;  /* 0xffffffff00047882 */ /* 0x000fe20000000000 */
[----:B--2---:R-:W-:-:S04]  /*2ceb0*/  LOP3.LUT R16, R0, 0x1f, RZ, 0xc0, !PT ;  /* 0x0000001f00107812 */ /* 0x004fc800078ec0ff */
[----:B------:R-:W-:Y:S01]  /*2cec0*/  ISETP.NE.AND P0, PT, R16, 0x1f, PT ;  /* 0x0000001f1000780c */ /* 0x000fe20003f05270 */
[----:B------:R-:W-:-:S12]  /*2ced0*/  BRA.DIV UR4, `(.L_x_649) ;  /* 0x0000005a04ec7947 */ /* 0x000fd8000b800000 */
[----:B-1----:R-:W2:Y:S01]  /*2cee0*/  LDL.LU R2, [R1] ;  /* 0x0000000001027983 */ /* 0x002ea20000300800 */
[----:B------:R-:W-:-:S03]  /*2cef0*/  ULDC UR4, c[0x0][0xc3c] ;  /* 0x00030f0000047ab9 */ /* 0x000fc60000000800 */
[----:B------:R-:W3:Y:S01]  /*2cf00*/  LDL R3, [R1+0xc] ;  /* 0x00000c0001037983 */ /* 0x000ee20000100800 */
[----:B--2---:R-:W-:Y:S02]  /*2cf10*/  IMAD.MOV.U32 R10, RZ, RZ, R2 ;  /* 0x000000ffff0a7224 */ /* 0x004fe400078e0002 */
[----:B---3--:R-:W-:-:S05]  /*2cf20*/  IMAD.IADD R0, R3, 0x1, R16 ;  /* 0x0000000103007824 */ /* 0x008fca00078e0210 */
[----:B------:R-:W-:-:S13]  /*2cf30*/  ISETP.GE.OR P1, PT, R0, UR4, !P0 ;  /* 0x0000000400007c0c */ /* 0x000fda000c726670 */
[----:B------:R-:W1:Y:S08]  /*2cf40*/  @!P1 LDC.64 R2, c[0x0][0xc80] ;  /* 0x00032000ff029b82 */ /* 0x000e700000000a00 */
[----:B0-----:R-:W0:Y:S01]  /*2cf50*/  @!P1 LDC.64 R6, c[0x0][0xc78] ;  /* 0x00031e00ff069b82 */ /* 0x001e220000000a00 */
[----:B-1----:R-:W-:-:S05]  /*2cf60*/  @!P1 IMAD.WIDE R2, R0, 0x4, R2 ;  /* 0x0000000400029825 */ /* 0x002fca00078e0202 */
[----:B------:R0:W2:Y:S02]  /*2cf70*/  @!P1 LDG.E R8, desc[UR54][R2.64] ;  /* 0x0000003602089981 */ /* 0x0000a4000c1e1900 */
[----:B0-----:R-:W-:-:S06]  /*2cf80*/  @!P1 IMAD.WIDE R2, R0, 0x4, R6 ;  /* 0x0000000400029825 */ /* 0x001fcc00078e0206 */
[----:B------:R-:W3:Y:S01]  /*2cf90*/  @!P1 LDG.E R2, desc[UR54][R2.64] ;  /* 0x0000003602029981 */ /* 0x000ee2000c1e1900 */
[----:B------:R-:W-:Y:S01]  /*2cfa0*/  MOV R4, RZ ;  /* 0x000000ff00047202 */ /* 0x000fe20000000f00 */
[----:B------:R-:W-:Y:S01]  /*2cfb0*/  IMAD.MOV.U32 R6, RZ, RZ, RZ ;  /* 0x000000ffff067224 */ /* 0x000fe200078e00ff */
[C---:B------:R-:W-:Y:S01]  /*2cfc0*/  ISETP.GE.U32.AND P2, PT, R16.reuse, 0x2, PT ;  /* 0x000000021000780c */ /* 0x040fe20003f46070 */
[----:B------:R-:W-:Y:S01]  /*2cfd0*/  SHFL.IDX PT, R5, R10, RZ, 0x1f ;  /* 0x00001fff0a057589 */ /* 0x000fe200000e0000 */
[C---:B------:R-:W-:Y:S02]  /*2cfe0*/  ISETP.GE.U32.AND P3, PT, R16.reuse, 0x4, PT ;  /* 0x000000041000780c */ /* 0x040fe40003f66070 */
[C---:B------:R-:W-:Y:S01]  /*2cff0*/  ISETP.GE.U32.AND P4, PT, R16.reuse, 0x8, PT ;  /* 0x000000081000780c */ /* 0x040fe20003f86070 */
[----:B------:R-:W-:Y:S01]  /*2d000*/  SHFL.IDX PT, R0, R10, 0x1, 0x1f ;  /* 0x00201f000a007f89 */ /* 0x000fe200000e0000 */
[----:B------:R-:W-:Y:S01]  /*2d010*/  ISETP.GE.U32.AND P5, PT, R16, 0x10, PT ;  /* 0x000000101000780c */ /* 0x000fe20003fa6070 */
[----:B--2---:R-:W-:-:S02]  /*2d020*/  @!P1 IMAD.MOV.U32 R4, RZ, RZ, R8 ;  /* 0x000000ffff049224 */ /* 0x004fc400078e0008 */
[----:B------:R-:W-:Y:S02]  /*2d030*/  IMAD.MOV.U32 R8, RZ, RZ, RZ ;  /* 0x000000ffff087224 */ /* 0x000fe400078e00ff */
[----:B---3--:R-:W-:Y:S01]  /*2d040*/  @!P1 IMAD.MOV.U32 R6, RZ, RZ, R2 ;  /* 0x000000ffff069224 */ /* 0x008fe200078e0002 */
[----:B------:R-:W-:-:S03]  /*2d050*/  ISETP.NE.AND P1, PT, R16, RZ, PT ;  /* 0x000000ff1000720c */ /* 0x000fc60003f25270 */
[----:B------:R-:W-:-:S05]  /*2d060*/  IMAD R2, R6, R4, RZ ;  /* 0x0000000406027224 */ /* 0x000fca00078e02ff */
[----:B------:R-:W0:Y:S02]  /*2d070*/  SHFL.UP PT, R3, R2, 0x1, RZ ;  /* 0x0420000002037989 */ /* 0x000e2400000e00ff */
[----:B0-----:R-:W-:-:S05]  /*2d080*/  SEL R3, R3, RZ, P1 ;  /* 0x000000ff03037207 */ /* 0x001fca0000800000 */
[----:B------:R-:W-:-:S05]  /*2d090*/  IMAD.IADD R2, R2, 0x1, R3 ;  /* 0x0000000102027824 */ /* 0x000fca00078e0203 */
[----:B------:R-:W0:Y:S02]  /*2d0a0*/  SHFL.UP PT, R3, R2, 0x2, RZ ;  /* 0x0440000002037989 */ /* 0x000e2400000e00ff */
[----:B0-----:R-:W-:-:S05]  /*2d0b0*/  SEL R3, R3, RZ, P2 ;  /* 0x000000ff03037207 */ /* 0x001fca0001000000 */
[----:B------:R-:W-:-:S05]  /*2d0c0*/  IMAD.IADD R2, R2, 0x1, R3 ;  /* 0x0000000102027824 */ /* 0x000fca00078e0203 */
        /* <DEDUP_REMOVED lines=9> */
[----:B------:R0:W1:Y:S02]  /*2d160*/  SHFL.IDX PT, R9, R7, 0x1f, 0x1f ;  /* 0x03e01f0007097f89 */ /* 0x00006400000e0000 */
.L_x_871:
[----:B------:R-:W-:Y:S02]  /*2d170*/  ULDC UR4, c[0x0][0xc38] ;  /* 0x00030e0000047ab9 */ /* 0x000fe40000000800 */
[----:B------:R-:W-:-:S04]  /*2d180*/  IMAD.U32 R2, RZ, RZ, UR4 ;  /* 0x00000004ff027e24 */ /* 0x000fc8000f8e00ff */
[----:B-1----:R-:W-:-:S04]  /*2d190*/  IMAD R9, R9, R2, RZ ;  /* 0x0000000209097224 */ /* 0x002fc800078e02ff */
[----:B------:R-:W-:-:S05]  /*2d1a0*/  IMAD.IADD R0, R0, 0x1, R9 ;  /* 0x0000000100007824 */ /* 0x000fca00078e0209 */
[----:B------:R-:W-:-:S13]  /*2d1b0*/  ISETP.GT.AND P6, PT, R0, R5, PT ;  /* 0x000000050000720c */ /* 0x000fda0003fc4270 */
[----:B------:R-:W-:Y:S05]  /*2d1c0*/  @P6 BRA `(.L_x_650) ;  /* 0x0000000000ac6947 */ /* 0x000fea0003800000 */
.L_x_653:
[----:B------:R-:W2:Y:S01]  /*2d1d0*/  LDL.LU R3, [R1+0xc] ;  /* 0x00000c0001037983 */ /* 0x000ea20000300800 */
[----:B------:R-:W1:Y:S01]  /*2d1e0*/  LDC R2, c[0x0][0xc3c] ;  /* 0x00030f00ff027b82 */ /* 0x000e620000000800 */
[----:B--2---:R-:W-:-:S04]  /*2d1f0*/  IADD3 R3, R3, 0x1f, RZ ;  /* 0x0000001f03037810 */ /* 0x004fc80007ffe0ff */
[----:B-1----:R-:W-:-:S13]  /*2d200*/  ISETP.GE.AND P6, PT, R3, R2, PT ;  /* 0x000000020300720c */ /* 0x002fda0003fc6270 */
[----:B------:R-:W-:Y:S05]  /*2d210*/  @P6 BRA `(.L_x_651) ;  /* 0x0000000400d46947 */ /* 0x000fea0003800000 */
[----:B------:R-:W1:Y:S01]  /*2d220*/  S2R R4, SR_TID.X ;  /* 0x0000000000047919 */ /* 0x000e620000002100 */
[----:B------:R2:W-:Y:S01]  /*2d230*/  STL [R1+0xc], R3 ;  /* 0x00000c0301007387 */ /* 0x0005e20000100800 */
[----:B-1----:R-:W-:-:S05]  /*2d240*/  LOP3.LUT R4, R4, 0x1f, RZ, 0xc0, !PT ;  /* 0x0000001f04047812 */ /* 0x002fca00078ec0ff */
[----:B------:R-:W-:Y:S02]  /*2d250*/  IMAD.IADD R6, R3, 0x1, R4 ;  /* 0x0000000103067824 */ /* 0x000fe400078e0204 */
[----:B------:R-:W-:-:S03]  /*2d260*/  IMAD.MOV.U32 R4, RZ, RZ, RZ ;  /* 0x000000ffff047224 */ /* 0x000fc600078e00ff */
[----:B------:R-:W-:-:S13]  /*2d270*/  ISETP.GE.OR P6, PT, R6, R2, !P0 ;  /* 0x000000020600720c */ /* 0x000fda00047c6670 */
[----:B--2---:R-:W1:Y:S02]  /*2d280*/  @!P6 LDC.64 R2, c[0x0][0xc80] ;  /* 0x00032000ff02eb82 */ /* 0x004e640000000a00 */
[----:B-1----:R-:W-:-:S05]  /*2d290*/  @!P6 IMAD.WIDE R2, R6, 0x4, R2 ;  /* 0x000000040602e825 */ /* 0x002fca00078e0202 */
[----:B------:R1:W2:Y:S02]  /*2d2a0*/  @!P6 LDG.E R4, desc[UR54][R2.64] ;  /* 0x000000360204e981 */ /* 0x0002a4000c1e1900 */
[----:B-1----:R-:W1:Y:S02]  /*2d2b0*/  @!P6 LDC.64 R2, c[0x0][0xc78] ;  /* 0x00031e00ff02eb82 */ /* 0x002e640000000a00 */
[----:B-1----:R-:W-:-:S04]  /*2d2c0*/  @!P6 IMAD.WIDE R2, R6, 0x4, R2 ;  /* 0x000000040602e825 */ /* 0x002fc800078e0202 */
[----:B------:R-:W-:-:S06]  /*2d2d0*/  IMAD.MOV.U32 R6, RZ, RZ, RZ ;  /* 0x000000ffff067224 */ /* 0x000fcc00078e00ff */
[----:B------:R-:W2:Y:S01]  /*2d2e0*/  @!P6 LDG.E R6, desc[UR54][R2.64] ;  /* 0x000000360206e981 */ /* 0x000ea2000c1e1900 */
[----:B------:R-:W-:Y:S01]  /*2d2f0*/  UMOV UR4, 0xffffffff ;  /* 0xffffffff00047882 */ /* 0x000fe20000000000 */
[----:B--2---:R-:W-:Y:S02]  /*2d300*/  IMAD R2, R6, R4, RZ ;  /* 0x0000000406027224 */ /* 0x004fe400078e02ff */
[----:B------:R-:W-:Y:S05]  /*2d310*/  BRA.DIV UR4, `(.L_x_652) ;  /* 0x0000005e043c7947 */ /* 0x000fea000b800000 */
[----:B------:R-:W1:Y:S02]  /*2d320*/  SHFL.UP PT, R3, R2, 0x1, RZ ;  /* 0x0420000002037989 */ /* 0x000e6400000e00ff */
[----:B-1----:R-:W-:-:S05]  /*2d330*/  SEL R3, R3, RZ, P1 ;  /* 0x000000ff03037207 */ /* 0x002fca0000800000 */
[----:B------:R-:W-:-:S05]  /*2d340*/  IMAD.IADD R2, R2, 0x1, R3 ;  /* 0x0000000102027824 */ /* 0x000fca00078e0203 */
[----:B------:R-:W1:Y:S02]  /*2d350*/  SHFL.UP PT, R3, R2, 0x2, RZ ;  /* 0x0440000002037989 */ /* 0x000e6400000e00ff */
[----:B-1----:R-:W-:-:S05]  /*2d360*/  SEL R3, R3, RZ, P2 ;  /* 0x000000ff03037207 */ /* 0x002fca0001000000 */
[----:B------:R-:W-:-:S05]  /*2d370*/  IMAD.IADD R2, R2, 0x1, R3 ;  /* 0x0000000102027824 */ /* 0x000fca00078e0203 */
[----:B------:R-:W1:Y:S02]  /*2d380*/  SHFL.UP PT, R3, R2, 0x4, RZ ;  /* 0x0480000002037989 */ /* 0x000e6400000e00ff */
[----:B-1----:R-:W-:-:S04]  /*2d390*/  SEL R3, R3, RZ, P3 ;  /* 0x000000ff03037207 */ /* 0x002fc80001800000 */
[----:B------:R-:W-:-:S05]  /*2d3a0*/  IADD3 R2, R2, R3, RZ ;  /* 0x0000000302027210 */ /* 0x000fca0007ffe0ff */
[----:B------:R-:W1:Y:S02]  /*2d3b0*/  SHFL.UP PT, R3, R2, 0x8, RZ ;  /* 0x0500000002037989 */ /* 0x000e6400000e00ff */
[----:B-1----:R-:W-:-:S05]  /*2d3c0*/  SEL R3, R3, RZ, P4 ;  /* 0x000000ff03037207 */ /* 0x002fca0002000000 */
[----:B------:R-:W-:-:S05]  /*2d3d0*/  IMAD.IADD R2, R2, 0x1, R3 ;  /* 0x0000000102027824 */ /* 0x000fca00078e0203 */
[----:B------:R-:W1:Y:S02]  /*2d3e0*/  SHFL.UP PT, R3, R2, 0x10, RZ ;  /* 0x0600000002037989 */ /* 0x000e6400000e00ff */
[----:B-1----:R-:W-:-:S05]  /*2d3f0*/  SEL R3, R3, RZ, P5 ;  /* 0x000000ff03037207 */ /* 0x002fca0002800000 */
[----:B0-----:R-:W-:-:S05]  /*2d400*/  IMAD.IADD R7, R2, 0x1, R3 ;  /* 0x0000000102077824 */ /* 0x001fca00078e0203 */
[----:B------:R0:W1:Y:S02]  /*2d410*/  SHFL.IDX PT, R9, R7, 0x1f, 0x1f ;  /* 0x03e01f0007097f89 */ /* 0x00006400000e0000 */
.L_x_879:
[----:B------:R-:W-:Y:S02]  /*2d420*/  ULDC UR4, c[0x0][0xc38] ;  /* 0x00030e0000047ab9 */ /* 0x000fe40000000800 */
[----:B------:R-:W-:-:S04]  /*2d430*/  IMAD.U32 R2, RZ, RZ, UR4 ;  /* 0x00000004ff027e24 */ /* 0x000fc8000f8e00ff */
[----:B-1----:R-:W-:-:S04]  /*2d440*/  IMAD R9, R9, R2, RZ ;  /* 0x0000000209097224 */ /* 0x002fc800078e02ff */
[----:B------:R-:W-:-:S05]  /*2d450*/  IMAD.IADD R0, R9, 0x1, R0 ;  /* 0x0000000109007824 */ /* 0x000fca00078e0200 */
[----:B------:R-:W-:-:S13]  /*2d460*/  ISETP.GT.AND P6, PT, R0, R5, PT ;  /* 0x000000050000720c */ /* 0x000fda0003fc4270 */
[----:B------:R-:W-:Y:S05]  /*2d470*/  @!P6 BRA `(.L_x_653) ;  /* 0xfffffffc0054e947 */ /* 0x000fea000383ffff */
.L_x_650:
[----:B------:R-:W-:Y:S01]  /*2d480*/  IMAD.IADD R9, R0, 0x1, -R9 ;  /* 0x0000000100097824 */ /* 0x000fe200078e0a09 */
[----:B------:R-:W-:-:S03]  /*2d490*/  UMOV UR4, 0xffffffff ;  /* 0xffffffff00047882 */ /* 0x000fc60000000000 */
[----:B------:R-:W-:-:S05]  /*2d4a0*/  IMAD R0, R7, R2, R9 ;  /* 0x0000000207007224 */ /* 0x000fca00078e0209 */
[----:B------:R-:W-:Y:S01]  /*2d4b0*/  ISETP.GT.AND P6, PT, R0, R5, PT ;  /* 0x000000050000720c */ /* 0x000fe20003fc4270 */
[----:B------:R-:W-:-:S12]  /*2d4c0*/  BRA.DIV UR4, `(.L_x_654) ;  /* 0x0000005e04a87947 */ /* 0x000fd8000b800000 */
[----:B------:R-:W-:-:S04]  /*2d4d0*/  VOTE.ANY R3, PT, !P6 ;  /* 0x0000000000037806 */ /* 0x000fc800070e0100 */
[----:B------:R-:W1:Y:S02]  /*2d4e0*/  POPC R0, R3 ;  /* 0x0000000300007309 */ /* 0x000e640000000000 */
[----:B-1----:R1:W2:Y:S04]  /*2d4f0*/  SHFL.IDX PT, R4, R4, R0, 0x1f ;  /* 0x00001f0004047589 */ /* 0x0022a800000e0000 */
[----:B------:R1:W3:Y:S02]  /*2d500*/  SHFL.IDX PT, R6, R6, R0, 0x1f ;  /* 0x00001f0006067589 */ /* 0x0002e400000e0000 */
.L_x_884:
[----:B------:R-:W-:-:S13]  /*2d510*/  ISETP.NE.AND P0, PT, R3, RZ, PT ;  /* 0x000000ff0300720c */ /* 0x000fda0003f05270 */
[----:B------:R-:W-:Y:S05]  /*2d520*/  @!P0 BRA `(.L_x_655) ;  /* 0x0000000000148947 */ /* 0x000fea0003800000 */
[----:B------:R-:W-:Y:S01]  /*2d530*/  UMOV UR4, 0xffffffff ;  /* 0xffffffff00047882 */ /* 0x000fe20000000000 */
[----:B------:R-:W-:Y:S02]  /*2d540*/  IADD3 R12, R0, -0x1, RZ ;  /* 0xffffffff000c7810 */ /* 0x000fe40007ffe0ff */
[----:B------:R-:W-:Y:S05]  /*2d550*/  BRA.DIV UR4, `(.L_x_656) ;  /* 0x0000005e04e07947 */ /* 0x000fea000b800000 */
[----:B0-----:R0:W4:Y:S02]  /*2d560*/  SHFL.IDX PT, R7, R7, R12, 0x1f ;  /* 0x00001f0c07077589 */ /* 0x00112400000e0000 */
.L_x_887:
[----:B----4-:R-:W-:-:S07]  /*2d570*/  IMAD.MOV.U32 R8, RZ, RZ, R7 ;  /* 0x000000ffff087224 */ /* 0x010fce00078e0007 */
.L_x_655:
[----:B------:R-:W4:Y:S01]  /*2d580*/  LDL.LU R10, [R1+0xc] ;  /* 0x00000c00010a7983 */ /* 0x000f220000300800 */
[----:B0-2---:R-:W-:Y:S01]  /*2d590*/  IABS R7, R4 ;  /* 0x0000000400077213 */ /* 0x005fe20000000000 */
[----:B------:R-:W-:-:S03]  /*2d5a0*/  IMAD R9, R8, R2, R9 ;  /* 0x0000000208097224 */ /* 0x000fc600078e0209 */
[----:B------:R-:W0:Y:S01]  /*2d5b0*/  I2F.RP R2, R7 ;  /* 0x0000000700027306 */ /* 0x000e220000209400 */
[----:B------:R-:W-:Y:S01]  /*2d5c0*/  IMAD.IADD R5, R5, 0x1, -R9 ;  /* 0x0000000105057824 */ /* 0x000fe200078e0a09 */
[----:B------:R2:W-:Y:S02]  /*2d5d0*/  STL [R1], R9 ;  /* 0x0000000901007387 */ /* 0x0005e40000100800 */
[----:B--2---:R-:W-:-:S04]  /*2d5e0*/  IABS R9, R4 ;  /* 0x0000000400097213 */ /* 0x004fc80000000000 */
[----:B0-----:R-:W0:Y:S01]  /*2d5f0*/  MUFU.RCP R2, R2 ;  /* 0x0000000200027308 */ /* 0x001e220000001000 */
[----:B------:R-:W-:Y:S01]  /*2d600*/  IADD3 R9, RZ, -R9, RZ ;  /* 0x80000009ff097210 */ /* 0x000fe20007ffe0ff */
[----:B0-----:R-:W-:-:S06]  /*2d610*/  VIADD R2, R2, 0xffffffe ;  /* 0x0ffffffe02027836 */ /* 0x001fcc0000000000 */
        /* <DEDUP_REMOVED lines=13> */
[----:B---3--:R-:W-:-:S04]  /*2d6f0*/  IABS R7, R6 ;  /* 0x0000000600077213 */ /* 0x008fc80000000000 */
[----:B------:R-:W0:Y:S07]  /*2d700*/  I2F.RP R2, R7 ;  /* 0x0000000700027306 */ /* 0x000e2e0000209400 */
[----:B------:R-:W-:Y:S01]  /*2d710*/  @P0 IADD3 R8, R8, 0x1, RZ ;  /* 0x0000000108080810 */ /* 0x000fe20007ffe0ff */
        /* <DEDUP_REMOVED lines=26> */
[----:B------:R-:W-:Y:S02]  /*2d8c0*/  @!P2 IADD3 R2, -R2, RZ, RZ ;  /* 0x000000ff0202a210 */ /* 0x000fe40007ffe1ff */
[----:B------:R-:W-:-:S05]  /*2d8d0*/  @!P1 LOP3.LUT R2, RZ, R6, RZ, 0x33, !PT ;  /* 0x00000006ff029212 */ /* 0x000fca00078e33ff */
[--C-:B------:R-:W-:Y:S02]  /*2d8e0*/  IMAD.MOV R3, RZ, RZ, -R2.reuse ;  /* 0x000000ffff037224 */ /* 0x100fe400078e0a02 */
[C---:B------:R-:W-:Y:S02]  /*2d8f0*/  IMAD R2, R6.reuse, 0x1000000, R2 ;  /* 0x0100000006027824 */ /* 0x040fe400078e0202 */
[----:B------:R-:W-:Y:S02]  /*2d900*/  IMAD R3, R6, R3, R8 ;  /* 0x0000000306037224 */ /* 0x000fe400078e0208 */
[----:B----4-:R-:W-:Y:S02]  /*2d910*/  IMAD.IADD R10, R0, 0x1, R10 ;  /* 0x00000001000a7824 */ /* 0x010fe400078e020a */
[----:B-1----:R-:W-:-:S05]  /*2d920*/  IMAD R0, R3, 0x10000, R2 ;  /* 0x0001000003007824 */ /* 0x002fca00078e0202 */
[----:B------:R0:W-:Y:S04]  /*2d930*/  STL [R1+0x8], R0 ;  /* 0x0000080001007387 */ /* 0x0001e80000100800 */
[----:B------:R0:W-:Y:S04]  /*2d940*/  STL [R1+0xc], R10 ;  /* 0x00000c0a01007387 */ /* 0x0001e80000100800 */
[----:B------:R0:W-:Y:S01]  /*2d950*/  STL [R1+0x4], R4 ;  /* 0x0000040401007387 */ /* 0x0001e20000100800 */
[----:B------:R-:W-:Y:S05]  /*2d960*/  BRA `(.L_x_657) ;  /* 0x0000000000287947 */ /* 0x000fea0003800000 */
.L_x_651:
[----:B------:R-:W-:Y:S01]  /*2d970*/  UMOV UR4, URZ ;  /* 0x0000003f00047c82 */ /* 0x000fe20008000000 */
[----:B------:R-:W-:Y:S01]  /*2d980*/  ULDC UR6, c[0x0][0xc3c] ;  /* 0x00030f0000067ab9 */ /* 0x000fe20000000800 */
[----:B------:R-:W-:Y:S01]  /*2d990*/  UMOV UR5, URZ ;  /* 0x0000003f00057c82 */ /* 0x000fe20008000000 */
[----:B------:R-:W-:Y:S01]  /*2d9a0*/  MOV R3, UR4 ;  /* 0x0000000400037c02 */ /* 0x000fe20008000f00 */
[----:B------:R-:W-:Y:S01]  /*2d9b0*/  IMAD.U32 R0, RZ, RZ, UR6 ;  /* 0x00000006ff007e24 */ /* 0x000fe2000f8e00ff */
[----:B------:R1:W-:Y:S01]  /*2d9c0*/  STL [R1], R5 ;  /* 0x0000000501007387 */ /* 0x0003e20000100800 */
[----:B------:R-:W-:-:S03]  /*2d9d0*/  IMAD.U32 R2, RZ, RZ, UR5 ;  /* 0x00000005ff027e24 */ /* 0x000fc6000f8e00ff */
[----:B------:R1:W-:Y:S04]  /*2d9e0*/  STL [R1+0x4], R3 ;  /* 0x0000040301007387 */ /* 0x0003e80000100800 */
[----:B------:R1:W-:Y:S04]  /*2d9f0*/  STL [R1+0xc], R0 ;  /* 0x00000c0001007387 */ /* 0x0003e80000100800 */
[----:B------:R1:W-:Y:S02]  /*2da00*/  STL [R1+0x8], R2 ;  /* 0x0000080201007387 */ /* 0x0003e40000100800 */
.L_x_657:
[----:B-1----:R-:W2:Y:S04]  /*2da10*/  LDL R2, [R1+0xc] ;  /* 0x00000c0001027983 */ /* 0x002ea80000100800 */
[----:B------:R-:W3:Y:S04]  /*2da20*/  LDL R3, [R1+0x8] ;  /* 0x0000080001037983 */ /* 0x000ee80000100800 */
[----:B0-----:R-:W4:Y:S04]  /*2da30*/  LDL R4, [R1] ;  /* 0x0000000001047983 */ /* 0x001f280000100800 */
[----:B------:R-:W4:Y:S01]  /*2da40*/  LDL R5, [R1+0x4] ;  /* 0x0000040001057983 */ /* 0x000f220000100800 */
[----:B------:R-:W0:Y:S01]  /*2da50*/  S2R R0, SR_TID.X ;  /* 0x0000000000007919 */ /* 0x000e220000002100 */
[----:B------:R-:W-:Y:S05]  /*2da60*/  WARPSYNC.ALL ;  /* 0x0000000000007948 */ /* 0x000fea0003800000 */
[----:B0-----:R-:W-:Y:S01]  /*2da70*/  LOP3.LUT R0, R0, 0x1f, RZ, 0xc0, !PT ;  /* 0x0000001f00007812 */ /* 0x001fe200078ec0ff */
[----:B------:R-:W-:Y:S03]  /*2da80*/  BAR.SYNC.DEFER_BLOCKING 0x4, 0x180 ;  /* 0x0106000000007b1d */ /* 0x000fe60000010000 */
[----:B------:R-:W-:-:S13]  /*2da90*/  ISETP.NE.AND P0, PT, R0, RZ, PT ;  /* 0x000000ff0000720c */ /* 0x000fda0003f05270 */
[----:B------:R-:W0:Y:S01]  /*2daa0*/  @!P0 S2R R0, SR_CgaCtaId ;  /* 0x0000000000008919 */ /* 0x000e220000008800 */
[----:B--2---:R-:W-:Y:S01]  /*2dab0*/  IMAD.MOV.U32 R7, RZ, RZ, R2 ;  /* 0x000000ffff077224 */ /* 0x004fe200078e0002 */
[----:B------:R-:W-:Y:S01]  /*2dac0*/  @!P0 MOV R2, 0x400 ;  /* 0x0000040000028802 */ /* 0x000fe20000000f00 */
[----:B---3--:R-:W-:-:S03]  /*2dad0*/  IMAD.MOV.U32 R6, RZ, RZ, R3 ;  /* 0x000000ffff067224 */ /* 0x008fc600078e0003 */
[----:B0-----:R-:W-:-:S05]  /*2dae0*/  @!P0 LEA R18, R0, R2, 0x18 ;  /* 0x0000000200128211 */ /* 0x001fca00078ec0ff */
[----:B----4-:R1:W-:Y:S01]  /*2daf0*/  @!P0 STS.128 [R18+0x334d0], R4 ;  /* 0x0334d00412008388 */ /* 0x0103e20000000c00 */
[----:B------:R-:W-:Y:S06]  /*2db00*/  BAR.ARV 0x5, 0x180 ;  /* 0x0146000000007b1d */ /* 0x000fec0000002000 */
.L_x_648:
[----:B------:R-:W2:Y:S01]  /*2db10*/  LDL R0, [R1+0xc] ;  /* 0x00000c0001007983 */ /* 0x000ea20000100800 */
[----:B------:R-:W-:Y:S02]  /*2db20*/  ULDC UR4, c[0x0][0xc3c] ;  /* 0x00030f0000047ab9 */ /* 0x000fe40000000800 */
[----:B--2---:R-:W-:-:S13]  /*2db30*/  ISETP.GE.AND P0, PT, R0, UR4, PT ;  /* 0x0000000400007c0c */ /* 0x004fda000bf06270 */
[----:B------:R-:W-:Y:S05]  /*2db40*/  @!P0 BRA `(.L_x_658) ;  /* 0xffffff9800708947 */ /* 0x000fea000383ffff */
[----:B------:R-:W-:Y:S05]  /*2db50*/  BSYNC B7 ;  /* 0x0000000000077941 */ /* 0x000fea0003800000 */
.L_x_540:
[----:B-1----:R-:W3:Y:S01]  /*2db60*/  LDL.LU R0, [R1+0x5c] ;  /* 0x00005c0001007983 */ /* 0x002ee20000300800 */
[----:B------:R-:W-:Y:S01]  /*2db70*/  BSSY B0, `(.L_x_659) ;  /* 0x000000b000007945 */ /* 0x000fe20003800000 */
[----:B0-2---:R-:W0:Y:S01]  /*2db80*/  S2R R5, SR_CgaCtaId ;  /* 0x0000000000057919 */ /* 0x005e220000008800 */
[----:B---3--:R-:W-:-:S05]  /*2db90*/  VIADD R0, R0, 0x1 ;  /* 0x0000000100007836 */ /* 0x008fca0000000000 */
[----:B------:R-:W-:-:S04]  /*2dba0*/  LEA.HI R2, R0, R0, RZ, 0x1 ;  /* 0x0000000000027211 */ /* 0x000fc800078f08ff */
[----:B------:R-:W-:-:S04]  /*2dbb0*/  LOP3.LUT R3, R2, 0xfffffffe, RZ, 0xc0, !PT ;  /* 0xfffffffe02037812 */ /* 0x000fc800078ec0ff */
[----:B------:R-:W-:Y:S02]  /*2dbc0*/  IADD3 R3, R0, -R3, RZ ;  /* 0x8000000300037210 */ /* 0x000fe40007ffe0ff */
[----:B------:R-:W-:Y:S02]  /*2dbd0*/  MOV R0, 0x400 ;  /* 0x0000040000007802 */ /* 0x000fe40000000f00 */
[----:B------:R-:W-:Y:S02]  /*2dbe0*/  SHF.L.U32 R3, R3, 0x1f, RZ ;  /* 0x0000001f03037819 */ /* 0x000fe400000006ff */
[----:B0-----:R-:W-:-:S04]  /*2dbf0*/  LEA R0, R5, R0, 0x18 ;  /* 0x0000000005007211 */ /* 0x001fc800078ec0ff */
[----:B------:R-:W0:Y:S02]  /*2dc00*/  SYNCS.PHASECHK.TRANS64.TRYWAIT P0, [R0+URZ+0x33420], R3 ;  /* 0x03342003000075a7 */ /* 0x000e24000800017f */
[----:B0-----:R-:W-:Y:S05]  /*2dc10*/  @!P0 BRA `(.L_x_660) ;  /* 0x0000005800588947 */ /* 0x001fea0003800000 */
.L_x_888:
[----:B------:R-:W-:Y:S05]  /*2dc20*/  BSYNC B0 ;  /* 0x0000000000007941 */ /* 0x000fea0003800000 */
.L_x_659:
[----:B------:R-:W-:-:S03]  /*2dc30*/  UMOV UR4, 0xffffffff ;  /* 0xffffffff00047882 */ /* 0x000fc60000000000 */
[----:B------:R-:W-:Y:S05]  /*2dc40*/  BRA.DIV UR4, `(.L_x_661) ;  /* 0x0000005a04607947 */ /* 0x000fea000b800000 */
[----:B------:R-:W1:Y:S02]  /*2dc50*/  S2R R2, SR_TID.X ;  /* 0x0000000000027919 */ /* 0x000e640000002100 */
[----:B-1----:R-:W-:-:S04]  /*2dc60*/  SHF.R.U32.HI R2, RZ, 0x5, R2 ;  /* 0x00000005ff027819 */ /* 0x002fc80000011602 */
[----:B------:R-:W-:-:S05]  /*2dc70*/  LOP3.LUT R2, R2, 0x3, RZ, 0xc0, !PT ;  /* 0x0000000302027812 */ /* 0x000fca00078ec0ff */
[----:B------:R1:W2:Y:S02]  /*2dc80*/  SHFL.IDX PT, R14, R2, RZ, 0x1f ;  /* 0x00001fff020e7589 */ /* 0x0002a400000e0000 */
.L_x_891:
[----:B--2---:R-:W-:-:S13]  /*2dc90*/  ISETP.NE.AND P0, PT, R14, RZ, PT ;  /* 0x000000ff0e00720c */ /* 0x004fda0003f05270 */
[----:B------:R-:W-:Y:S05]  /*2dca0*/  @P0 BRA `(.L_x_328) ;  /* 0x0000000000a80947 */ /* 0x000fea0003800000 */
[----:B------:R-:W-:-:S03]  /*2dcb0*/  UMOV UR4, 0xffffffff ;  /* 0xffffffff00047882 */ /* 0x000fc60000000000 */
[----:B------:R-:W-:Y:S05]  /*2dcc0*/  BRA.DIV UR4, `(.L_x_662) ;  /* 0x0000005a04747947 */ /* 0x000fea000b800000 */
[----:B------:R-:W-:-:S13]  /*2dcd0*/  ELECT P6, URZ, PT ;  /* 0x00000000003f782f */ /* 0x000fda00038c0000 */
.L_x_894:
[----:B------:R-:W-:Y:S05]  /*2dce0*/  @!P6 BRA `(.L_x_328) ;  /* 0x000000000098e947 */ /* 0x000fea0003800000 */
[----:B------:R-:W-:-:S06]  /*2dcf0*/  ULOP3.LUT UR4, UR36, 0x2, URZ, 0xfc, !UPT ;  /* 0x0000000224047892 */ /* 0x000fcc000f8efc3f */
[----:B-1----:R-:W-:-:S05]  /*2dd00*/  IMAD.U32 R2, RZ, RZ, UR4 ;  /* 0x00000004ff027e24 */ /* 0x002fca000f8e00ff */
[----:B------:R-:W-:-:S13]  /*2dd10*/  ISETP.NE.AND P0, PT, R2, 0x3, PT ;  /* 0x000000030200780c */ /* 0x000fda0003f05270 */
[----:B------:R-:W-:Y:S05]  /*2dd20*/  @!P0 BRA `(.L_x_663) ;  /* 0x0000000000048947 */ /* 0x000fea0003800000 */
[----:B------:R-:W-:Y:S01]  /*2dd30*/  BPT.TRAP 0x1 ;  /* 0x000000040000795c */ /* 0x000fe20000300000 */
.L_x_663:
[----:B------:R-:W2:Y:S01]  /*2dd40*/  LDL.LU R7, [R1+0x18] ;  /* 0x0000180001077983 */ /* 0x000ea20000300800 */
[----:B------:R-:W-:Y:S02]  /*2dd50*/  VIADD R2, R0, 0x33440 ;  /* 0x0003344000027836 */ /* 0x000fe40000000000 */
[C---:B0-----:R-:W-:Y:S02]  /*2dd60*/  VIADD R3, R19.reuse, 0x1 ;  /* 0x0000000113037836 */ /* 0x041fe40000000000 */
[----:B------:R-:W-:-:S03]  /*2dd70*/  IMAD R6, R19, 0x8, R2 ;  /* 0x0000000813067824 */ /* 0x000fc600078e0202 */
[----:B------:R-:W-:-:S04]  /*2dd80*/  ISETP.NE.AND P2, PT, R3, 0x2, PT ;  /* 0x000000020300780c */ /* 0x000fc80003f45270 */
[----:B------:R-:W-:Y:S02]  /*2dd90*/  SEL R4, RZ, 0x1, P2 ;  /* 0x00000001ff047807 */ /* 0x000fe40001000000 */
[----:B------:R-:W-:Y:S02]  /*2dda0*/  SEL R3, R3, RZ, P2 ;  /* 0x000000ff03037207 */ /* 0x000fe40001000000 */
[C---:B--2---:R-:W-:Y:S02]  /*2ddb0*/  SHF.L.U32 R5, R7.reuse, 0x1f, RZ ;  /* 0x0000001f07057819 */ /* 0x044fe400000006ff */
[----:B------:R-:W-:Y:S01]  /*2ddc0*/  LOP3.LUT R4, R7, R4, RZ, 0x3c, !PT ;  /* 0x0000000407047212 */ /* 0x000fe200078e3cff */
[----:B------:R-:W-:Y:S01]  /*2ddd0*/  IMAD R7, R3, 0x8, R2 ;  /* 0x0000000803077824 */ /* 0x000fe200078e0202 */
[----:B------:R-:W0:Y:S02]  /*2dde0*/  SYNCS.PHASECHK.TRANS64.TRYWAIT P1, [R6+URZ], R5 ;  /* 0x00000005060075a7 */ /* 0x000e24000802017f */
[----:B------:R-:W-:Y:S01]  /*2ddf0*/  SHF.L.U32 R2, R4, 0x1f, RZ ;  /* 0x0000001f04027819 */ /* 0x000fe200000006ff */
[----:B0-----:R-:W-:Y:S06]  /*2de00*/  @!P1 BRA `(.L_x_664) ;  /* 0x0000005800449947 */ /* 0x001fec0003800000 */
.L_x_895:
[----:B------:R-:W1:Y:S02]  /*2de10*/  SYNCS.PHASECHK.TRANS64.TRYWAIT P1, [R7+URZ], R2 ;  /* 0x00000002070075a7 */ /* 0x000e64000802017f */
[----:B-1----:R-:W-:Y:S05]  /*2de20*/  @!P1 BRA `(.L_x_665) ;  /* 0x0000005800509947 */ /* 0x002fea0003800000 */
.L_x_896:
[----:B------:R-:W-:Y:S05]  /*2de30*/  @!P0 BRA `(.L_x_666) ;  /* 0x0000000000048947 */ /* 0x000fea0003800000 */
[----:B------:R-:W-:Y:S01]  /*2de40*/  BPT.TRAP 0x1 ;  /* 0x000000040000795c */ /* 0x000fe20000300000 */
.L_x_666:
[----:B------:R-:W-:-:S04]  /*2de50*/  LEA R4, R19, R0, 0x3 ;  /* 0x0000000013047211 */ /* 0x000fc800078e18ff */
[----:B------:R-:W2:Y:S02]  /*2de60*/  SYNCS.PHASECHK.TRANS64.TRYWAIT P1, [R4+URZ+0x33460], R5 ;  /* 0x03346005040075a7 */ /* 0x000ea4000802017f */
[----:B--2---:R-:W-:Y:S05]  /*2de70*/  @!P1 BRA `(.L_x_667) ;  /* 0x0000005800509947 */ /* 0x004fea0003800000 */
.L_x_897:
[----:B------:R-:W-:Y:S05]  /*2de80*/  @!P0 BRA `(.L_x_668) ;  /* 0x0000000000048947 */ /* 0x000fea0003800000 */
[----:B------:R-:W-:Y:S01]  /*2de90*/  BPT.TRAP 0x1 ;  /* 0x000000040000795c */ /* 0x000fe20000300000 */
.L_x_668:
[----:B------:R-:W-:-:S04]  /*2dea0*/  IMAD R3, R3, 0x8, R0 ;  /* 0x0000000803037824 */ /* 0x000fc800078e0200 */
[----:B------:R-:W3:Y:S02]  /*2deb0*/  SYNCS.PHASECHK.TRANS64.TRYWAIT P1, [R3+URZ+0x33460], R2 ;  /* 0x03346002030075a7 */ /* 0x000ee4000802017f */
[----:B---3--:R-:W-:Y:S05]  /*2dec0*/  @!P1 BRA `(.L_x_669) ;  /* 0x0000005800509947 */ /* 0x008fea0003800000 */
.L_x_898:
[----:B------:R-:W-:Y:S05]  /*2ded0*/  @!P0 BRA `(.L_x_670) ;  /* 0x0000000000048947 */ /* 0x000fea0003800000 */
[----:B------:R-:W-:Y:S01]  /*2dee0*/  BPT.TRAP 0x1 ;  /* 0x000000040000795c */ /* 0x000fe20000300000 */
.L_x_670:
[----:B------:R-:W4:Y:S02]  /*2def0*/  SYNCS.PHASECHK.TRANS64.TRYWAIT P0, [R4+URZ+0x33480], R5 ;  /* 0x03348005040075a7 */ /* 0x000f24000800017f */
[----:B----4-:R-:W-:Y:S05]  /*2df00*/  @!P0 BRA `(.L_x_671) ;  /* 0x0000005800548947 */ /* 0x010fea0003800000 */
.L_x_672:
[----:B------:R0:W0:Y:S02]  /*2df10*/  SYNCS.PHASECHK.TRANS64.TRYWAIT P0, [R3+URZ+0x33480], R2 ;  /* 0x03348002030075a7 */ /* 0x000024000800017f */
[----:B0-----:R-:W-:Y:S05]  /*2df20*/  @!P0 NANOSLEEP.SYNCS 0x989680 ;  /* 0x009896800000895d */ /* 0x001fea0003900000 */
[----:B------:R-:W0:Y:S02]  /*2df30*/  @!P0 SYNCS.PHASECHK.TRANS64 P0, [R3+URZ+0x33480], R2 ;  /* 0x03348002030085a7 */ /* 0x000e24000800007f */
[----:B0-----:R-:W-:Y:S05]  /*2df40*/  @!P0 BRA `(.L_x_672) ;  /* 0xfffffffc00f08947 */ /* 0x001fea000383ffff */
.L_x_328:
[----:B------:R-:W-:Y:S05]  /*2df50*/  BSYNC B8 ;  /* 0x0000000000087941 */ /* 0x000fea0003800000 */
.L_x_325:
[----:B------:R-:W-:Y:S05]  /*2df60*/  EXIT ;  /* 0x000000000000794d */ /* 0x000fea0003800000 */
.L_x_348:
[----:B-1----:R1:W2:Y:S02]  /*2df70*/  SYNCS.PHASECHK.TRANS64.TRYWAIT P5, [R43+URZ+0x33490], R100 ;  /* 0x033490642b0075a7 */ /* 0x0022a400080a017f */
[----:B--2---:R-:W-:Y:S05]  /*2df80*/  @!P5 NANOSLEEP.SYNCS 0x989680 ;  /* 0x009896800000d95d */ /* 0x004fea0003900000 */
[----:B------:R-:W2:Y:S02]  /*2df90*/  @!P5 SYNCS.PHASECHK.TRANS64 P5, [R43+URZ+0x33490], R100 ;  /* 0x033490642b00d5a7 */ /* 0x000ea400080a007f */
[----:B--2---:R-:W-:Y:S05]  /*2dfa0*/  @!P5 BRA `(.L_x_348) ;  /* 0xfffffffc00f0d947 */ /* 0x004fea000383ffff */
[----:B------:R-:W-:Y:S05]  /*2dfb0*/  BRA `(.L_x_673) ;  /* 0xfffffd5800fc7947 */ /* 0x000fea000383ffff */
.L_x_402:
[----:B--2---:R2:W3:Y:S02]  /*2dfc0*/  SYNCS.PHASECHK.TRANS64.TRYWAIT P5, [R43+URZ+0x33490], R100 ;  /* 0x033490642b0075a7 */ /* 0x0044e400080a017f */
[----:B---3--:R-:W-:Y:S05]  /*2dfd0*/  @!P5 NANOSLEEP.SYNCS 0x989680 ;  /* 0x009896800000d95d */ /* 0x008fea0003900000 */
[----:B------:R-:W3:Y:S02]  /*2dfe0*/  @!P5 SYNCS.PHASECHK.TRANS64 P5, [R43+URZ+0x33490], R100 ;  /* 0x033490642b00d5a7 */ /* 0x000ee400080a007f */
[----:B---3--:R-:W-:Y:S05]  /*2dff0*/  @!P5 BRA `(.L_x_402) ;  /* 0xfffffffc00f0d947 */ /* 0x008fea000383ffff */
[----:B------:R-:W-:Y:S05]  /*2e000*/  BRA `(.L_x_674) ;  /* 0xfffffdb800507947 */ /* 0x000fea000383ffff */
.L_x_427:
[----:B0-----:R0:W1:Y:S02]  /*2e010*/  SYNCS.PHASECHK.TRANS64.TRYWAIT P3, [R43+URZ+0x33490], R100 ;  /* 0x033490642b0075a7 */ /* 0x001064000806017f */
[----:B-1----:R-:W-:Y:S05]  /*2e020*/  @!P3 NANOSLEEP.SYNCS 0x989680 ;  /* 0x009896800000b95d */ /* 0x002fea0003900000 */
[----:B------:R-:W1:Y:S02]  /*2e030*/  @!P3 SYNCS.PHASECHK.TRANS64 P3, [R43+URZ+0x33490], R100 ;  /* 0x033490642b00b5a7 */ /* 0x000e64000806007f */
[----:B-1----:R-:W-:Y:S05]  /*2e040*/  @!P3 BRA `(.L_x_427) ;  /* 0xfffffffc00f0b947 */ /* 0x002fea000383ffff */
[----:B------:R-:W-:Y:S05]  /*2e050*/  BRA `(.L_x_675) ;  /* 0xfffffe1800147947 */ /* 0x000fea000383ffff */
.L_x_433:
[----:B-1----:R1:W2:Y:S02]  /*2e060*/  SYNCS.PHASECHK.TRANS64.TRYWAIT P2, [R43+URZ+0x334b0], R100 ;  /* 0x0334b0642b0075a7 */ /* 0x0022a4000804017f */
[----:B--2---:R-:W-:Y:S05]  /*2e070*/  @!P2 NANOSLEEP.SYNCS 0x989680 ;  /* 0x009896800000a95d */ /* 0x004fea0003900000 */
[----:B------:R-:W2:Y:S02]  /*2e080*/  @!P2 SYNCS.PHASECHK.TRANS64 P2, [R43+URZ+0x334b0], R100 ;  /* 0x0334b0642b00a5a7 */ /* 0x000ea4000804007f */
[----:B--2---:R-:W-:Y:S05]  /*2e090*/  @!P2 BRA `(.L_x_433) ;  /* 0xfffffffc00f0a947 */ /* 0x004fea000383ffff */
[----:B------:R-:W-:Y:S05]  /*2e0a0*/  BRA `(.L_x_676) ;  /* 0xfffffe1c00187947 */ /* 0x000fea000383ffff */
.L_x_443:
[----:B------:R-:W-:Y:S01]  /*2e0b0*/  BSSY B0, `(.L_x_677) ;  /* 0x0000007000007945 */ /* 0x000fe20003800000 */
[----:B------:R-:W-:Y:S02]  /*2e0c0*/  IMAD.MOV.U32 R12, RZ, RZ, RZ ;  /* 0x000000ffff0c7224 */ /* 0x000fe400078e00ff */
[----:B------:R-:W-:Y:S02]  /*2e0d0*/  IMAD.MOV.U32 R11, RZ, RZ, 0x1f ;  /* 0x0000001fff0b7424 */ /* 0x000fe400078e00ff */
[----:B------:R-:W-:-:S07]  /*2e0e0*/  IMAD.MOV.U32 R15, RZ, RZ, -0x1 ;  /* 0xffffffffff0f7424 */ /* 0x000fce00078e00ff */
[----:B-----5:R-:W-:Y:S05]  /*2e0f0*/  WARPSYNC.COLLECTIVE R15, `(.L_x_678) ;  /* 0x000000000f087348 */ /* 0x020fea0003c00000 */
[----:B------:R0:W1:Y:S02]  /*2e100*/  SHFL.IDX P6, R14, R13, R12, R11 ;  /* 0x0000000c0d0e7389 */ /* 0x00006400000c000b */
[----:B01---5:R-:W-:Y:S01]  /*2e110*/  ENDCOLLECTIVE ;  /* 0x000000000000791b */ /* 0x023fe20003800000 */
.L_x_678:
[----:B------:R-:W-:Y:S05]  /*2e120*/  BSYNC B0 ;  /* 0x0000000000007941 */ /* 0x000fea0003800000 */
.L_x_677:
[----:B------:R-:W-:Y:S01]  /*2e130*/  IMAD.MOV.U32 R234, RZ, RZ, R14 ;  /* 0x000000ffffea7224 */ /* 0x000fe200078e000e */
[----:B------:R-:W-:Y:S06]  /*2e140*/  BRA `(.L_x_679) ;  /* 0xfffffe2400f87947 */ /* 0x000fec000383ffff */
.L_x_453:
[----:B------:R-:W-:Y:S01]  /*2e150*/  BSSY B1, `(.L_x_680) ;  /* 0x0000008000017945 */ /* 0x000fe20003800000 */
[----:B------:R-:W-:Y:S01]  /*2e160*/  MOV R13, R26 ;  /* 0x0000001a000d7202 */ /* 0x000fe20000000f00 */
[----:B------:R-:W-:Y:S02]  /*2e170*/  IMAD.MOV.U32 R12, RZ, RZ, RZ ;  /* 0x000000ffff0c7224 */ /* 0x000fe400078e00ff */
[----:B------:R-:W-:Y:S02]  /*2e180*/  IMAD.MOV.U32 R11, RZ, RZ, 0x1e1f ;  /* 0x00001e1fff0b7424 */ /* 0x000fe400078e00ff */
[----:B------:R-:W-:-:S07]  /*2e190*/  IMAD.MOV.U32 R15, RZ, RZ, -0x1 ;  /* 0xffffffffff0f7424 */ /* 0x000fce00078e00ff */
[----:B------:R-:W-:Y:S05]  /*2e1a0*/  WARPSYNC.COLLECTIVE R15, `(.L_x_681) ;  /* 0x000000000f087348 */ /* 0x000fea0003c00000 */
[----:B------:R0:W1:Y:S02]  /*2e1b0*/  SHFL.IDX P6, R14, R13, R12, R11 ;  /* 0x0000000c0d0e7389 */ /* 0x00006400000c000b */
[----:B01----:R-:W-:Y:S01]  /*2e1c0*/  ENDCOLLECTIVE ;  /* 0x000000000000791b */ /* 0x003fe20003800000 */
.L_x_681:
[----:B------:R-:W-:Y:S05]  /*2e1d0*/  BSYNC B1 ;  /* 0x0000000000017941 */ /* 0x000fea0003800000 */
.L_x_680:
[----:B------:R-:W-:Y:S01]  /*2e1e0*/  IMAD.MOV.U32 R13, RZ, RZ, R24 ;  /* 0x000000ffff0d7224 */ /* 0x000fe200078e0018 */
[----:B------:R-:W-:Y:S01]  /*2e1f0*/  MOV R12, RZ ;  /* 0x000000ff000c7202 */ /* 0x000fe20000000f00 */
[----:B------:R-:W-:Y:S02]  /*2e200*/  IMAD.MOV.U32 R11, RZ, RZ, 0x1e1f ;  /* 0x00001e1fff0b7424 */ /* 0x000fe400078e00ff */
[----:B------:R-:W-:Y:S02]  /*2e210*/  IMAD.MOV.U32 R15, RZ, RZ, -0x1 ;  /* 0xffffffffff0f7424 */ /* 0x000fe400078e00ff */
[----:B------:R-:W-:-:S07]  /*2e220*/  IMAD.MOV.U32 R0, RZ, RZ, R14 ;  /* 0x000000ffff007224 */ /* 0x000fce00078e000e */
[----:B------:R-:W-:Y:S05]  /*2e230*/  WARPSYNC.COLLECTIVE R15, `(.L_x_682) ;  /* 0x000000000f087348 */ /* 0x000fea0003c00000 */
[----:B------:R0:W1:Y:S02]  /*2e240*/  SHFL.IDX P6, R14, R13, R12, R11 ;  /* 0x0000000c0d0e7389 */ /* 0x00006400000c000b */
[----:B01----:R-:W-:Y:S01]  /*2e250*/  ENDCOLLECTIVE ;  /* 0x000000000000791b */ /* 0x003fe20003800000 */
.L_x_682:
[----:B------:R-:W-:Y:S02]  /*2e260*/  IMAD.MOV.U32 R13, RZ, RZ, R27 ;  /* 0x000000ffff0d7224 */ /* 0x000fe400078e001b */
[----:B------:R-:W-:-:S07]  /*2e270*/  IMAD.MOV.U32 R25, RZ, RZ, R14 ;  /* 0x000000ffff197224 */ /* 0x000fce00078e000e */
[----:B------:R-:W-:Y:S05]  /*2e280*/  WARPSYNC.COLLECTIVE R15, `(.L_x_683) ;  /* 0x000000000f087348 */ /* 0x000fea0003c00000 */
[----:B------:R0:W1:Y:S02]  /*2e290*/  SHFL.IDX P6, R14, R13, R12, R11 ;  /* 0x0000000c0d0e7389 */ /* 0x00006400000c000b */
[----:B01----:R-:W-:Y:S01]  /*2e2a0*/  ENDCOLLECTIVE ;  /* 0x000000000000791b */ /* 0x003fe20003800000 */
.L_x_683:
[----:B------:R-:W-:Y:S01]  /*2e2b0*/  MOV R13, R146 ;  /* 0x00000092000d7202 */ /* 0x000fe20000000f00 */
[----:B------:R-:W-:-:S07]  /*2e2c0*/  IMAD.MOV.U32 R3, RZ, RZ, R14 ;  /* 0x000000ffff037224 */ /* 0x000fce00078e000e */
[----:B------:R-:W-:Y:S05]  /*2e2d0*/  WARPSYNC.COLLECTIVE R15, `(.L_x_684) ;  /* 0x000000000f087348 */ /* 0x000fea0003c00000 */
[----:B------:R0:W1:Y:S02]  /*2e2e0*/  SHFL.IDX P6, R14, R13, R12, R11 ;  /* 0x0000000c0d0e7389 */ /* 0x00006400000c000b */
[----:B01----:R-:W-:Y:S01]  /*2e2f0*/  ENDCOLLECTIVE ;  /* 0x000000000000791b */ /* 0x003fe20003800000 */
.L_x_684:
[----:B------:R-:W-:Y:S05]  /*2e300*/  BRA `(.L_x_685) ;  /* 0xfffffe2c006c7947 */ /* 0x000fea000383ffff */
.L_x_457:
[----:B0-----:R0:W3:Y:S02]  /*2e310*/  SYNCS.PHASECHK.TRANS64.TRYWAIT P0, [R16+URZ+0x33400], R5 ;  /* 0x03340005100075a7 */ /* 0x0010e4000800017f */
[----:B---3--:R-:W-:Y:S05]  /*2e320*/  @!P0 NANOSLEEP.SYNCS 0x989680 ;  /* 0x009896800000895d */ /* 0x008fea0003900000 */
[----:B------:R-:W3:Y:S02]  /*2e330*/  @!P0 SYNCS.PHASECHK.TRANS64 P0, [R16+URZ+0x33400], R5 ;  /* 0x03340005100085a7 */ /* 0x000ee4000800007f */
[----:B---3--:R-:W-:Y:S05]  /*2e340*/  @!P0 BRA `(.L_x_457) ;  /* 0xfffffffc00f08947 */ /* 0x008fea000383ffff */
[----:B------:R-:W-:Y:S05]  /*2e350*/  BRA `(.L_x_686) ;  /* 0xfffffe3000c07947 */ /* 0x000fea000383ffff */
.L_x_469:
[----:B------:R-:W-:Y:S01]  /*2e360*/  BSSY B1, `(.L_x_687) ;  /* 0x0000008000017945 */ /* 0x000fe20003800000 */
[----:B------:R-:W-:Y:S02]  /*2e370*/  IMAD.MOV.U32 R13, RZ, RZ, R26 ;  /* 0x000000ffff0d7224 */ /* 0x000fe400078e001a */
[----:B------:R-:W-:Y:S02]  /*2e380*/  IMAD.MOV.U32 R12, RZ, RZ, RZ ;  /* 0x000000ffff0c7224 */ /* 0x000fe400078e00ff */
[----:B------:R-:W-:Y:S02]  /*2e390*/  IMAD.MOV.U32 R11, RZ, RZ, 0x1e1f ;  /* 0x00001e1fff0b7424 */ /* 0x000fe400078e00ff */
[----:B------:R-:W-:-:S07]  /*2e3a0*/  IMAD.MOV.U32 R15, RZ, RZ, -0x1 ;  /* 0xffffffffff0f7424 */ /* 0x000fce00078e00ff */
[----:B------:R-:W-:Y:S05]  /*2e3b0*/  WARPSYNC.COLLECTIVE R15, `(.L_x_688) ;  /* 0x000000000f087348 */ /* 0x000fea0003c00000 */
[----:B------:R0:W1:Y:S02]  /*2e3c0*/  SHFL.IDX P6, R14, R13, R12, R11 ;  /* 0x0000000c0d0e7389 */ /* 0x00006400000c000b */
[----:B01----:R-:W-:Y:S01]  /*2e3d0*/  ENDCOLLECTIVE ;  /* 0x000000000000791b */ /* 0x003fe20003800000 */
.L_x_688:
[----:B------:R-:W-:Y:S05]  /*2e3e0*/  BSYNC B1 ;  /* 0x0000000000017941 */ /* 0x000fea0003800000 */
.L_x_687:
[----:B------:R-:W-:Y:S01]  /*2e3f0*/  MOV R13, R24 ;  /* 0x00000018000d7202 */ /* 0x000fe20000000f00 */
[----:B------:R-:W-:Y:S02]  /*2e400*/  IMAD.MOV.U32 R12, RZ, RZ, RZ ;  /* 0x000000ffff0c7224 */ /* 0x000fe400078e00ff */
[----:B------:R-:W-:Y:S02]  /*2e410*/  IMAD.MOV.U32 R11, RZ, RZ, 0x1e1f ;  /* 0x00001e1fff0b7424 */ /* 0x000fe400078e00ff */
[----:B------:R-:W-:Y:S02]  /*2e420*/  IMAD.MOV.U32 R15, RZ, RZ, -0x1 ;  /* 0xffffffffff0f7424 */ /* 0x000fe400078e00ff */
[----:B------:R-:W-:-:S07]  /*2e430*/  IMAD.MOV.U32 R0, RZ, RZ, R14 ;  /* 0x000000ffff007224 */ /* 0x000fce00078e000e */
[----:B------:R-:W-:Y:S05]  /*2e440*/  WARPSYNC.COLLECTIVE R15, `(.L_x_689) ;  /* 0x000000000f087348 */ /* 0x000fea0003c00000 */
[----:B------:R0:W1:Y:S02]  /*2e450*/  SHFL.IDX P6, R14, R13, R12, R11 ;  /* 0x0000000c0d0e7389 */ /* 0x00006400000c000b */
[----:B01----:R-:W-:Y:S01]  /*2e460*/  ENDCOLLECTIVE ;  /* 0x000000000000791b */ /* 0x003fe20003800000 */
.L_x_689:
[----:B------:R-:W-:Y:S02]  /*2e470*/  IMAD.MOV.U32 R13, RZ, RZ, R27 ;  /* 0x000000ffff0d7224 */ /* 0x000fe400078e001b */
[----:B------:R-:W-:-:S07]  /*2e480*/  IMAD.MOV.U32 R3, RZ, RZ, R14 ;  /* 0x000000ffff037224 */ /* 0x000fce00078e000e */
[----:B------:R-:W-:Y:S05]  /*2e490*/  WARPSYNC.COLLECTIVE R15, `(.L_x_690) ;  /* 0x000000000f087348 */ /* 0x000fea0003c00000 */
[----:B------:R0:W1:Y:S02]  /*2e4a0*/  SHFL.IDX P6, R14, R13, R12, R11 ;  /* 0x0000000c0d0e7389 */ /* 0x00006400000c000b */
[----:B01----:R-:W-:Y:S01]  /*2e4b0*/  ENDCOLLECTIVE ;  /* 0x000000000000791b */ /* 0x003fe20003800000 */
.L_x_690:
[----:B------:R-:W-:Y:S01]  /*2e4c0*/  IMAD.MOV.U32 R13, RZ, RZ, R146 ;  /* 0x000000ffff0d7224 */ /* 0x000fe200078e0092 */
[----:B------:R-:W-:-:S07]  /*2e4d0*/  MOV R20, R14 ;  /* 0x0000000e00147202 */ /* 0x000fce0000000f00 */
[----:B------:R-:W-:Y:S05]  /*2e4e0*/  WARPSYNC.COLLECTIVE R15, `(.L_x_691) ;  /* 0x000000000f087348 */ /* 0x000fea0003c00000 */
[----:B------:R0:W1:Y:S02]  /*2e4f0*/  SHFL.IDX P6, R14, R13, R12, R11 ;  /* 0x0000000c0d0e7389 */ /* 0x00006400000c000b */
[----:B01----:R-:W-:Y:S01]  /*2e500*/  ENDCOLLECTIVE ;  /* 0x000000000000791b */ /* 0x003fe20003800000 */
.L_x_691:
[----:B------:R-:W-:Y:S01]  /*2e510*/  IMAD.MOV.U32 R147, RZ, RZ, R14 ;  /* 0x000000ffff937224 */ /* 0x000fe200078e000e */
[----:B------:R-:W-:Y:S06]  /*2e520*/  BRA `(.L_x_692) ;  /* 0xfffffe6000347947 */ /* 0x000fec000383ffff */
.L_x_473:
[----:B-1----:R1:W3:Y:S02]  /*2e530*/  SYNCS.PHASECHK.TRANS64.TRYWAIT P0, [R16+URZ+0x33400], R21 ;  /* 0x03340015100075a7 */ /* 0x0022e4000800017f */
[----:B---3--:R-:W-:Y:S05]  /*2e540*/  @!P0 NANOSLEEP.SYNCS 0x989680 ;  /* 0x009896800000895d */ /* 0x008fea0003900000 */
[----:B------:R-:W3:Y:S02]  /*2e550*/  @!P0 SYNCS.PHASECHK.TRANS64 P0, [R16+URZ+0x33400], R21 ;  /* 0x03340015100085a7 */ /* 0x000ee4000800007f */
[----:B---3--:R-:W-:Y:S05]  /*2e560*/  @!P0 BRA `(.L_x_473) ;  /* 0xfffffffc00f08947 */ /* 0x008fea000383ffff */
[----:B------:R-:W-:Y:S05]  /*2e570*/  BRA `(.L_x_693) ;  /* 0xfffffe6400587947 */ /* 0x000fea000383ffff */
.L_x_481:
[----:B-1----:R1:W3:Y:S02]  /*2e580*/  SYNCS.PHASECHK.TRANS64.TRYWAIT P2, [R0+URZ+0x33430], R3 ;  /* 0x03343003000075a7 */ /* 0x0022e4000804017f */
[----:B---3--:R-:W-:Y:S05]  /*2e590*/  @!P2 NANOSLEEP.SYNCS 0x989680 ;  /* 0x009896800000a95d */ /* 0x008fea0003900000 */
[----:B------:R-:W3:Y:S02]  /*2e5a0*/  @!P2 SYNCS.PHASECHK.TRANS64 P2, [R0+URZ+0x33430], R3 ;  /* 0x033430030000a5a7 */ /* 0x000ee4000804007f */
[----:B---3--:R-:W-:Y:S05]  /*2e5b0*/  @!P2 BRA `(.L_x_481) ;  /* 0xfffffffc00f0a947 */ /* 0x008fea000383ffff */
[----:B------:R-:W-:Y:S05]  /*2e5c0*/  BRA `(.L_x_480) ;  /* 0xfffffe9400c47947 */ /* 0x000fea000383ffff */
.L_x_487:
[----:B-1----:R1:W2:Y:S02]  /*2e5d0*/  SYNCS.PHASECHK.TRANS64.TRYWAIT P2, [R11+URZ+0x33430], R8 ;  /* 0x033430080b0075a7 */ /* 0x0022a4000804017f */
[----:B--2---:R-:W-:Y:S05]  /*2e5e0*/  @!P2 NANOSLEEP.SYNCS 0x989680 ;  /* 0x009896800000a95d */ /* 0x004fea0003900000 */
[----:B------:R-:W2:Y:S02]  /*2e5f0*/  @!P2 SYNCS.PHASECHK.TRANS64 P2, [R11+URZ+0x33430], R8 ;  /* 0x033430080b00a5a7 */ /* 0x000ea4000804007f */
[----:B--2---:R-:W-:Y:S05]  /*2e600*/  @!P2 BRA `(.L_x_487) ;  /* 0xfffffffc00f0a947 */ /* 0x004fea000383ffff */
[----:B------:R-:W-:Y:S05]  /*2e610*/  BRA `(.L_x_486) ;  /* 0xfffffed800b07947 */ /* 0x000fea000383ffff */
.L_x_491:
[----:B-1----:R1:W2:Y:S02]  /*2e620*/  SYNCS.PHASECHK.TRANS64.TRYWAIT P1, [R10+URZ+0x33450], R6 ;  /* 0x033450060a0075a7 */ /* 0x0022a4000802017f */
[----:B--2---:R-:W-:Y:S05]  /*2e630*/  @!P1 NANOSLEEP.SYNCS 0x989680 ;  /* 0x009896800000995d */ /* 0x004fea0003900000 */
[----:B------:R-:W2:Y:S02]  /*2e640*/  @!P1 SYNCS.PHASECHK.TRANS64 P1, [R10+URZ+0x33450], R6 ;  /* 0x033450060a0095a7 */ /* 0x000ea4000802007f */
[----:B--2---:R-:W-:Y:S05]  /*2e650*/  @!P1 BRA `(.L_x_491) ;  /* 0xfffffffc00f09947 */ /* 0x004fea000383ffff */
[----:B------:R-:W-:Y:S05]  /*2e660*/  BRA `(.L_x_488) ;  /* 0xfffffee800ec7947 */ /* 0x000fea000383ffff */
.L_x_497:
[----:B-1----:R1:W2:Y:S02]  /*2e670*/  SYNCS.PHASECHK.TRANS64.TRYWAIT P1, [R8+URZ+0x33450], R3 ;  /* 0x03345003080075a7 */ /* 0x0022a4000802017f */
[----:B--2---:R-:W-:Y:S05]  /*2e680*/  @!P1 NANOSLEEP.SYNCS 0x989680 ;  /* 0x009896800000995d */ /* 0x004fea0003900000 */
[----:B------:R-:W2:Y:S02]  /*2e690*/  @!P1 SYNCS.PHASECHK.TRANS64 P1, [R8+URZ+0x33450], R3 ;  /* 0x03345003080095a7 */ /* 0x000ea4000802007f */
[----:B--2---:R-:W-:Y:S05]  /*2e6a0*/  @!P1 BRA `(.L_x_497) ;  /* 0xfffffffc00f09947 */ /* 0x004fea000383ffff */
[----:B------:R-:W-:Y:S05]  /*2e6b0*/  BRA `(.L_x_496) ;  /* 0xffffff1800407947 */ /* 0x000fea000383ffff */
.L_x_501:
[----:B------:R-:W-:Y:S02]  /*2e6c0*/  SEL R110, R15, R112, P0 ;  /* 0x000000700f6e7207 */ /* 0x000fe40000000000 */
[----:B------:R-:W-:Y:S01]  /*2e6d0*/  SEL R62, R112, R15, P0 ;  /* 0x0000000f703e7207 */ /* 0x000fe20000000000 */
[----:B------:R-:W-:Y:S01]  /*2e6e0*/  IMAD.MOV.U32 R15, RZ, RZ, -0x1 ;  /* 0xffffffffff0f7424 */ /* 0x000fe200078e00ff */
[----:B------:R-:W-:Y:S02]  /*2e6f0*/  SEL R112, R12, R101, P0 ;  /* 0x000000650c707207 */ /* 0x000fe40000000000 */
[----:B------:R-:W-:Y:S01]  /*2e700*/  SEL R67, R101, R12, P0 ;  /* 0x0000000c65437207 */ /* 0x000fe20000000000 */
[----:B-----5:R-:W-:Y:S01]  /*2e710*/  IMAD.MOV.U32 R12, RZ, RZ, R36 ;  /* 0x000000ffff0c7224 */ /* 0x020fe200078e0024 */
[----:B------:R-:W-:Y:S02]  /*2e720*/  SEL R114, R116, R11, P0 ;  /* 0x0000000b74727207 */ /* 0x000fe40000000000 */
[----:B------:R-:W-:Y:S01]  /*2e730*/  SEL R78, R11, R116, P0 ;  /* 0x000000740b4e7207 */ /* 0x000fe20000000000 */
[----:B------:R-:W-:Y:S01]  /*2e740*/  IMAD.MOV.U32 R11, RZ, RZ, 0x1c1f ;  /* 0x00001c1fff0b7424 */ /* 0x000fe200078e00ff */
[----:B------:R-:W-:-:S02]  /*2e750*/  SEL R113, R33, R14, P0 ;  /* 0x0000000e21717207 */ /* 0x000fc40000000000 */
[----:B------:R-:W-:-:S07]  /*2e760*/  SEL R65, R14, R33, P0 ;  /* 0x000000210e417207 */ /* 0x000fce0000000000 */
[----:B0-----:R-:W-:Y:S05]  /*2e770*/  WARPSYNC.COLLECTIVE R15, `(.L_x_694) ;  /* 0x000000000f087348 */ /* 0x001fea0003c00000 */
[----:B------:R1:W2:Y:S02]  /*2e780*/  SHFL.IDX P6, R14, R13, R12, R11 ;  /* 0x0000000c0d0e7389 */ /* 0x0002a400000c000b */
[----:B012---:R-:W-:Y:S01]  /*2e790*/  ENDCOLLECTIVE ;  /* 0x000000000000791b */ /* 0x007fe20003800000 */
.L_x_694:
[----:B------:R-:W-:Y:S02]  /*2e7a0*/  SEL R111, R104, R32, P0 ;  /* 0x00000020686f7207 */ /* 0x000fe40000000000 */
[----:B------:R-:W-:Y:S02]  /*2e7b0*/  SEL R54, R32, R104, P0 ;  /* 0x0000006820367207 */ /* 0x000fe40000000000 */
[----:B------:R-:W-:Y:S02]  /*2e7c0*/  SEL R70, R97, R144, P0 ;  /* 0x0000009061467207 */ /* 0x000fe40000000000 */
[----:B------:R-:W-:Y:S02]  /*2e7d0*/  SEL R32, R144, R97, P0 ;  /* 0x0000006190207207 */ /* 0x000fe40000000000 */
[----:B------:R-:W-:Y:S02]  /*2e7e0*/  LOP3.LUT R75, R36, 0x2, RZ, 0x3c, !PT ;  /* 0x00000002244b7812 */ /* 0x000fe400078e3cff */
[----:B------:R-:W-:-:S02]  /*2e7f0*/  SEL R115, R8, R133, P0 ;  /* 0x0000008508737207 */ /* 0x000fc40000000000 */
[----:B------:R-:W-:Y:S01]  /*2e800*/  SEL R8, R133, R8, P0 ;  /* 0x0000000885087207 */ /* 0x000fe20000000000 */
[----:B------:R-:W-:Y:S01]  /*2e810*/  IMAD.MOV.U32 R13, RZ, RZ, R3 ;  /* 0x000000ffff0d7224 */ /* 0x000fe200078e0003 */
[----:B------:R-:W-:Y:S02]  /*2e820*/  SEL R51, R43, R42, P0 ;  /* 0x0000002a2b337207 */ /* 0x000fe40000000000 */
[----:B------:R-:W-:Y:S02]  /*2e830*/  SEL R133, R127, R56, P0 ;  /* 0x000000387f857207 */ /* 0x000fe40000000000 */
[----:B------:R-:W-:Y:S02]  /*2e840*/  SEL R66, R56, R127, P0 ;  /* 0x0000007f38427207 */ /* 0x000fe40000000000 */
[----:B------:R-:W-:Y:S02]  /*2e850*/  SEL R42, R42, R43, P0 ;  /* 0x0000002b2a2a7207 */ /* 0x000fe40000000000 */
[----:B------:R-:W-:-:S02]  /*2e860*/  SEL R56, R60, R59, P0 ;  /* 0x0000003b3c387207 */ /* 0x000fc40000000000 */
[----:B------:R-:W-:-:S07]  /*2e870*/  MOV R97, R14 ;  /* 0x0000000e00617202 */ /* 0x000fce0000000f00 */
[----:B------:R-:W-:Y:S05]  /*2e880*/  WARPSYNC.COLLECTIVE R15, `(.L_x_695) ;  /* 0x000000000f087348 */ /* 0x000fea0003c00000 */
[----:B------:R0:W1:Y:S02]  /*2e890*/  SHFL.IDX P6, R14, R13, R12, R11 ;  /* 0x0000000c0d0e7389 */ /* 0x00006400000c000b */
[----:B01----:R-:W-:Y:S01]  /*2e8a0*/  ENDCOLLECTIVE ;  /* 0x000000000000791b */ /* 0x003fe20003800000 */
.L_x_695:
[----:B------:R-:W-:Y:S02]  /*2e8b0*/  SEL R43, R59, R60, P0 ;  /* 0x0000003c3b2b7207 */ /* 0x000fe40000000000 */
[----:B------:R-:W-:Y:S02]  /*2e8c0*/  SEL R59, R57, R99, P0 ;  /* 0x00000063393b7207 */ /* 0x000fe40000000000 */
[----:B------:R-:W-:Y:S02]  /*2e8d0*/  SEL R57, R99, R57, P0 ;  /* 0x0000003963397207 */ /* 0x000fe40000000000 */
[----:B------:R-:W-:Y:S02]  /*2e8e0*/  SEL R86, R85, R5, P0 ;  /* 0x0000000555567207 */ /* 0x000fe40000000000 */
[----:B------:R-:W-:Y:S02]  /*2e8f0*/  SEL R84, R4, R137, P0 ;  /* 0x0000008904547207 */ /* 0x000fe40000000000 */
[----:B------:R-:W-:-:S02]  /*2e900*/  SEL R127, R53, R68, P0 ;  /* 0x00000044357f7207 */ /* 0x000fc40000000000 */
[----:B------:R-:W-:Y:S01]  /*2e910*/  SEL R68, R68, R53, P0 ;  /* 0x0000003544447207 */ /* 0x000fe20000000000 */
[----:B------:R-:W-:Y:S01]  /*2e920*/  IMAD.MOV.U32 R13, RZ, RZ, R2 ;  /* 0x000000ffff0d7224 */ /* 0x000fe200078e0002 */
[----:B------:R-:W-:Y:S01]  /*2e930*/  SEL R80, R93, R142, P0 ;  /* 0x0000008e5d507207 */ /* 0x000fe20000000000 */
[----:B------:R-:W-:Y:S01]  /*2e940*/  IMAD.MOV.U32 R12, RZ, RZ, R75 ;  /* 0x000000ffff0c7224 */ /* 0x000fe200078e004b */
[----:B------:R-:W-:Y:S02]  /*2e950*/  SEL R35, R142, R93, P0 ;  /* 0x0000005d8e237207 */ /* 0x000fe40000000000 */
[----:B------:R-:W-:Y:S02]  /*2e960*/  SEL R93, R95, R89, P0 ;  /* 0x000000595f5d7207 */ /* 0x000fe40000000000 */
[----:B------:R-:W-:Y:S02]  /*2e970*/  SEL R53, R89, R95, P0 ;  /* 0x0000005f59357207 */ /* 0x000fe40000000000 */
[----:B------:R-:W-:Y:S01]  /*2e980*/  SEL R5, R5, R85, P0 ;  /* 0x0000005505057207 */ /* 0x000fe20000000000 */
[----:B------:R-:W-:Y:S01]  /*2e990*/  IMAD.MOV.U32 R99, RZ, RZ, R14 ;  /* 0x000000ffff637224 */ /* 0x000fe200078e000e */
[----:B------:R-:W-:-:S07]  /*2e9a0*/  SEL R74, R87, R73, P0 ;  /* 0x00000049574a7207 */ /* 0x000fce0000000000 */
[----:B------:R-:W-:Y:S05]  /*2e9b0*/  WARPSYNC.COLLECTIVE R15, `(.L_x_696) ;  /* 0x000000000f087348 */ /* 0x000fea0003c00000 */
[----:B------:R0:W1:Y:S02]  /*2e9c0*/  SHFL.IDX P6, R14, R13, R12, R11 ;  /* 0x0000000c0d0e7389 */ /* 0x00006400000c000b */
[----:B01----:R-:W-:Y:S01]  /*2e9d0*/  ENDCOLLECTIVE ;  /* 0x000000000000791b */ /* 0x003fe20003800000 */
.L_x_696:
[----:B------:R-:W-:Y:S02]  /*2e9e0*/  SEL R73, R73, R87, P0 ;  /* 0x0000005749497207 */ /* 0x000fe40000000000 */
[----:B------:R-:W-:Y:S02]  /*2e9f0*/  SEL R4, R137, R4, P0 ;  /* 0x0000000489047207 */ /* 0x000fe40000000000 */
[----:B------:R-:W-:Y:S02]  /*2ea00*/  SEL R85, R6, R132, P0 ;  /* 0x0000008406557207 */ /* 0x000fe40000000000 */
[----:B------:R-:W-:Y:S02]  /*2ea10*/  SEL R6, R132, R6, P0 ;  /* 0x0000000684067207 */ /* 0x000fe40000000000 */
[----:B------:R-:W-:Y:S02]  /*2ea20*/  SEL R132, R126, R7, P0 ;  /* 0x000000077e847207 */ /* 0x000fe40000000000 */
[----:B------:R-:W-:-:S02]  /*2ea30*/  SEL R106, R45, R109, P0 ;  /* 0x0000006d2d6a7207 */ /* 0x000fc40000000000 */
[----:B------:R-:W-:Y:S02]  /*2ea40*/  SEL R26, R109, R45, P0 ;  /* 0x0000002d6d1a7207 */ /* 0x000fe40000000000 */
[----:B------:R-:W-:Y:S02]  /*2ea50*/  MOV R13, R0 ;  /* 0x00000000000d7202 */ /* 0x000fe40000000f00 */
        /* <DEDUP_REMOVED lines=9> */
.L_x_697:
        /* <DEDUP_REMOVED lines=19> */
.L_x_698:
        /* <DEDUP_REMOVED lines=8> */
[----:B------:R-:W-:Y:S02]  /*2eca0*/  SEL R30, R145, R44, P0 ;  /* 0x0000002c911e7207 */ /* 0x000fe40000000000 */
        /* <DEDUP_REMOVED lines=9> */
.L_x_699:
        /* <DEDUP_REMOVED lines=18> */
.L_x_700:
        /* <DEDUP_REMOVED lines=18> */
.L_x_701:
[----:B------:R-:W-:Y:S02]  /*2ef80*/  SEL R4, R148, R99, P0 ;  /* 0x0000006394047207 */ /* 0x000fe40000000000 */
[----:B------:R-:W-:Y:S02]  /*2ef90*/  SEL R5, R89, R101, P0 ;  /* 0x0000006559057207 */ /* 0x000fe40000000000 */
[----:B------:R-:W-:Y:S01]  /*2efa0*/  MOV R13, R132 ;  /* 0x00000084000d7202 */ /* 0x000fe20000000f00 */
[----:B------:R-:W-:Y:S02]  /*2efb0*/  IMAD.MOV.U32 R12, RZ, RZ, R36 ;  /* 0x000000ffff0c7224 */ /* 0x000fe400078e0024 */
[----:B------:R-:W-:-:S07]  /*2efc0*/  IMAD.MOV.U32 R103, RZ, RZ, R14 ;  /* 0x000000ffff677224 */ /* 0x000fce00078e000e */
[----:B------:R-:W-:Y:S05]  /*2efd0*/  WARPSYNC.COLLECTIVE R15, `(.L_x_702) ;  /* 0x000000000f087348 */ /* 0x000fea0003c00000 */
[----:B------:R0:W1:Y:S02]  /*2efe0*/  SHFL.IDX P6, R14, R13, R12, R11 ;  /* 0x0000000c0d0e7389 */ /* 0x00006400000c000b */
[----:B01----:R-:W-:Y:S01]  /*2eff0*/  ENDCOLLECTIVE ;  /* 0x000000000000791b */ /* 0x003fe20003800000 */
.L_x_702:
[----:B------:R-:W-:Y:S02]  /*2f000*/  IMAD.MOV.U32 R13, RZ, RZ, R85 ;  /* 0x000000ffff0d7224 */ /* 0x000fe400078e0055 */
[----:B------:R-:W-:-:S07]  /*2f010*/  IMAD.MOV.U32 R84, RZ, RZ, R14 ;  /* 0x000000ffff547224 */ /* 0x000fce00078e000e */
[----:B------:R-:W-:Y:S05]  /*2f020*/  WARPSYNC.COLLECTIVE R15, `(.L_x_703) ;  /* 0x000000000f087348 */ /* 0x000fea0003c00000 */
[----:B------:R0:W1:Y:S02]  /*2f030*/  SHFL.IDX P6, R14, R13, R12, R11 ;  /* 0x0000000c0d0e7389 */ /* 0x00006400000c000b */
[----:B01----:R-:W-:Y:S01]  /*2f040*/  ENDCOLLECTIVE ;  /* 0x000000000000791b */ /* 0x003fe20003800000 */
.L_x_703:
[----:B------:R-:W-:Y:S01]  /*2f050*/  IMAD.MOV.U32 R13, RZ, RZ, R7 ;  /* 0x000000ffff0d7224 */ /* 0x000fe200078e0007 */
[----:B------:R-:W-:Y:S02]  /*2f060*/  MOV R12, R75 ;  /* 0x0000004b000c7202 */ /* 0x000fe40000000f00 */
[----:B------:R-:W-:Y:S01]  /*2f070*/  SEL R7, R87, R103, P0 ;  /* 0x0000006757077207 */ /* 0x000fe20000000000 */
[----:B------:R-:W-:-:S07]  /*2f080*/  IMAD.MOV.U32 R86, RZ, RZ, R14 ;  /* 0x000000ffff567224 */ /* 0x000fce00078e000e */
[----:B------:R-:W-:Y:S05]  /*2f090*/  WARPSYNC.COLLECTIVE R15, `(.L_x_704) ;  /* 0x000000000f087348 */ /* 0x000fea0003c00000 */
[----:B------:R0:W1:Y:S02]  /*2f0a0*/  SHFL.IDX P6, R14, R13, R12, R11 ;  /* 0x0000000c0d0e7389 */ /* 0x00006400000c000b */
[----:B01----:R-:W-:Y:S01]  /*2f0b0*/  ENDCOLLECTIVE ;  /* 0x000000000000791b */ /* 0x003fe20003800000 */
.L_x_704:
[----:B------:R-:W-:Y:S01]  /*2f0c0*/  IMAD.MOV.U32 R13, RZ, RZ, R6 ;  /* 0x000000ffff0d7224 */ /* 0x000fe200078e0006 */
[----:B------:R-:W-:Y:S01]  /*2f0d0*/  SEL R6, R101, R89, P0 ;  /* 0x0000005965067207 */ /* 0x000fe20000000000 */
[----:B------:R-:W-:-:S07]  /*2f0e0*/  IMAD.MOV.U32 R134, RZ, RZ, R14 ;  /* 0x000000ffff867224 */ /* 0x000fce00078e000e */
[----:B------:R-:W-:Y:S05]  /*2f0f0*/  WARPSYNC.COLLECTIVE R15, `(.L_x_705) ;  /* 0x000000000f087348 */ /* 0x000fea0003c00000 */
[----:B------:R0:W1:Y:S02]  /*2f100*/  SHFL.IDX P6, R14, R13, R12, R11 ;  /* 0x0000000c0d0e7389 */ /* 0x00006400000c000b */
[----:B01----:R-:W-:Y:S01]  /*2f110*/  ENDCOLLECTIVE ;  /* 0x000000000000791b */ /* 0x003fe20003800000 */
.L_x_705:
[----:B------:R-:W-:Y:S02]  /*2f120*/  IMAD.MOV.U32 R13, RZ, RZ, R126 ;  /* 0x000000ffff0d7224 */ /* 0x000fe400078e007e */
[----:B------:R-:W-:Y:S02]  /*2f130*/  IMAD.MOV.U32 R12, RZ, RZ, R36 ;  /* 0x000000ffff0c7224 */ /* 0x000fe400078e0024 */
[----:B------:R-:W-:-:S07]  /*2f140*/  IMAD.MOV.U32 R136, RZ, RZ, R14 ;  /* 0x000000ffff887224 */ /* 0x000fce00078e000e */
[----:B------:R-:W-:Y:S05]  /*2f150*/  WARPSYNC.COLLECTIVE R15, `(.L_x_706) ;  /* 0x000000000f087348 */ /* 0x000fea0003c00000 */
[----:B------:R0:W1:Y:S02]  /*2f160*/  SHFL.IDX P6, R14, R13, R12, R11 ;  /* 0x0000000c0d0e7389 */ /* 0x00006400000c000b */
[----:B01----:R-:W-:Y:S01]  /*2f170*/  ENDCOLLECTIVE ;  /* 0x000000000000791b */ /* 0x003fe20003800000 */
.L_x_706:
[----:B------:R-:W-:Y:S02]  /*2f180*/  SEL R85, R86, R136, P0 ;  /* 0x0000008856557207 */ /* 0x000fe40000000000 */
[----:B------:R-:W-:Y:S01]  /*2f190*/  SEL R86, R136, R86, P0 ;  /* 0x0000005688567207 */ /* 0x000fe20000000000 */
[----:B------:R-:W-:Y:S01]  /*2f1a0*/  IMAD.MOV.U32 R13, RZ, RZ, R115 ;  /* 0x000000ffff0d7224 */ /* 0x000fe200078e0073 */
[----:B------:R-:W-:-:S07]  /*2f1b0*/  MOV R88, R14 ;  /* 0x0000000e00587202 */ /* 0x000fce0000000f00 */
[----:B------:R-:W-:Y:S05]  /*2f1c0*/  WARPSYNC.COLLECTIVE R15, `(.L_x_707) ;  /* 0x000000000f087348 */ /* 0x000fea0003c00000 */
[----:B------:R0:W1:Y:S02]  /*2f1d0*/  SHFL.IDX P6, R14, R13, R12, R11 ;  /* 0x0000000c0d0e7389 */ /* 0x00006400000c000b */
[----:B01----:R-:W-:Y:S01]  /*2f1e0*/  ENDCOLLECTIVE ;  /* 0x000000000000791b */ /* 0x003fe20003800000 */
.L_x_707:
[----:B------:R-:W-:Y:S01]  /*2f1f0*/  IMAD.MOV.U32 R13, RZ, RZ, R9 ;  /* 0x000000ffff0d7224 */ /* 0x000fe200078e0009 */
[----:B------:R-:W-:Y:S01]  /*2f200*/  SEL R9, R84, R134, P0 ;  /* 0x0000008654097207 */ /* 0x000fe20000000000 */
[----:B------:R-:W-:Y:S01]  /*2f210*/  IMAD.MOV.U32 R12, RZ, RZ, R75 ;  /* 0x000000ffff0c7224 */ /* 0x000fe200078e004b */
[----:B------:R-:W-:Y:S01]  /*2f220*/  SEL R84, R134, R84, P0 ;  /* 0x0000005486547207 */ /* 0x000fe20000000000 */
[----:B------:R-:W-:-:S07]  /*2f230*/  IMAD.MOV.U32 R96, RZ, RZ, R14 ;  /* 0x000000ffff607224 */ /* 0x000fce00078e000e */
[----:B------:R-:W-:Y:S05]  /*2f240*/  WARPSYNC.COLLECTIVE R15, `(.L_x_708) ;  /* 0x000000000f087348 */ /* 0x000fea0003c00000 */
[----:B------:R0:W1:Y:S02]  /*2f250*/  SHFL.IDX P6, R14, R13, R12, R11 ;  /* 0x0000000c0d0e7389 */ /* 0x00006400000c000b */
[----:B01----:R-:W-:Y:S01]  /*2f260*/  ENDCOLLECTIVE ;  /* 0x000000000000791b */ /* 0x003fe20003800000 */
.L_x_708:
[----:B------:R-:W-:Y:S02]  /*2f270*/  MOV R13, R8 ;  /* 0x00000008000d7202 */ /* 0x000fe40000000f00 */
[----:B------:R-:W-:Y:S01]  /*2f280*/  SEL R8, R103, R87, P0 ;  /* 0x0000005767087207 */ /* 0x000fe20000000000 */
[----:B------:R-:W-:-:S07]  /*2f290*/  IMAD.MOV.U32 R137, RZ, RZ, R14 ;  /* 0x000000ffff897224 */ /* 0x000fce00078e000e */
[----:B------:R-:W-:Y:S05]  /*2f2a0*/  WARPSYNC.COLLECTIVE R15, `(.L_x_709) ;  /* 0x000000000f087348 */ /* 0x000fea0003c00000 */
[----:B------:R0:W1:Y:S02]  /*2f2b0*/  SHFL.IDX P6, R14, R13, R12, R11 ;  /* 0x0000000c0d0e7389 */ /* 0x00006400000c000b */
[----:B01----:R-:W-:Y:S01]  /*2f2c0*/  ENDCOLLECTIVE ;  /* 0x000000000000791b */ /* 0x003fe20003800000 */
.L_x_709:
[----:B------:R-:W-:Y:S02]  /*2f2d0*/  SEL R87, R88, R137, P0 ;  /* 0x0000008958577207 */ /* 0x000fe40000000000 */
[----:B------:R-:W-:Y:S01]  /*2f2e0*/  SEL R88, R137, R88, P0 ;  /* 0x0000005889587207 */ /* 0x000fe20000000000 */
[----:B------:R-:W-:Y:S02]  /*2f2f0*/  IMAD.MOV.U32 R13, RZ, RZ, R133 ;  /* 0x000000ffff0d7224 */ /* 0x000fe400078e0085 */
[----:B------:R-:W-:Y:S02]  /*2f300*/  IMAD.MOV.U32 R12, RZ, RZ, R36 ;  /* 0x000000ffff0c7224 */ /* 0x000fe400078e0024 */
[----:B------:R-:W-:-:S07]  /*2f310*/  IMAD.MOV.U32 R138, RZ, RZ, R14 ;  /* 0x000000ffff8a7224 */ /* 0x000fce00078e000e */
[----:B------:R-:W-:Y:S05]  /*2f320*/  WARPSYNC.COLLECTIVE R15, `(.L_x_710) ;  /* 0x000000000f087348 */ /* 0x000fea0003c00000 */
[----:B------:R0:W1:Y:S02]  /*2f330*/  SHFL.IDX P6, R14, R13, R12, R11 ;  /* 0x0000000c0d0e7389 */ /* 0x00006400000c000b */
[----:B01----:R-:W-:Y:S01]  /*2f340*/  ENDCOLLECTIVE ;  /* 0x000000000000791b */ /* 0x003fe20003800000 */
.L_x_710:
[----:B------:R-:W-:Y:S02]  /*2f350*/  SEL R89, R96, R138, P0 ;  /* 0x0000008a60597207 */ /* 0x000fe40000000000 */
[----:B------:R-:W-:Y:S01]  /*2f360*/  SEL R96, R138, R96, P0 ;  /* 0x000000608a607207 */ /* 0x000fe20000000000 */
[----:B------:R-:W-:Y:S02]  /*2f370*/  IMAD.MOV.U32 R13, RZ, RZ, R125 ;  /* 0x000000ffff0d7224 */ /* 0x000fe400078e007d */
[----:B------:R-:W-:-:S07]  /*2f380*/  IMAD.MOV.U32 R98, RZ, RZ, R14 ;  /* 0x000000ffff627224 */ /* 0x000fce00078e000e */
[----:B------:R-:W-:Y:S05]  /*2f390*/  WARPSYNC.COLLECTIVE R15, `(.L_x_711) ;  /* 0x000000000f087348 */ /* 0x000fea0003c00000 */
[----:B------:R0:W1:Y:S02]  /*2f3a0*/  SHFL.IDX P6, R14, R13, R12, R11 ;  /* 0x0000000c0d0e7389 */ /* 0x00006400000c000b */
[----:B01----:R-:W-:Y:S01]  /*2f3b0*/  ENDCOLLECTIVE ;  /* 0x000000000000791b */ /* 0x003fe20003800000 */
.L_x_711:
[----:B------:R-:W-:Y:S02]  /*2f3c0*/  IMAD.MOV.U32 R13, RZ, RZ, R66 ;  /* 0x000000ffff0d7224 */ /* 0x000fe400078e0042 */
[----:B------:R-:W-:Y:S01]  /*2f3d0*/  IMAD.MOV.U32 R12, RZ, RZ, R75 ;  /* 0x000000ffff0c7224 */ /* 0x000fe200078e004b */
[----:B------:R-:W-:-:S07]  /*2f3e0*/  MOV R100, R14 ;  /* 0x0000000e00647202 */ /* 0x000fce0000000f00 */
[----:B------:R-:W-:Y:S05]  /*2f3f0*/  WARPSYNC.COLLECTIVE R15, `(.L_x_712) ;  /* 0x000000000f087348 */ /* 0x000fea0003c00000 */
[----:B------:R0:W1:Y:S02]  /*2f400*/  SHFL.IDX P6, R14, R13, R12, R11 ;  /* 0x0000000c0d0e7389 */ /* 0x00006400000c000b */
[----:B01----:R-:W-:Y:S01]  /*2f410*/  ENDCOLLECTIVE ;  /* 0x000000000000791b */ /* 0x003fe20003800000 */
.L_x_712:
[----:B------:R-:W-:Y:S02]  /*2f420*/  IMAD.MOV.U32 R13, RZ, RZ, R63 ;  /* 0x000000ffff0d7224 */ /* 0x000fe400078e003f */
[----:B------:R-:W-:-:S07]  /*2f430*/  IMAD.MOV.U32 R66, RZ, RZ, R14 ;  /* 0x000000ffff427224 */ /* 0x000fce00078e000e */
[----:B------:R-:W-:Y:S05]  /*2f440*/  WARPSYNC.COLLECTIVE R15, `(.L_x_713) ;  /* 0x000000000f087348 */ /* 0x000fea0003c00000 */
[----:B------:R0:W1:Y:S02]  /*2f450*/  SHFL.IDX P6, R14, R13, R12, R11 ;  /* 0x0000000c0d0e7389 */ /* 0x00006400000c000b */
[----:B01----:R-:W-:Y:S01]  /*2f460*/  ENDCOLLECTIVE ;  /* 0x000000000000791b */ /* 0x003fe20003800000 */
.L_x_713:
        /* <DEDUP_REMOVED lines=8> */
.L_x_714:
[----:B------:R-:W-:Y:S02]  /*2f4f0*/  SEL R99, R100, R63, P0 ;  /* 0x0000003f64637207 */ /* 0x000fe40000000000 */
[----:B------:R-:W-:Y:S01]  /*2f500*/  SEL R100, R63, R100, P0 ;  /* 0x000000643f647207 */ /* 0x000fe20000000000 */
[----:B------:R-:W-:Y:S02]  /*2f510*/  IMAD.MOV.U32 R13, RZ, RZ, R127 ;  /* 0x000000ffff0d7224 */ /* 0x000fe400078e007f */
[----:B------:R-:W-:-:S07]  /*2f520*/  IMAD.MOV.U32 R102, RZ, RZ, R14 ;  /* 0x000000ffff667224 */ /* 0x000fce00078e000e */
[----:B------:R-:W-:Y:S05]  /*2f530*/  WARPSYNC.COLLECTIVE R15, `(.L_x_715) ;  /* 0x000000000f087348 */ /* 0x000fea0003c00000 */
[----:B------:R0:W1:Y:S02]  /*2f540*/  SHFL.IDX P6, R14, R13, R12, R11 ;  /* 0x0000000c0d0e7389 */ /* 0x00006400000c000b */
[----:B01----:R-:W-:Y:S01]  /*2f550*/  ENDCOLLECTIVE ;  /* 0x000000000000791b */ /* 0x003fe20003800000 */
.L_x_715:
[----:B------:R-:W-:Y:S01]  /*2f560*/  IMAD.MOV.U32 R13, RZ, RZ, R79 ;  /* 0x000000ffff0d7224 */ /* 0x000fe200078e004f */
[----:B------:R-:W-:Y:S01]  /*2f570*/  MOV R12, R75 ;  /* 0x0000004b000c7202 */ /* 0x000fe20000000f00 */
[----:B------:R-:W-:-:S07]  /*2f580*/  IMAD.MOV.U32 R104, RZ, RZ, R14 ;  /* 0x000000ffff687224 */ /* 0x000fce00078e000e */
[----:B------:R-:W-:Y:S05]  /*2f590*/  WARPSYNC.COLLECTIVE R15, `(.L_x_716) ;  /* 0x000000000f087348 */ /* 0x000fea0003c00000 */
[----:B------:R0:W1:Y:S02]  /*2f5a0*/  SHFL.IDX P6, R14, R13, R12, R11 ;  /* 0x0000000c0d0e7389 */ /* 0x00006400000c000b */
[----:B01----:R-:W-:Y:S01]  /*2f5b0*/  ENDCOLLECTIVE ;  /* 0x000000000000791b */ /* 0x003fe20003800000 */
.L_x_716:
[----:B------:R-:W-:Y:S02]  /*2f5c0*/  IMAD.MOV.U32 R13, RZ, RZ, R68 ;  /* 0x000000ffff0d7224 */ /* 0x000fe400078e0044 */
[----:B------:R-:W-:-:S07]  /*2f5d0*/  IMAD.MOV.U32 R79, RZ, RZ, R14 ;  /* 0x000000ffff4f7224 */ /* 0x000fce00078e000e */
[----:B------:R-:W-:Y:S05]  /*2f5e0*/  WARPSYNC.COLLECTIVE R15, `(.L_x_717) ;  /* 0x000000000f087348 */ /* 0x000fea0003c00000 */
[----:B------:R0:W1:Y:S02]  /*2f5f0*/  SHFL.IDX P6, R14, R13, R12, R11 ;  /* 0x0000000c0d0e7389 */ /* 0x00006400000c000b */
[----:B01----:R-:W-:Y:S01]  /*2f600*/  ENDCOLLECTIVE ;  /* 0x000000000000791b */ /* 0x003fe20003800000 */
.L_x_717:
[----:B------:R-:W-:Y:S02]  /*2f610*/  SEL R101, R102, R79, P0 ;  /* 0x0000004f66657207 */ /* 0x000fe40000000000 */
[----:B------:R-:W-:Y:S01]  /*2f620*/  SEL R102, R79, R102, P0 ;  /* 0x000000664f667207 */ /* 0x000fe20000000000 */
[----:B------:R-:W-:Y:S02]  /*2f630*/  IMAD.MOV.U32 R13, RZ, RZ, R27 ;  /* 0x000000ffff0d7224 */ /* 0x000fe400078e001b */
[----:B------:R-:W-:Y:S02]  /*2f640*/  IMAD.MOV.U32 R12, RZ, RZ, R36 ;  /* 0x000000ffff0c7224 */ /* 0x000fe400078e0024 */
[----:B------:R-:W-:-:S05]  /*2f650*/  IMAD.MOV.U32 R11, RZ, RZ, R14 ;  /* 0x000000ffff0b7224 */ /* 0x000fca00078e000e */
[----:B------:R-:W-:Y:S02]  /*2f660*/  SEL R103, R104, R11, P0 ;  /* 0x0000000b68677207 */ /* 0x000fe40000000000 */
[----:B------:R-:W-:Y:S02]  /*2f670*/  SEL R104, R11, R104, P0 ;  /* 0x000000680b687207 */ /* 0x000fe40000000000 */
[----:B------:R-:W-:-:S07]  /*2f680*/  MOV R11, 0x1c1f ;  /* 0x00001c1f000b7802 */ /* 0x000fce0000000f00 */
[----:B------:R-:W-:Y:S05]  /*2f690*/  WARPSYNC.COLLECTIVE R15, `(.L_x_718) ;  /* 0x000000000f087348 */ /* 0x000fea0003c00000 */
[----:B------:R0:W1:Y:S02]  /*2f6a0*/  SHFL.IDX P6, R14, R13, R12, R11 ;  /* 0x0000000c0d0e7389 */ /* 0x00006400000c000b */
[----:B01----:R-:W-:Y:S01]  /*2f6b0*/  ENDCOLLECTIVE ;  /* 0x000000000000791b */ /* 0x003fe20003800000 */
.L_x_718:
[----:B------:R-:W-:Y:S02]  /*2f6c0*/  IMAD.MOV.U32 R13, RZ, RZ, R24 ;  /* 0x000000ffff0d7224 */ /* 0x000fe400078e0018 */
[----:B------:R-:W-:-:S07]  /*2f6d0*/  IMAD.MOV.U32 R27, RZ, RZ, R14 ;  /* 0x000000ffff1b7224 */ /* 0x000fce00078e000e */
[----:B------:R-:W-:Y:S05]  /*2f6e0*/  WARPSYNC.COLLECTIVE R15, `(.L_x_719) ;  /* 0x000000000f087348 */ /* 0x000fea0003c00000 */
[----:B------:R0:W1:Y:S02]  /*2f6f0*/  SHFL.IDX P6, R14, R13, R12, R11 ;  /* 0x0000000c0d0e7389 */ /* 0x00006400000c000b */
[----:B01----:R-:W-:Y:S01]  /*2f700*/  ENDCOLLECTIVE ;  /* 0x000000000000791b */ /* 0x003fe20003800000 */
.L_x_719:
[----:B------:R-:W-:Y:S02]  /*2f710*/  IMAD.MOV.U32 R13, RZ, RZ, R20 ;  /* 0x000000ffff0d7224 */ /* 0x000fe400078e0014 */
[----:B------:R-:W-:Y:S02]  /*2f720*/  IMAD.MOV.U32 R12, RZ, RZ, R75 ;  /* 0x000000ffff0c7224 */ /* 0x000fe400078e004b */
[----:B------:R-:W-:-:S07]  /*2f730*/  IMAD.MOV.U32 R24, RZ, RZ, R14 ;  /* 0x000000ffff187224 */ /* 0x000fce00078e000e */
[----:B------:R-:W-:Y:S05]  /*2f740*/  WARPSYNC.COLLECTIVE R15, `(.L_x_720) ;  /* 0x000000000f087348 */ /* 0x000fea0003c00000 */
[----:B------:R0:W1:Y:S02]  /*2f750*/  SHFL.IDX P6, R14, R13, R12, R11 ;  /* 0x0000000c0d0e7389 */ /* 0x00006400000c000b */
[----:B01----:R-:W-:Y:S01]  /*2f760*/  ENDCOLLECTIVE ;  /* 0x000000000000791b */ /* 0x003fe20003800000 */
.L_x_720:
[----:B------:R-:W-:Y:S01]  /*2f770*/  IMAD.MOV.U32 R13, RZ, RZ, R10 ;  /* 0x000000ffff0d7224 */ /* 0x000fe200078e000a */
[----:B------:R-:W-:-:S07]  /*2f780*/  MOV R20, R14 ;  /* 0x0000000e00147202 */ /* 0x000fce0000000f00 */
[----:B------:R-:W-:Y:S05]  /*2f790*/  WARPSYNC.COLLECTIVE R15, `(.L_x_721) ;  /* 0x000000000f087348 */ /* 0x000fea0003c00000 */
[----:B------:R0:W1:Y:S02]  /*2f7a0*/  SHFL.IDX P6, R14, R13, R12, R11 ;  /* 0x0000000c0d0e7389 */ /* 0x00006400000c000b */
[----:B01----:R-:W-:Y:S01]  /*2f7b0*/  ENDCOLLECTIVE ;  /* 0x000000000000791b */ /* 0x003fe20003800000 */
.L_x_721:
        /* <DEDUP_REMOVED lines=8> */
.L_x_722:
[----:B------:R-:W-:Y:S01]  /*2f840*/  MOV R13, R105 ;  /* 0x00000069000d7202 */ /* 0x000fe20000000f00 */
[----:B------:R-:W-:-:S07]  /*2f850*/  IMAD.MOV.U32 R132, RZ, RZ, R14 ;  /* 0x000000ffff847224 */ /* 0x000fce00078e000e */
[----:B------:R-:W-:Y:S05]  /*2f860*/  WARPSYNC.COLLECTIVE R15, `(.L_x_723) ;  /* 0x000000000f087348 */ /* 0x000fea0003c00000 */
[----:B------:R0:W1:Y:S02]  /*2f870*/  SHFL.IDX P6, R14, R13, R12, R11 ;  /* 0x0000000c0d0e7389 */ /* 0x00006400000c000b */
[----:B01----:R-:W-:Y:S01]  /*2f880*/  ENDCOLLECTIVE ;  /* 0x000000000000791b */ /* 0x003fe20003800000 */
.L_x_723:
[----:B------:R-:W-:Y:S02]  /*2f890*/  IMAD.MOV.U32 R13, RZ, RZ, R25 ;  /* 0x000000ffff0d7224 */ /* 0x000fe400078e0019 */
[----:B------:R-:W-:Y:S02]  /*2f8a0*/  IMAD.MOV.U32 R12, RZ, RZ, R75 ;  /* 0x000000ffff0c7224 */ /* 0x000fe400078e004b */
[----:B------:R-:W-:-:S07]  /*2f8b0*/  IMAD.MOV.U32 R118, RZ, RZ, R14 ;  /* 0x000000ffff767224 */ /* 0x000fce00078e000e */
[----:B------:R-:W-:Y:S05]  /*2f8c0*/  WARPSYNC.COLLECTIVE R15, `(.L_x_724) ;  /* 0x000000000f087348 */ /* 0x000fea0003c00000 */
[----:B------:R0:W1:Y:S02]  /*2f8d0*/  SHFL.IDX P6, R14, R13, R12, R11 ;  /* 0x0000000c0d0e7389 */ /* 0x00006400000c000b */
[----:B01----:R-:W-:Y:S01]  /*2f8e0*/  ENDCOLLECTIVE ;  /* 0x000000000000791b */ /* 0x003fe20003800000 */
.L_x_724:
[----:B------:R-:W-:Y:S01]  /*2f8f0*/  IMAD.MOV.U32 R13, RZ, RZ, R21 ;  /* 0x000000ffff0d7224 */ /* 0x000fe200078e0015 */
[----:B------:R-:W-:Y:S02]  /*2f900*/  SEL R21, R24, R68, P0 ;  /* 0x0000004418157207 */ /* 0x000fe40000000000 */
[----:B------:R-:W-:Y:S01]  /*2f910*/  SEL R24, R68, R24, P0 ;  /* 0x0000001844187207 */ /* 0x000fe20000000000 */
[----:B------:R-:W-:-:S07]  /*2f920*/  IMAD.MOV.U32 R139, RZ, RZ, R14 ;  /* 0x000000ffff8b7224 */ /* 0x000fce00078e000e */
[----:B------:R-:W-:Y:S05]  /*2f930*/  WARPSYNC.COLLECTIVE R15, `(.L_x_725) ;  /* 0x000000000f087348 */ /* 0x000fea0003c00000 */
[----:B------:R0:W1:Y:S02]  /*2f940*/  SHFL.IDX P6, R14, R13, R12, R11 ;  /* 0x0000000c0d0e7389 */ /* 0x00006400000c000b */
[----:B01----:R-:W-:Y:S01]  /*2f950*/  ENDCOLLECTIVE ;  /* 0x000000000000791b */ /* 0x003fe20003800000 */
.L_x_725:
[----:B------:R-:W-:Y:S01]  /*2f960*/  SEL R25, R132, R139, P0 ;  /* 0x0000008b84197207 */ /* 0x000fe20000000000 */
[----:B------:R-:W-:Y:S02]  /*2f970*/  IMAD.MOV.U32 R13, RZ, RZ, R109 ;  /* 0x000000ffff0d7224 */ /* 0x000fe400078e006d */
[----:B------:R-:W-:Y:S01]  /*2f980*/  IMAD.MOV.U32 R12, RZ, RZ, R36 ;  /* 0x000000ffff0c7224 */ /* 0x000fe200078e0024 */
[----:B------:R-:W-:-:S07]  /*2f990*/  MOV R140, R14 ;  /* 0x0000000e008c7202 */ /* 0x000fce0000000f00 */
[----:B------:R-:W-:Y:S05]  /*2f9a0*/  WARPSYNC.COLLECTIVE R15, `(.L_x_726) ;  /* 0x000000000f087348 */ /* 0x000fea0003c00000 */
[----:B------:R0:W1:Y:S02]  /*2f9b0*/  SHFL.IDX P6, R14, R13, R12, R11 ;  /* 0x0000000c0d0e7389 */ /* 0x00006400000c000b */
[----:B01----:R-:W-:Y:S01]  /*2f9c0*/  ENDCOLLECTIVE ;  /* 0x000000000000791b */ /* 0x003fe20003800000 */
.L_x_726:
[----:B------:R-:W-:Y:S01]  /*2f9d0*/  SEL R27, R118, R140, P0 ;  /* 0x0000008c761b7207 */ /* 0x000fe20000000000 */
[----:B------:R-:W-:Y:S02]  /*2f9e0*/  IMAD.MOV.U32 R13, RZ, RZ, R106 ;  /* 0x000000ffff0d7224 */ /* 0x000fe400078e006a */
[----:B------:R-:W-:-:S07]  /*2f9f0*/  IMAD.MOV.U32 R105, RZ, RZ, R14 ;  /* 0x000000ffff697224 */ /* 0x000fce00078e000e */
[----:B------:R-:W-:Y:S05]  /*2fa00*/  WARPSYNC.COLLECTIVE R15, `(.L_x_727) ;  /* 0x000000000f087348 */ /* 0x000fea0003c00000 */
[----:B------:R0:W1:Y:S02]  /*2fa10*/  SHFL.IDX P6, R14, R13, R12, R11 ;  /* 0x0000000c0d0e7389 */ /* 0x00006400000c000b */
[----:B01----:R-:W-:Y:S01]  /*2fa20*/  ENDCOLLECTIVE ;  /* 0x000000000000791b */ /* 0x003fe20003800000 */
.L_x_727:
[----:B------:R-:W-:Y:S01]  /*2fa30*/  MOV R13, R28 ;  /* 0x0000001c000d7202 */ /* 0x000fe20000000f00 */
[----:B------:R-:W-:Y:S01]  /*2fa40*/  IMAD.MOV.U32 R12, RZ, RZ, R75 ;  /* 0x000000ffff0c7224 */ /* 0x000fe200078e004b */
[----:B------:R-:W-:Y:S01]  /*2fa50*/  SEL R28, R140, R118, P0 ;  /* 0x000000768c1c7207 */ /* 0x000fe20000000000 */
[----:B------:R-:W-:-:S07]  /*2fa60*/  IMAD.MOV.U32 R107, RZ, RZ, R14 ;  /* 0x000000ffff6b7224 */ /* 0x000fce00078e000e */
[----:B------:R-:W-:Y:S05]  /*2fa70*/  WARPSYNC.COLLECTIVE R15, `(.L_x_728) ;  /* 0x000000000f087348 */ /* 0x000fea0003c00000 */
[----:B------:R0:W1:Y:S02]  /*2fa80*/  SHFL.IDX P6, R14, R13, R12, R11 ;  /* 0x0000000c0d0e7389 */ /* 0x00006400000c000b */
[----:B01----:R-:W-:Y:S01]  /*2fa90*/  ENDCOLLECTIVE ;  /* 0x000000000000791b */ /* 0x003fe20003800000 */
.L_x_728:
[----:B------:R-:W-:Y:S01]  /*2faa0*/  IMAD.MOV.U32 R13, RZ, RZ, R26 ;  /* 0x000000ffff0d7224 */ /* 0x000fe200078e001a */
[----:B------:R-:W-:Y:S01]  /*2fab0*/  SEL R26, R139, R132, P0 ;  /* 0x000000848b1a7207 */ /* 0x000fe20000000000 */
[----:B------:R-:W-:-:S07]  /*2fac0*/  IMAD.MOV.U32 R141, RZ, RZ, R14 ;  /* 0x000000ffff8d7224 */ /* 0x000fce00078e000e */
[----:B------:R-:W-:Y:S05]  /*2fad0*/  WARPSYNC.COLLECTIVE R15, `(.L_x_729) ;  /* 0x000000000f087348 */ /* 0x000fea0003c00000 */
[----:B------:R0:W1:Y:S02]  /*2fae0*/  SHFL.IDX P6, R14, R13, R12, R11 ;  /* 0x0000000c0d0e7389 */ /* 0x00006400000c000b */
[----:B01----:R-:W-:Y:S01]  /*2faf0*/  ENDCOLLECTIVE ;  /* 0x000000000000791b */ /* 0x003fe20003800000 */
.L_x_729:
[----:B------:R-:W-:Y:S01]  /*2fb00*/  IMAD.MOV.U32 R13, RZ, RZ, R111 ;  /* 0x000000ffff0d7224 */ /* 0x000fe200078e006f */
[----:B------:R-:W-:Y:S01]  /*2fb10*/  MOV R12, R36 ;  /* 0x00000024000c7202 */ /* 0x000fe20000000f00 */
[----:B------:R-:W-:-:S07]  /*2fb20*/  IMAD.MOV.U32 R142, RZ, RZ, R14 ;  /* 0x000000ffff8e7224 */ /* 0x000fce00078e000e */
[----:B------:R-:W-:Y:S05]  /*2fb30*/  WARPSYNC.COLLECTIVE R15, `(.L_x_730) ;  /* 0x000000000f087348 */ /* 0x000fea0003c00000 */
[----:B------:R0:W1:Y:S02]  /*2fb40*/  SHFL.IDX P6, R14, R13, R12, R11 ;  /* 0x0000000c0d0e7389 */ /* 0x00006400000c000b */
[----:B01----:R-:W-:Y:S01]  /*2fb50*/  ENDCOLLECTIVE ;  /* 0x000000000000791b */ /* 0x003fe20003800000 */
.L_x_730:
[----:B------:R-:W-:Y:S02]  /*2fb60*/  SEL R106, R107, R142, P0 ;  /* 0x0000008e6b6a7207 */ /* 0x000fe40000000000 */
[----:B------:R-:W-:Y:S01]  /*2fb70*/  SEL R107, R142, R107, P0 ;  /* 0x0000006b8e6b7207 */ /* 0x000fe20000000000 */
[----:B------:R-:W-:Y:S02]  /*2fb80*/  IMAD.MOV.U32 R13, RZ, RZ, R108 ;  /* 0x000000ffff0d7224 */ /* 0x000fe400078e006c */
[----:B------:R-:W-:-:S07]  /*2fb90*/  IMAD.MOV.U32 R109, RZ, RZ, R14 ;  /* 0x000000ffff6d7224 */ /* 0x000fce00078e000e */
[----:B------:R-:W-:Y:S05]  /*2fba0*/  WARPSYNC.COLLECTIVE R15, `(.L_x_731) ;  /* 0x000000000f087348 */ /* 0x000fea0003c00000 */
[----:B------:R0:W1:Y:S02]  /*2fbb0*/  SHFL.IDX P6, R14, R13, R12, R11 ;  /* 0x0000000c0d0e7389 */ /* 0x00006400000c000b */
[----:B01----:R-:W-:Y:S01]  /*2fbc0*/  ENDCOLLECTIVE ;  /* 0x000000000000791b */ /* 0x003fe20003800000 */
.L_x_731:
[----:B------:R-:W-:Y:S01]  /*2fbd0*/  IMAD.MOV.U32 R13, RZ, RZ, R54 ;  /* 0x000000ffff0d7224 */ /* 0x000fe200078e0036 */
[----:B------:R-:W-:Y:S01]  /*2fbe0*/  MOV R12, R75 ;  /* 0x0000004b000c7202 */ /* 0x000fe20000000f00 */
[----:B------:R-:W-:-:S07]  /*2fbf0*/  IMAD.MOV.U32 R116, RZ, RZ, R14 ;  /* 0x000000ffff747224 */ /* 0x000fce00078e000e */
[----:B------:R-:W-:Y:S05]  /*2fc00*/  WARPSYNC.COLLECTIVE R15, `(.L_x_732) ;  /* 0x000000000f087348 */ /* 0x000fea0003c00000 */
[----:B------:R0:W1:Y:S02]  /*2fc10*/  SHFL.IDX P6, R14, R13, R12, R11 ;  /* 0x0000000c0d0e7389 */ /* 0x00006400000c000b */
[----:B01----:R-:W-:Y:S01]  /*2fc20*/  ENDCOLLECTIVE ;  /* 0x000000000000791b */ /* 0x003fe20003800000 */
.L_x_732:
[----:B------:R-:W-:Y:S01]  /*2fc30*/  IMAD.MOV.U32 R13, RZ, RZ, R29 ;  /* 0x000000ffff0d7224 */ /* 0x000fe200078e001d */
[----:B------:R-:W-:Y:S02]  /*2fc40*/  SEL R29, R105, R141, P0 ;  /* 0x0000008d691d7207 */ /* 0x000fe40000000000 */
[----:B------:R-:W-:Y:S01]  /*2fc50*/  SEL R105, R141, R105, P0 ;  /* 0x000000698d697207 */ /* 0x000fe20000000000 */
[----:B------:R-:W-:-:S07]  /*2fc60*/  IMAD.MOV.U32 R54, RZ, RZ, R14 ;  /* 0x000000ffff367224 */ /* 0x000fce00078e000e */
[----:B------:R-:W-:Y:S05]  /*2fc70*/  WARPSYNC.COLLECTIVE R15, `(.L_x_733) ;  /* 0x000000000f087348 */ /* 0x000fea0003c00000 */
[----:B------:R0:W1:Y:S02]  /*2fc80*/  SHFL.IDX P6, R14, R13, R12, R11 ;  /* 0x0000000c0d0e7389 */ /* 0x00006400000c000b */
[----:B01----:R-:W-:Y:S01]  /*2fc90*/  ENDCOLLECTIVE ;  /* 0x000000000000791b */ /* 0x003fe20003800000 */
.L_x_733:
[----:B------:R-:W-:Y:S02]  /*2fca0*/  SEL R108, R109, R54, P0 ;  /* 0x000000366d6c7207 */ /* 0x000fe40000000000 */
[----:B------:R-:W-:Y:S01]  /*2fcb0*/  SEL R109, R54, R109, P0 ;  /* 0x0000006d366d7207 */ /* 0x000fe20000000000 */
[----:B------:R-:W-:Y:S01]  /*2fcc0*/  IMAD.MOV.U32 R13, RZ, RZ, R113 ;  /* 0x000000ffff0d7224 */ /* 0x000fe200078e0071 */
[----:B------:R-:W-:Y:S01]  /*2fcd0*/  MOV R12, R36 ;  /* 0x00000024000c7202 */ /* 0x000fe20000000f00 */
[----:B------:R-:W-:-:S07]  /*2fce0*/  IMAD.MOV.U32 R111, RZ, RZ, R14 ;  /* 0x000000ffff6f7224 */ /* 0x000fce00078e000e */
[----:B------:R-:W-:Y:S05]  /*2fcf0*/  WARPSYNC.COLLECTIVE R15, `(.L_x_734) ;  /* 0x000000000f087348 */ /* 0x000fea0003c00000 */
[----:B------:R0:W1:Y:S02]  /*2fd00*/  SHFL.IDX P6, R14, R13, R12, R11 ;  /* 0x0000000c0d0e7389 */ /* 0x00006400000c000b */
[----:B01----:R-:W-:Y:S01]  /*2fd10*/  ENDCOLLECTIVE ;  /* 0x000000000000791b */ /* 0x003fe20003800000 */
.L_x_734:
[----:B------:R-:W-:Y:S01]  /*2fd20*/  IMAD.MOV.U32 R13, RZ, RZ, R110 ;  /* 0x000000ffff0d7224 */ /* 0x000fe200078e006e */
[----:B------:R-:W-:Y:S02]  /*2fd30*/  SEL R110, R116, R111, P0 ;  /* 0x0000006f746e7207 */ /* 0x000fe40000000000 */
[----:B------:R-:W-:Y:S01]  /*2fd40*/  SEL R111, R111, R116, P0 ;  /* 0x000000746f6f7207 */ /* 0x000fe20000000000 */
[----:B------:R-:W-:-:S07]  /*2fd50*/  IMAD.MOV.U32 R113, RZ, RZ, R14 ;  /* 0x000000ffff717224 */ /* 0x000fce00078e000e */
[----:B------:R-:W-:Y:S05]  /*2fd60*/  WARPSYNC.COLLECTIVE R15, `(.L_x_735) ;  /* 0x000000000f087348 */ /* 0x000fea0003c00000 */
[----:B------:R0:W1:Y:S02]  /*2fd70*/  SHFL.IDX P6, R14, R13, R12, R11 ;  /* 0x0000000c0d0e7389 */ /* 0x00006400000c000b */
[----:B01----:R-:W-:Y:S01]  /*2fd80*/  ENDCOLLECTIVE ;  /* 0x000000000000791b */ /* 0x003fe20003800000 */
.L_x_735:
[----:B------:R-:W-:Y:S01]  /*2fd90*/  IMAD.MOV.U32 R13, RZ, RZ, R65 ;  /* 0x000000ffff0d7224 */ /* 0x000fe200078e0041 */
[----:B------:R-:W-:Y:S01]  /*2fda0*/  MOV R12, R75 ;  /* 0x0000004b000c7202 */ /* 0x000fe20000000f00 */
[----:B------:R-:W-:-:S07]  /*2fdb0*/  IMAD.MOV.U32 R115, RZ, RZ, R14 ;  /* 0x000000ffff737224 */ /* 0x000fce00078e000e */
[----:B------:R-:W-:Y:S05]  /*2fdc0*/  WARPSYNC.COLLECTIVE R15, `(.L_x_736) ;  /* 0x000000000f087348 */ /* 0x000fea0003c00000 */
[----:B------:R0:W1:Y:S02]  /*2fdd0*/  SHFL.IDX P6, R14, R13, R12, R11 ;  /* 0x0000000c0d0e7389 */ /* 0x00006400000c000b */
[----:B01----:R-:W-:Y:S01]  /*2fde0*/  ENDCOLLECTIVE ;  /* 0x000000000000791b */ /* 0x003fe20003800000 */
.L_x_736:
[----:B------:R-:W-:Y:S02]  /*2fdf0*/  IMAD.MOV.U32 R13, RZ, RZ, R62 ;  /* 0x000000ffff0d7224 */ /* 0x000fe400078e003e */
[----:B------:R-:W-:-:S07]  /*2fe00*/  IMAD.MOV.U32 R65, RZ, RZ, R14 ;  /* 0x000000ffff417224 */ /* 0x000fce00078e000e */
[----:B------:R-:W-:Y:S05]  /*2fe10*/  WARPSYNC.COLLECTIVE R15, `(.L_x_737) ;  /* 0x000000000f087348 */ /* 0x000fea0003c00000 */
[----:B------:R0:W1:Y:S02]  /*2fe20*/  SHFL.IDX P6, R14, R13, R12, R11 ;  /* 0x0000000c0d0e7389 */ /* 0x00006400000c000b */
[----:B01----:R-:W-:Y:S01]  /*2fe30*/  ENDCOLLECTIVE ;  /* 0x000000000000791b */ /* 0x003fe20003800000 */
.L_x_737:
[----:B------:R-:W-:Y:S01]  /*2fe40*/  IMAD.MOV.U32 R13, RZ, RZ, R114 ;  /* 0x000000ffff0d7224 */ /* 0x000fe200078e0072 */
[----:B------:R-:W-:Y:S01]  /*2fe50*/  MOV R12, R36 ;  /* 0x00000024000c7202 */ /* 0x000fe20000000f00 */
[----:B------:R-:W-:-:S07]  /*2fe60*/  IMAD.MOV.U32 R62, RZ, RZ, R14 ;  /* 0x000000ffff3e7224 */ /* 0x000fce00078e000e */
[----:B------:R-:W-:Y:S05]  /*2fe70*/  WARPSYNC.COLLECTIVE R15, `(.L_x_738) ;  /* 0x000000000f087348 */ /* 0x000fea0003c00000 */
[----:B------:R0:W1:Y:S02]  /*2fe80*/  SHFL.IDX P6, R14, R13, R12, R11 ;  /* 0x0000000c0d0e7389 */ /* 0x00006400000c000b */
[----:B01----:R-:W-:Y:S01]  /*2fe90*/  ENDCOLLECTIVE ;  /* 0x000000000000791b */ /* 0x003fe20003800000 */
.L_x_738:
[----:B------:R-:W-:Y:S02]  /*2fea0*/  SEL R114, R115, R62, P0 ;  /* 0x0000003e73727207 */ /* 0x000fe40000000000 */
[----:B------:R-:W-:Y:S01]  /*2feb0*/  SEL R115, R62, R115, P0 ;  /* 0x000000733e737207 */ /* 0x000fe20000000000 */
[----:B------:R-:W-:Y:S01]  /*2fec0*/  IMAD.MOV.U32 R13, RZ, RZ, R112 ;  /* 0x000000ffff0d7224 */ /* 0x000fe200078e0070 */
[----:B------:R-:W-:Y:S02]  /*2fed0*/  SEL R112, R113, R65, P0 ;  /* 0x0000004171707207 */ /* 0x000fe40000000000 */
[----:B------:R-:W-:Y:S01]  /*2fee0*/  SEL R113, R65, R113, P0 ;  /* 0x0000007141717207 */ /* 0x000fe20000000000 */
[----:B------:R-:W-:-:S07]  /*2fef0*/  IMAD.MOV.U32 R117, RZ, RZ, R14 ;  /* 0x000000ffff757224 */ /* 0x000fce00078e000e */
[----:B------:R-:W-:Y:S05]  /*2ff00*/  WARPSYNC.COLLECTIVE R15, `(.L_x_739) ;  /* 0x000000000f087348 */ /* 0x000fea0003c00000 */
[----:B------:R0:W1:Y:S02]  /*2ff10*/  SHFL.IDX P6, R14, R13, R12, R11 ;  /* 0x0000000c0d0e7389 */ /* 0x00006400000c000b */
[----:B01----:R-:W-:Y:S01]  /*2ff20*/  ENDCOLLECTIVE ;  /* 0x000000000000791b */ /* 0x003fe20003800000 */
.L_x_739:
[----:B------:R-:W-:Y:S01]  /*2ff30*/  IMAD.MOV.U32 R13, RZ, RZ, R78 ;  /* 0x000000ffff0d7224 */ /* 0x000fe200078e004e */
[----:B------:R-:W-:Y:S01]  /*2ff40*/  MOV R12, R75 ;  /* 0x0000004b000c7202 */ /* 0x000fe20000000f00 */
[----:B------:R-:W-:-:S07]  /*2ff50*/  IMAD.MOV.U32 R119, RZ, RZ, R14 ;  /* 0x000000ffff777224 */ /* 0x000fce00078e000e */
[----:B------:R-:W-:Y:S05]  /*2ff60*/  WARPSYNC.COLLECTIVE R15, `(.L_x_740) ;  /* 0x000000000f087348 */ /* 0x000fea0003c00000 */
[----:B------:R0:W1:Y:S02]  /*2ff70*/  SHFL.IDX P6, R14, R13, R12, R11 ;  /* 0x0000000c0d0e7389 */ /* 0x00006400000c000b */
[----:B01----:R-:W-:Y:S01]  /*2ff80*/  ENDCOLLECTIVE ;  /* 0x000000000000791b */ /* 0x003fe20003800000 */
.L_x_740:
[----:B------:R-:W-:Y:S02]  /*2ff90*/  IMAD.MOV.U32 R13, RZ, RZ, R67 ;  /* 0x000000ffff0d7224 */ /* 0x000fe400078e0043 */
[----:B------:R-:W-:-:S07]  /*2ffa0*/  IMAD.MOV.U32 R78, RZ, RZ, R14 ;  /* 0x000000ffff4e7224 */ /* 0x000fce00078e000e */
[----:B------:R-:W-:Y:S05]  /*2ffb0*/  WARPSYNC.COLLECTIVE R15, `(.L_x_741) ;  /* 0x000000000f087348 */ /* 0x000fea0003c00000 */
[----:B------:R0:W1:Y:S02]  /*2ffc0*/  SHFL.IDX P6, R14, R13, R12, R11 ;  /* 0x0000000c0d0e7389 */ /* 0x00006400000c000b */
[----:B01----:R-:W-:Y:S01]  /*2ffd0*/  ENDCOLLECTIVE ;  /* 0x000000000000791b */ /* 0x003fe20003800000 */
.L_x_741:
[----:B------:R-:W-:Y:S02]  /*2ffe0*/  SEL R116, R117, R78, P0 ;  /* 0x0000004e75747207 */ /* 0x000fe40000000000 */
[----:B------:R-:W-:Y:S01]  /*2fff0*/  SEL R117, R78, R117, P0 ;  /* 0x000000754e757207 */ /* 0x000fe20000000000 */
[----:B------:R-:W-:Y:S02]  /*30000*/  IMAD.MOV.U32 R13, RZ, RZ, R44 ;  /* 0x000000ffff0d7224 */ /* 0x000fe400078e002c */
[----:B------:R-:W-:-:S05]  /*30010*/  IMAD.MOV.U32 R12, RZ, RZ, R14 ;  /* 0x000000ffff0c7224 */ /* 0x000fca00078e000e */
[----:B------:R-:W-:Y:S02]  /*30020*/  SEL R118, R119, R12, P0 ;  /* 0x0000000c77767207 */ /* 0x000fe40000000000 */
[----:B------:R-:W-:Y:S02]  /*30030*/  SEL R119, R12, R119, P0 ;  /* 0x000000770c777207 */ /* 0x000fe40000000000 */
[----:B------:R-:W-:-:S07]  /*30040*/  MOV R12, R36 ;  /* 0x00000024000c7202 */ /* 0x000fce0000000f00 */
[----:B------:R-:W-:Y:S05]  /*30050*/  WARPSYNC.COLLECTIVE R15, `(.L_x_742) ;  /* 0x000000000f087348 */ /* 0x000fea0003c00000 */
[----:B------:R0:W1:Y:S02]  /*30060*/  SHFL.IDX P6, R14, R13, R12, R11 ;  /* 0x0000000c0d0e7389 */ /* 0x00006400000c000b */
[----:B01----:R-:W-:Y:S01]  /*30070*/  ENDCOLLECTIVE ;  /* 0x000000000000791b */ /* 0x003fe20003800000 */
.L_x_742:
[----:B------:R-:W-:Y:S02]  /*30080*/  IMAD.MOV.U32 R13, RZ, RZ, R33 ;  /* 0x000000ffff0d7224 */ /* 0x000fe400078e0021 */
[----:B------:R-:W-:-:S07]  /*30090*/  IMAD.MOV.U32 R130, RZ, RZ, R14 ;  /* 0x000000ffff827224 */ /* 0x000fce00078e000e */
[----:B------:R-:W-:Y:S05]  /*300a0*/  WARPSYNC.COLLECTIVE R15, `(.L_x_743) ;  /* 0x000000000f087348 */ /* 0x000fea0003c00000 */
[----:B------:R0:W1:Y:S02]  /*300b0*/  SHFL.IDX P6, R14, R13, R12, R11 ;  /* 0x0000000c0d0e7389 */ /* 0x00006400000c000b */
[----:B01----:R-:W-:Y:S01]  /*300c0*/  ENDCOLLECTIVE ;  /* 0x000000000000791b */ /* 0x003fe20003800000 */
.L_x_743:
[----:B------:R-:W-:Y:S01]  /*300d0*/  IMAD.MOV.U32 R13, RZ, RZ, R31 ;  /* 0x000000ffff0d7224 */ /* 0x000fe200078e001f */
[----:B------:R-:W-:Y:S01]  /*300e0*/  MOV R12, R75 ;  /* 0x0000004b000c7202 */ /* 0x000fe20000000f00 */
[----:B------:R-:W-:-:S07]  /*300f0*/  IMAD.MOV.U32 R33, RZ, RZ, R14 ;  /* 0x000000ffff217224 */ /* 0x000fce00078e000e */
[----:B------:R-:W-:Y:S05]  /*30100*/  WARPSYNC.COLLECTIVE R15, `(.L_x_744) ;  /* 0x000000000f087348 */ /* 0x000fea0003c00000 */
[----:B------:R0:W1:Y:S02]  /*30110*/  SHFL.IDX P6, R14, R13, R12, R11 ;  /* 0x0000000c0d0e7389 */ /* 0x00006400000c000b */
[----:B01----:R-:W-:Y:S01]  /*30120*/  ENDCOLLECTIVE ;  /* 0x000000000000791b */ /* 0x003fe20003800000 */
.L_x_744:
[----:B------:R-:W-:Y:S02]  /*30130*/  IMAD.MOV.U32 R13, RZ, RZ, R30 ;  /* 0x000000ffff0d7224 */ /* 0x000fe400078e001e */
[----:B------:R-:W-:-:S07]  /*30140*/  IMAD.MOV.U32 R31, RZ, RZ, R14 ;  /* 0x000000ffff1f7224 */ /* 0x000fce00078e000e */
[----:B------:R-:W-:Y:S05]  /*30150*/  WARPSYNC.COLLECTIVE R15, `(.L_x_745) ;  /* 0x000000000f087348 */ /* 0x000fea0003c00000 */
[----:B------:R0:W1:Y:S02]  /*30160*/  SHFL.IDX P6, R14, R13, R12, R11 ;  /* 0x0000000c0d0e7389 */ /* 0x00006400000c000b */
[----:B01----:R-:W-:Y:S01]  /*30170*/  ENDCOLLECTIVE ;  /* 0x000000000000791b */ /* 0x003fe20003800000 */
.L_x_745:
        /* <DEDUP_REMOVED lines=8> */
.L_x_746:
[----:B------:R-:W-:Y:S02]  /*30200*/  IMAD.MOV.U32 R13, RZ, RZ, R70 ;  /* 0x000000ffff0d7224 */ /* 0x000fe400078e0046 */
[----:B------:R-:W-:-:S07]  /*30210*/  IMAD.MOV.U32 R125, RZ, RZ, R14 ;  /* 0x000000ffff7d7224 */ /* 0x000fce00078e000e */
[----:B------:R-:W-:Y:S05]  /*30220*/  WARPSYNC.COLLECTIVE R15, `(.L_x_747) ;  /* 0x000000000f087348 */ /* 0x000fea0003c00000 */
[----:B------:R0:W1:Y:S02]  /*30230*/  SHFL.IDX P6, R14, R13, R12, R11 ;  /* 0x0000000c0d0e7389 */ /* 0x00006400000c000b */
[----:B01----:R-:W-:Y:S01]  /*30240*/  ENDCOLLECTIVE ;  /* 0x000000000000791b */ /* 0x003fe20003800000 */
.L_x_747:
[----:B------:R-:W-:Y:S01]  /*30250*/  IMAD.MOV.U32 R13, RZ, RZ, R34 ;  /* 0x000000ffff0d7224 */ /* 0x000fe200078e0022 */
[----:B------:R-:W-:Y:S01]  /*30260*/  MOV R12, R75 ;  /* 0x0000004b000c7202 */ /* 0x000fe20000000f00 */
[----:B------:R-:W-:-:S07]  /*30270*/  IMAD.MOV.U32 R127, RZ, RZ, R14 ;  /* 0x000000ffff7f7224 */ /* 0x000fce00078e000e */
[----:B------:R-:W-:Y:S05]  /*30280*/  WARPSYNC.COLLECTIVE R15, `(.L_x_748) ;  /* 0x000000000f087348 */ /* 0x000fea0003c00000 */
[----:B------:R0:W1:Y:S02]  /*30290*/  SHFL.IDX P6, R14, R13, R12, R11 ;  /* 0x0000000c0d0e7389 */ /* 0x00006400000c000b */
[----:B01----:R-:W-:Y:S01]  /*302a0*/  ENDCOLLECTIVE ;  /* 0x000000000000791b */ /* 0x003fe20003800000 */
.L_x_748:
[----:B------:R-:W-:Y:S01]  /*302b0*/  IMAD.MOV.U32 R13, RZ, RZ, R32 ;  /* 0x000000ffff0d7224 */ /* 0x000fe200078e0020 */
[----:B------:R-:W-:Y:S02]  /*302c0*/  SEL R32, R33, R67, P0 ;  /* 0x0000004321207207 */ /* 0x000fe40000000000 */
[----:B------:R-:W-:Y:S01]  /*302d0*/  SEL R33, R67, R33, P0 ;  /* 0x0000002143217207 */ /* 0x000fe20000000000 */
[----:B------:R-:W-:-:S07]  /*302e0*/  IMAD.MOV.U32 R143, RZ, RZ, R14 ;  /* 0x000000ffff8f7224 */ /* 0x000fce00078e000e */
[----:B------:R-:W-:Y:S05]  /*302f0*/  WARPSYNC.COLLECTIVE R15, `(.L_x_749) ;  /* 0x000000000f087348 */ /* 0x000fea0003c00000 */
[----:B------:R0:W1:Y:S02]  /*30300*/  SHFL.IDX P6, R14, R13, R12, R11 ;  /* 0x0000000c0d0e7389 */ /* 0x00006400000c000b */
[----:B01----:R-:W-:Y:S01]  /*30310*/  ENDCOLLECTIVE ;  /* 0x000000000000791b */ /* 0x003fe20003800000 */
.L_x_749:
[----:B------:R-:W-:Y:S01]  /*30320*/  SEL R34, R125, R143, P0 ;  /* 0x0000008f7d227207 */ /* 0x000fe20000000000 */
[----:B------:R-:W-:Y:S01]  /*30330*/  IMAD.MOV.U32 R13, RZ, RZ, R83 ;  /* 0x000000ffff0d7224 */ /* 0x000fe200078e0053 */
[----:B------:R-:W-:Y:S01]  /*30340*/  MOV R12, R36 ;  /* 0x00000024000c7202 */ /* 0x000fe20000000f00 */
[----:B------:R-:W-:-:S07]  /*30350*/  IMAD.MOV.U32 R144, RZ, RZ, R14 ;  /* 0x000000ffff907224 */ /* 0x000fce00078e000e */
[----:B------:R-:W-:Y:S05]  /*30360*/  WARPSYNC.COLLECTIVE R15, `(.L_x_750) ;  /* 0x000000000f087348 */ /* 0x000fea0003c00000 */
[----:B------:R0:W1:Y:S02]  /*30370*/  SHFL.IDX P6, R14, R13, R12, R11 ;  /* 0x0000000c0d0e7389 */ /* 0x00006400000c000b */
[----:B01----:R-:W-:Y:S01]  /*30380*/  ENDCOLLECTIVE ;  /* 0x000000000000791b */ /* 0x003fe20003800000 */
.L_x_750:
[----:B------:R-:W-:Y:S02]  /*30390*/  IMAD.MOV.U32 R13, RZ, RZ, R80 ;  /* 0x000000ffff0d7224 */ /* 0x000fe400078e0050 */
[----:B------:R-:W-:-:S07]  /*303a0*/  IMAD.MOV.U32 R83, RZ, RZ, R14 ;  /* 0x000000ffff537224 */ /* 0x000fce00078e000e */
[----:B------:R-:W-:Y:S05]  /*303b0*/  WARPSYNC.COLLECTIVE R15, `(.L_x_751) ;  /* 0x000000000f087348 */ /* 0x000fea0003c00000 */
[----:B------:R0:W1:Y:S02]  /*303c0*/  SHFL.IDX P6, R14, R13, R12, R11 ;  /* 0x0000000c0d0e7389 */ /* 0x00006400000c000b */
[----:B01----:R-:W-:Y:S01]  /*303d0*/  ENDCOLLECTIVE ;  /* 0x000000000000791b */ /* 0x003fe20003800000 */
.L_x_751:
[----:B------:R-:W-:Y:S01]  /*303e0*/  IMAD.MOV.U32 R13, RZ, RZ, R48 ;  /* 0x000000ffff0d7224 */ /* 0x000fe200078e0030 */
[----:B------:R-:W-:Y:S01]  /*303f0*/  MOV R12, R75 ;  /* 0x0000004b000c7202 */ /* 0x000fe20000000f00 */
[----:B------:R-:W-:-:S07]  /*30400*/  IMAD.MOV.U32 R123, RZ, RZ, R14 ;  /* 0x000000ffff7b7224 */ /* 0x000fce00078e000e */
[----:B------:R-:W-:Y:S05]  /*30410*/  WARPSYNC.COLLECTIVE R15, `(.L_x_752) ;  /* 0x000000000f087348 */ /* 0x000fea0003c00000 */
[----:B------:R0:W1:Y:S02]  /*30420*/  SHFL.IDX P6, R14, R13, R12, R11 ;  /* 0x0000000c0d0e7389 */ /* 0x00006400000c000b */
[----:B01----:R-:W-:Y:S01]  /*30430*/  ENDCOLLECTIVE ;  /* 0x000000000000791b */ /* 0x003fe20003800000 */
.L_x_752:
[----:B------:R-:W-:Y:S01]  /*30440*/  IMAD.MOV.U32 R13, RZ, RZ, R35 ;  /* 0x000000ffff0d7224 */ /* 0x000fe200078e0023 */
[----:B------:R-:W-:Y:S01]  /*30450*/  SEL R35, R143, R125, P0 ;  /* 0x0000007d8f237207 */ /* 0x000fe20000000000 */
[----:B------:R-:W-:-:S07]  /*30460*/  IMAD.MOV.U32 R48, RZ, RZ, R14 ;  /* 0x000000ffff307224 */ /* 0x000fce00078e000e */
[----:B------:R-:W-:Y:S05]  /*30470*/  WARPSYNC.COLLECTIVE R15, `(.L_x_753) ;  /* 0x000000000f087348 */ /* 0x000fea0003c00000 */
[----:B------:R0:W1:Y:S02]  /*30480*/  SHFL.IDX P6, R14, R13, R12, R11 ;  /* 0x0000000c0d0e7389 */ /* 0x00006400000c000b */
[----:B01----:R-:W-:Y:S01]  /*30490*/  ENDCOLLECTIVE ;  /* 0x000000000000791b */ /* 0x003fe20003800000 */
.L_x_753:
[----:B------:R-:W-:Y:S01]  /*304a0*/  SEL R54, R83, R48, P0 ;  /* 0x0000003053367207 */ /* 0x000fe20000000000 */
[----:B------:R-:W-:Y:S01]  /*304b0*/  IMAD.MOV.U32 R13, RZ, RZ, R93 ;  /* 0x000000ffff0d7224 */ /* 0x000fe200078e005d */
[----:B------:R-:W-:Y:S01]  /*304c0*/  MOV R12, R36 ;  /* 0x00000024000c7202 */ /* 0x000fe20000000f00 */
[----:B------:R-:W-:-:S07]  /*304d0*/  IMAD.MOV.U32 R145, RZ, RZ, R14 ;  /* 0x000000ffff917224 */ /* 0x000fce00078e000e */
[----:B------:R-:W-:Y:S05]  /*304e0*/  WARPSYNC.COLLECTIVE R15, `(.L_x_754) ;  /* 0x000000000f087348 */ /* 0x000fea0003c00000 */
[----:B------:R0:W1:Y:S02]  /*304f0*/  SHFL.IDX P6, R14, R13, R12, R11 ;  /* 0x0000000c0d0e7389 */ /* 0x00006400000c000b */
[----:B01----:R-:W-:Y:S01]  /*30500*/  ENDCOLLECTIVE ;  /* 0x000000000000791b */ /* 0x003fe20003800000 */
.L_x_754:
[----:B------:R-:W-:Y:S01]  /*30510*/  SEL R65, R145, R123, P0 ;  /* 0x0000007b91417207 */ /* 0x000fe20000000000 */
[----:B------:R-:W-:Y:S02]  /*30520*/  IMAD.MOV.U32 R13, RZ, RZ, R82 ;  /* 0x000000ffff0d7224 */ /* 0x000fe400078e0052 */
[----:B------:R-:W-:-:S07]  /*30530*/  IMAD.MOV.U32 R93, RZ, RZ, R14 ;  /* 0x000000ffff5d7224 */ /* 0x000fce00078e000e */
[----:B------:R-:W-:Y:S05]  /*30540*/  WARPSYNC.COLLECTIVE R15, `(.L_x_755) ;  /* 0x000000000f087348 */ /* 0x000fea0003c00000 */
[----:B------:R0:W1:Y:S02]  /*30550*/  SHFL.IDX P6, R14, R13, R12, R11 ;  /* 0x0000000c0d0e7389 */ /* 0x00006400000c000b */
[----:B01----:R-:W-:Y:S01]  /*30560*/  ENDCOLLECTIVE ;  /* 0x000000000000791b */ /* 0x003fe20003800000 */
.L_x_755:
[----:B------:R-:W-:Y:S01]  /*30570*/  IMAD.MOV.U32 R13, RZ, RZ, R53 ;  /* 0x000000ffff0d7224 */ /* 0x000fe200078e0035 */
[----:B------:R-:W-:Y:S02]  /*30580*/  MOV R12, R75 ;  /* 0x0000004b000c7202 */ /* 0x000fe40000000f00 */
[----:B------:R-:W-:Y:S01]  /*30590*/  SEL R53, R144, R127, P0 ;  /* 0x0000007f90357207 */ /* 0x000fe20000000000 */
[----:B------:R-:W-:-:S07]  /*305a0*/  IMAD.MOV.U32 R81, RZ, RZ, R14 ;  /* 0x000000ffff517224 */ /* 0x000fce00078e000e */
[----:B------:R-:W-:Y:S05]  /*305b0*/  WARPSYNC.COLLECTIVE R15, `(.L_x_756) ;  /* 0x000000000f087348 */ /* 0x000fea0003c00000 */
[----:B------:R0:W1:Y:S02]  /*305c0*/  SHFL.IDX P6, R14, R13, R12, R11 ;  /* 0x0000000c0d0e7389 */ /* 0x00006400000c000b */
[----:B01----:R-:W-:Y:S01]  /*305d0*/  ENDCOLLECTIVE ;  /* 0x000000000000791b */ /* 0x003fe20003800000 */
.L_x_756:
[----:B------:R-:W-:Y:S02]  /*305e0*/  IMAD.MOV.U32 R13, RZ, RZ, R49 ;  /* 0x000000ffff0d7224 */ /* 0x000fe400078e0031 */
[----:B------:R-:W-:-:S07]  /*305f0*/  IMAD.MOV.U32 R146, RZ, RZ, R14 ;  /* 0x000000ffff927224 */ /* 0x000fce00078e000e */
[----:B------:R-:W-:Y:S05]  /*30600*/  WARPSYNC.COLLECTIVE R15, `(.L_x_757) ;  /* 0x000000000f087348 */ /* 0x000fea0003c00000 */
[----:B------:R0:W1:Y:S02]  /*30610*/  SHFL.IDX P6, R14, R13, R12, R11 ;  /* 0x0000000c0d0e7389 */ /* 0x00006400000c000b */
[----:B01----:R-:W-:Y:S01]  /*30620*/  ENDCOLLECTIVE ;  /* 0x000000000000791b */ /* 0x003fe20003800000 */
.L_x_757:
        /* <DEDUP_REMOVED lines=8> */
.L_x_758:
[----:B------:R-:W-:Y:S01]  /*306b0*/  SEL R68, R81, R49, P0 ;  /* 0x0000003151447207 */ /* 0x000fe20000000000 */
[----:B------:R-:W-:Y:S02]  /*306c0*/  IMAD.MOV.U32 R13, RZ, RZ, R92 ;  /* 0x000000ffff0d7224 */ /* 0x000fe400078e005c */
[----:B------:R-:W-:-:S07]  /*306d0*/  IMAD.MOV.U32 R124, RZ, RZ, R14 ;  /* 0x000000ffff7c7224 */ /* 0x000fce00078e000e */
[----:B------:R-:W-:Y:S05]  /*306e0*/  WARPSYNC.COLLECTIVE R15, `(.L_x_759) ;  /* 0x000000000f087348 */ /* 0x000fea0003c00000 */
[----:B------:R0:W1:Y:S02]  /*306f0*/  SHFL.IDX P6, R14, R13, R12, R11 ;  /* 0x0000000c0d0e7389 */ /* 0x00006400000c000b */
[----:B01----:R-:W-:Y:S01]  /*30700*/  ENDCOLLECTIVE ;  /* 0x000000000000791b */ /* 0x003fe20003800000 */
.L_x_759:
[----:B------:R-:W-:Y:S01]  /*30710*/  IMAD.MOV.U32 R13, RZ, RZ, R64 ;  /* 0x000000ffff0d7224 */ /* 0x000fe200078e0040 */
[----:B------:R-:W-:Y:S02]  /*30720*/  MOV R12, R75 ;  /* 0x0000004b000c7202 */ /* 0x000fe40000000f00 */
[----:B------:R-:W-:Y:S01]  /*30730*/  SEL R64, R123, R145, P0 ;  /* 0x000000917b407207 */ /* 0x000fe20000000000 */
[----:B------:R-:W-:-:S07]  /*30740*/  IMAD.MOV.U32 R126, RZ, RZ, R14 ;  /* 0x000000ffff7e7224 */ /* 0x000fce00078e000e */
[----:B------:R-:W-:Y:S05]  /*30750*/  WARPSYNC.COLLECTIVE R15, `(.L_x_760) ;  /* 0x000000000f087348 */ /* 0x000fea0003c00000 */
[----:B------:R0:W1:Y:S02]  /*30760*/  SHFL.IDX P6, R14, R13, R12, R11 ;  /* 0x0000000c0d0e7389 */ /* 0x00006400000c000b */
[----:B01----:R-:W-:Y:S01]  /*30770*/  ENDCOLLECTIVE ;  /* 0x000000000000791b */ /* 0x003fe20003800000 */
.L_x_760:
[----:B------:R-:W-:Y:S01]  /*30780*/  IMAD.MOV.U32 R13, RZ, RZ, R55 ;  /* 0x000000ffff0d7224 */ /* 0x000fe200078e0037 */
[----:B------:R-:W-:Y:S01]  /*30790*/  SEL R55, R48, R83, P0 ;  /* 0x0000005330377207 */ /* 0x000fe20000000000 */
[----:B------:R-:W-:-:S07]  /*307a0*/  IMAD.MOV.U32 R92, RZ, RZ, R14 ;  /* 0x000000ffff5c7224 */ /* 0x000fce00078e000e */
[----:B------:R-:W-:Y:S05]  /*307b0*/  WARPSYNC.COLLECTIVE R15, `(.L_x_761) ;  /* 0x000000000f087348 */ /* 0x000fea0003c00000 */
[----:B------:R0:W1:Y:S02]  /*307c0*/  SHFL.IDX P6, R14, R13, R12, R11 ;  /* 0x0000000c0d0e7389 */ /* 0x00006400000c000b */
[----:B01----:R-:W-:Y:S01]  /*307d0*/  ENDCOLLECTIVE ;  /* 0x000000000000791b */ /* 0x003fe20003800000 */
.L_x_761:
[----:B------:R-:W-:Y:S02]  /*307e0*/  SEL R123, R124, R92, P0 ;  /* 0x0000005c7c7b7207 */ /* 0x000fe40000000000 */
[----:B------:R-:W-:Y:S01]  /*307f0*/  SEL R124, R92, R124, P0 ;  /* 0x0000007c5c7c7207 */ /* 0x000fe20000000000 */
[----:B------:R-:W-:Y:S01]  /*30800*/  IMAD.MOV.U32 R13, RZ, RZ, R122 ;  /* 0x000000ffff0d7224 */ /* 0x000fe200078e007a */
[----:B------:R-:W-:Y:S02]  /*30810*/  MOV R12, R36 ;  /* 0x00000024000c7202 */ /* 0x000fe40000000f00 */
[----:B------:R-:W-:Y:S01]  /*30820*/  SEL R122, R49, R81, P0 ;  /* 0x00000051317a7207 */ /* 0x000fe20000000000 */
[----:B------:R-:W-:-:S07]  /*30830*/  IMAD.MOV.U32 R95, RZ, RZ, R14 ;  /* 0x000000ffff5f7224 */ /* 0x000fce00078e000e */
[----:B------:R-:W-:Y:S05]  /*30840*/  WARPSYNC.COLLECTIVE R15, `(.L_x_762) ;  /* 0x000000000f087348 */ /* 0x000fea0003c00000 */
[----:B------:R0:W1:Y:S02]  /*30850*/  SHFL.IDX P6, R14, R13, R12, R11 ;  /* 0x0000000c0d0e7389 */ /* 0x00006400000c000b */
[----:B01----:R-:W-:Y:S01]  /*30860*/  ENDCOLLECTIVE ;  /* 0x000000000000791b */ /* 0x003fe20003800000 */
.L_x_762:
[----:B------:R-:W-:Y:S02]  /*30870*/  SEL R125, R126, R95, P0 ;  /* 0x0000005f7e7d7207 */ /* 0x000fe40000000000 */
[----:B------:R-:W-:Y:S01]  /*30880*/  SEL R126, R95, R126, P0 ;  /* 0x0000007e5f7e7207 */ /* 0x000fe20000000000 */
[----:B------:R-:W-:Y:S02]  /*30890*/  IMAD.MOV.U32 R13, RZ, RZ, R94 ;  /* 0x000000ffff0d7224 */ /* 0x000fe400078e005e */
[----:B------:R-:W-:-:S07]  /*308a0*/  IMAD.MOV.U32 R128, RZ, RZ, R14 ;  /* 0x000000ffff807224 */ /* 0x000fce00078e000e */
[----:B------:R-:W-:Y:S05]  /*308b0*/  WARPSYNC.COLLECTIVE R15, `(.L_x_763) ;  /* 0x000000000f087348 */ /* 0x000fea0003c00000 */
[----:B------:R0:W1:Y:S02]  /*308c0*/  SHFL.IDX P6, R14, R13, R12, R11 ;  /* 0x0000000c0d0e7389 */ /* 0x00006400000c000b */
[----:B01----:R-:W-:Y:S01]  /*308d0*/  ENDCOLLECTIVE ;  /* 0x000000000000791b */ /* 0x003fe20003800000 */
.L_x_763:
[----:B------:R-:W-:Y:S01]  /*308e0*/  IMAD.MOV.U32 R13, RZ, RZ, R69 ;  /* 0x000000ffff0d7224 */ /* 0x000fe200078e0045 */
[----:B------:R-:W-:Y:S01]  /*308f0*/  MOV R12, R75 ;  /* 0x0000004b000c7202 */ /* 0x000fe20000000f00 */
[----:B------:R-:W-:-:S07]  /*30900*/  IMAD.MOV.U32 R70, RZ, RZ, R14 ;  /* 0x000000ffff467224 */ /* 0x000fce00078e000e */
[----:B------:R-:W-:Y:S05]  /*30910*/  WARPSYNC.COLLECTIVE R15, `(.L_x_764) ;  /* 0x000000000f087348 */ /* 0x000fea0003c00000 */
[----:B------:R0:W1:Y:S02]  /*30920*/  SHFL.IDX P6, R14, R13, R12, R11 ;  /* 0x0000000c0d0e7389 */ /* 0x00006400000c000b */
[----:B01----:R-:W-:Y:S01]  /*30930*/  ENDCOLLECTIVE ;  /* 0x000000000000791b */ /* 0x003fe20003800000 */
.L_x_764:
[----:B------:R-:W-:Y:S01]  /*30940*/  IMAD.MOV.U32 R13, RZ, RZ, R52 ;  /* 0x000000ffff0d7224 */ /* 0x000fe200078e0034 */
[----:B------:R-:W-:Y:S01]  /*30950*/  SEL R52, R127, R144, P0 ;  /* 0x000000907f347207 */ /* 0x000fe20000000000 */
[----:B------:R-:W-:-:S07]  /*30960*/  IMAD.MOV.U32 R94, RZ, RZ, R14 ;  /* 0x000000ffff5e7224 */ /* 0x000fce00078e000e */
[----:B------:R-:W-:Y:S05]  /*30970*/  WARPSYNC.COLLECTIVE R15, `(.L_x_765) ;  /* 0x000000000f087348 */ /* 0x000fea0003c00000 */
[----:B------:R0:W1:Y:S02]  /*30980*/  SHFL.IDX P6, R14, R13, R12, R11 ;  /* 0x0000000c0d0e7389 */ /* 0x00006400000c000b */
[----:B01----:R-:W-:Y:S01]  /*30990*/  ENDCOLLECTIVE ;  /* 0x000000000000791b */ /* 0x003fe20003800000 */
.L_x_765:
        /* <DEDUP_REMOVED lines=8> */
.L_x_766:
[----:B------:R-:W-:Y:S02]  /*30a20*/  SEL R69, R70, R147, P0 ;  /* 0x0000009346457207 */ /* 0x000fe40000000000 */
[----:B------:R-:W-:Y:S01]  /*30a30*/  SEL R70, R147, R70, P0 ;  /* 0x0000004693467207 */ /* 0x000fe20000000000 */
[----:B------:R-:W-:Y:S02]  /*30a40*/  IMAD.MOV.U32 R13, RZ, RZ, R45 ;  /* 0x000000ffff0d7224 */ /* 0x000fe400078e002d */
[----:B------:R-:W-:-:S07]  /*30a50*/  IMAD.MOV.U32 R50, RZ, RZ, R14 ;  /* 0x000000ffff327224 */ /* 0x000fce00078e000e */
[----:B------:R-:W-:Y:S05]  /*30a60*/  WARPSYNC.COLLECTIVE R15, `(.L_x_767) ;  /* 0x000000000f087348 */ /* 0x000fea0003c00000 */
[----:B------:R0:W1:Y:S02]  /*30a70*/  SHFL.IDX P6, R14, R13, R12, R11 ;  /* 0x0000000c0d0e7389 */ /* 0x00006400000c000b */
[----:B01----:R-:W-:Y:S01]  /*30a80*/  ENDCOLLECTIVE ;  /* 0x000000000000791b */ /* 0x003fe20003800000 */
.L_x_767:
[----:B------:R-:W-:Y:S01]  /*30a90*/  IMAD.MOV.U32 R13, RZ, RZ, R40 ;  /* 0x000000ffff0d7224 */ /* 0x000fe200078e0028 */
[----:B------:R-:W-:Y:S01]  /*30aa0*/  MOV R12, R75 ;  /* 0x0000004b000c7202 */ /* 0x000fe20000000f00 */
[----:B------:R-:W-:-:S07]  /*30ab0*/  IMAD.MOV.U32 R45, RZ, RZ, R14 ;  /* 0x000000ffff2d7224 */ /* 0x000fce00078e000e */
[----:B------:R-:W-:Y:S05]  /*30ac0*/  WARPSYNC.COLLECTIVE R15, `(.L_x_768) ;  /* 0x000000000f087348 */ /* 0x000fea0003c00000 */
[----:B------:R0:W1:Y:S02]  /*30ad0*/  SHFL.IDX P6, R14, R13, R12, R11 ;  /* 0x0000000c0d0e7389 */ /* 0x00006400000c000b */
[----:B01----:R-:W-:Y:S01]  /*30ae0*/  ENDCOLLECTIVE ;  /* 0x000000000000791b */ /* 0x003fe20003800000 */
.L_x_768:
[----:B------:R-:W-:Y:S02]  /*30af0*/  IMAD.MOV.U32 R13, RZ, RZ, R39 ;  /* 0x000000ffff0d7224 */ /* 0x000fe400078e0027 */
[----:B------:R-:W-:-:S07]  /*30b00*/  IMAD.MOV.U32 R40, RZ, RZ, R14 ;  /* 0x000000ffff287224 */ /* 0x000fce00078e000e */
[----:B------:R-:W-:Y:S05]  /*30b10*/  WARPSYNC.COLLECTIVE R15, `(.L_x_769) ;  /* 0x000000000f087348 */ /* 0x000fea0003c00000 */
[----:B------:R0:W1:Y:S02]  /*30b20*/  SHFL.IDX P6, R14, R13, R12, R11 ;  /* 0x0000000c0d0e7389 */ /* 0x00006400000c000b */
[----:B01----:R-:W-:Y:S01]  /*30b30*/  ENDCOLLECTIVE ;  /* 0x000000000000791b */ /* 0x003fe20003800000 */
.L_x_769:
[----:B------:R-:W-:Y:S01]  /*30b40*/  IMAD.MOV.U32 R13, RZ, RZ, R51 ;  /* 0x000000ffff0d7224 */ /* 0x000fe200078e0033 */
[----:B------:R-:W-:Y:S01]  /*30b50*/  MOV R12, R36 ;  /* 0x00000024000c7202 */ /* 0x000fe20000000f00 */
[----:B------:R-:W-:-:S07]  /*30b60*/  IMAD.MOV.U32 R39, RZ, RZ, R14 ;  /* 0x000000ffff277224 */ /* 0x000fce00078e000e */
[----:B------:R-:W-:Y:S05]  /*30b70*/  WARPSYNC.COLLECTIVE R15, `(.L_x_770) ;  /* 0x000000000f087348 */ /* 0x000fea0003c00000 */
[----:B------:R0:W1:Y:S02]  /*30b80*/  SHFL.IDX P6, R14, R13, R12, R11 ;  /* 0x0000000c0d0e7389 */ /* 0x00006400000c000b */
[----:B01----:R-:W-:Y:S01]  /*30b90*/  ENDCOLLECTIVE ;  /* 0x000000000000791b */ /* 0x003fe20003800000 */
.L_x_770:
[----:B------:R-:W-:Y:S02]  /*30ba0*/  IMAD.MOV.U32 R13, RZ, RZ, R47 ;  /* 0x000000ffff0d7224 */ /* 0x000fe400078e002f */
[----:B------:R-:W-:-:S07]  /*30bb0*/  IMAD.MOV.U32 R51, RZ, RZ, R14 ;  /* 0x000000ffff337224 */ /* 0x000fce00078e000e */
[----:B------:R-:W-:Y:S05]  /*30bc0*/  WARPSYNC.COLLECTIVE R15, `(.L_x_771) ;  /* 0x000000000f087348 */ /* 0x000fea0003c00000 */
[----:B------:R0:W1:Y:S02]  /*30bd0*/  SHFL.IDX P6, R14, R13, R12, R11 ;  /* 0x0000000c0d0e7389 */ /* 0x00006400000c000b */
[----:B01----:R-:W-:Y:S01]  /*30be0*/  ENDCOLLECTIVE ;  /* 0x000000000000791b */ /* 0x003fe20003800000 */
.L_x_771:
[----:B------:R-:W-:Y:S01]  /*30bf0*/  IMAD.MOV.U32 R13, RZ, RZ, R42 ;  /* 0x000000ffff0d7224 */ /* 0x000fe200078e002a */
[----:B------:R-:W-:Y:S01]  /*30c00*/  MOV R12, R75 ;  /* 0x0000004b000c7202 */ /* 0x000fe20000000f00 */
[----:B------:R-:W-:-:S07]  /*30c10*/  IMAD.MOV.U32 R47, RZ, RZ, R14 ;  /* 0x000000ffff2f7224 */ /* 0x000fce00078e000e */
[----:B------:R-:W-:Y:S05]  /*30c20*/  WARPSYNC.COLLECTIVE R15, `(.L_x_772) ;  /* 0x000000000f087348 */ /* 0x000fea0003c00000 */
[----:B------:R0:W1:Y:S02]  /*30c30*/  SHFL.IDX P6, R14, R13, R12, R11 ;  /* 0x0000000c0d0e7389 */ /* 0x00006400000c000b */
[----:B01----:R-:W-:Y:S01]  /*30c40*/  ENDCOLLECTIVE ;  /* 0x000000000000791b */ /* 0x003fe20003800000 */
.L_x_772:
[----:B------:R-:W-:Y:S02]  /*30c50*/  IMAD.MOV.U32 R13, RZ, RZ, R41 ;  /* 0x000000ffff0d7224 */ /* 0x000fe400078e0029 */
[----:B------:R-:W-:-:S07]  /*30c60*/  IMAD.MOV.U32 R42, RZ, RZ, R14 ;  /* 0x000000ffff2a7224 */ /* 0x000fce00078e000e */
[----:B------:R-:W-:Y:S05]  /*30c70*/  WARPSYNC.COLLECTIVE R15, `(.L_x_773) ;  /* 0x000000000f087348 */ /* 0x000fea0003c00000 */
[----:B------:R0:W1:Y:S02]  /*30c80*/  SHFL.IDX P6, R14, R13, R12, R11 ;  /* 0x0000000c0d0e7389 */ /* 0x00006400000c000b */
[----:B01----:R-:W-:Y:S01]  /*30c90*/  ENDCOLLECTIVE ;  /* 0x000000000000791b */ /* 0x003fe20003800000 */
.L_x_773:
[----:B------:R-:W-:Y:S01]  /*30ca0*/  IMAD.MOV.U32 R13, RZ, RZ, R60 ;  /* 0x000000ffff0d7224 */ /* 0x000fe200078e003c */
[----:B------:R-:W-:Y:S01]  /*30cb0*/  MOV R12, R36 ;  /* 0x00000024000c7202 */ /* 0x000fe20000000f00 */
[----:B------:R-:W-:-:S07]  /*30cc0*/  IMAD.MOV.U32 R41, RZ, RZ, R14 ;  /* 0x000000ffff297224 */ /* 0x000fce00078e000e */
[----:B------:R-:W-:Y:S05]  /*30cd0*/  WARPSYNC.COLLECTIVE R15, `(.L_x_774) ;  /* 0x000000000f087348 */ /* 0x000fea0003c00000 */
[----:B------:R0:W1:Y:S02]  /*30ce0*/  SHFL.IDX P6, R14, R13, R12, R11 ;  /* 0x0000000c0d0e7389 */ /* 0x00006400000c000b */
[----:B01----:R-:W-:Y:S01]  /*30cf0*/  ENDCOLLECTIVE ;  /* 0x000000000000791b */ /* 0x003fe20003800000 */
.L_x_774:
[----:B------:R-:W-:Y:S01]  /*30d00*/  SEL R78, R41, R47, P0 ;  /* 0x0000002f294e7207 */ /* 0x000fe20000000000 */
[----:B------:R-:W-:Y:S02]  /*30d10*/  IMAD.MOV.U32 R13, RZ, RZ, R56 ;  /* 0x000000ffff0d7224 */ /* 0x000fe400078e0038 */
[----:B------:R-:W-:-:S07]  /*30d20*/  IMAD.MOV.U32 R80, RZ, RZ, R14 ;  /* 0x000000ffff507224 */ /* 0x000fce00078e000e */
[----:B------:R-:W-:Y:S05]  /*30d30*/  WARPSYNC.COLLECTIVE R15, `(.L_x_775) ;  /* 0x000000000f087348 */ /* 0x000fea0003c00000 */
[----:B------:R0:W1:Y:S02]  /*30d40*/  SHFL.IDX P6, R14, R13, R12, R11 ;  /* 0x0000000c0d0e7389 */ /* 0x00006400000c000b */
[----:B01----:R-:W-:Y:S01]  /*30d50*/  ENDCOLLECTIVE ;  /* 0x000000000000791b */ /* 0x003fe20003800000 */
.L_x_775:
[----:B------:R-:W-:Y:S01]  /*30d60*/  IMAD.MOV.U32 R13, RZ, RZ, R46 ;  /* 0x000000ffff0d7224 */ /* 0x000fe200078e002e */
[----:B------:R-:W-:Y:S01]  /*30d70*/  MOV R12, R75 ;  /* 0x0000004b000c7202 */ /* 0x000fe20000000f00 */
[----:B------:R-:W-:-:S07]  /*30d80*/  IMAD.MOV.U32 R82, RZ, RZ, R14 ;  /* 0x000000ffff527224 */ /* 0x000fce00078e000e */
[----:B------:R-:W-:Y:S05]  /*30d90*/  WARPSYNC.COLLECTIVE R15, `(.L_x_776) ;  /* 0x000000000f087348 */ /* 0x000fea0003c00000 */
[----:B------:R0:W1:Y:S02]  /*30da0*/  SHFL.IDX P6, R14, R13, R12, R11 ;  /* 0x0000000c0d0e7389 */ /* 0x00006400000c000b */
[----:B01----:R-:W-:Y:S01]  /*30db0*/  ENDCOLLECTIVE ;  /* 0x000000000000791b */ /* 0x003fe20003800000 */
.L_x_776:
[----:B------:R-:W-:Y:S02]  /*30dc0*/  IMAD.MOV.U32 R13, RZ, RZ, R43 ;  /* 0x000000ffff0d7224 */ /* 0x000fe400078e002b */
[----:B------:R-:W-:-:S07]  /*30dd0*/  IMAD.MOV.U32 R46, RZ, RZ, R14 ;  /* 0x000000ffff2e7224 */ /* 0x000fce00078e000e */
[----:B------:R-:W-:Y:S05]  /*30de0*/  WARPSYNC.COLLECTIVE R15, `(.L_x_777) ;  /* 0x000000000f087348 */ /* 0x000fea0003c00000 */
[----:B------:R0:W1:Y:S02]  /*30df0*/  SHFL.IDX P6, R14, R13, R12, R11 ;  /* 0x0000000c0d0e7389 */ /* 0x00006400000c000b */
[----:B01----:R-:W-:Y:S01]  /*30e00*/  ENDCOLLECTIVE ;  /* 0x000000000000791b */ /* 0x003fe20003800000 */
.L_x_777:
        /* <DEDUP_REMOVED lines=9> */
.L_x_778:
[----:B------:R-:W-:Y:S02]  /*30ea0*/  SEL R81, R82, R43, P0 ;  /* 0x0000002b52517207 */ /* 0x000fe40000000000 */
[----:B------:R-:W-:Y:S01]  /*30eb0*/  SEL R82, R43, R82, P0 ;  /* 0x000000522b527207 */ /* 0x000fe20000000000 */
[----:B------:R-:W-:Y:S02]  /*30ec0*/  IMAD.MOV.U32 R13, RZ, RZ, R59 ;  /* 0x000000ffff0d7224 */ /* 0x000fe400078e003b */
[----:B------:R-:W-:-:S07]  /*30ed0*/  IMAD.MOV.U32 R129, RZ, RZ, R14 ;  /* 0x000000ffff817224 */ /* 0x000fce00078e000e */
[----:B------:R-:W-:Y:S05]  /*30ee0*/  WARPSYNC.COLLECTIVE R15, `(.L_x_779) ;  /* 0x000000000f087348 */ /* 0x000fea0003c00000 */
[----:B------:R0:W1:Y:S02]  /*30ef0*/  SHFL.IDX P6, R14, R13, R12, R11 ;  /* 0x0000000c0d0e7389 */ /* 0x00006400000c000b */
[----:B01----:R-:W-:Y:S01]  /*30f00*/  ENDCOLLECTIVE ;  /* 0x000000000000791b */ /* 0x003fe20003800000 */
.L_x_779:
[----:B------:R-:W-:Y:S01]  /*30f10*/  IMAD.MOV.U32 R13, RZ, RZ, R58 ;  /* 0x000000ffff0d7224 */ /* 0x000fe200078e003a */
[----:B------:R-:W-:Y:S01]  /*30f20*/  MOV R12, R75 ;  /* 0x0000004b000c7202 */ /* 0x000fe20000000f00 */
[----:B------:R-:W-:-:S07]  /*30f30*/  IMAD.MOV.U32 R131, RZ, RZ, R14 ;  /* 0x000000ffff837224 */ /* 0x000fce00078e000e */
[----:B------:R-:W-:Y:S05]  /*30f40*/  WARPSYNC.COLLECTIVE R15, `(.L_x_780) ;  /* 0x000000000f087348 */ /* 0x000fea0003c00000 */
[----:B------:R0:W1:Y:S02]  /*30f50*/  SHFL.IDX P6, R14, R13, R12, R11 ;  /* 0x0000000c0d0e7389 */ /* 0x00006400000c000b */
[----:B01----:R-:W-:Y:S01]  /*30f60*/  ENDCOLLECTIVE ;  /* 0x000000000000791b */ /* 0x003fe20003800000 */
.L_x_780:
[----:B------:R-:W-:Y:S02]  /*30f70*/  IMAD.MOV.U32 R13, RZ, RZ, R57 ;  /* 0x000000ffff0d7224 */ /* 0x000fe400078e0039 */
[----:B------:R-:W-:-:S07]  /*30f80*/  IMAD.MOV.U32 R58, RZ, RZ, R14 ;  /* 0x000000ffff3a7224 */ /* 0x000fce00078e000e */
[----:B------:R-:W-:Y:S05]  /*30f90*/  WARPSYNC.COLLECTIVE R15, `(.L_x_781) ;  /* 0x000000000f087348 */ /* 0x000fea0003c00000 */
[----:B------:R0:W1:Y:S02]  /*30fa0*/  SHFL.IDX P6, R14, R13, R12, R11 ;  /* 0x0000000c0d0e7389 */ /* 0x00006400000c000b */
[----:B01----:R-:W-:Y:S01]  /*30fb0*/  ENDCOLLECTIVE ;  /* 0x000000000000791b */ /* 0x003fe20003800000 */
.L_x_781:
        /* <DEDUP_REMOVED lines=9> */
.L_x_782:
[----:B------:R-:W-:Y:S02]  /*31050*/  SEL R130, R131, R57, P0 ;  /* 0x0000003983827207 */ /* 0x000fe40000000000 */
[----:B------:R-:W-:Y:S01]  /*31060*/  SEL R131, R57, R131, P0 ;  /* 0x0000008339837207 */ /* 0x000fe20000000000 */
[----:B------:R-:W-:Y:S01]  /*31070*/  IMAD.MOV.U32 R13, RZ, RZ, R71 ;  /* 0x000000ffff0d7224 */ /* 0x000fe200078e0047 */
[----:B------:R-:W-:Y:S01]  /*31080*/  SEL R71, R50, R40, P0 ;  /* 0x0000002832477207 */ /* 0x000fe20000000000 */
[----:B------:R-:W-:-:S07]  /*31090*/  IMAD.MOV.U32 R133, RZ, RZ, R14 ;  /* 0x000000ffff857224 */ /* 0x000fce00078e000e */
[----:B------:R-:W-:Y:S05]  /*310a0*/  WARPSYNC.COLLECTIVE R15, `(.L_x_783) ;  /* 0x000000000f087348 */ /* 0x000fea0003c00000 */
[----:B------:R0:W1:Y:S02]  /*310b0*/  SHFL.IDX P6, R14, R13, R12, R11 ;  /* 0x0000000c0d0e7389 */ /* 0x00006400000c000b */
[----:B01----:R-:W-:Y:S01]  /*310c0*/  ENDCOLLECTIVE ;  /* 0x000000000000791b */ /* 0x003fe20003800000 */
.L_x_783:
[----:B------:R-:W-:Y:S01]  /*310d0*/  IMAD.MOV.U32 R13, RZ, RZ, R73 ;  /* 0x000000ffff0d7224 */ /* 0x000fe200078e0049 */
[----:B------:R-:W-:Y:S02]  /*310e0*/  MOV R12, R75 ;  /* 0x0000004b000c7202 */ /* 0x000fe40000000f00 */
[----:B------:R-:W-:Y:S01]  /*310f0*/  SEL R73, R45, R39, P0 ;  /* 0x000000272d497207 */ /* 0x000fe20000000000 */
[----:B------:R-:W-:-:S07]  /*31100*/  IMAD.MOV.U32 R135, RZ, RZ, R14 ;  /* 0x000000ffff877224 */ /* 0x000fce00078e000e */
[----:B------:R-:W-:Y:S05]  /*31110*/  WARPSYNC.COLLECTIVE R15, `(.L_x_784) ;  /* 0x000000000f087348 */ /* 0x000fea0003c00000 */
[----:B------:R0:W1:Y:S02]  /*31120*/  SHFL.IDX P6, R14, R13, R12, R11 ;  /* 0x0000000c0d0e7389 */ /* 0x00006400000c000b */
[----:B01----:R-:W-:Y:S01]  /*31130*/  ENDCOLLECTIVE ;  /* 0x000000000000791b */ /* 0x003fe20003800000 */
.L_x_784:
[----:B------:R-:W-:Y:S02]  /*31140*/  IMAD.MOV.U32 R13, RZ, RZ, R61 ;  /* 0x000000ffff0d7224 */ /* 0x000fe400078e003d */
[----:B------:R-:W-:-:S07]  /*31150*/  IMAD.MOV.U32 R56, RZ, RZ, R14 ;  /* 0x000000ffff387224 */ /* 0x000fce00078e000e */
[----:B------:R-:W-:Y:S05]  /*31160*/  WARPSYNC.COLLECTIVE R15, `(.L_x_785) ;  /* 0x000000000f087348 */ /* 0x000fea0003c00000 */
[----:B------:R0:W1:Y:S02]  /*31170*/  SHFL.IDX P6, R14, R13, R12, R11 ;  /* 0x0000000c0d0e7389 */ /* 0x00006400000c000b */
[----:B01----:R-:W-:Y:S01]  /*31180*/  ENDCOLLECTIVE ;  /* 0x000000000000791b */ /* 0x003fe20003800000 */
.L_x_785:
        /* <DEDUP_REMOVED lines=9> */
.L_x_786:
[----:B------:R-:W-:Y:S02]  /*31220*/  SEL R134, R135, R61, P0 ;  /* 0x0000003d87867207 */ /* 0x000fe40000000000 */
[----:B------:R-:W-:Y:S01]  /*31230*/  SEL R135, R61, R135, P0 ;  /* 0x000000873d877207 */ /* 0x000fe20000000000 */
[----:B------:R-:W-:Y:S02]  /*31240*/  IMAD.MOV.U32 R13, RZ, RZ, R37 ;  /* 0x000000ffff0d7224 */ /* 0x000fe400078e0025 */
[----:B------:R-:W-:-:S07]  /*31250*/  IMAD.MOV.U32 R44, RZ, RZ, R14 ;  /* 0x000000ffff2c7224 */ /* 0x000fce00078e000e */
[----:B------:R-:W-:Y:S05]  /*31260*/  WARPSYNC.COLLECTIVE R15, `(.L_x_787) ;  /* 0x000000000f087348 */ /* 0x000fea0003c00000 */
[----:B------:R0:W1:Y:S02]  /*31270*/  SHFL.IDX P6, R14, R13, R12, R11 ;  /* 0x0000000c0d0e7389 */ /* 0x00006400000c000b */
[----:B01----:R-:W-:Y:S01]  /*31280*/  ENDCOLLECTIVE ;  /* 0x000000000000791b */ /* 0x003fe20003800000 */
.L_x_787:
[----:B------:R-:W-:Y:S01]  /*31290*/  IMAD.MOV.U32 R13, RZ, RZ, R76 ;  /* 0x000000ffff0d7224 */ /* 0x000fe200078e004c */
[----:B------:R-:W-:Y:S02]  /*312a0*/  MOV R12, R75 ;  /* 0x0000004b000c7202 */ /* 0x000fe40000000f00 */
[----:B------:R-:W-:Y:S02]  /*312b0*/  SEL R75, R51, R42, P0 ;  /* 0x0000002a334b7207 */ /* 0x000fe40000000000 */
[----:B------:R-:W-:Y:S01]  /*312c0*/  SEL R76, R42, R51, P0 ;  /* 0x000000332a4c7207 */ /* 0x000fe20000000000 */
[----:B------:R-:W-:-:S07]  /*312d0*/  IMAD.MOV.U32 R37, RZ, RZ, R14 ;  /* 0x000000ffff257224 */ /* 0x000fce00078e000e */
[----:B------:R-:W-:Y:S05]  /*312e0*/  WARPSYNC.COLLECTIVE R15, `(.L_x_788) ;  /* 0x000000000f087348 */ /* 0x000fea0003c00000 */
[----:B------:R0:W1:Y:S02]  /*312f0*/  SHFL.IDX P6, R14, R13, R12, R11 ;  /* 0x0000000c0d0e7389 */ /* 0x00006400000c000b */
[----:B01----:R-:W-:Y:S01]  /*31300*/  ENDCOLLECTIVE ;  /* 0x000000000000791b */ /* 0x003fe20003800000 */
.L_x_788:
[----:B------:R-:W-:Y:S02]  /*31310*/  IMAD.MOV.U32 R13, RZ, RZ, R38 ;  /* 0x000000ffff0d7224 */ /* 0x000fe400078e0026 */
[----:B------:R-:W-:-:S07]  /*31320*/  IMAD.MOV.U32 R36, RZ, RZ, R14 ;  /* 0x000000ffff247224 */ /* 0x000fce00078e000e */
[----:B------:R-:W-:Y:S05]  /*31330*/  WARPSYNC.COLLECTIVE R15, `(.L_x_789) ;  /* 0x000000000f087348 */ /* 0x000fea0003c00000 */
[----:B------:R0:W1:Y:S02]  /*31340*/  SHFL.IDX P6, R14, R13, R12, R11 ;  /* 0x0000000c0d0e7389 */ /* 0x00006400000c000b */
[----:B01----:R-:W-:Y:S01]  /*31350*/  ENDCOLLECTIVE ;  /* 0x000000000000791b */ /* 0x003fe20003800000 */
.L_x_789:
[----:B------:R-:W-:Y:S01]  /*31360*/  IMAD.MOV.U32 R11, RZ, RZ, RZ ;  /* 0x000000ffff0b7224 */ /* 0x000fe200078e00ff */
[----:B------:R-:W-:Y:S06]  /*31370*/  BRA `(.L_x_790) ;  /* 0xffffff1000147947 */ /* 0x000fec000383ffff */
.L_x_504:
[----:B------:R-:W-:Y:S01]  /*31380*/  IMAD.MOV.U32 R13, RZ, RZ, R3 ;  /* 0x000000ffff0d7224 */ /* 0x000fe200078e0003 */
[----:B------:R-:W-:Y:S01]  /*31390*/  MOV R12, RZ ;  /* 0x000000ff000c7202 */ /* 0x000fe20000000f00 */
[----:B------:R-:W-:Y:S02]  /*313a0*/  IMAD.MOV.U32 R11, RZ, RZ, 0x181f ;  /* 0x0000181fff0b7424 */ /* 0x000fe400078e00ff */
[----:B------:R-:W-:-:S07]  /*313b0*/  IMAD.MOV.U32 R15, RZ, RZ, -0x1 ;  /* 0xffffffffff0f7424 */ /* 0x000fce00078e00ff */
[----:B-----5:R-:W-:Y:S05]  /*313c0*/  WARPSYNC.COLLECTIVE R15, `(.L_x_791) ;  /* 0x000000000f087348 */ /* 0x020fea0003c00000 */
[----:B------:R0:W1:Y:S02]  /*313d0*/  SHFL.IDX P6, R14, R13, R12, R11 ;  /* 0x0000000c0d0e7389 */ /* 0x00006400000c000b */
[----:B01---5:R-:W-:Y:S01]  /*313e0*/  ENDCOLLECTIVE ;  /* 0x000000000000791b */ /* 0x023fe20003800000 */
.L_x_791:
[----:B------:R-:W-:Y:S02]  /*313f0*/  IMAD.MOV.U32 R13, RZ, RZ, R2 ;  /* 0x000000ffff0d7224 */ /* 0x000fe400078e0002 */
[----:B------:R-:W-:-:S07]  /*31400*/  IMAD.MOV.U32 R0, RZ, RZ, R14 ;  /* 0x000000ffff007224 */ /* 0x000fce00078e000e */
[----:B------:R-:W-:Y:S05]  /*31410*/  WARPSYNC.COLLECTIVE R15, `(.L_x_792) ;  /* 0x000000000f087348 */ /* 0x000fea0003c00000 */
[----:B------:R0:W1:Y:S02]  /*31420*/  SHFL.IDX P6, R14, R13, R12, R11 ;  /* 0x0000000c0d0e7389 */ /* 0x00006400000c000b */
[----:B01----:R-:W-:Y:S01]  /*31430*/  ENDCOLLECTIVE ;  /* 0x000000000000791b */ /* 0x003fe20003800000 */
.L_x_792:
[----:B------:R-:W-:Y:S05]  /*31440*/  BRA `(.L_x_793) ;  /* 0xffffff2000687947 */ /* 0x000fea000383ffff */
.L_x_507:
[----:B------:R-:W-:Y:S01]  /*31450*/  BSSY B1, `(.L_x_794) ;  /* 0x0000008000017945 */ /* 0x000fe20003800000 */
[----:B---3--:R-:W-:Y:S01]  /*31460*/  MOV R13, R3 ;  /* 0x00000003000d7202 */ /* 0x008fe20000000f00 */
[----:B------:R-:W-:Y:S02]  /*31470*/  IMAD.MOV.U32 R12, RZ, RZ, 0x1 ;  /* 0x00000001ff0c7424 */ /* 0x000fe400078e00ff */
[----:B------:R-:W-:Y:S02]  /*31480*/  IMAD.MOV.U32 R11, RZ, RZ, 0x181f ;  /* 0x0000181fff0b7424 */ /* 0x000fe400078e00ff */
[----:B------:R-:W-:-:S07]  /*31490*/  IMAD.MOV.U32 R15, RZ, RZ, -0x1 ;  /* 0xffffffffff0f7424 */ /* 0x000fce00078e00ff */
[----:B012--5:R-:W-:Y:S05]  /*314a0*/  WARPSYNC.COLLECTIVE R15, `(.L_x_795) ;  /* 0x000000000f087348 */ /* 0x027fea0003c00000 */
[----:B--2---:R2:W3:Y:S02]  /*314b0*/  SHFL.IDX P6, R14, R13, R12, R11 ;  /* 0x0000000c0d0e7389 */ /* 0x0044e400000c000b */
[----:B0123-5:R-:W-:Y:S01]  /*314c0*/  ENDCOLLECTIVE ;  /* 0x000000000000791b */ /* 0x02ffe20003800000 */
.L_x_795:
[----:B------:R-:W-:Y:S05]  /*314d0*/  BSYNC B1 ;  /* 0x0000000000017941 */ /* 0x000fea0003800000 */
.L_x_794:
[----:B------:R-:W-:Y:S01]  /*314e0*/  MOV R13, R2 ;  /* 0x00000002000d7202 */ /* 0x000fe20000000f00 */
[----:B------:R-:W-:Y:S02]  /*314f0*/  IMAD.MOV.U32 R12, RZ, RZ, 0x1 ;  /* 0x00000001ff0c7424 */ /* 0x000fe400078e00ff */
[----:B------:R-:W-:Y:S02]  /*31500*/  IMAD.MOV.U32 R11, RZ, RZ, 0x181f ;  /* 0x0000181fff0b7424 */ /* 0x000fe400078e00ff */
[----:B------:R-:W-:Y:S02]  /*31510*/  IMAD.MOV.U32 R15, RZ, RZ, -0x1 ;  /* 0xffffffffff0f7424 */ /* 0x000fe400078e00ff */
[----:B------:R-:W-:-:S07]  /*31520*/  IMAD.MOV.U32 R0, RZ, RZ, R14 ;  /* 0x000000ffff007224 */ /* 0x000fce00078e000e */
[----:B------:R-:W-:Y:S05]  /*31530*/  WARPSYNC.COLLECTIVE R15, `(.L_x_796) ;  /* 0x000000000f087348 */ /* 0x000fea0003c00000 */
[----:B------:R0:W1:Y:S02]  /*31540*/  SHFL.IDX P6, R14, R13, R12, R11 ;  /* 0x0000000c0d0e7389 */ /* 0x00006400000c000b */
[----:B01----:R-:W-:Y:S01]  /*31550*/  ENDCOLLECTIVE ;  /* 0x000000000000791b */ /* 0x003fe20003800000 */
.L_x_796:
[----:B------:R-:W-:Y:S05]  /*31560*/  BRA `(.L_x_797) ;  /* 0xffffff2000787947 */ /* 0x000fea000383ffff */
.L_x_510:
[----:B------:R-:W-:Y:S01]  /*31570*/  BSSY B1, `(.L_x_798) ;  /* 0x0000008000017945 */ /* 0x000fe20003800000 */
[----:B------:R-:W-:Y:S01]  /*31580*/  IMAD.MOV.U32 R13, RZ, RZ, R3 ;  /* 0x000000ffff0d7224 */ /* 0x000fe200078e0003 */
[----:B------:R-:W-:Y:S01]  /*31590*/  MOV R12, 0x2 ;  /* 0x00000002000c7802 */ /* 0x000fe20000000f00 */
[----:B------:R-:W-:Y:S02]  /*315a0*/  IMAD.MOV.U32 R11, RZ, RZ, 0x181f ;  /* 0x0000181fff0b7424 */ /* 0x000fe400078e00ff */
[----:B---3--:R-:W-:-:S07]  /*315b0*/  IMAD.MOV.U32 R15, RZ, RZ, -0x1 ;  /* 0xffffffffff0f7424 */ /* 0x008fce00078e00ff */
[----:B012-4-:R-:W-:Y:S05]  /*315c0*/  WARPSYNC.COLLECTIVE R15, `(.L_x_799) ;  /* 0x000000000f087348 */ /* 0x017fea0003c00000 */
[----:B--2---:R2:W3:Y:S02]  /*315d0*/  SHFL.IDX P6, R14, R13, R12, R11 ;  /* 0x0000000c0d0e7389 */ /* 0x0044e400000c000b */
[----:B01234-:R-:W-:Y:S01]  /*315e0*/  ENDCOLLECTIVE ;  /* 0x000000000000791b */ /* 0x01ffe20003800000 */
.L_x_799:
[----:B------:R-:W-:Y:S05]  /*315f0*/  BSYNC B1 ;  /* 0x0000000000017941 */ /* 0x000fea0003800000 */
.L_x_798:
[----:B------:R-:W-:Y:S01]  /*31600*/  IMAD.MOV.U32 R13, RZ, RZ, R2 ;  /* 0x000000ffff0d7224 */ /* 0x000fe200078e0002 */
[----:B------:R-:W-:Y:S01]  /*31610*/  MOV R12, 0x2 ;  /* 0x00000002000c7802 */ /* 0x000fe20000000f00 */
[----:B------:R-:W-:Y:S02]  /*31620*/  IMAD.MOV.U32 R11, RZ, RZ, 0x181f ;  /* 0x0000181fff0b7424 */ /* 0x000fe400078e00ff */
[----:B------:R-:W-:Y:S02]  /*31630*/  IMAD.MOV.U32 R15, RZ, RZ, -0x1 ;  /* 0xffffffffff0f7424 */ /* 0x000fe400078e00ff */
[----:B------:R-:W-:-:S07]  /*31640*/  IMAD.MOV.U32 R0, RZ, RZ, R14 ;  /* 0x000000ffff007224 */ /* 0x000fce00078e000e */
[----:B------:R-:W-:Y:S05]  /*31650*/  WARPSYNC.COLLECTIVE R15, `(.L_x_800) ;  /* 0x000000000f087348 */ /* 0x000fea0003c00000 */
[----:B------:R0:W1:Y:S02]  /*31660*/  SHFL.IDX P6, R14, R13, R12, R11 ;  /* 0x0000000c0d0e7389 */ /* 0x00006400000c000b */
[----:B01----:R-:W-:Y:S01]  /*31670*/  ENDCOLLECTIVE ;  /* 0x000000000000791b */ /* 0x003fe20003800000 */
.L_x_800:
[----:B------:R-:W-:Y:S05]  /*31680*/  BRA `(.L_x_801) ;  /* 0xffffff2000887947 */ /* 0x000fea000383ffff */
.L_x_513:
        /* <DEDUP_REMOVED lines=8> */
.L_x_803:
[----:B------:R-:W-:Y:S05]  /*31710*/  BSYNC B1 ;  /* 0x0000000000017941 */ /* 0x000fea0003800000 */
.L_x_802:
        /* <DEDUP_REMOVED lines=8> */
.L_x_804:
[----:B------:R-:W-:Y:S05]  /*317a0*/  BRA `(.L_x_805) ;  /* 0xffffff2000987947 */ /* 0x000fea000383ffff */
.L_x_515:
[----:B------:R-:W-:Y:S01]  /*317b0*/  IMAD.MOV.U32 R13, RZ, RZ, R42 ;  /* 0x000000ffff0d7224 */ /* 0x000fe200078e002a */
[----:B------:R-:W-:Y:S01]  /*317c0*/  MOV R15, 0xffffffff ;  /* 0xffffffff000f7802 */ /* 0x000fe20000000f00 */
[----:B------:R-:W-:Y:S02]  /*317d0*/  IMAD.MOV.U32 R12, RZ, RZ, RZ ;  /* 0x000000ffff0c7224 */ /* 0x000fe400078e00ff */
[----:B------:R-:W-:-:S07]  /*317e0*/  IMAD.MOV.U32 R11, RZ, RZ, 0x1c1f ;  /* 0x00001c1fff0b7424 */ /* 0x000fce00078e00ff */
[----:B------:R-:W-:Y:S05]  /*317f0*/  WARPSYNC.COLLECTIVE R15, `(.L_x_806) ;  /* 0x000000000f087348 */ /* 0x000fea0003c00000 */
[----:B------:R0:W1:Y:S02]  /*31800*/  SHFL.IDX P6, R14, R13, R12, R11 ;  /* 0x0000000c0d0e7389 */ /* 0x00006400000c000b */
[----:B01----:R-:W-:Y:S01]  /*31810*/  ENDCOLLECTIVE ;  /* 0x000000000000791b */ /* 0x003fe20003800000 */
.L_x_806:
[----:B------:R-:W-:Y:S02]  /*31820*/  IMAD.MOV.U32 R13, RZ, RZ, R40 ;  /* 0x000000ffff0d7224 */ /* 0x000fe400078e0028 */
[----:B------:R-:W-:-:S07]  /*31830*/  IMAD.MOV.U32 R41, RZ, RZ, R14 ;  /* 0x000000ffff297224 */ /* 0x000fce00078e000e */
[----:B------:R-:W-:Y:S05]  /*31840*/  WARPSYNC.COLLECTIVE R15, `(.L_x_807) ;  /* 0x000000000f087348 */ /* 0x000fea0003c00000 */
[----:B------:R0:W1:Y:S02]  /*31850*/  SHFL.IDX P6, R14, R13, R12, R11 ;  /* 0x0000000c0d0e7389 */ /* 0x00006400000c000b */
[----:B01----:R-:W-:Y:S01]  /*31860*/  ENDCOLLECTIVE ;  /* 0x000000000000791b */ /* 0x003fe20003800000 */
.L_x_807:
[----:B------:R-:W-:Y:S01]  /*31870*/  IMAD.MOV.U32 R43, RZ, RZ, R14 ;  /* 0x000000ffff2b7224 */ /* 0x000fe200078e000e */
[----:B------:R-:W-:Y:S06]  /*31880*/  BRA `(.L_x_808) ;  /* 0xffffff2400607947 */ /* 0x000fec000383ffff */
.L_x_518:
[----:B------:R-:W-:Y:S01]  /*31890*/  BSSY B1, `(.L_x_809) ;  /* 0x0000008000017945 */ /* 0x000fe20003800000 */
[----:B------:R-:W-:Y:S01]  /*318a0*/  IMAD.MOV.U32 R13, RZ, RZ, R42 ;  /* 0x000000ffff0d7224 */ /* 0x000fe200078e002a */
[----:B------:R-:W-:Y:S01]  /*318b0*/  MOV R12, 0x1 ;  /* 0x00000001000c7802 */ /* 0x000fe20000000f00 */
[----:B---3--:R-:W-:Y:S02]  /*318c0*/  IMAD.MOV.U32 R11, RZ, RZ, 0x1c1f ;  /* 0x00001c1fff0b7424 */ /* 0x008fe400078e00ff */
[----:B------:R-:W-:-:S07]  /*318d0*/  IMAD.MOV.U32 R15, RZ, RZ, -0x1 ;  /* 0xffffffffff0f7424 */ /* 0x000fce00078e00ff */
[----:B012---:R-:W-:Y:S05]  /*318e0*/  WARPSYNC.COLLECTIVE R15, `(.L_x_810) ;  /* 0x000000000f087348 */ /* 0x007fea0003c00000 */
[----:B------:R3:W4:Y:S02]  /*318f0*/  SHFL.IDX P6, R14, R13, R12, R11 ;  /* 0x0000000c0d0e7389 */ /* 0x00072400000c000b */
[----:B01234-:R-:W-:Y:S01]  /*31900*/  ENDCOLLECTIVE ;  /* 0x000000000000791b */ /* 0x01ffe20003800000 */
.L_x_810:
[----:B------:R-:W-:Y:S05]  /*31910*/  BSYNC B1 ;  /* 0x0000000000017941 */ /* 0x000fea0003800000 */
.L_x_809:
        /* <DEDUP_REMOVED lines=8> */
.L_x_811:
[----:B------:R-:W-:Y:S05]  /*319a0*/  BRA `(.L_x_812) ;  /* 0xffffff30003c7947 */ /* 0x000fea000383ffff */
.L_x_522:
[----:B------:R-:W-:Y:S01]  /*319b0*/  IMAD.MOV.U32 R13, RZ, RZ, R3 ;  /* 0x000000ffff0d7224 */ /* 0x000fe200078e0003 */
[----:B------:R-:W-:Y:S01]  /*319c0*/  MOV R11, 0x181f ;  /* 0x0000181f000b7802 */ /* 0x000fe20000000f00 */
[----:B------:R-:W-:Y:S02]  /*319d0*/  IMAD.MOV.U32 R12, RZ, RZ, RZ ;  /* 0x000000ffff0c7224 */ /* 0x000fe400078e00ff */
[----:B------:R-:W-:-:S07]  /*319e0*/  IMAD.MOV.U32 R15, RZ, RZ, -0x1 ;  /* 0xffffffffff0f7424 */ /* 0x000fce00078e00ff */
[----:B0-----:R-:W-:Y:S05]  /*319f0*/  WARPSYNC.COLLECTIVE R15, `(.L_x_813) ;  /* 0x000000000f087348 */ /* 0x001fea0003c00000 */
[----:B------:R1:W2:Y:S02]  /*31a00*/  SHFL.IDX P6, R14, R13, R12, R11 ;  /* 0x0000000c0d0e7389 */ /* 0x0002a400000c000b */
[----:B012---:R-:W-:Y:S01]  /*31a10*/  ENDCOLLECTIVE ;  /* 0x000000000000791b */ /* 0x007fe20003800000 */
.L_x_813:
[----:B------:R-:W-:Y:S02]  /*31a20*/  IMAD.MOV.U32 R13, RZ, RZ, R2 ;  /* 0x000000ffff0d7224 */ /* 0x000fe400078e0002 */
[----:B------:R-:W-:-:S07]  /*31a30*/  IMAD.MOV.U32 R0, RZ, RZ, R14 ;  /* 0x000000ffff007224 */ /* 0x000fce00078e000e */
[----:B------:R-:W-:Y:S05]  /*31a40*/  WARPSYNC.COLLECTIVE R15, `(.L_x_814) ;  /* 0x000000000f087348 */ /* 0x000fea0003c00000 */
[----:B------:R0:W1:Y:S02]  /*31a50*/  SHFL.IDX P6, R14, R13, R12, R11 ;  /* 0x0000000c0d0e7389 */ /* 0x00006400000c000b */
[----:B01----:R-:W-:Y:S01]  /*31a60*/  ENDCOLLECTIVE ;  /* 0x000000000000791b */ /* 0x003fe20003800000 */
.L_x_814:
[----:B------:R-:W-:Y:S05]  /*31a70*/  BRA `(.L_x_815) ;  /* 0xffffff4400647947 */ /* 0x000fea000383ffff */
.L_x_525:
[----:B------:R-:W-:Y:S01]  /*31a80*/  BSSY B1, `(.L_x_816) ;  /* 0x0000008000017945 */ /* 0x000fe20003800000 */
[----:B----4-:R-:W-:Y:S01]  /*31a90*/  IMAD.MOV.U32 R13, RZ, RZ, R3 ;  /* 0x000000ffff0d7224 */ /* 0x010fe200078e0003 */
[----:B------:R-:W-:Y:S01]  /*31aa0*/  MOV R12, 0x1 ;  /* 0x00000001000c7802 */ /* 0x000fe20000000f00 */
[----:B------:R-:W-:Y:S02]  /*31ab0*/  IMAD.MOV.U32 R11, RZ, RZ, 0x181f ;  /* 0x0000181fff0b7424 */ /* 0x000fe400078e00ff */
[----:B------:R-:W-:-:S07]  /*31ac0*/  IMAD.MOV.U32 R15, RZ, RZ, -0x1 ;  /* 0xffffffffff0f7424 */ /* 0x000fce00078e00ff */
[----:B0123--:R-:W-:Y:S05]  /*31ad0*/  WARPSYNC.COLLECTIVE R15, `(.L_x_817) ;  /* 0x000000000f087348 */ /* 0x00ffea0003c00000 */
[----:B---3--:R3:W4:Y:S02]  /*31ae0*/  SHFL.IDX P6, R14, R13, R12, R11 ;  /* 0x0000000c0d0e7389 */ /* 0x00872400000c000b */
[----:B01234-:R-:W-:Y:S01]  /*31af0*/  ENDCOLLECTIVE ;  /* 0x000000000000791b */ /* 0x01ffe20003800000 */
.L_x_817:
[----:B------:R-:W-:Y:S05]  /*31b00*/  BSYNC B1 ;  /* 0x0000000000017941 */ /* 0x000fea0003800000 */
.L_x_816:
        /* <DEDUP_REMOVED lines=8> */
.L_x_818:
[----:B------:R-:W-:Y:S05]  /*31b90*/  BRA `(.L_x_819) ;  /* 0xffffff4400787947 */ /* 0x000fea000383ffff */
.L_x_528:
        /* <DEDUP_REMOVED lines=8> */
.L_x_821:
[----:B------:R-:W-:Y:S05]  /*31c20*/  BSYNC B1 ;  /* 0x0000000000017941 */ /* 0x000fea0003800000 */
.L_x_820:
        /* <DEDUP_REMOVED lines=8> */
.L_x_822:
[----:B------:R-:W-:Y:S05]  /*31cb0*/  BRA `(.L_x_823) ;  /* 0xffffff4400887947 */ /* 0x000fea000383ffff */
.L_x_531:
[----:B------:R-:W-:Y:S01]  /*31cc0*/  BSSY B1, `(.L_x_824) ;  /* 0x0000008000017945 */ /* 0x000fe20003800000 */
[----:B0-----:R-:W-:Y:S01]  /*31cd0*/  IMAD.MOV.U32 R13, RZ, RZ, R3 ;  /* 0x000000ffff0d7224 */ /* 0x001fe200078e0003 */
[----:B------:R-:W-:Y:S01]  /*31ce0*/  MOV R15, 0xffffffff ;  /* 0xffffffff000f7802 */ /* 0x000fe20000000f00 */
[----:B------:R-:W-:Y:S02]  /*31cf0*/  IMAD.MOV.U32 R12, RZ, RZ, 0x3 ;  /* 0x00000003ff0c7424 */ /* 0x000fe400078e00ff */
[----:B------:R-:W-:-:S07]  /*31d00*/  IMAD.MOV.U32 R11, RZ, RZ, 0x181f ;  /* 0x0000181fff0b7424 */ /* 0x000fce00078e00ff */
[----:B-1234-:R-:W-:Y:S05]  /*31d10*/  WARPSYNC.COLLECTIVE R15, `(.L_x_825) ;  /* 0x000000000f087348 */ /* 0x01efea0003c00000 */
[----:B----4-:R0:W4:Y:S02]  /*31d20*/  SHFL.IDX P6, R14, R13, R12, R11 ;  /* 0x0000000c0d0e7389 */ /* 0x01012400000c000b */
[----:B01234-:R-:W-:Y:S01]  /*31d30*/  ENDCOLLECTIVE ;  /* 0x000000000000791b */ /* 0x01ffe20003800000 */
.L_x_825:
[----:B------:R-:W-:Y:S05]  /*31d40*/  BSYNC B1 ;  /* 0x0000000000017941 */ /* 0x000fea0003800000 */
.L_x_824:
[----:B------:R-:W-:Y:S01]  /*31d50*/  IMAD.MOV.U32 R13, RZ, RZ, R2 ;  /* 0x000000ffff0d7224 */ /* 0x000fe200078e0002 */
[----:B------:R-:W-:Y:S01]  /*31d60*/  MOV R15, 0xffffffff ;  /* 0xffffffff000f7802 */ /* 0x000fe20000000f00 */
[----:B------:R-:W-:Y:S02]  /*31d70*/  IMAD.MOV.U32 R12, RZ, RZ, 0x3 ;  /* 0x00000003ff0c7424 */ /* 0x000fe400078e00ff */
[----:B------:R-:W-:Y:S02]  /*31d80*/  IMAD.MOV.U32 R11, RZ, RZ, 0x181f ;  /* 0x0000181fff0b7424 */ /* 0x000fe400078e00ff */
[----:B------:R-:W-:-:S07]  /*31d90*/  IMAD.MOV.U32 R0, RZ, RZ, R14 ;  /* 0x000000ffff007224 */ /* 0x000fce00078e000e */
[----:B------:R-:W-:Y:S05]  /*31da0*/  WARPSYNC.COLLECTIVE R15, `(.L_x_826) ;  /* 0x000000000f087348 */ /* 0x000fea0003c00000 */
[----:B------:R0:W1:Y:S02]  /*31db0*/  SHFL.IDX P6, R14, R13, R12, R11 ;  /* 0x0000000c0d0e7389 */ /* 0x00006400000c000b */
[----:B01----:R-:W-:Y:S01]  /*31dc0*/  ENDCOLLECTIVE ;  /* 0x000000000000791b */ /* 0x003fe20003800000 */
.L_x_826:
[----:B------:R-:W-:Y:S05]  /*31dd0*/  BRA `(.L_x_827) ;  /* 0xffffff4400987947 */ /* 0x000fea000383ffff */
.L_x_548:
[----:B------:R-:W0:Y:S01]  /*31de0*/  S2R R5, SR_TID.X ;  /* 0x0000000000057919 */ /* 0x000e220000002100 */
[----:B------:R-:W-:Y:S01]  /*31df0*/  BSSY B1, `(.L_x_828) ;  /* 0x000000a000017945 */ /* 0x000fe20003800000 */
[----:B------:R-:W-:Y:S02]  /*31e00*/  IMAD.MOV.U32 R12, RZ, RZ, RZ ;  /* 0x000000ffff0c7224 */ /* 0x000fe400078e00ff */
[----:B------:R-:W-:Y:S02]  /*31e10*/  IMAD.MOV.U32 R11, RZ, RZ, 0x1f ;  /* 0x0000001fff0b7424 */ /* 0x000fe400078e00ff */
[----:B------:R-:W-:Y:S01]  /*31e20*/  IMAD.MOV.U32 R15, RZ, RZ, -0x1 ;  /* 0xffffffffff0f7424 */ /* 0x000fe200078e00ff */
[----:B0-----:R-:W-:-:S04]  /*31e30*/  SHF.R.U32.HI R5, RZ, 0x5, R5 ;  /* 0x00000005ff057819 */ /* 0x001fc80000011605 */
[----:B------:R-:W-:-:S05]  /*31e40*/  LOP3.LUT R5, R5, 0x3, RZ, 0xc0, !PT ;  /* 0x0000000305057812 */ /* 0x000fca00078ec0ff */
[----:B------:R-:W-:-:S07]  /*31e50*/  IMAD.MOV.U32 R13, RZ, RZ, R5 ;  /* 0x000000ffff0d7224 */ /* 0x000fce00078e0005 */
[----:B------:R-:W-:Y:S05]  /*31e60*/  WARPSYNC.COLLECTIVE R15, `(.L_x_829) ;  /* 0x000000000f087348 */ /* 0x000fea0003c00000 */
[----:B------:R0:W1:Y:S02]  /*31e70*/  SHFL.IDX P6, R14, R13, R12, R11 ;  /* 0x0000000c0d0e7389 */ /* 0x00006400000c000b */
[----:B01----:R-:W-:Y:S01]  /*31e80*/  ENDCOLLECTIVE ;  /* 0x000000000000791b */ /* 0x003fe20003800000 */
.L_x_829:
[----:B------:R-:W-:Y:S05]  /*31e90*/  BSYNC B1 ;  /* 0x0000000000017941 */ /* 0x000fea0003800000 */
.L_x_828:
[----:B------:R-:W-:Y:S05]  /*31ea0*/  BRA `(.L_x_830) ;  /* 0xffffff60000c7947 */ /* 0x000fea000383ffff */
.L_x_550:
[----:B------:R-:W-:Y:S01]  /*31eb0*/  BSSY B1, `(.L_x_831) ;  /* 0x0000006000017945 */ /* 0x000fe20003800000 */
[----:B------:R-:W-:-:S07]  /*31ec0*/  MOV R15, 0xffffffff ;  /* 0xffffffff000f7802 */ /* 0x000fce0000000f00 */
[----:B0-----:R-:W-:Y:S05]  /*31ed0*/  WARPSYNC.COLLECTIVE R15, `(.L_x_832) ;  /* 0x000000000f0c7348 */ /* 0x001fea0003c00000 */
[----:B------:R-:W-:Y:S02]  /*31ee0*/  ELECT P6, UR62, PT ;  /* 0x00000000003e782f */ /* 0x000fe400038c0000 */
[----:B------:R-:W-:Y:S01]  /*31ef0*/  MOV R14, UR62 ;  /* 0x0000003e000e7c02 */ /* 0x000fe20008000f00 */
[----:B0-----:R-:W-:Y:S10]  /*31f00*/  ENDCOLLECTIVE ;  /* 0x000000000000791b */ /* 0x001ff40003800000 */
.L_x_832:
[----:B------:R-:W-:Y:S05]  /*31f10*/  BSYNC B1 ;  /* 0x0000000000017941 */ /* 0x000fea0003800000 */
.L_x_831:
[----:B------:R-:W-:Y:S05]  /*31f20*/  BRA `(.L_x_549) ;  /* 0xffffff6000047947 */ /* 0x000fea000383ffff */
.L_x_552:
[----:B0-----:R0:W1:Y:S02]  /*31f30*/  SYNCS.PHASECHK.TRANS64.TRYWAIT P0, [R18+URZ+0x33420], R4 ;  /* 0x03342004120075a7 */ /* 0x001064000800017f */
[----:B-1----:R-:W-:Y:S05]  /*31f40*/  @!P0 NANOSLEEP.SYNCS 0x989680 ;  /* 0x009896800000895d */ /* 0x002fea0003900000 */
[----:B------:R-:W1:Y:S02]  /*31f50*/  @!P0 SYNCS.PHASECHK.TRANS64 P0, [R18+URZ+0x33420], R4 ;  /* 0x03342004120085a7 */ /* 0x000e64000800007f */
[----:B-1----:R-:W-:Y:S05]  /*31f60*/  @!P0 BRA `(.L_x_552) ;  /* 0xfffffffc00f08947 */ /* 0x002fea000383ffff */
[----:B------:R-:W-:Y:S05]  /*31f70*/  BRA `(.L_x_833) ;  /* 0xffffff6000147947 */ /* 0x000fea000383ffff */
.L_x_556:
[----:B-1----:R1:W2:Y:S02]  /*31f80*/  SYNCS.PHASECHK.TRANS64.TRYWAIT P0, [R7+URZ+0x334a0], R10 ;  /* 0x0334a00a070075a7 */ /* 0x0022a4000800017f */
[----:B--2---:R-:W-:Y:S05]  /*31f90*/  @!P0 NANOSLEEP.SYNCS 0x989680 ;  /* 0x009896800000895d */ /* 0x004fea0003900000 */
[----:B------:R-:W2:Y:S02]  /*31fa0*/  @!P0 SYNCS.PHASECHK.TRANS64 P0, [R7+URZ+0x334a0], R10 ;  /* 0x0334a00a070085a7 */ /* 0x000ea4000800007f */
[----:B--2---:R-:W-:Y:S05]  /*31fb0*/  @!P0 BRA `(.L_x_556) ;  /* 0xfffffffc00f08947 */ /* 0x004fea000383ffff */
[----:B------:R-:W-:Y:S05]  /*31fc0*/  BRA `(.L_x_834) ;  /* 0xffffff6000347947 */ /* 0x000fea000383ffff */
.L_x_563:
[----:B0-----:R0:W2:Y:S02]  /*31fd0*/  SYNCS.PHASECHK.TRANS64.TRYWAIT P0, [R7+URZ+0x334c0], R10 ;  /* 0x0334c00a070075a7 */ /* 0x0010a4000800017f */
[----:B--2---:R-:W-:Y:S05]  /*31fe0*/  @!P0 NANOSLEEP.SYNCS 0x989680 ;  /* 0x009896800000895d */ /* 0x004fea0003900000 */
[----:B------:R-:W2:Y:S02]  /*31ff0*/  @!P0 SYNCS.PHASECHK.TRANS64 P0, [R7+URZ+0x334c0], R10 ;  /* 0x0334c00a070085a7 */ /* 0x000ea4000800007f */
[----:B--2---:R-:W-:Y:S05]  /*32000*/  @!P0 BRA `(.L_x_563) ;  /* 0xfffffffc00f08947 */ /* 0x004fea000383ffff */
[----:B------:R-:W-:Y:S05]  /*32010*/  BRA `(.L_x_835) ;  /* 0xffffff6400347947 */ /* 0x000fea000383ffff */
.L_x_572:
[----:B0-----:R0:W1:Y:S02]  /*32020*/  SYNCS.PHASECHK.TRANS64.TRYWAIT P2, [R8+URZ+0x334a0], R7 ;  /* 0x0334a007080075a7 */ /* 0x001064000804017f */
[----:B-1----:R-:W-:Y:S05]  /*32030*/  @!P2 NANOSLEEP.SYNCS 0x989680 ;  /* 0x009896800000a95d */ /* 0x002fea0003900000 */
[----:B------:R-:W1:Y:S02]  /*32040*/  @!P2 SYNCS.PHASECHK.TRANS64 P2, [R8+URZ+0x334a0], R7 ;  /* 0x0334a0070800a5a7 */ /* 0x000e64000804007f */
[----:B-1----:R-:W-:Y:S05]  /*32050*/  @!P2 BRA `(.L_x_572) ;  /* 0xfffffffc00f0a947 */ /* 0x002fea000383ffff */
[----:B------:R-:W-:Y:S05]  /*32060*/  BRA `(.L_x_836) ;  /* 0xffffff6800807947 */ /* 0x000fea000383ffff */
.L_x_579:
[----:B-1----:R1:W2:Y:S02]  /*32070*/  SYNCS.PHASECHK.TRANS64.TRYWAIT P2, [R8+URZ+0x334c0], R7 ;  /* 0x0334c007080075a7 */ /* 0x0022a4000804017f */
[----:B--2---:R-:W-:Y:S05]  /*32080*/  @!P2 NANOSLEEP.SYNCS 0x989680 ;  /* 0x009896800000a95d */ /* 0x004fea0003900000 */
[----:B------:R-:W2:Y:S02]  /*32090*/  @!P2 SYNCS.PHASECHK.TRANS64 P2, [R8+URZ+0x334c0], R7 ;  /* 0x0334c0070800a5a7 */ /* 0x000ea4000804007f */
[----:B--2---:R-:W-:Y:S05]  /*320a0*/  @!P2 BRA `(.L_x_579) ;  /* 0xfffffffc00f0a947 */ /* 0x004fea000383ffff */
[----:B------:R-:W-:Y:S05]  /*320b0*/  BRA `(.L_x_837) ;  /* 0xffffff6c007c7947 */ /* 0x000fea000383ffff */
.L_x_598:
[----:B------:R-:W2:Y:S01]  /*320c0*/  S2R R0, SR_TID.X ;  /* 0x0000000000007919 */ /* 0x000ea20000002100 */
[----:B------:R-:W-:Y:S01]  /*320d0*/  BSSY B0, `(.L_x_838) ;  /* 0x000000a000007945 */ /* 0x000fe20003800000 */
[----:B------:R-:W-:Y:S02]  /*320e0*/  IMAD.MOV.U32 R12, RZ, RZ, RZ ;  /* 0x000000ffff0c7224 */ /* 0x000fe400078e00ff */
[----:B------:R-:W-:Y:S02]  /*320f0*/  IMAD.MOV.U32 R11, RZ, RZ, 0x1f ;  /* 0x0000001fff0b7424 */ /* 0x000fe400078e00ff */
[----:B------:R-:W-:Y:S01]  /*32100*/  IMAD.MOV.U32 R15, RZ, RZ, -0x1 ;  /* 0xffffffffff0f7424 */ /* 0x000fe200078e00ff */
[----:B--2---:R-:W-:-:S04]  /*32110*/  SHF.R.U32.HI R0, RZ, 0x5, R0 ;  /* 0x00000005ff007819 */ /* 0x004fc80000011600 */
[----:B------:R-:W-:-:S05]  /*32120*/  LOP3.LUT R0, R0, 0x3, RZ, 0xc0, !PT ;  /* 0x0000000300007812 */ /* 0x000fca00078ec0ff */
[----:B------:R-:W-:-:S07]  /*32130*/  IMAD.MOV.U32 R13, RZ, RZ, R0 ;  /* 0x000000ffff0d7224 */ /* 0x000fce00078e0000 */
[----:B01-3--:R-:W-:Y:S05]  /*32140*/  WARPSYNC.COLLECTIVE R15, `(.L_x_839) ;  /* 0x000000000f087348 */ /* 0x00bfea0003c00000 */
[----:B------:R2:W4:Y:S02]  /*32150*/  SHFL.IDX P6, R14, R13, R12, R11 ;  /* 0x0000000c0d0e7389 */ /* 0x00052400000c000b */
[----:B01234-:R-:W-:Y:S01]  /*32160*/  ENDCOLLECTIVE ;  /* 0x000000000000791b */ /* 0x01ffe20003800000 */
.L_x_839:
[----:B------:R-:W-:Y:S05]  /*32170*/  BSYNC B0 ;  /* 0x0000000000007941 */ /* 0x000fea0003800000 */
.L_x_838:
[----:B------:R-:W-:Y:S05]  /*32180*/  BRA `(.L_x_840) ;  /* 0xffffff7c00187947 */ /* 0x000fea000383ffff */
.L_x_600:
[----:B------:R-:W-:Y:S01]  /*32190*/  BSSY B0, `(.L_x_841) ;  /* 0x0000006000007945 */ /* 0x000fe20003800000 */
[----:B------:R-:W-:-:S07]  /*321a0*/  MOV R15, 0xffffffff ;  /* 0xffffffff000f7802 */ /* 0x000fce0000000f00 */
[----:B0123--:R-:W-:Y:S05]  /*321b0*/  WARPSYNC.COLLECTIVE R15, `(.L_x_842) ;  /* 0x000000000f0c7348 */ /* 0x00ffea0003c00000 */
[----:B------:R-:W-:Y:S02]  /*321c0*/  ELECT P6, UR62, PT ;  /* 0x00000000003e782f */ /* 0x000fe400038c0000 */
[----:B------:R-:W-:Y:S01]  /*321d0*/  MOV R14, UR62 ;  /* 0x0000003e000e7c02 */ /* 0x000fe20008000f00 */
[----:B0123--:R-:W-:Y:S10]  /*321e0*/  ENDCOLLECTIVE ;  /* 0x000000000000791b */ /* 0x00fff40003800000 */
.L_x_842:
[----:B------:R-:W-:Y:S05]  /*321f0*/  BSYNC B0 ;  /* 0x0000000000007941 */ /* 0x000fea0003800000 */
.L_x_841:
[----:B------:R-:W-:Y:S05]  /*32200*/  BRA `(.L_x_843) ;  /* 0xffffff7c00207947 */ /* 0x000fea000383ffff */
.L_x_602:
[----:B0-----:R0:W1:Y:S02]  /*32210*/  SYNCS.PHASECHK.TRANS64.TRYWAIT P0, [R2+URZ+0x33480], R4 ;  /* 0x03348004020075a7 */ /* 0x001064000800017f */
[----:B-1----:R-:W-:Y:S05]  /*32220*/  @!P0 NANOSLEEP.SYNCS 0x989680 ;  /* 0x009896800000895d */ /* 0x002fea0003900000 */
[----:B------:R-:W1:Y:S02]  /*32230*/  @!P0 SYNCS.PHASECHK.TRANS64 P0, [R2+URZ+0x33480], R4 ;  /* 0x03348004020085a7 */ /* 0x000e64000800007f */
[----:B-1----:R-:W-:Y:S05]  /*32240*/  @!P0 BRA `(.L_x_602) ;  /* 0xfffffffc00f08947 */ /* 0x002fea000383ffff */
[----:B------:R-:W-:Y:S05]  /*32250*/  BRA `(.L_x_844) ;  /* 0xffffff7c00887947 */ /* 0x000fea000383ffff */
.L_x_604:
[----:B-1----:R1:W2:Y:S02]  /*32260*/  SYNCS.PHASECHK.TRANS64.TRYWAIT P0, [R2+URZ+0x33440], R4 ;  /* 0x03344004020075a7 */ /* 0x0022a4000800017f */
[----:B--2---:R-:W-:Y:S05]  /*32270*/  @!P0 NANOSLEEP.SYNCS 0x989680 ;  /* 0x009896800000895d */ /* 0x004fea0003900000 */
[----:B------:R-:W2:Y:S02]  /*32280*/  @!P0 SYNCS.PHASECHK.TRANS64 P0, [R2+URZ+0x33440], R4 ;  /* 0x03344004020085a7 */ /* 0x000ea4000800007f */
[----:B--2---:R-:W-:Y:S05]  /*32290*/  @!P0 BRA `(.L_x_604) ;  /* 0xfffffffc00f08947 */ /* 0x004fea000383ffff */
[----:B------:R-:W-:Y:S05]  /*322a0*/  BRA `(.L_x_845) ;  /* 0xffffff8000047947 */ /* 0x000fea000383ffff */
.L_x_608:
[----:B------:R-:W2:Y:S01]  /*322b0*/  LDL.LU R11, [R1+0x54] ;  /* 0x00005400010b7983 */ /* 0x000ea20000300800 */
[----:B------:R-:W-:Y:S01]  /*322c0*/  IMAD.MOV.U32 R13, RZ, RZ, R3 ;  /* 0x000000ffff0d7224 */ /* 0x000fe200078e0003 */
[----:B------:R-:W-:Y:S01]  /*322d0*/  LOP3.LUT R7, R7, 0x7f, RZ, 0xc0, !PT ;  /* 0x0000007f07077812 */ /* 0x000fe200078ec0ff */
[----:B------:R-:W-:Y:S02]  /*322e0*/  IMAD.MOV.U32 R12, RZ, RZ, RZ ;  /* 0x000000ffff0c7224 */ /* 0x000fe400078e00ff */
[----:B------:R-:W-:Y:S01]  /*322f0*/  IMAD.MOV.U32 R15, RZ, RZ, -0x1 ;  /* 0xffffffffff0f7424 */ /* 0x000fe200078e00ff */
[----:B------:R-:W-:-:S05]  /*32300*/  SHF.R.U32.HI R0, RZ, 0x2, R7 ;  /* 0x00000002ff007819 */ /* 0x000fca0000011607 */
[----:B------:R-:W-:-:S05]  /*32310*/  IMAD.IADD R0, R0, 0x1, R5 ;  /* 0x0000000100007824 */ /* 0x000fca00078e0205 */
[----:B------:R-:W-:Y:S01]  /*32320*/  IADD3 R5, R0, 0x20, RZ ;  /* 0x0000002000057810 */ /* 0x000fe20007ffe0ff */
[----:B--2---:R-:W-:Y:S02]  /*32330*/  IMAD R2, R11, R8, RZ ;  /* 0x000000080b027224 */ /* 0x004fe400078e02ff */
[----:B------:R-:W-:-:S03]  /*32340*/  IMAD.MOV.U32 R11, RZ, RZ, 0x1c1f ;  /* 0x00001c1fff0b7424 */ /* 0x000fc600078e00ff */
[----:B------:R-:W-:-:S13]  /*32350*/  ISETP.GE.AND P4, PT, R0, R2, PT ;  /* 0x000000020000720c */ /* 0x000fda0003f86270 */
[----:B-----5:R-:W-:Y:S05]  /*32360*/  WARPSYNC.COLLECTIVE R15, `(.L_x_846) ;  /* 0x000000000f087348 */ /* 0x020fea0003c00000 */
[----:B------:R0:W1:Y:S02]  /*32370*/  SHFL.IDX P6, R14, R13, R12, R11 ;  /* 0x0000000c0d0e7389 */ /* 0x00006400000c000b */
[----:B01---5:R-:W-:Y:S01]  /*32380*/  ENDCOLLECTIVE ;  /* 0x000000000000791b */ /* 0x023fe20003800000 */
.L_x_846:
[----:B------:R-:W-:Y:S01]  /*32390*/  IMAD.MOV.U32 R13, RZ, RZ, R4 ;  /* 0x000000ffff0d7224 */ /* 0x000fe200078e0004 */
[----:B------:R-:W-:-:S07]  /*323a0*/  MOV R6, R14 ;  /* 0x0000000e00067202 */ /* 0x000fce0000000f00 */
[----:B------:R-:W-:Y:S05]  /*323b0*/  WARPSYNC.COLLECTIVE R15, `(.L_x_847) ;  /* 0x000000000f087348 */ /* 0x000fea0003c00000 */
[----:B------:R0:W1:Y:S02]  /*323c0*/  SHFL.IDX P6, R14, R13, R12, R11 ;  /* 0x0000000c0d0e7389 */ /* 0x00006400000c000b */
[----:B01----:R-:W-:Y:S01]  /*323d0*/  ENDCOLLECTIVE ;  /* 0x000000000000791b */ /* 0x003fe20003800000 */
.L_x_847:
[----:B------:R-:W-:Y:S02]  /*323e0*/  IMAD.MOV.U32 R13, RZ, RZ, R3 ;  /* 0x000000ffff0d7224 */ /* 0x000fe400078e0003 */
[----:B------:R-:W-:Y:S02]  /*323f0*/  IMAD.MOV.U32 R12, RZ, RZ, 0x1 ;  /* 0x00000001ff0c7424 */ /* 0x000fe400078e00ff */
[----:B------:R-:W-:-:S07]  /*32400*/  IMAD.MOV.U32 R7, RZ, RZ, R14 ;  /* 0x000000ffff077224 */ /* 0x000fce00078e000e */
[----:B------:R-:W-:Y:S05]  /*32410*/  WARPSYNC.COLLECTIVE R15, `(.L_x_848) ;  /* 0x000000000f087348 */ /* 0x000fea0003c00000 */
[----:B------:R0:W1:Y:S02]  /*32420*/  SHFL.IDX P6, R14, R13, R12, R11 ;  /* 0x0000000c0d0e7389 */ /* 0x00006400000c000b */
[----:B01----:R-:W-:Y:S01]  /*32430*/  ENDCOLLECTIVE ;  /* 0x000000000000791b */ /* 0x003fe20003800000 */
.L_x_848:
[----:B------:R-:W-:-:S05]  /*32440*/  @!P4 IADD3 R7, P3, R10, R7, RZ ;  /* 0x000000070a07c210 */ /* 0x000fca0007f7e0ff */
[----:B------:R-:W-:Y:S01]  /*32450*/  @!P4 IMAD.X R6, RZ, RZ, R6, P3 ;  /* 0x000000ffff06c224 */ /* 0x000fe200018e0606 */
[----:B------:R-:W-:-:S04]  /*32460*/  ISETP.GE.AND P3, PT, R5, R2, PT ;  /* 0x000000020500720c */ /* 0x000fc80003f66270 */
[----:B------:R-:W-:Y:S01]  /*32470*/  @!P4 LOP3.LUT R7, R7, R6, RZ, 0x3c, !PT ;  /* 0x000000060707c212 */ /* 0x000fe200078e3cff */
[----:B------:R-:W-:-:S03]  /*32480*/  IMAD.MOV.U32 R13, RZ, RZ, R4 ;  /* 0x000000ffff0d7224 */ /* 0x000fc600078e0004 */
[----:B------:R-:W-:-:S04]  /*32490*/  @!P4 LOP3.LUT R6, R7, R6, RZ, 0x3c, !PT ;  /* 0x000000060706c212 */ /* 0x000fc800078e3cff */
[----:B------:R-:W-:-:S05]  /*324a0*/  @!P4 LOP3.LUT R7, R7, R6, RZ, 0x3c, !PT ;  /* 0x000000060707c212 */ /* 0x000fca00078e3cff */
[----:B------:R-:W-:Y:S01]  /*324b0*/  @!PT LDS RZ, [RZ] ;  /* 0x00000000fffff984 */ /* 0x000fe20000000800 */
[----:B------:R-:W-:Y:S01]  /*324c0*/  @!PT LDS RZ, [RZ] ;  /* 0x00000000fffff984 */ /* 0x000fe20000000800 */
[----:B------:R-:W-:Y:S01]  /*324d0*/  @!PT LDS RZ, [RZ] ;  /* 0x00000000fffff984 */ /* 0x000fe20000000800 */
[----:B------:R-:W-:Y:S04]  /*324e0*/  @!P4 LDGSTS.E.BYPASS.LTC128B.128 [R9+0x1e200], desc[UR54][R6.64], !P0 ;  /* 0x1e2000000609cfae */ /* 0x000fe8000c101d76 */
[----:B------:R-:W-:Y:S04]  /*324f0*/  @!P4 LDGSTS.E.BYPASS.LTC128B.128 [R9+0x20200], desc[UR54][R6.64+0x40], !P1 ;  /* 0x202000400609cfae */ /* 0x000fe8000c901d76 */
[----:B------:R0:W-:Y:S02]  /*32500*/  @!P4 LDGSTS.E.BYPASS.LTC128B.128 [R9+0x22200], desc[UR54][R6.64+0x80], !P2 ;  /* 0x222000800609cfae */ /* 0x0001e4000d101d76 */
[----:B0-----:R-:W-:-:S07]  /*32510*/  IMAD.MOV.U32 R6, RZ, RZ, R14 ;  /* 0x000000ffff067224 */ /* 0x001fce00078e000e */
[----:B------:R-:W-:Y:S05]  /*32520*/  WARPSYNC.COLLECTIVE R15, `(.L_x_849) ;  /* 0x000000000f087348 */ /* 0x000fea0003c00000 */
[----:B------:R0:W1:Y:S02]  /*32530*/  SHFL.IDX P6, R14, R13, R12, R11 ;  /* 0x0000000c0d0e7389 */ /* 0x00006400000c000b */
[----:B01----:R-:W-:Y:S01]  /*32540*/  ENDCOLLECTIVE ;  /* 0x000000000000791b */ /* 0x003fe20003800000 */
.L_x_849:
[----:B------:R-:W-:Y:S01]  /*32550*/  MOV R13, R3 ;  /* 0x00000003000d7202 */ /* 0x000fe20000000f00 */
[----:B------:R-:W-:Y:S01]  /*32560*/  IMAD.MOV.U32 R12, RZ, RZ, 0x2 ;  /* 0x00000002ff0c7424 */ /* 0x000fe200078e00ff */
[----:B------:R-:W-:-:S07]  /*32570*/  MOV R5, R14 ;  /* 0x0000000e00057202 */ /* 0x000fce0000000f00 */
[----:B------:R-:W-:Y:S05]  /*32580*/  WARPSYNC.COLLECTIVE R15, `(.L_x_850) ;  /* 0x000000000f087348 */ /* 0x000fea0003c00000 */
[----:B------:R0:W1:Y:S02]  /*32590*/  SHFL.IDX P6, R14, R13, R12, R11 ;  /* 0x0000000c0d0e7389 */ /* 0x00006400000c000b */
[----:B01----:R-:W-:Y:S01]  /*325a0*/  ENDCOLLECTIVE ;  /* 0x000000000000791b */ /* 0x003fe20003800000 */
.L_x_850:
[----:B------:R-:W-:-:S05]  /*325b0*/  @!P3 IADD3 R5, P4, R10, R5, RZ ;  /* 0x000000050a05b210 */ /* 0x000fca0007f9e0ff */
[----:B------:R-:W-:-:S04]  /*325c0*/  @!P3 IMAD.X R6, RZ, RZ, R6, P4 ;  /* 0x000000ffff06b224 */ /* 0x000fc800020e0606 */
[----:B------:R-:W-:Y:S02]  /*325d0*/  @!P3 IMAD.MOV.U32 R7, RZ, RZ, R6 ;  /* 0x000000ffff07b224 */ /* 0x000fe400078e0006 */
[----:B------:R-:W-:Y:S02]  /*325e0*/  @!P3 IMAD.MOV.U32 R6, RZ, RZ, R5 ;  /* 0x000000ffff06b224 */ /* 0x000fe400078e0005 */
[----:B------:R-:W-:Y:S02]  /*325f0*/  IMAD.MOV.U32 R13, RZ, RZ, R4 ;  /* 0x000000ffff0d7224 */ /* 0x000fe400078e0004 */
[----:B------:R-:W-:Y:S01]  /*32600*/  VIADD R5, R0, 0x40 ;  /* 0x0000004000057836 */ /* 0x000fe20000000000 */
[----:B------:R-:W-:Y:S01]  /*32610*/  @!PT LDS RZ, [RZ] ;  /* 0x00000000fffff984 */ /* 0x000fe20000000800 */
[----:B------:R-:W-:Y:S01]  /*32620*/  @!PT LDS RZ, [RZ] ;  /* 0x00000000fffff984 */ /* 0x000fe20000000800 */
[----:B------:R-:W-:Y:S01]  /*32630*/  @!PT LDS RZ, [RZ] ;  /* 0x00000000fffff984 */ /* 0x000fe20000000800 */
[----:B------:R-:W-:Y:S04]  /*32640*/  @!P3 LDGSTS.E.BYPASS.LTC128B.128 [R9+0x1ea00], desc[UR54][R6.64], !P0 ;  /* 0x1ea000000609bfae */ /* 0x000fe8000c101d76 */
[----:B------:R-:W-:Y:S04]  /*32650*/  @!P3 LDGSTS.E.BYPASS.LTC128B.128 [R9+0x20a00], desc[UR54][R6.64+0x40], !P1 ;  /* 0x20a000400609bfae */ /* 0x000fe8000c901d76 */
[----:B------:R0:W-:Y:S01]  /*32660*/  @!P3 LDGSTS.E.BYPASS.LTC128B.128 [R9+0x22a00], desc[UR54][R6.64+0x80], !P2 ;  /* 0x22a000800609bfae */ /* 0x0001e2000d101d76 */
[----:B------:R-:W-:Y:S01]  /*32670*/  ISETP.GE.AND P3, PT, R5, R2, PT ;  /* 0x000000020500720c */ /* 0x000fe20003f66270 */
[----:B0-----:R-:W-:-:S12]  /*32680*/  IMAD.MOV.U32 R6, RZ, RZ, R14 ;  /* 0x000000ffff067224 */ /* 0x001fd800078e000e */
[----:B------:R-:W-:Y:S05]  /*32690*/  WARPSYNC.COLLECTIVE R15, `(.L_x_851) ;  /* 0x000000000f087348 */ /* 0x000fea0003c00000 */
[----:B------:R0:W1:Y:S02]  /*326a0*/  SHFL.IDX P6, R14, R13, R12, R11 ;  /* 0x0000000c0d0e7389 */ /* 0x00006400000c000b */
[----:B01----:R-:W-:Y:S01]  /*326b0*/  ENDCOLLECTIVE ;  /* 0x000000000000791b */ /* 0x003fe20003800000 */
.L_x_851:
[----:B------:R-:W-:Y:S02]  /*326c0*/  IMAD.MOV.U32 R13, RZ, RZ, R3 ;  /* 0x000000ffff0d7224 */ /* 0x000fe400078e0003 */
[----:B------:R-:W-:Y:S02]  /*326d0*/  IMAD.MOV.U32 R12, RZ, RZ, 0x3 ;  /* 0x00000003ff0c7424 */ /* 0x000fe400078e00ff */
[----:B------:R-:W-:-:S07]  /*326e0*/  IMAD.MOV.U32 R5, RZ, RZ, R14 ;  /* 0x000000ffff057224 */ /* 0x000fce00078e000e */
[----:B------:R-:W-:Y:S05]  /*326f0*/  WARPSYNC.COLLECTIVE R15, `(.L_x_852) ;  /* 0x000000000f087348 */ /* 0x000fea0003c00000 */
[----:B------:R0:W1:Y:S02]  /*32700*/  SHFL.IDX P6, R14, R13, R12, R11 ;  /* 0x0000000c0d0e7389 */ /* 0x00006400000c000b */
[----:B01----:R-:W-:Y:S01]  /*32710*/  ENDCOLLECTIVE ;  /* 0x000000000000791b */ /* 0x003fe20003800000 */
.L_x_852:
[----:B------:R-:W-:-:S04]  /*32720*/  @!P3 IADD3 R5, P4, R10, R5, RZ ;  /* 0x000000050a05b210 */ /* 0x000fc80007f9e0ff */
[----:B------:R-:W-:-:S05]  /*32730*/  @!P3 IADD3.X R6, RZ, R6, RZ, P4, !PT ;  /* 0x00000006ff06b210 */ /* 0x000fca00027fe4ff */
[----:B------:R-:W-:Y:S02]  /*32740*/  @!P3 IMAD.MOV.U32 R7, RZ, RZ, R6 ;  /* 0x000000ffff07b224 */ /* 0x000fe400078e0006 */
[----:B------:R-:W-:Y:S02]  /*32750*/  IMAD.MOV.U32 R13, RZ, RZ, R4 ;  /* 0x000000ffff0d7224 */ /* 0x000fe400078e0004 */
[----:B------:R-:W-:-:S05]  /*32760*/  @!P3 IMAD.MOV.U32 R6, RZ, RZ, R5 ;  /* 0x000000ffff06b224 */ /* 0x000fca00078e0005 */
[----:B------:R-:W-:Y:S01]  /*32770*/  @!PT LDS RZ, [RZ] ;  /* 0x00000000fffff984 */ /* 0x000fe20000000800 */
[----:B------:R-:W-:Y:S01]  /*32780*/  @!PT LDS RZ, [RZ] ;  /* 0x00000000fffff984 */ /* 0x000fe20000000800 */
[----:B------:R-:W-:Y:S01]  /*32790*/  @!PT LDS RZ, [RZ] ;  /* 0x00000000fffff984 */ /* 0x000fe20000000800 */
[----:B------:R0:W-:Y:S01]  /*327a0*/  @!P3 LDGSTS.E.BYPASS.LTC128B.128 [R9+0x1f200], desc[UR54][R6.64], !P0 ;  /* 0x1f2000000609bfae */ /* 0x0001e2000c101d76 */
[----:B------:R-:W-:-:S03]  /*327b0*/  MOV R5, R14 ;  /* 0x0000000e00057202 */ /* 0x000fc60000000f00 */
[----:B------:R0:W-:Y:S04]  /*327c0*/  @!P3 LDGSTS.E.BYPASS.LTC128B.128 [R9+0x21200], desc[UR54][R6.64+0x40], !P1 ;  /* 0x212000400609bfae */ /* 0x0001e8000c901d76 */
[----:B0-----:R-:W-:Y:S05]  /*327d0*/  WARPSYNC.COLLECTIVE R15, `(.L_x_853) ;  /* 0x000000000f087348 */ /* 0x001fea0003c00000 */
[----:B------:R1:W2:Y:S02]  /*327e0*/  SHFL.IDX P6, R14, R13, R12, R11 ;  /* 0x0000000c0d0e7389 */ /* 0x0002a400000c000b */
[----:B012---:R-:W-:Y:S01]  /*327f0*/  ENDCOLLECTIVE ;  /* 0x000000000000791b */ /* 0x007fe20003800000 */
.L_x_853:
[----:B------:R-:W-:Y:S01]  /*32800*/  @!PT LDS RZ, [RZ] ;  /* 0x00000000fffff984 */ /* 0x000fe20000000800 */
[----:B------:R-:W-:Y:S01]  /*32810*/  @!PT LDS RZ, [RZ] ;  /* 0x00000000fffff984 */ /* 0x000fe20000000800 */
[----:B------:R-:W-:Y:S01]  /*32820*/  @!PT LDS RZ, [RZ] ;  /* 0x00000000fffff984 */ /* 0x000fe20000000800 */
[----:B------:R3:W-:Y:S01]  /*32830*/  @!P3 LDGSTS.E.BYPASS.LTC128B.128 [R9+0x23200], desc[UR54][R6.64+0x80], !P2 ;  /* 0x232000800609bfae */ /* 0x0007e2000d101d76 */
[----:B------:R-:W-:Y:S01]  /*32840*/  IMAD.MOV.U32 R3, RZ, RZ, R14 ;  /* 0x000000ffff037224 */ /* 0x000fe200078e000e */
[----:B------:R-:W-:Y:S06]  /*32850*/  BRA `(.L_x_854) ;  /* 0xffffff8400607947 */ /* 0x000fec000383ffff */
.L_x_613:
[----:B----4-:R4:W0:Y:S02]  /*32860*/  SYNCS.PHASECHK.TRANS64.TRYWAIT P0, [R18+URZ+0x33420], R0 ;  /* 0x03342000120075a7 */ /* 0x010824000800017f */
[----:B0-----:R-:W-:Y:S05]  /*32870*/  @!P0 NANOSLEEP.SYNCS 0x989680 ;  /* 0x009896800000895d */ /* 0x001fea0003900000 */
[----:B------:R-:W0:Y:S02]  /*32880*/  @!P0 SYNCS.PHASECHK.TRANS64 P0, [R18+URZ+0x33420], R0 ;  /* 0x03342000120085a7 */ /* 0x000e24000800007f */
[----:B0-----:R-:W-:Y:S05]  /*32890*/  @!P0 BRA `(.L_x_613) ;  /* 0xfffffffc00f08947 */ /* 0x001fea000383ffff */
[----:B------:R-:W-:Y:S05]  /*328a0*/  BRA `(.L_x_855) ;  /* 0xffffff8400d07947 */ /* 0x000fea000383ffff */
.L_x_619:
[----:B-1----:R1:W3:Y:S02]  /*328b0*/  SYNCS.PHASECHK.TRANS64.TRYWAIT P0, [R6+URZ+0x33480], R5 ;  /* 0x03348005060075a7 */ /* 0x0022e4000800017f */
[----:B---3--:R-:W-:Y:S05]  /*328c0*/  @!P0 NANOSLEEP.SYNCS 0x989680 ;  /* 0x009896800000895d */ /* 0x008fea0003900000 */
[----:B------:R-:W3:Y:S02]  /*328d0*/  @!P0 SYNCS.PHASECHK.TRANS64 P0, [R6+URZ+0x33480], R5 ;  /* 0x03348005060085a7 */ /* 0x000ee4000800007f */
[----:B---3--:R-:W-:Y:S05]  /*328e0*/  @!P0 BRA `(.L_x_619) ;  /* 0xfffffffc00f08947 */ /* 0x008fea000383ffff */
[----:B------:R-:W-:Y:S05]  /*328f0*/  BRA `(.L_x_856) ;  /* 0xffffff8800887947 */ /* 0x000fea000383ffff */
.L_x_626:
[----:B--2---:R2:W3:Y:S02]  /*32900*/  SYNCS.PHASECHK.TRANS64.TRYWAIT P0, [R6+URZ+0x33440], R5 ;  /* 0x03344005060075a7 */ /* 0x0044e4000800017f */
[----:B---3--:R-:W-:Y:S05]  /*32910*/  @!P0 NANOSLEEP.SYNCS 0x989680 ;  /* 0x009896800000895d */ /* 0x008fea0003900000 */
[----:B------:R-:W3:Y:S02]  /*32920*/  @!P0 SYNCS.PHASECHK.TRANS64 P0, [R6+URZ+0x33440], R5 ;  /* 0x03344005060085a7 */ /* 0x000ee4000800007f */
[----:B---3--:R-:W-:Y:S05]  /*32930*/  @!P0 BRA `(.L_x_626) ;  /* 0xfffffffc00f08947 */ /* 0x008fea000383ffff */
[----:B------:R-:W-:Y:S05]  /*32940*/  BRA `(.L_x_857) ;  /* 0xffffff8c00847947 */ /* 0x000fea000383ffff */
.L_x_634:
[----:B---3--:R3:W4:Y:S02]  /*32950*/  SYNCS.PHASECHK.TRANS64.TRYWAIT P0, [R3+URZ+0x33470], R4 ;  /* 0x03347004030075a7 */ /* 0x008724000800017f */
[----:B----4-:R-:W-:Y:S05]  /*32960*/  @!P0 NANOSLEEP.SYNCS 0x989680 ;  /* 0x009896800000895d */ /* 0x010fea0003900000 */
[----:B------:R-:W4:Y:S02]  /*32970*/  @!P0 SYNCS.PHASECHK.TRANS64 P0, [R3+URZ+0x33470], R4 ;  /* 0x03347004030085a7 */ /* 0x000f24000800007f */
[----:B----4-:R-:W-:Y:S05]  /*32980*/  @!P0 BRA `(.L_x_634) ;  /* 0xfffffffc00f08947 */ /* 0x010fea000383ffff */
[----:B------:R-:W-:Y:S05]  /*32990*/  BRA `(.L_x_858) ;  /* 0xffffff9000987947 */ /* 0x000fea000383ffff */
.L_x_636:
[----:B---3--:R3:W4:Y:S02]  /*329a0*/  SYNCS.PHASECHK.TRANS64.TRYWAIT P0, [R3+URZ+0x33460], R4 ;  /* 0x03346004030075a7 */ /* 0x008724000800017f */
[----:B----4-:R-:W-:Y:S05]  /*329b0*/  @!P0 NANOSLEEP.SYNCS 0x989680 ;  /* 0x009896800000895d */ /* 0x010fea0003900000 */
[----:B------:R-:W4:Y:S02]  /*329c0*/  @!P0 SYNCS.PHASECHK.TRANS64 P0, [R3+URZ+0x33460], R4 ;  /* 0x03346004030085a7 */ /* 0x000f24000800007f */
[----:B----4-:R-:W-:Y:S05]  /*329d0*/  @!P0 BRA `(.L_x_636) ;  /* 0xfffffffc00f08947 */ /* 0x010fea000383ffff */
[----:B------:R-:W-:Y:S05]  /*329e0*/  BRA `(.L_x_859) ;  /* 0xffffff9000a07947 */ /* 0x000fea000383ffff */
.L_x_643:
[----:B--2---:R2:W3:Y:S02]  /*329f0*/  SYNCS.PHASECHK.TRANS64.TRYWAIT P1, [R3+URZ+0x33470], R0 ;  /* 0x03347000030075a7 */ /* 0x0044e4000802017f */
[----:B---3--:R-:W-:Y:S05]  /*32a00*/  @!P1 NANOSLEEP.SYNCS 0x989680 ;  /* 0x009896800000995d */ /* 0x008fea0003900000 */
[----:B------:R-:W3:Y:S02]  /*32a10*/  @!P1 SYNCS.PHASECHK.TRANS64 P1, [R3+URZ+0x33470], R0 ;  /* 0x03347000030095a7 */ /* 0x000ee4000802007f */
[----:B---3--:R-:W-:Y:S05]  /*32a20*/  @!P1 BRA `(.L_x_643) ;  /* 0xfffffffc00f09947 */ /* 0x008fea000383ffff */
[----:B------:R-:W-:Y:S05]  /*32a30*/  BRA `(.L_x_860) ;  /* 0xffffff9800e87947 */ /* 0x000fea000383ffff */
.L_x_645:
[----:B--2---:R2:W3:Y:S02]  /*32a40*/  SYNCS.PHASECHK.TRANS64.TRYWAIT P1, [R3+URZ+0x33460], R0 ;  /* 0x03346000030075a7 */ /* 0x0044e4000802017f */
[----:B---3--:R-:W-:Y:S05]  /*32a50*/  @!P1 NANOSLEEP.SYNCS 0x989680 ;  /* 0x009896800000995d */ /* 0x008fea0003900000 */
[----:B------:R-:W3:Y:S02]  /*32a60*/  @!P1 SYNCS.PHASECHK.TRANS64 P1, [R3+URZ+0x33460], R0 ;  /* 0x03346000030095a7 */ /* 0x000ee4000802007f */
[----:B---3--:R-:W-:Y:S05]  /*32a70*/  @!P1 BRA `(.L_x_645) ;  /* 0xfffffffc00f09947 */ /* 0x008fea000383ffff */
[----:B------:R-:W-:Y:S05]  /*32a80*/  BRA `(.L_x_861) ;  /* 0xffffff9800f07947 */ /* 0x000fea000383ffff */
.L_x_649:
[----:B------:R-:W2:Y:S01]  /*32a90*/  LDL R0, [R1] ;  /* 0x0000000001007983 */ /* 0x000ea20000100800 */
[----:B------:R-:W-:Y:S01]  /*32aa0*/  BSSY B0, `(.L_x_862) ;  /* 0x0000008000007945 */ /* 0x000fe20003800000 */
[----:B------:R-:W-:Y:S01]  /*32ab0*/  IMAD.MOV.U32 R12, RZ, RZ, RZ ;  /* 0x000000ffff0c7224 */ /* 0x000fe200078e00ff */
[----:B------:R-:W-:Y:S01]  /*32ac0*/  MOV R11, 0x1f ;  /* 0x0000001f000b7802 */ /* 0x000fe20000000f00 */
[----:B------:R-:W-:Y:S02]  /*32ad0*/  IMAD.MOV.U32 R15, RZ, RZ, -0x1 ;  /* 0xffffffffff0f7424 */ /* 0x000fe400078e00ff */
[----:B--2---:R-:W-:-:S07]  /*32ae0*/  IMAD.MOV.U32 R13, RZ, RZ, R0 ;  /* 0x000000ffff0d7224 */ /* 0x004fce00078e0000 */
[----:B01----:R-:W-:Y:S05]  /*32af0*/  WARPSYNC.COLLECTIVE R15, `(.L_x_863) ;  /* 0x000000000f087348 */ /* 0x003fea0003c00000 */
[----:B------:R2:W3:Y:S02]  /*32b00*/  SHFL.IDX P6, R14, R13, R12, R11 ;  /* 0x0000000c0d0e7389 */ /* 0x0004e400000c000b */
[----:B0123--:R-:W-:Y:S01]  /*32b10*/  ENDCOLLECTIVE ;  /* 0x000000000000791b */ /* 0x00ffe20003800000 */
.L_x_863:
[----:B------:R-:W-:Y:S05]  /*32b20*/  BSYNC B0 ;  /* 0x0000000000007941 */ /* 0x000fea0003800000 */
.L_x_862:
[----:B------:R0:W5:Y:S01]  /*32b30*/  LDL R2, [R1+0xc] ;  /* 0x00000c0001027983 */ /* 0x0001620000100800 */
[----:B------:R-:W-:Y:S01]  /*32b40*/  IMAD.MOV.U32 R13, RZ, RZ, R0 ;  /* 0x000000ffff0d7224 */ /* 0x000fe200078e0000 */
[----:B------:R-:W-:Y:S01]  /*32b50*/  MOV R11, 0x1f ;  /* 0x0000001f000b7802 */ /* 0x000fe20000000f00 */
[----:B------:R-:W-:Y:S02]  /*32b60*/  IMAD.MOV.U32 R12, RZ, RZ, 0x1 ;  /* 0x00000001ff0c7424 */ /* 0x000fe400078e00ff */
[----:B------:R-:W-:Y:S02]  /*32b70*/  IMAD.MOV.U32 R15, RZ, RZ, -0x1 ;  /* 0xffffffffff0f7424 */ /* 0x000fe400078e00ff */
[----:B------:R-:W-:-:S07]  /*32b80*/  IMAD.MOV.U32 R5, RZ, RZ, R14 ;  /* 0x000000ffff057224 */ /* 0x000fce00078e000e */
[----:B0----5:R-:W-:Y:S05]  /*32b90*/  WARPSYNC.COLLECTIVE R15, `(.L_x_864) ;  /* 0x000000000f087348 */ /* 0x021fea0003c00000 */
[----:B------:R1:W2:Y:S02]  /*32ba0*/  SHFL.IDX P6, R14, R13, R12, R11 ;  /* 0x0000000c0d0e7389 */ /* 0x0002a400000c000b */
[----:B012--5:R-:W-:Y:S01]  /*32bb0*/  ENDCOLLECTIVE ;  /* 0x000000000000791b */ /* 0x027fe20003800000 */
.L_x_864:
[----:B------:R-:W-:Y:S01]  /*32bc0*/  ULDC UR4, c[0x0][0xc3c] ;  /* 0x00030f0000047ab9 */ /* 0x000fe20000000800 */
[----:B------:R-:W-:Y:S02]  /*32bd0*/  IMAD.IADD R4, R2, 0x1, R16 ;  /* 0x0000000102047824 */ /* 0x000fe400078e0210 */
[----:B------:R-:W-:Y:S02]  /*32be0*/  IMAD.MOV.U32 R11, RZ, RZ, RZ ;  /* 0x000000ffff0b7224 */ /* 0x000fe400078e00ff */
[----:B------:R-:W-:Y:S01]  /*32bf0*/  IMAD.MOV.U32 R0, RZ, RZ, R14 ;  /* 0x000000ffff007224 */ /* 0x000fe200078e000e */
[----:B------:R-:W-:-:S13]  /*32c00*/  ISETP.GE.OR P1, PT, R4, UR4, !P0 ;  /* 0x0000000404007c0c */ /* 0x000fda000c726670 */
[----:B------:R-:W0:Y:S08]  /*32c10*/  @!P1 LDC.64 R2, c[0x0][0xc80] ;  /* 0x00032000ff029b82 */ /* 0x000e300000000a00 */
[----:B------:R-:W1:Y:S01]  /*32c20*/  @!P1 LDC.64 R6, c[0x0][0xc78] ;  /* 0x00031e00ff069b82 */ /* 0x000e620000000a00 */
[----:B0-----:R-:W-:-:S05]  /*32c30*/  @!P1 IMAD.WIDE R2, R4, 0x4, R2 ;  /* 0x0000000404029825 */ /* 0x001fca00078e0202 */
[----:B------:R1:W2:Y:S02]  /*32c40*/  @!P1 LDG.E R8, desc[UR54][R2.64] ;  /* 0x0000003602089981 */ /* 0x0002a4000c1e1900 */
[----:B-1----:R-:W-:-:S06]  /*32c50*/  @!P1 IMAD.WIDE R2, R4, 0x4, R6 ;  /* 0x0000000404029825 */ /* 0x002fcc00078e0206 */
[----:B------:R-:W3:Y:S01]  /*32c60*/  @!P1 LDG.E R2, desc[UR54][R2.64] ;  /* 0x0000003602029981 */ /* 0x000ee2000c1e1900 */
[----:B------:R-:W-:Y:S01]  /*32c70*/  IMAD.MOV.U32 R4, RZ, RZ, RZ ;  /* 0x000000ffff047224 */ /* 0x000fe200078e00ff */
[C---:B------:R-:W-:Y:S01]  /*32c80*/  ISETP.GE.U32.AND P2, PT, R16.reuse, 0x2, PT ;  /* 0x000000021000780c */ /* 0x040fe20003f46070 */
[----:B------:R-:W-:Y:S01]  /*32c90*/  IMAD.MOV.U32 R6, RZ, RZ, RZ ;  /* 0x000000ffff067224 */ /* 0x000fe200078e00ff */
[C---:B------:R-:W-:Y:S02]  /*32ca0*/  ISETP.GE.U32.AND P3, PT, R16.reuse, 0x4, PT ;  /* 0x000000041000780c */ /* 0x040fe40003f66070 */
[C---:B------:R-:W-:Y:S02]  /*32cb0*/  ISETP.GE.U32.AND P4, PT, R16.reuse, 0x8, PT ;  /* 0x000000081000780c */ /* 0x040fe40003f86070 */
[----:B------:R-:W-:Y:S02]  /*32cc0*/  ISETP.GE.U32.AND P5, PT, R16, 0x10, PT ;  /* 0x000000101000780c */ /* 0x000fe40003fa6070 */
[----:B--2---:R-:W-:Y:S01]  /*32cd0*/  @!P1 MOV R4, R8 ;  /* 0x0000000800049202 */ /* 0x004fe20000000f00 */
[----:B------:R-:W-:-:S02]  /*32ce0*/  IMAD.MOV.U32 R8, RZ, RZ, RZ ;  /* 0x000000ffff087224 */ /* 0x000fc400078e00ff */
[----:B---3--:R-:W-:Y:S01]  /*32cf0*/  @!P1 IMAD.MOV.U32 R6, RZ, RZ, R2 ;  /* 0x000000ffff069224 */ /* 0x008fe200078e0002 */
[----:B------:R-:W-:-:S03]  /*32d00*/  ISETP.NE.AND P1, PT, R16, RZ, PT ;  /* 0x000000ff1000720c */ /* 0x000fc60003f25270 */
[----:B------:R-:W-:-:S04]  /*32d10*/  IMAD R2, R6, R4, RZ ;  /* 0x0000000406027224 */ /* 0x000fc800078e02ff */
[----:B------:R-:W-:-:S07]  /*32d20*/  IMAD.MOV.U32 R13, RZ, RZ, R2 ;  /* 0x000000ffff0d7224 */ /* 0x000fce00078e0002 */
[----:B------:R-:W-:Y:S05]  /*32d30*/  WARPSYNC.COLLECTIVE R15, `(.L_x_865) ;  /* 0x000000000f087348 */ /* 0x000fea0003c00000 */
[----:B------:R0:W1:Y:S02]  /*32d40*/  SHFL.UP P6, R14, R13, R12, R11 ;  /* 0x0400000c0d0e7389 */ /* 0x00006400000c000b */
[----:B01----:R-:W-:Y:S01]  /*32d50*/  ENDCOLLECTIVE ;  /* 0x000000000000791b */ /* 0x003fe20003800000 */
.L_x_865:
[----:B------:R-:W-:Y:S01]  /*32d60*/  IMAD.MOV.U32 R12, RZ, RZ, 0x2 ;  /* 0x00000002ff0c7424 */ /* 0x000fe200078e00ff */
[----:B------:R-:W-:-:S04]  /*32d70*/  MOV R3, R14 ;  /* 0x0000000e00037202 */ /* 0x000fc80000000f00 */
[----:B------:R-:W-:-:S05]  /*32d80*/  SEL R3, R3, RZ, P1 ;  /* 0x000000ff03037207 */ /* 0x000fca0000800000 */
[----:B------:R-:W-:-:S04]  /*32d90*/  IMAD.IADD R2, R2, 0x1, R3 ;  /* 0x0000000102027824 */ /* 0x000fc800078e0203 */
[----:B------:R-:W-:-:S07]  /*32da0*/  IMAD.MOV.U32 R13, RZ, RZ, R2 ;  /* 0x000000ffff0d7224 */ /* 0x000fce00078e0002 */
[----:B------:R-:W-:Y:S05]  /*32db0*/  WARPSYNC.COLLECTIVE R15, `(.L_x_866) ;  /* 0x000000000f087348 */ /* 0x000fea0003c00000 */
[----:B------:R0:W1:Y:S02]  /*32dc0*/  SHFL.UP P6, R14, R13, R12, R11 ;  /* 0x0400000c0d0e7389 */ /* 0x00006400000c000b */
[----:B01----:R-:W-:Y:S01]  /*32dd0*/  ENDCOLLECTIVE ;  /* 0x000000000000791b */ /* 0x003fe20003800000 */
.L_x_866:
[----:B------:R-:W-:Y:S02]  /*32de0*/  IMAD.MOV.U32 R12, RZ, RZ, 0x4 ;  /* 0x00000004ff0c7424 */ /* 0x000fe400078e00ff */
[----:B------:R-:W-:-:S05]  /*32df0*/  IMAD.MOV.U32 R3, RZ, RZ, R14 ;  /* 0x000000ffff037224 */ /* 0x000fca00078e000e */
[----:B------:R-:W-:-:S04]  /*32e00*/  SEL R3, R3, RZ, P2 ;  /* 0x000000ff03037207 */ /* 0x000fc80001000000 */
[----:B------:R-:W-:-:S05]  /*32e10*/  IADD3 R2, R2, R3, RZ ;  /* 0x0000000302027210 */ /* 0x000fca0007ffe0ff */
[----:B------:R-:W-:-:S07]  /*32e20*/  IMAD.MOV.U32 R13, RZ, RZ, R2 ;  /* 0x000000ffff0d7224 */ /* 0x000fce00078e0002 */
[----:B------:R-:W-:Y:S05]  /*32e30*/  WARPSYNC.COLLECTIVE R15, `(.L_x_867) ;  /* 0x000000000f087348 */ /* 0x000fea0003c00000 */
[----:B------:R0:W1:Y:S02]  /*32e40*/  SHFL.UP P6, R14, R13, R12, R11 ;  /* 0x0400000c0d0e7389 */ /* 0x00006400000c000b */
[----:B01----:R-:W-:Y:S01]  /*32e50*/  ENDCOLLECTIVE ;  /* 0x000000000000791b */ /* 0x003fe20003800000 */
.L_x_867:
[----:B------:R-:W-:Y:S02]  /*32e60*/  IMAD.MOV.U32 R12, RZ, RZ, 0x8 ;  /* 0x00000008ff0c7424 */ /* 0x000fe400078e00ff */
[----:B------:R-:W-:-:S05]  /*32e70*/  IMAD.MOV.U32 R3, RZ, RZ, R14 ;  /* 0x000000ffff037224 */ /* 0x000fca00078e000e */
[----:B------:R-:W-:-:S05]  /*32e80*/  SEL R3, R3, RZ, P3 ;  /* 0x000000ff03037207 */ /* 0x000fca0001800000 */
[----:B------:R-:W-:-:S05]  /*32e90*/  IMAD.IADD R2, R2, 0x1, R3 ;  /* 0x0000000102027824 */ /* 0x000fca00078e0203 */
[----:B------:R-:W-:-:S07]  /*32ea0*/  MOV R13, R2 ;  /* 0x00000002000d7202 */ /* 0x000fce0000000f00 */
[----:B------:R-:W-:Y:S05]  /*32eb0*/  WARPSYNC.COLLECTIVE R15, `(.L_x_868) ;  /* 0x000000000f087348 */ /* 0x000fea0003c00000 */
[----:B------:R0:W1:Y:S02]  /*32ec0*/  SHFL.UP P6, R14, R13, R12, R11 ;  /* 0x0400000c0d0e7389 */ /* 0x00006400000c000b */
[----:B01----:R-:W-:Y:S01]  /*32ed0*/  ENDCOLLECTIVE ;  /* 0x000000000000791b */ /* 0x003fe20003800000 */
.L_x_868:
[----:B------:R-:W-:Y:S01]  /*32ee0*/  MOV R12, 0x10 ;  /* 0x00000010000c7802 */ /* 0x000fe20000000f00 */
[----:B------:R-:W-:-:S05]  /*32ef0*/  IMAD.MOV.U32 R3, RZ, RZ, R14 ;  /* 0x000000ffff037224 */ /* 0x000fca00078e000e */
[----:B------:R-:W-:-:S05]  /*32f00*/  SEL R3, R3, RZ, P4 ;  /* 0x000000ff03037207 */ /* 0x000fca0002000000 */
[----:B------:R-:W-:-:S04]  /*32f10*/  IMAD.IADD R2, R2, 0x1, R3 ;  /* 0x0000000102027824 */ /* 0x000fc800078e0203 */
[----:B------:R-:W-:-:S07]  /*32f20*/  IMAD.MOV.U32 R13, RZ, RZ, R2 ;  /* 0x000000ffff0d7224 */ /* 0x000fce00078e0002 */
[----:B------:R-:W-:Y:S05]  /*32f30*/  WARPSYNC.COLLECTIVE R15, `(.L_x_869) ;  /* 0x000000000f087348 */ /* 0x000fea0003c00000 */
[----:B------:R0:W1:Y:S02]  /*32f40*/  SHFL.UP P6, R14, R13, R12, R11 ;  /* 0x0400000c0d0e7389 */ /* 0x00006400000c000b */
[----:B01----:R-:W-:Y:S01]  /*32f50*/  ENDCOLLECTIVE ;  /* 0x000000000000791b */ /* 0x003fe20003800000 */
.L_x_869:
[----:B------:R-:W-:Y:S01]  /*32f60*/  IMAD.MOV.U32 R12, RZ, RZ, 0x1f ;  /* 0x0000001fff0c7424 */ /* 0x000fe200078e00ff */
[----:B------:R-:W-:Y:S01]  /*32f70*/  MOV R11, 0x1f ;  /* 0x0000001f000b7802 */ /* 0x000fe20000000f00 */
[----:B------:R-:W-:-:S05]  /*32f80*/  IMAD.MOV.U32 R3, RZ, RZ, R14 ;  /* 0x000000ffff037224 */ /* 0x000fca00078e000e */
[----:B------:R-:W-:-:S05]  /*32f90*/  SEL R3, R3, RZ, P5 ;  /* 0x000000ff03037207 */ /* 0x000fca0002800000 */
[----:B------:R-:W-:-:S04]  /*32fa0*/  IMAD.IADD R7, R2, 0x1, R3 ;  /* 0x0000000102077824 */ /* 0x000fc800078e0203 */
[----:B------:R-:W-:-:S07]  /*32fb0*/  IMAD.MOV.U32 R13, RZ, RZ, R7 ;  /* 0x000000ffff0d7224 */ /* 0x000fce00078e0007 */
[----:B------:R-:W-:Y:S05]  /*32fc0*/  WARPSYNC.COLLECTIVE R15, `(.L_x_870) ;  /* 0x000000000f087348 */ /* 0x000fea0003c00000 */
[----:B------:R0:W1:Y:S02]  /*32fd0*/  SHFL.IDX P6, R14, R13, R12, R11 ;  /* 0x0000000c0d0e7389 */ /* 0x00006400000c000b */
[----:B01----:R-:W-:Y:S01]  /*32fe0*/  ENDCOLLECTIVE ;  /* 0x000000000000791b */ /* 0x003fe20003800000 */
.L_x_870:
[----:B------:R-:W-:Y:S01]  /*32ff0*/  IMAD.MOV.U32 R9, RZ, RZ, R14 ;  /* 0x000000ffff097224 */ /* 0x000fe200078e000e */
[----:B------:R-:W-:Y:S06]  /*33000*/  BRA `(.L_x_871) ;  /* 0xffffffa000587947 */ /* 0x000fec000383ffff */
.L_x_652:
[----:B------:R-:W-:Y:S01]  /*33010*/  BSSY B0, `(.L_x_872) ;  /* 0x0000008000007945 */ /* 0x000fe20003800000 */
[----:B------:R-:W-:Y:S01]  /*33020*/  IMAD.MOV.U32 R13, RZ, RZ, R2 ;  /* 0x000000ffff0d7224 */ /* 0x000fe200078e0002 */
[----:B------:R-:W-:Y:S01]  /*33030*/  MOV R11, RZ ;  /* 0x000000ff000b7202 */ /* 0x000fe20000000f00 */
[----:B------:R-:W-:Y:S02]  /*33040*/  IMAD.MOV.U32 R12, RZ, RZ, 0x1 ;  /* 0x00000001ff0c7424 */ /* 0x000fe400078e00ff */
[----:B------:R-:W-:-:S07]  /*33050*/  IMAD.MOV.U32 R15, RZ, RZ, -0x1 ;  /* 0xffffffffff0f7424 */ /* 0x000fce00078e00ff */
[----:B0-----:R-:W-:Y:S05]  /*33060*/  WARPSYNC.COLLECTIVE R15, `(.L_x_873) ;  /* 0x000000000f087348 */ /* 0x001fea0003c00000 */
[----:B------:R1:W2:Y:S02]  /*33070*/  SHFL.UP P6, R14, R13, R12, R11 ;  /* 0x0400000c0d0e7389 */ /* 0x0002a400000c000b */
[----:B012---:R-:W-:Y:S01]  /*33080*/  ENDCOLLECTIVE ;  /* 0x000000000000791b */ /* 0x007fe20003800000 */
.L_x_873:
[----:B------:R-:W-:Y:S05]  /*33090*/  BSYNC B0 ;  /* 0x0000000000007941 */ /* 0x000fea0003800000 */
.L_x_872:
[----:B------:R-:W-:Y:S01]  /*330a0*/  IMAD.MOV.U32 R3, RZ, RZ, R14 ;  /* 0x000000ffff037224 */ /* 0x000fe200078e000e */
[----:B------:R-:W-:Y:S01]  /*330b0*/  MOV R12, 0x2 ;  /* 0x00000002000c7802 */ /* 0x000fe20000000f00 */
[----:B------:R-:W-:Y:S02]  /*330c0*/  IMAD.MOV.U32 R11, RZ, RZ, RZ ;  /* 0x000000ffff0b7224 */ /* 0x000fe400078e00ff */
[----:B------:R-:W-:Y:S01]  /*330d0*/  IMAD.MOV.U32 R15, RZ, RZ, -0x1 ;  /* 0xffffffffff0f7424 */ /* 0x000fe200078e00ff */
[----:B------:R-:W-:-:S05]  /*330e0*/  SEL R3, R3, RZ, P1 ;  /* 0x000000ff03037207 */ /* 0x000fca0000800000 */
[----:B------:R-:W-:-:S04]  /*330f0*/  IMAD.IADD R2, R2, 0x1, R3 ;  /* 0x0000000102027824 */ /* 0x000fc800078e0203 */
[----:B------:R-:W-:-:S07]  /*33100*/  IMAD.MOV.U32 R13, RZ, RZ, R2 ;  /* 0x000000ffff0d7224 */ /* 0x000fce00078e0002 */
[----:B------:R-:W-:Y:S05]  /*33110*/  WARPSYNC.COLLECTIVE R15, `(.L_x_874) ;  /* 0x000000000f087348 */ /* 0x000fea0003c00000 */
[----:B------:R0:W1:Y:S02]  /*33120*/  SHFL.UP P6, R14, R13, R12, R11 ;  /* 0x0400000c0d0e7389 */ /* 0x00006400000c000b */
[----:B01----:R-:W-:Y:S01]  /*33130*/  ENDCOLLECTIVE ;  /* 0x000000000000791b */ /* 0x003fe20003800000 */
.L_x_874:
        /* <DEDUP_REMOVED lines=8> */
.L_x_875:
        /* <DEDUP_REMOVED lines=8> */
.L_x_876:
[----:B------:R-:W-:Y:S02]  /*33240*/  IMAD.MOV.U32 R12, RZ, RZ, 0x10 ;  /* 0x00000010ff0c7424 */ /* 0x000fe400078e00ff */
[----:B------:R-:W-:-:S05]  /*33250*/  IMAD.MOV.U32 R3, RZ, RZ, R14 ;  /* 0x000000ffff037224 */ /* 0x000fca00078e000e */
[----:B------:R-:W-:-:S05]  /*33260*/  SEL R3, R3, RZ, P4 ;  /* 0x000000ff03037207 */ /* 0x000fca0002000000 */
[----:B------:R-:W-:-:S04]  /*33270*/  IMAD.IADD R2, R2, 0x1, R3 ;  /* 0x0000000102027824 */ /* 0x000fc800078e0203 */
[----:B------:R-:W-:-:S07]  /*33280*/  IMAD.MOV.U32 R13, RZ, RZ, R2 ;  /* 0x000000ffff0d7224 */ /* 0x000fce00078e0002 */
[----:B------:R-:W-:Y:S05]  /*33290*/  WARPSYNC.COLLECTIVE R15, `(.L_x_877) ;  /* 0x000000000f087348 */ /* 0x000fea0003c00000 */
[----:B------:R0:W1:Y:S02]  /*332a0*/  SHFL.UP P6, R14, R13, R12, R11 ;  /* 0x0400000c0d0e7389 */ /* 0x00006400000c000b */
[----:B01----:R-:W-:Y:S01]  /*332b0*/  ENDCOLLECTIVE ;  /* 0x000000000000791b */ /* 0x003fe20003800000 */
.L_x_877:
[----:B------:R-:W-:Y:S02]  /*332c0*/  IMAD.MOV.U32 R12, RZ, RZ, 0x1f ;  /* 0x0000001fff0c7424 */ /* 0x000fe400078e00ff */
[----:B------:R-:W-:Y:S01]  /*332d0*/  IMAD.MOV.U32 R11, RZ, RZ, 0x1f ;  /* 0x0000001fff0b7424 */ /* 0x000fe200078e00ff */
[----:B------:R-:W-:-:S04]  /*332e0*/  MOV R3, R14 ;  /* 0x0000000e00037202 */ /* 0x000fc80000000f00 */
[----:B------:R-:W-:-:S05]  /*332f0*/  SEL R3, R3, RZ, P5 ;  /* 0x000000ff03037207 */ /* 0x000fca0002800000 */
[----:B------:R-:W-:-:S04]  /*33300*/  IMAD.IADD R7, R2, 0x1, R3 ;  /* 0x0000000102077824 */ /* 0x000fc800078e0203 */
[----:B------:R-:W-:-:S07]  /*33310*/  IMAD.MOV.U32 R13, RZ, RZ, R7 ;  /* 0x000000ffff0d7224 */ /* 0x000fce00078e0007 */
[----:B------:R-:W-:Y:S05]  /*33320*/  WARPSYNC.COLLECTIVE R15, `(.L_x_878) ;  /* 0x000000000f087348 */ /* 0x000fea0003c00000 */
[----:B------:R0:W1:Y:S02]  /*33330*/  SHFL.IDX P6, R14, R13, R12, R11 ;  /* 0x0000000c0d0e7389 */ /* 0x00006400000c000b */
[----:B01----:R-:W-:Y:S01]  /*33340*/  ENDCOLLECTIVE ;  /* 0x000000000000791b */ /* 0x003fe20003800000 */
.L_x_878:
[----:B------:R-:W-:Y:S01]  /*33350*/  MOV R9, R14 ;  /* 0x0000000e00097202 */ /* 0x000fe20000000f00 */
[----:B------:R-:W-:Y:S06]  /*33360*/  BRA `(.L_x_879) ;  /* 0xffffffa0002c7947 */ /* 0x000fec000383ffff */
.L_x_654:
[----:B------:R-:W-:Y:S01]  /*33370*/  BSSY B0, `(.L_x_880) ;  /* 0x0000006000007945 */ /* 0x000fe20003800000 */
[----:B------:R-:W-:Y:S01]  /*33380*/  PLOP3.LUT P6, PT, P6, PT, PT, 0x8, 0x0 ;  /* 0x000000000000781c */ /* 0x000fe200037ce170 */
[----:B------:R-:W-:-:S12]  /*33390*/  IMAD.MOV.U32 R15, RZ, RZ, -0x1 ;  /* 0xffffffffff0f7424 */ /* 0x000fd800078e00ff */
[----:B0-----:R-:W-:Y:S05]  /*333a0*/  WARPSYNC.COLLECTIVE R15, `(.L_x_881) ;  /* 0x000000000f087348 */ /* 0x001fea0003c00000 */
[----:B------:R-:W-:Y:S01]  /*333b0*/  VOTE.ANY R14, PT, P6 ;  /* 0x00000000000e7806 */ /* 0x000fe200030e0100 */
[----:B0-----:R-:W-:Y:S06]  /*333c0*/  ENDCOLLECTIVE ;  /* 0x000000000000791b */ /* 0x001fec0003800000 */
.L_x_881:
[----:B------:R-:W-:Y:S05]  /*333d0*/  BSYNC B0 ;  /* 0x0000000000007941 */ /* 0x000fea0003800000 */
.L_x_880:
[----:B------:R-:W-:Y:S01]  /*333e0*/  IMAD.MOV.U32 R3, RZ, RZ, R14 ;  /* 0x000000ffff037224 */ /* 0x000fe200078e000e */
[----:B------:R-:W-:Y:S01]  /*333f0*/  MOV R11, 0x1f ;  /* 0x0000001f000b7802 */ /* 0x000fe20000000f00 */
[----:B------:R-:W-:Y:S02]  /*33400*/  IMAD.MOV.U32 R13, RZ, RZ, R4 ;  /* 0x000000ffff0d7224 */ /* 0x000fe400078e0004 */
[----:B------:R-:W0:Y:S01]  /*33410*/  POPC R0, R3 ;  /* 0x0000000300007309 */ /* 0x000e220000000000 */
[----:B------:R-:W-:Y:S02]  /*33420*/  IMAD.MOV.U32 R15, RZ, RZ, -0x1 ;  /* 0xffffffffff0f7424 */ /* 0x000fe400078e00ff */
[----:B0-----:R-:W-:-:S07]  /*33430*/  IMAD.MOV.U32 R12, RZ, RZ, R0 ;  /* 0x000000ffff0c7224 */ /* 0x001fce00078e0000 */
[----:B------:R-:W-:Y:S05]  /*33440*/  WARPSYNC.COLLECTIVE R15, `(.L_x_882) ;  /* 0x000000000f087348 */ /* 0x000fea0003c00000 */
[----:B------:R0:W1:Y:S02]  /*33450*/  SHFL.IDX P6, R14, R13, R12, R11 ;  /* 0x0000000c0d0e7389 */ /* 0x00006400000c000b */
[----:B01----:R-:W-:Y:S01]  /*33460*/  ENDCOLLECTIVE ;  /* 0x000000000000791b */ /* 0x003fe20003800000 */
.L_x_882:
[----:B------:R-:W-:Y:S02]  /*33470*/  IMAD.MOV.U32 R13, RZ, RZ, R6 ;  /* 0x000000ffff0d7224 */ /* 0x000fe400078e0006 */
[----:B------:R-:W-:-:S07]  /*33480*/  IMAD.MOV.U32 R4, RZ, RZ, R14 ;  /* 0x000000ffff047224 */ /* 0x000fce00078e000e */
[----:B------:R-:W-:Y:S05]  /*33490*/  WARPSYNC.COLLECTIVE R15, `(.L_x_883) ;  /* 0x000000000f087348 */ /* 0x000fea0003c00000 */
[----:B------:R0:W1:Y:S02]  /*334a0*/  SHFL.IDX P6, R14, R13, R12, R11 ;  /* 0x0000000c0d0e7389 */ /* 0x00006400000c000b */
[----:B01----:R-:W-:Y:S01]  /*334b0*/  ENDCOLLECTIVE ;  /* 0x000000000000791b */ /* 0x003fe20003800000 */
.L_x_883:
[----:B------:R-:W-:Y:S01]  /*334c0*/  IMAD.MOV.U32 R6, RZ, RZ, R14 ;  /* 0x000000ffff067224 */ /* 0x000fe200078e000e */
[----:B------:R-:W-:Y:S06]  /*334d0*/  BRA `(.L_x_884) ;  /* 0xffffffa0000c7947 */ /* 0x000fec000383ffff */
.L_x_656:
[----:B------:R-:W-:Y:S01]  /*334e0*/  BSSY B0, `(.L_x_885) ;  /* 0x0000007000007945 */ /* 0x000fe20003800000 */
[----:B------:R-:W-:Y:S01]  /*334f0*/  MOV R13, R7 ;  /* 0x00000007000d7202 */ /* 0x000fe20000000f00 */
[----:B------:R-:W-:Y:S02]  /*33500*/  IMAD.MOV.U32 R11, RZ, RZ, 0x1f ;  /* 0x0000001fff0b7424 */ /* 0x000fe400078e00ff */
[----:B------:R-:W-:-:S07]  /*33510*/  IMAD.MOV.U32 R15, RZ, RZ, -0x1 ;  /* 0xffffffffff0f7424 */ /* 0x000fce00078e00ff */
[----:B0123--:R-:W-:Y:S05]  /*33520*/  WARPSYNC.COLLECTIVE R15, `(.L_x_886) ;  /* 0x000000000f087348 */ /* 0x00ffea0003c00000 */
[----:B------:R4:W0:Y:S02]  /*33530*/  SHFL.IDX P6, R14, R13, R12, R11 ;  /* 0x0000000c0d0e7389 */ /* 0x00082400000c000b */
[----:B01234-:R-:W-:Y:S01]  /*33540*/  ENDCOLLECTIVE ;  /* 0x000000000000791b */ /* 0x01ffe20003800000 */
.L_x_886:
[----:B------:R-:W-:Y:S05]  /*33550*/  BSYNC B0 ;  /* 0x0000000000007941 */ /* 0x000fea0003800000 */
.L_x_885:
[----:B------:R-:W-:Y:S01]  /*33560*/  IMAD.MOV.U32 R7, RZ, RZ, R14 ;  /* 0x000000ffff077224 */ /* 0x000fe200078e000e */
[----:B------:R-:W-:Y:S06]  /*33570*/  BRA `(.L_x_887) ;  /* 0xffffff9c00fc7947 */ /* 0x000fec000383ffff */
.L_x_660:
[----:B0-----:R0:W1:Y:S02]  /*33580*/  SYNCS.PHASECHK.TRANS64.TRYWAIT P0, [R0+URZ+0x33420], R3 ;  /* 0x03342003000075a7 */ /* 0x001064000800017f */
[----:B-1----:R-:W-:Y:S05]  /*33590*/  @!P0 NANOSLEEP.SYNCS 0x989680 ;  /* 0x009896800000895d */ /* 0x002fea0003900000 */
[----:B------:R-:W1:Y:S02]  /*335a0*/  @!P0 SYNCS.PHASECHK.TRANS64 P0, [R0+URZ+0x33420], R3 ;  /* 0x03342003000085a7 */ /* 0x000e64000800007f */
[----:B-1----:R-:W-:Y:S05]  /*335b0*/  @!P0 BRA `(.L_x_660) ;  /* 0xfffffffc00f08947 */ /* 0x002fea000383ffff */
[----:B------:R-:W-:Y:S05]  /*335c0*/  BRA `(.L_x_888) ;  /* 0xffffffa400947947 */ /* 0x000fea000383ffff */
.L_x_661:
[----:B------:R-:W1:Y:S01]  /*335d0*/  S2R R2, SR_TID.X ;  /* 0x0000000000027919 */ /* 0x000e620000002100 */
[----:B------:R-:W-:Y:S01]  /*335e0*/  BSSY B0, `(.L_x_889) ;  /* 0x000000a000007945 */ /* 0x000fe20003800000 */
[----:B------:R-:W-:Y:S01]  /*335f0*/  MOV R12, RZ ;  /* 0x000000ff000c7202 */ /* 0x000fe20000000f00 */
        /* <DEDUP_REMOVED lines=8> */
.L_x_890:
[----:B------:R-:W-:Y:S05]  /*33680*/  BSYNC B0 ;  /* 0x0000000000007941 */ /* 0x000fea0003800000 */
.L_x_889:
[----:B------:R-:W-:Y:S05]  /*33690*/  BRA `(.L_x_891) ;  /* 0xffffffa4007c7947 */ /* 0x000fea000383ffff */
.L_x_662:
[----:B------:R-:W-:Y:S01]  /*336a0*/  BSSY B0, `(.L_x_892) ;  /* 0x0000006000007945 */ /* 0x000fe20003800000 */
[----:B------:R-:W-:-:S07]  /*336b0*/  IMAD.MOV.U32 R15, RZ, RZ, -0x1 ;  /* 0xffffffffff0f7424 */ /* 0x000fce00078e00ff */
[----:B01----:R-:W-:Y:S05]  /*336c0*/  WARPSYNC.COLLECTIVE R15, `(.L_x_893) ;  /* 0x000000000f0c7348 */ /* 0x003fea0003c00000 */
[----:B------:R-:W-:Y:S02]  /*336d0*/  ELECT P6, UR62, PT ;  /* 0x00000000003e782f */ /* 0x000fe400038c0000 */
[----:B------:R-:W-:Y:S01]  /*336e0*/  MOV R14, UR62 ;  /* 0x0000003e000e7c02 */ /* 0x000fe20008000f00 */
[----:B01----:R-:W-:Y:S10]  /*336f0*/  ENDCOLLECTIVE ;  /* 0x000000000000791b */ /* 0x003ff40003800000 */
.L_x_893:
[----:B------:R-:W-:Y:S05]  /*33700*/  BSYNC B0 ;  /* 0x0000000000007941 */ /* 0x000fea0003800000 */
.L_x_892:
[----:B------:R-:W-:Y:S05]  /*33710*/  BRA `(.L_x_894) ;  /* 0xffffffa400707947 */ /* 0x000fea000383ffff */
.L_x_664:
[----:B0-----:R0:W1:Y:S02]  /*33720*/  SYNCS.PHASECHK.TRANS64.TRYWAIT P1, [R6+URZ], R5 ;  /* 0x00000005060075a7 */ /* 0x001064000802017f */
[----:B-1----:R-:W-:Y:S05]  /*33730*/  @!P1 NANOSLEEP.SYNCS 0x989680 ;  /* 0x009896800000995d */ /* 0x002fea0003900000 */
[----:B------:R-:W1:Y:S02]  /*33740*/  @!P1 SYNCS.PHASECHK.TRANS64 P1, [R6+URZ], R5 ;  /* 0x00000005060095a7 */ /* 0x000e64000802007f */
[----:B-1----:R-:W-:Y:S05]  /*33750*/  @!P1 BRA `(.L_x_664) ;  /* 0xfffffffc00f09947 */ /* 0x002fea000383ffff */
[----:B------:R-:W-:Y:S05]  /*33760*/  BRA `(.L_x_895) ;  /* 0xffffffa400a87947 */ /* 0x000fea000383ffff */
.L_x_665:
[----:B-1----:R1:W2:Y:S02]  /*33770*/  SYNCS.PHASECHK.TRANS64.TRYWAIT P1, [R7+URZ], R2 ;  /* 0x00000002070075a7 */ /* 0x0022a4000802017f */
[----:B--2---:R-:W-:Y:S05]  /*33780*/  @!P1 NANOSLEEP.SYNCS 0x989680 ;  /* 0x009896800000995d */ /* 0x004fea0003900000 */
[----:B------:R-:W2:Y:S02]  /*33790*/  @!P1 SYNCS.PHASECHK.TRANS64 P1, [R7+URZ], R2 ;  /* 0x00000002070095a7 */ /* 0x000ea4000802007f */
[----:B--2---:R-:W-:Y:S05]  /*337a0*/  @!P1 BRA `(.L_x_665) ;  /* 0xfffffffc00f09947 */ /* 0x004fea000383ffff */
[----:B------:R-:W-:Y:S05]  /*337b0*/  BRA `(.L_x_896) ;  /* 0xffffffa4009c7947 */ /* 0x000fea000383ffff */
.L_x_667:
[----:B--2---:R2:W3:Y:S02]  /*337c0*/  SYNCS.PHASECHK.TRANS64.TRYWAIT P1, [R4+URZ+0x33460], R5 ;  /* 0x03346005040075a7 */ /* 0x0044e4000802017f */
[----:B---3--:R-:W-:Y:S05]  /*337d0*/  @!P1 NANOSLEEP.SYNCS 0x989680 ;  /* 0x009896800000995d */ /* 0x008fea0003900000 */
[----:B------:R-:W3:Y:S02]  /*337e0*/  @!P1 SYNCS.PHASECHK.TRANS64 P1, [R4+URZ+0x33460], R5 ;  /* 0x03346005040095a7 */ /* 0x000ee4000802007f */
[----:B---3--:R-:W-:Y:S05]  /*337f0*/  @!P1 BRA `(.L_x_667) ;  /* 0xfffffffc00f09947 */ /* 0x008fea000383ffff */
[----:B------:R-:W-:Y:S05]  /*33800*/  BRA `(.L_x_897) ;  /* 0xffffffa4009c7947 */ /* 0x000fea000383ffff */
.L_x_669:
[----:B---3--:R3:W4:Y:S02]  /*33810*/  SYNCS.PHASECHK.TRANS64.TRYWAIT P1, [R3+URZ+0x33460], R2 ;  /* 0x03346002030075a7 */ /* 0x008724000802017f */
[----:B----4-:R-:W-:Y:S05]  /*33820*/  @!P1 NANOSLEEP.SYNCS 0x989680 ;  /* 0x009896800000995d */ /* 0x010fea0003900000 */
[----:B------:R-:W4:Y:S02]  /*33830*/  @!P1 SYNCS.PHASECHK.TRANS64 P1, [R3+URZ+0x33460], R2 ;  /* 0x03346002030095a7 */ /* 0x000f24000802007f */
[----:B----4-:R-:W-:Y:S05]  /*33840*/  @!P1 BRA `(.L_x_669) ;  /* 0xfffffffc00f09947 */ /* 0x010fea000383ffff */
[----:B------:R-:W-:Y:S05]  /*33850*/  BRA `(.L_x_898) ;  /* 0xffffffa4009c7947 */ /* 0x000fea000383ffff */
.L_x_671:
[----:B----4-:R4:W0:Y:S02]  /*33860*/  SYNCS.PHASECHK.TRANS64.TRYWAIT P0, [R4+URZ+0x33480], R5 ;  /* 0x03348005040075a7 */ /* 0x010824000800017f */
[----:B0-----:R-:W-:Y:S05]  /*33870*/  @!P0 NANOSLEEP.SYNCS 0x989680 ;  /* 0x009896800000895d */ /* 0x001fea0003900000 */
[----:B------:R-:W0:Y:S02]  /*33880*/  @!P0 SYNCS.PHASECHK.TRANS64 P0, [R4+URZ+0x33480], R5 ;  /* 0x03348005040085a7 */ /* 0x000e24000800007f */
[----:B0-----:R-:W-:Y:S05]  /*33890*/  @!P0 BRA `(.L_x_671) ;  /* 0xfffffffc00f08947 */ /* 0x001fea000383ffff */
[----:B------:R-:W-:Y:S05]  /*338a0*/  BRA `(.L_x_672) ;  /* 0xffffffa400987947 */ /* 0x000fea000383ffff */
.L_x_899:
        /* <DEDUP_REMOVED lines=13> */
.L_x_2928:


//--------------------- .text._ZN7cutlass13device_kernelIN5flash11enable_sm90INS1_16FlashAttnFwdSm90INS1_25CollectiveMainloopFwdSm90ILi2EN4cute5tupleIJNS5_1CILi1EEES8_S8_EEENS6_IJNS7_ILi128EEESA_NS7_ILi192EEEEEELi192ENS_12float_e4m3_tEfNS_4arch4Sm90ELb0ELb1ELb1ELb0ELb0ELb0ELb0ELb1ELb1ELb1ELb1ELb0EEENS1_21CollectiveEpilogueFwdINS6_IJSA_SB_SA_EEES9_NS_10bfloat16_tESF_Li256ELb0ELb1ELb1ELb1EEENS1_19SingleTileSchedulerILb0ELb1ELb1ELi128EEEEEEEEEvNT_6ParamsE --------------------------
	.section	.text._ZN7cutlass13device_kernelIN5flash11enable_sm90INS1_16FlashAttnFwdSm90INS1_25CollectiveMainloopFwdSm90ILi2EN4cute5tupleIJNS5_1CILi1EEES8_S8_EEENS6_IJNS7_ILi128EEESA_NS7_ILi192EEEEEELi192ENS_12float_e4m3_tEfNS_4arch4Sm90ELb0ELb1ELb1ELb0ELb0ELb0ELb0ELb1ELb1ELb1ELb1ELb0EEENS1_21CollectiveEpilogueFwdINS6_IJSA_SB_SA_EEES9_NS_10bfloat16_tESF_Li256ELb0ELb1ELb1ELb1EEENS1_19SingleTileSchedulerILb0ELb1ELb1ELi128EEEEEEEEEvNT_6ParamsE,"ax",@progbits
	.align	128
.text._ZN7cutlass13device_kernelIN5flash11enable_sm90INS1_16FlashAttnFwdSm90INS1_25CollectiveMainloopFwdSm90ILi2EN4cute5tupleIJNS5_1CILi1EEES8_S8_EEENS6_IJNS7_ILi128EEESA_NS7_ILi192EEEEEELi192ENS_12float_e4m3_tEfNS_4arch4Sm90ELb0ELb1ELb1ELb0ELb0ELb0ELb0ELb1ELb1ELb1ELb1ELb0EEENS1_21CollectiveEpilogueFwdINS6_IJSA_SB_SA_EEES9_NS_10bfloat16_tESF_Li256ELb0ELb1ELb1ELb1EEENS1_19SingleTileSchedulerILb0ELb1ELb1ELi128EEEEEEEEEvNT_6ParamsE:
        .type           _ZN7cutlass13device_kernelIN5flash11enable_sm90INS1_16FlashAttnFwdSm90INS1_25CollectiveMainloopFwdSm90ILi2EN4cute5tupleIJNS5_1CILi1EEES8_S8_EEENS6_IJNS7_ILi128EEESA_NS7_ILi192EEEEEELi192ENS_12float_e4m3_tEfNS_4arch4Sm90ELb0ELb1ELb1ELb0ELb0ELb0ELb0ELb1ELb1ELb1ELb1ELb0EEENS1_21CollectiveEpilogueFwdINS6_IJSA_SB_SA_EEES9_NS_10bfloat16_tESF_Li256ELb0ELb1ELb1ELb1EEENS1_19SingleTileSchedulerILb0ELb1ELb1ELi128EEEEEEEEEvNT_6ParamsE,@function
        .size           _ZN7cutlass13device_kernelIN5flash11enable_sm90INS1_16FlashAttnFwdSm90INS1_25CollectiveMainloopFwdSm90ILi2EN4cute5tupleIJNS5_1CILi1EEES8_S8_EEENS6_IJNS7_ILi128EEESA_NS7_ILi192EEEEEELi192ENS_12float_e4m3_tEfNS_4arch4Sm90ELb0ELb1ELb1ELb0ELb0ELb0ELb0ELb1ELb1ELb1ELb1ELb0EEENS1_21CollectiveEpilogueFwdINS6_IJSA_SB_SA_EEES9_NS_10bfloat16_tESF_Li256ELb0ELb1ELb1ELb1EEENS1_19SingleTileSchedulerILb0ELb1ELb1ELi128EEEEEEEEEvNT_6ParamsE,(.L_x_2929 - _ZN7cutlass13device_kernelIN5flash11enable_sm90INS1_16FlashAttnFwdSm90INS1_25CollectiveMainloopFwdSm90ILi2EN4cute5tupleIJNS5_1CILi1EEES8_S8_EEENS6_IJNS7_ILi128EEESA_NS7_ILi192EEEEEELi192ENS_12float_e4m3_tEfNS_4arch4Sm90ELb0ELb1ELb1ELb0ELb0ELb0ELb0ELb1ELb1ELb1ELb1ELb0EEENS1_21CollectiveEpilogueFwdINS6_IJSA_SB_SA_EEES9_NS_10bfloat16_tESF_Li256ELb0ELb1ELb1ELb1EEENS1_19SingleTileSchedulerILb0ELb1ELb1ELi128EEEEEEEEEvNT_6ParamsE)
        .other          _ZN7cutlass13device_kernelIN5flash11enable_sm90INS1_16FlashAttnFwdSm90INS1_25CollectiveMainloopFwdSm90ILi2EN4cute5tupleIJNS5_1CILi1EEES8_S8_EEENS6_IJNS7_ILi128EEESA_NS7_ILi192EEEEEELi192ENS_12float_e4m3_tEfNS_4arch4Sm90ELb0ELb1ELb1ELb0ELb0ELb0ELb0ELb1ELb1ELb1ELb1ELb0EEENS1_21CollectiveEpilogueFwdINS6_IJSA_SB_SA_EEES9_NS_10bfloat16_tESF_Li256ELb0ELb1ELb1ELb1EEENS1_19SingleTileSchedulerILb0ELb1ELb1ELi128EEEEEEEEEvNT_6ParamsE,@"STO_CUDA_ENTRY STV_DEFAULT"
_ZN7cutlass13device_kernelIN5flash11enable_sm90INS1_16FlashAttnFwdSm90INS1_25CollectiveMainloopFwdSm90ILi2EN4cute5tupleIJNS5_1CILi1EEES8_S8_EEENS6_IJNS7_ILi128EEESA_NS7_ILi192EEEEEELi192ENS_12float_e4m3_tEfNS_4arch4Sm90ELb0ELb1ELb1ELb0ELb0ELb0ELb0ELb1ELb1ELb1ELb1ELb0EEENS1_21CollectiveEpilogueFwdINS6_IJSA_SB_SA_EEES9_NS_10bfloat16_tESF_Li256ELb0ELb1ELb1ELb1EEENS1_19SingleTileSchedulerILb0ELb1ELb1ELi128EEEEEEEEEvNT_6ParamsE:
        /* <DEDUP_REMOVED lines=18> */
.L_x_901:
[----:B------:R-:W-:Y:S05]  /*0120*/  BSYNC B0 ;  /* 0x0000000000007941 */ /* 0x000fea0003800000 */
.L_x_900:
        /* <DEDUP_REMOVED lines=41> */
.L_x_902:
        /* <DEDUP_REMOVED lines=22> */
.L_x_903:
        /* <DEDUP_REMOVED lines=18> */
.L_x_904:
        /* <DEDUP_REMOVED lines=22> */
.L_x_905:
        /* <DEDUP_REMOVED lines=22> */
.L_x_906:
        /* <DEDUP_REMOVED lines=8> */
.L_x_909:
[----:B------:R-:W-:-:S08]  /*0980*/  NOP ;  /* 0x0000000000007918 */ /* 0x000fd00000000000 */
[----:B------:R-:W0:Y:S02]  /*0990*/  USETMAXREG.TRY_ALLOC.CTAPOOL UP0, 0xf0 ;  /* 0x000000f0000079c8 */ /* 0x000e240008000600 */
[----:B0-----:R-:W-:-:S13]  /*09a0*/  PLOP3.LUT P0, PT, PT, PT, UP0, 0x80, 0x0 ;  /* 0x000000000000781c */ /* 0x001fda0003f0f008 */
[----:B------:R-:W-:Y:S05]  /*09b0*/  @!P0 BRA `(.L_x_909) ;  /* 0xfffffffc00f08947 */ /* 0x000fea000383ffff */
[----:B------:R-:W0:Y:S01]  /*09c0*/  S2R R4, SR_TID.X ;  /* 0x0000000000047919 */ /* 0x000e220000002100 */
[----:B------:R-:W1:Y:S01]  /*09d0*/  S2UR UR6, SR_CTAID.Y ;  /* 0x00000000000679c3 */ /* 0x000e620000002600 */
[----:B------:R-:W-:Y:S02]  /*09e0*/  ULDC UR7, c[0x0][0xc50] ;  /* 0x0003140000077ab9 */ /* 0x000fe40000000800 */
[----:B------:R-:W-:-:S05]  /*09f0*/  UISETP.NE.AND UP0, UPT, UR7, 0x1, UPT ;  /* 0x000000010700788c */ /* 0x000fca000bf05270 */
[----:B------:R-:W2:Y:S06]  /*0a00*/  S2UR UR36, SR_CTAID.Z ;  /* 0x00000000002479c3 */ /* 0x000eac0000002700 */
[----:B------:R-:W-:Y:S01]  /*0a10*/  @UP0 ULDC UR4, c[0x0][0xc54] ;  /* 0x0003150000040ab9 */ /* 0x000fe20000000800 */
[----:B------:R-:W-:Y:S01]  /*0a20*/  @UP0 ULDC UR8, c[0x0][0xc58] ;  /* 0x0003160000080ab9 */ /* 0x000fe20000000800 */
[----:B-1----:R-:W-:Y:S02]  /*0a30*/  UIMAD.WIDE.U32 UR4, UR6, UR4, URZ ;  /* 0x00000004060472a5 */ /* 0x002fe4000f8e003f */
[----:B------:R-:W-:-:S02]  /*0a40*/  UMOV UR37, UR6 ;  /* 0x0000000600257c82 */ /* 0x000fc40008000000 */
[----:B------:R-:W-:Y:S01]  /*0a50*/  @UP0 USHF.R.U32.HI UR37, URZ, UR8, UR5 ;  /* 0x000000083f250299 */ /* 0x000fe20008011605 */
[----:B0-----:R-:W-:-:S03]  /*0a60*/  LOP3.LUT R0, R4, 0xffffff80, RZ, 0xc0, !PT ;  /* 0xffffff8004007812 */ /* 0x001fc600078ec0ff */
[----:B------:R-:W-:Y:S01]  /*0a70*/  UIADD3 UR4, -UR37, URZ, URZ ;  /* 0x0000003f25047290 */ /* 0x000fe2000fffe13f */
[----:B------:R-:W-:Y:S06]  /*0a80*/  BAR.ARV 0x8, 0x180 ;  /* 0x0206000000007b1d */ /* 0x000fec0000002000 */
[----:B------:R-:W-:Y:S01]  /*0a90*/  ISETP.NE.AND P0, PT, R0, 0x80, PT ;  /* 0x000000800000780c */ /* 0x000fe20003f05270 */
[----:B------:R-:W-:-:S12]  /*0aa0*/  UIMAD UR6, UR7, UR4, UR6 ;  /* 0x00000004070672a4 */ /* 0x000fd8000f8e0206 */
[----:B------:R-:W-:Y:S06]  /*0ab0*/  @!P0 BAR.ARV 0x9, 0x100 ;  /* 0x0244000000008b1d */ /* 0x000fec0000002000 */
[----:B--2---:R-:W-:-:S13]  /*0ac0*/  ISETP.LE.AND P0, PT, RZ, UR36, PT ;  /* 0x00000024ff007c0c */ /* 0x004fda000bf03270 */
[----:B------:R-:W-:Y:S05]  /*0ad0*/  @!P0 BRA `(.L_x_910) ;  /* 0x0000016800a08947 */ /* 0x000fea0003800000 */
[----:B------:R-:W0:Y:S01]  /*0ae0*/  LDC.64 R2, c[0x0][0x418] ;  /* 0x00010600ff027b82 */ /* 0x000e220000000a00 */
[----:B------:R-:W-:Y:S01]  /*0af0*/  ULDC UR4, c[0x0][0x448] ;  /* 0x0001120000047ab9 */ /* 0x000fe20000000800 */
[----:B------:R-:W-:Y:S01]  /*0b00*/  USHF.R.S32.HI UR38, URZ, 0x1f, UR36 ;  /* 0x0000001f3f267899 */ /* 0x000fe20008011424 */
[----:B------:R-:W-:Y:S01]  /*0b10*/  VIADD R22, R4, 0xffffff80 ;  /* 0xffffff8004167836 */ /* 0x000fe20000000000 */
[----:B------:R-:W-:-:S04]  /*0b20*/  UISETP.NE.AND UP1, UPT, UR4, 0x1, UPT ;  /* 0x000000010400788c */ /* 0x000fc8000bf25270 */
[----:B------:R-:W1:Y:S07]  /*0b30*/  S2UR UR45, SR_CTAID.X ;  /* 0x00000000002d79c3 */ /* 0x000e6e0000002500 */
[----:B------:R-:W-:Y:S01]  /*0b40*/  @UP1 ULDC UR5, c[0x0][0x44c] ;  /* 0x0001130000051ab9 */ /* 0x000fe20000000800 */
[----:B------:R-:W2:Y:S01]  /*0b50*/  LDC R5, c[0x0][0x288] ;  /* 0x0000a200ff057b82 */ /* 0x000ea20000000800 */
[----:B------:R-:W-:-:S07]  /*0b60*/  @UP1 ULDC UR9, c[0x0][0x450] ;  /* 0x0001140000091ab9 */ /* 0x000fce0000000800 */
[----:B------:R-:W3:Y:S01]  /*0b70*/  LDC R16, c[0x0][0x424] ;  /* 0x00010900ff107b82 */ /* 0x000ee20000000800 */
[----:B0-----:R-:W-:-:S04]  /*0b80*/  ISETP.NE.U32.AND P0, PT, R2, RZ, PT ;  /* 0x000000ff0200720c */ /* 0x001fc80003f05070 */
[----:B------:R-:W-:-:S03]  /*0b90*/  ISETP.NE.AND.EX P0, PT, R3, RZ, PT, P0 ;  /* 0x000000ff0300720c */ /* 0x000fc60003f05300 */
[----:B------:R-:W0:Y:S01]  /*0ba0*/  LDC R7, c[0x0][0x2f0] ;  /* 0x0000bc00ff077b82 */ /* 0x000e220000000800 */
[----:B-1----:R-:W-:-:S04]  /*0bb0*/  USHF.L.U32 UR45, UR45, 0x7, URZ ;  /* 0x000000072d2d7899 */ /* 0x002fc8000800063f */
[----:B------:R-:W-:Y:S02]  /*0bc0*/  @UP1 UIADD3 UR4, UR45, 0x7f, URZ ;  /* 0x0000007f2d041890 */ /* 0x000fe4000fffe03f */
[----:B------:R-:W-:Y:S01]  /*0bd0*/  UIADD3 UR7, UR45, 0x7f, URZ ;  /* 0x0000007f2d077890 */ /* 0x000fe2000fffe03f */
[----:B--2---:R-:W-:Y:S01]  /*0be0*/  IADD3 R3, -R5, 0x1, RZ ;  /* 0x0000000105037810 */ /* 0x004fe20007ffe1ff */
[----:B------:R-:W-:-:S04]  /*0bf0*/  UIMAD.WIDE.U32 UR4, UR4, UR5, URZ ;  /* 0x00000005040472a5 */ /* 0x000fc8000f8e003f */
[----:B------:R-:W-:Y:S01]  /*0c00*/  @UP1 USHF.R.U32.HI UR7, URZ, UR9, UR5 ;  /* 0x000000093f071299 */ /* 0x000fe20008011605 */
[----:B---3--:R-:W-:Y:S02]  /*0c10*/  SEL R16, R16, 0x1, P0 ;  /* 0x0000000110107807 */ /* 0x008fe40000000000 */
[----:B------:R-:W-:Y:S02]  /*0c20*/  ULDC.64 UR4, c[0x0][0x9e0] ;  /* 0x0002780000047ab9 */ /* 0x000fe40000000a00 */
[----:B------:R-:W-:Y:S01]  /*0c30*/  UISETP.GE.AND UP0, UPT, UR5, 0x1, UPT ;  /* 0x000000010500788c */ /* 0x000fe2000bf06270 */
[----:B0-----:R-:W-:-:S05]  /*0c40*/  IMAD R3, R16, R7, R3 ;  /* 0x0000000710037224 */ /* 0x001fca00078e0203 */
[----:B------:R-:W-:Y:S02]  /*0c50*/  PLOP3.LUT P1, PT, PT, PT, UP0, 0x80, 0x0 ;  /* 0x000000000000781c */ /* 0x000fe40003f2f008 */
[----:B------:R-:W-:-:S13]  /*0c60*/  R2UR UR8, R3 ;  /* 0x00000000030872ca */ /* 0x000fda00000e0000 */
[----:B------:R-:W-:-:S04]  /*0c70*/  UIADD3 UR7, UR8, UR7, URZ ;  /* 0x0000000708077290 */ /* 0x000fc8000fffe03f */
[----:B------:R-:W-:-:S06]  /*0c80*/  UIADD3 UR4, UR7, UR4, URZ ;  /* 0x0000000407047290 */ /* 0x000fcc000fffe03f */
[----:B------:R-:W-:Y:S01]  /*0c90*/  IMAD.U32 R0, RZ, RZ, UR4 ;  /* 0x00000004ff007e24 */ /* 0x000fe2000f8e00ff */
[----:B------:R-:W-:Y:S06]  /*0ca0*/  @!P1 BRA `(.L_x_911) ;  /* 0x0000000000409947 */ /* 0x000fec0003800000 */
[----:B------:R-:W-:Y:S01]  /*0cb0*/  ISETP.LT.AND P0, PT, RZ, UR7, PT ;  /* 0x00000007ff007c0c */ /* 0x000fe2000bf01270 */
[----:B------:R-:W-:-:S12]  /*0cc0*/  UIADD3 UR4, UR7, -0x1, URZ ;  /* 0xffffffff07047890 */ /* 0x000fd8000fffe03f */
[----:B------:R-:W-:Y:S05]  /*0cd0*/  @P0 BRA `(.L_x_912) ;  /* 0x00000000001c0947 */ /* 0x000fea0003800000 */
[----:B------:R-:W-:Y:S02]  /*0ce0*/  UISETP.NE.AND UP0, UPT, UR5, 0x1, UPT ;  /* 0x000000010500788c */ /* 0x000fe4000bf05270 */
[----:B------:R-:W-:-:S09]  /*0cf0*/  UIADD3 UR4, -UR7, URZ, URZ ;  /* 0x0000003f07047290 */ /* 0x000fd2000fffe13f */
[----:B------:R-:W-:Y:S02]  /*0d00*/  @UP0 ULDC.64 UR10, c[0x0][0x9e8] ;  /* 0x00027a00000a0ab9 */ /* 0x000fe40000000a00 */
[----:B------:R-:W-:-:S04]  /*0d10*/  UIMAD.WIDE.U32 UR8, UR4, UR10, URZ ;  /* 0x0000000a040872a5 */ /* 0x000fc8000f8e003f */
[----:B------:R-:W-:-:S04]  /*0d20*/  @UP0 USHF.R.U32.HI UR4, URZ, UR11, UR9 ;  /* 0x0000000b3f040299 */ /* 0x000fc80008011609 */
[----:B------:R-:W-:Y:S01]  /*0d30*/  ULOP3.LUT UR4, URZ, UR4, URZ, 0x33, !UPT ;  /* 0x000000043f047292 */ /* 0x000fe2000f8e333f */
[----:B------:R-:W-:Y:S11]  /*0d40*/  BRA `(.L_x_913) ;  /* 0x0000000000107947 */ /* 0x000ff60003800000 */
.L_x_912:
[----:B------:R-:W-:-:S11]  /*0d50*/  UISETP.NE.AND UP0, UPT, UR5, 0x1, UPT ;  /* 0x000000010500788c */ /* 0x000fd6000bf05270 */
[----:B------:R-:W-:Y:S02]  /*0d60*/  @UP0 ULDC.64 UR10, c[0x0][0x9e8] ;  /* 0x00027a00000a0ab9 */ /* 0x000fe40000000a00 */
[----:B------:R-:W-:-:S04]  /*0d70*/  UIMAD.WIDE.U32 UR8, UR4, UR10, URZ ;  /* 0x0000000a040872a5 */ /* 0x000fc8000f8e003f */
[----:B------:R-:W-:-:S12]  /*0d80*/  @UP0 USHF.R.U32.HI UR4, URZ, UR11, UR9 ;  /* 0x0000000b3f040299 */ /* 0x000fd80008011609 */
.L_x_913:
[----:B------:R-:W-:-:S06]  /*0d90*/  UIMAD UR4, UR4, UR5, UR5 ;  /* 0x00000005040472a4 */ /* 0x000fcc000f8e0205 */
[----:B------:R-:W-:-:S07]  /*0da0*/  VIMNMX R0, R0, UR4, PT ;  /* 0x0000000400007c48 */ /* 0x000fce000bfe0100 */
.L_x_911:
[-C--:B------:R-:W-:Y:S01]  /*0db0*/  IMAD R18, R16, R7.reuse, -R5 ;  /* 0x0000000710127224 */ /* 0x080fe200078e0a05 */
[----:B------:R-:W-:Y:S01]  /*0dc0*/  @UP1 ULDC UR8, c[0x0][0x44c] ;  /* 0x0001130000081ab9 */ /* 0x000fe20000000800 */
[----:B------:R-:W-:Y:S01]  /*0dd0*/  VIADD R2, R0, 0x7f ;  /* 0x0000007f00027836 */ /* 0x000fe20000000000 */
[----:B------:R-:W-:Y:S01]  /*0de0*/  UIMAD.WIDE.U32 UR8, UR45, UR8, URZ ;  /* 0x000000082d0872a5 */ /* 0x000fe2000f8e003f */
[----:B------:R-:W-:Y:S01]  /*0df0*/  IMAD R0, R16, R7, 0x7f ;  /* 0x0000007f10007424 */ /* 0x000fe200078e0207 */
[----:B------:R-:W-:Y:S01]  /*0e00*/  R2UR UR7, R18 ;  /* 0x00000000120772ca */ /* 0x000fe200000e0000 */
[----:B------:R-:W-:Y:S01]  /*0e10*/  @UP1 ULDC UR10, c[0x0][0x450] ;  /* 0x00011400000a1ab9 */ /* 0x000fe20000000800 */
[----:B------:R-:W-:Y:S01]  /*0e20*/  UMOV UR4, UR45 ;  /* 0x0000002d00047c82 */ /* 0x000fe20008000000 */
[----:B------:R-:W-:Y:S01]  /*0e30*/  SHF.R.S32.HI R5, RZ, 0x1f, R2 ;  /* 0x0000001fff057819 */ /* 0x000fe20000011402 */
[----:B------:R-:W-:Y:S01]  /*0e40*/  @UP1 USHF.R.U32.HI UR4, URZ, UR10, UR9 ;  /* 0x0000000a3f041299 */ /* 0x000fe20008011609 */
[----:B------:R-:W-:-:S02]  /*0e50*/  SHF.R.S32.HI R3, RZ, 0x1f, R0 ;  /* 0x0000001fff037819 */ /* 0x000fc40000011400 */
[----:B------:R-:W-:Y:S02]  /*0e60*/  LEA.HI R5, R5, R2, RZ, 0x7 ;  /* 0x0000000205057211 */ /* 0x000fe400078f38ff */
[----:B------:R-:W-:Y:S02]  /*0e70*/  LEA.HI R3, R3, R0, RZ, 0x7 ;  /* 0x0000000003037211 */ /* 0x000fe400078f38ff */
[----:B------:R-:W-:Y:S02]  /*0e80*/  SHF.R.S32.HI R0, RZ, 0x7, R5 ;  /* 0x00000007ff007819 */ /* 0x000fe40000011405 */
[----:B------:R-:W-:Y:S01]  /*0e90*/  UIADD3 UR4, UR7, UR4, URZ ;  /* 0x0000000407047290 */ /* 0x000fe2000fffe03f */
[----:B------:R-:W-:Y:S02]  /*0ea0*/  SHF.R.S32.HI R3, RZ, 0x7, R3 ;  /* 0x00000007ff037819 */ /* 0x000fe40000011403 */
[----:B------:R-:W-:Y:S02]  /*0eb0*/  ULDC UR7, c[0x0][0x9dc] ;  /* 0x0002770000077ab9 */ /* 0x000fe40000000800 */
[----:B------:R-:W-:Y:S01]  /*0ec0*/  UIADD3 UR7, UR4, -UR7, URZ ;  /* 0x8000000704077290 */ /* 0x000fe2000fffe03f */
[----:B------:R-:W-:Y:S01]  /*0ed0*/  VIMNMX R19, R3, R0, PT ;  /* 0x0000000003137248 */ /* 0x000fe20003fe0100 */
[----:B------:R-:W-:Y:S10]  /*0ee0*/  @!P1 BRA `(.L_x_914) ;  /* 0x0000000000449947 */ /* 0x000ff40003800000 */
[----:B------:R-:W-:-:S06]  /*0ef0*/  UISETP.GT.AND UP0, UPT, UR4, -0x1, UPT ;  /* 0xffffffff0400788c */ /* 0x000fcc000bf04270 */
[----:B------:R-:W-:-:S13]  /*0f00*/  PLOP3.LUT P0, PT, PT, PT, UP0, 0x80, 0x0 ;  /* 0x000000000000781c */ /* 0x000fda0003f0f008 */
[----:B------:R-:W-:Y:S05]  /*0f10*/  @P0 BRA `(.L_x_915) ;  /* 0x00000000001c0947 */ /* 0x000fea0003800000 */
[----:B------:R-:W-:Y:S02]  /*0f20*/  UISETP.NE.AND UP0, UPT, UR5, 0x1, UPT ;  /* 0x000000010500788c */ /* 0x000fe4000bf05270 */
[----:B------:R-:W-:-:S09]  /*0f30*/  ULOP3.LUT UR4, URZ, UR4, URZ, 0x33, !UPT ;  /* 0x000000043f047292 */ /* 0x000fd2000f8e333f */
[----:B------:R-:W-:Y:S02]  /*0f40*/  @UP0 ULDC.64 UR10, c[0x0][0x9e8] ;  /* 0x00027a00000a0ab9 */ /* 0x000fe40000000a00 */
[----:B------:R-:W-:-:S04]  /*0f50*/  UIMAD.WIDE.U32 UR8, UR4, UR10, URZ ;  /* 0x0000000a040872a5 */ /* 0x000fc8000f8e003f */
[----:B------:R-:W-:-:S04]  /*0f60*/  @UP0 USHF.R.U32.HI UR4, URZ, UR11, UR9 ;  /* 0x0000000b3f040299 */ /* 0x000fc80008011609 */
[----:B------:R-:W-:Y:S01]  /*0f70*/  ULOP3.LUT UR4, URZ, UR4, URZ, 0x33, !UPT ;  /* 0x000000043f047292 */ /* 0x000fe2000f8e333f */
[----:B------:R-:W-:Y:S11]  /*0f80*/  BRA `(.L_x_916) ;  /* 0x0000000000107947 */ /* 0x000ff60003800000 */
.L_x_915:
[----:B------:R-:W-:-:S11]  /*0f90*/  UISETP.NE.AND UP0, UPT, UR5, 0x1, UPT ;  /* 0x000000010500788c */ /* 0x000fd6000bf05270 */
[----:B------:R-:W-:Y:S02]  /*0fa0*/  @UP0 ULDC.64 UR10, c[0x0][0x9e8] ;  /* 0x00027a00000a0ab9 */ /* 0x000fe40000000a00 */
[----:B------:R-:W-:-:S04]  /*0fb0*/  UIMAD.WIDE.U32 UR8, UR4, UR10, URZ ;  /* 0x0000000a040872a5 */ /* 0x000fc8000f8e003f */
[----:B------:R-:W-:-:S12]  /*0fc0*/  @UP0 USHF.R.U32.HI UR4, URZ, UR11, UR9 ;  /* 0x0000000b3f040299 */ /* 0x000fd80008011609 */
.L_x_916:
[----:B------:R-:W-:-:S04]  /*0fd0*/  UIMAD UR4, UR4, UR5, URZ ;  /* 0x00000005040472a4 */ /* 0x000fc8000f8e023f */
[----:B------:R-:W-:-:S04]  /*0fe0*/  UISETP.LT.AND UP0, UPT, UR7, UR4, UPT ;  /* 0x000000040700728c */ /* 0x000fc8000bf01270 */
[----:B------:R-:W-:-:S12]  /*0ff0*/  USEL UR7, UR7, UR4, !UP0 ;  /* 0x0000000407077287 */ /* 0x000fd8000c000000 */
.L_x_914:
[----:B------:R-:W-:Y:S02]  /*1000*/  USHF.R.S32.HI UR4, URZ, 0x1f, UR7 ;  /* 0x0000001f3f047899 */ /* 0x000fe40008011407 */
[----:B------:R-:W-:Y:S02]  /*1010*/  USHF.R.U32.HI UR10, URZ, 0x10, UR6 ;  /* 0x000000103f0a7899 */ /* 0x000fe40008011606 */
[----:B------:R-:W-:Y:S02]  /*1020*/  ULEA.HI UR4, UR4, UR7, URZ, 0x7 ;  /* 0x0000000704047291 */ /* 0x000fe4000f8f383f */
[----:B------:R-:W-:Y:S02]  /*1030*/  ULOP3.LUT UR39, UR6, 0xffff, URZ, 0xc0, !UPT ;  /* 0x0000ffff06277892 */ /* 0x000fe4000f8ec03f */
[----:B------:R-:W-:-:S04]  /*1040*/  USHF.R.S32.HI UR4, URZ, 0x7, UR4 ;  /* 0x000000073f047899 */ /* 0x000fc80008011404 */
[----:B------:R-:W-:-:S04]  /*1050*/  UISETP.LT.AND UP0, UPT, URZ, UR4, UPT ;  /* 0x000000043f00728c */ /* 0x000fc8000bf01270 */
[----:B------:R-:W-:Y:S02]  /*1060*/  USEL UR9, URZ, UR4, !UP0 ;  /* 0x000000043f097287 */ /* 0x000fe4000c000000 */
[----:B------:R-:W-:Y:S01]  /*1070*/  UISETP.NE.AND UP0, UPT, UR10, URZ, UPT ;  /* 0x0000003f0a00728c */ /* 0x000fe2000bf05270 */
[----:B------:R-:W-:-:S03]  /*1080*/  UMOV UR4, URZ ;  /* 0x0000003f00047c82 */ /* 0x000fc60008000000 */
[----:B------:R-:W-:-:S07]  /*1090*/  ISETP.GT.AND P0, PT, R19, UR9, PT ;  /* 0x0000000913007c0c */ /* 0x000fce000bf04270 */
[----:B------:R-:W-:-:S06]  /*10a0*/  @!UP0 ULDC UR10, c[0x0][0x9f0] ;  /* 0x00027c00000a8ab9 */ /* 0x000fcc0000000800 */
[----:B------:R-:W-:Y:S05]  /*10b0*/  @!P0 BRA `(.L_x_917) ;  /* 0x00000000008c8947 */ /* 0x000fea0003800000 */
[----:B------:R-:W-:Y:S01]  /*10c0*/  IMAD.U32 R4, RZ, RZ, UR10 ;  /* 0x0000000aff047e24 */ /* 0x000fe2000f8e00ff */
[----:B------:R-:W-:-:S04]  /*10d0*/  UMOV UR4, URZ ;  /* 0x0000003f00047c82 */ /* 0x000fc80008000000 */
[----:B------:R-:W-:-:S04]  /*10e0*/  IABS R0, R4 ;  /* 0x0000000400007213 */ /* 0x000fc80000000000 */
[----:B------:R-:W-:Y:S02]  /*10f0*/  R2UR UR11, R0 ;  /* 0x00000000000b72ca */ /* 0x000fe400000e0000 */
[----:B------:R-:W-:Y:S02]  /*1100*/  IADD3 R0, R4, -0x1, R19 ;  /* 0xffffffff04007810 */ /* 0x000fe40007ffe013 */
[----:B------:R-:W-:Y:S02]  /*1110*/  IABS R4, R4 ;  /* 0x0000000400047213 */ /* 0x000fe40000000000 */
[----:B------:R-:W-:-:S03]  /*1120*/  R2UR UR6, R0 ;  /* 0x00000000000672ca */ /* 0x000fc600000e0000 */
[----:B------:R-:W-:-:S04]  /*1130*/  IMAD.MOV R4, RZ, RZ, -R4 ;  /* 0x000000ffff047224 */ /* 0x000fc800078e0a04 */
[----:B------:R-:W0:Y:S06]  /*1140*/  I2F.RP R2, UR11 ;  /* 0x0000000b00027d06 */ /* 0x000e2c0008209400 */
[----:B------:R-:W-:-:S06]  /*1150*/  UIADD3 UR6, -UR9, UR6, URZ ;  /* 0x0000000609067290 */ /* 0x000fcc000fffe13f */
[----:B------:R-:W-:Y:S01]  /*1160*/  IMAD.U32 R0, RZ, RZ, UR6 ;  /* 0x00000006ff007e24 */ /* 0x000fe2000f8e00ff */
[----:B------:R-:W-:Y:S01]  /*1170*/  ULOP3.LUT UR6, UR6, UR10, URZ, 0x3c, !UPT ;  /* 0x0000000a06067292 */ /* 0x000fe2000f8e3c3f */
[----:B0-----:R-:W0:Y:S03]  /*1180*/  MUFU.RCP R2, R2 ;  /* 0x0000000200027308 */ /* 0x001e260000001000 */
[----:B------:R-:W-:-:S04]  /*1190*/  IABS R0, R0 ;  /* 0x0000000000007213 */ /* 0x000fc80000000000 */
[----:B------:R-:W-:Y:S01]  /*11a0*/  R2UR UR8, R0 ;  /* 0x00000000000872ca */ /* 0x000fe200000e0000 */
[----:B------:R-:W-:Y:S02]  /*11b0*/  IMAD.MOV.U32 R0, RZ, RZ, R4 ;  /* 0x000000ffff007224 */ /* 0x000fe400078e0004 */
[----:B0-----:R-:W-:-:S06]  /*11c0*/  VIADD R3, R2, 0xffffffe ;  /* 0x0ffffffe02037836 */ /* 0x001fcc0000000000 */
        /* <DEDUP_REMOVED lines=18> */
.L_x_917:
[----:B------:R-:W-:Y:S02]  /*12f0*/  UIMAD UR39, UR39, UR4, UR9 ;  /* 0x00000004272772a4 */ /* 0x000fe4000f8e0209 */
[----:B------:R-:W-:Y:S01]  /*1300*/  IMAD.U32 R0, RZ, RZ, UR4 ;  /* 0x00000004ff007e24 */ /* 0x000fe2000f8e00ff */
[----:B------:R-:W-:Y:S02]  /*1310*/  PLOP3.LUT P0, PT, PT, PT, PT, 0x80, 0x0 ;  /* 0x000000000000781c */ /* 0x000fe40003f0f070 */
[----:B------:R-:W-:Y:S01]  /*1320*/  CS2R R10, SRZ ;  /* 0x00000000000a7805 */ /* 0x000fe2000001ff00 */
[----:B------:R-:W-:Y:S01]  /*1330*/  IMAD.MOV.U32 R2, RZ, RZ, RZ ;  /* 0x000000ffff027224 */ /* 0x000fe200078e00ff */
[----:B------:R-:W-:Y:S02]  /*1340*/  CS2R R8, SRZ ;  /* 0x0000000000087805 */ /* 0x000fe4000001ff00 */
[----:B------:R-:W-:Y:S01]  /*1350*/  VIADDMNMX R19, R0, UR39, R19, PT ;  /* 0x0000002700137c46 */ /* 0x000fe2000b800113 */
[----:B------:R-:W-:Y:S01]  /*1360*/  IMAD.MOV.U32 R0, RZ, RZ, RZ ;  /* 0x000000ffff007224 */ /* 0x000fe200078e00ff */
[----:B------:R-:W-:Y:S01]  /*1370*/  CS2R R44, SRZ ;  /* 0x00000000002c7805 */ /* 0x000fe2000001ff00 */
[----:B------:R-:W-:Y:S01]  /*1380*/  IMAD.MOV.U32 R47, RZ, RZ, RZ ;  /* 0x000000ffff2f7224 */ /* 0x000fe200078e00ff */
[----:B------:R-:W-:-:S02]  /*1390*/  ISETP.GT.AND P1, PT, R19, UR39, PT ;  /* 0x0000002713007c0c */ /* 0x000fc4000bf24270 */
        /* <DEDUP_REMOVED lines=9> */
[----:B------:R-:W-:Y:S01]  /*1430*/  CS2R R48, SRZ ;  /* 0x0000000000307805 */ /* 0x000fe2000001ff00 */
[----:B------:R-:W-:Y:S01]  /*1440*/  IMAD.MOV.U32 R23, RZ, RZ, RZ ;  /* 0x000000ffff177224 */ /* 0x000fe200078e00ff */
[----:B------:R-:W-:Y:S02]  /*1450*/  CS2R R52, SRZ ;  /* 0x0000000000347805 */ /* 0x000fe4000001ff00 */
[----:B------:R-:W-:-:S02]  /*1460*/  CS2R R24, SRZ ;  /* 0x0000000000187805 */ /* 0x000fc4000001ff00 */
        /* <DEDUP_REMOVED lines=16> */
[----:B------:R-:W-:Y:S01]  /*1570*/  CS2R R86, SRZ ;  /* 0x0000000000567805 */ /* 0x000fe2000001ff00 */
[----:B------:R-:W-:Y:S01]  /*1580*/  IMAD.MOV.U32 R82, RZ, RZ, RZ ;  /* 0x000000ffff527224 */ /* 0x000fe200078e00ff */
        /* <DEDUP_REMOVED lines=16> */
[----:B------:R-:W-:Y:S06]  /*1690*/  @!P1 BRA `(.L_x_918) ;  /* 0x000000ec009c9947 */ /* 0x000fec0003800000 */
[----:B------:R-:W-:Y:S01]  /*16a0*/  SHF.R.S32.HI R89, RZ, 0x1f, R22 ;  /* 0x0000001fff597819 */ /* 0x000fe20000011416 */
[----:B------:R-:W0:Y:S01]  /*16b0*/  S2UR UR5, SR_CgaCtaId ;  /* 0x00000000000579c3 */ /* 0x000e220000008800 */
[----:B------:R-:W-:Y:S02]  /*16c0*/  UMOV UR44, 0x400 ;  /* 0x00000400002c7882 */ /* 0x000fe40000000000 */
[----:B------:R-:W-:-:S04]  /*16d0*/  LEA.HI R88, R89, R22, RZ, 0x7 ;  /* 0x0000001659587211 */ /* 0x000fc800078f38ff */
[----:B------:R-:W-:-:S05]  /*16e0*/  SHF.R.S32.HI R23, RZ, 0x7, R88 ;  /* 0x00000007ff177819 */ /* 0x000fca0000011458 */
        /* <DEDUP_REMOVED lines=29> */
.L_x_919:
[----:B------:R-:W-:Y:S01]  /*18c0*/  ULDC.64 UR6, c[0x0][0x990] ;  /* 0x0002640000067ab9 */ /* 0x000fe20000000a00 */
[----:B------:R-:W-:Y:S01]  /*18d0*/  ULDC.64 UR4, c[0x0][0x998] ;  /* 0x0002660000047ab9 */ /* 0x000fe20000000a00 */
[----:B------:R-:W-:Y:S01]  /*18e0*/  UISETP.NE.U32.AND UP0, UPT, UR6, URZ, UPT ;  /* 0x0000003f0600728c */ /* 0x000fe2000bf05070 */
[----:B------:R-:W-:Y:S01]  /*18f0*/  IMAD.MOV.U32 R7, RZ, RZ, 0x3f800000 ;  /* 0x3f800000ff077424 */ /* 0x000fe200078e00ff */
[----:B------:R-:W-:Y:S01]  /*1900*/  UISETP.NE.U32.AND UP1, UPT, UR4, URZ, UPT ;  /* 0x0000003f0400728c */ /* 0x000fe2000bf25070 */
[----:B------:R-:W-:Y:S01]  /*1910*/  IMAD.MOV.U32 R0, RZ, RZ, 0x3f800000 ;  /* 0x3f800000ff007424 */ /* 0x000fe200078e00ff */
[----:B------:R-:W-:Y:S02]  /*1920*/  UISETP.NE.AND.EX UP0, UPT, UR7, URZ, UPT, UP0 ;  /* 0x0000003f0700728c */ /* 0x000fe4000bf05300 */
[----:B------:R-:W-:-:S04]  /*1930*/  UISETP.NE.AND.EX UP1, UPT, UR5, URZ, UPT, UP1 ;  /* 0x0000003f0500728c */ /* 0x000fc8000bf25310 */
[----:B------:R-:W-:Y:S02]  /*1940*/  PLOP3.LUT P0, PT, PT, PT, UP0, 0x80, 0x0 ;  /* 0x000000000000781c */ /* 0x000fe40003f0f008 */
[----:B------:R-:W-:-:S03]  /*1950*/  PLOP3.LUT P1, PT, PT, PT, UP1, 0x80, 0x0 ;  /* 0x000000000000781c */ /* 0x000fc60003f2f018 */
[----:B------:R-:W-:Y:S01]  /*1960*/  @UP0 ULDC.64 UR12, c[0x0][0x9a8] ;  /* 0x00026a00000c0ab9 */ /* 0x000fe20000000a00 */
[----:B------:R-:W-:Y:S01]  /*1970*/  @UP0 ULDC.64 UR16, c[0x0][0x9b0] ;  /* 0x00026c0000100ab9 */ /* 0x000fe20000000a00 */
[----:B------:R-:W-:Y:S01]  /*1980*/  @UP1 ULDC.64 UR14, c[0x0][0x9b8] ;  /* 0x00026e00000e1ab9 */ /* 0x000fe20000000a00 */
[----:B------:R-:W-:Y:S02]  /*1990*/  @UP0 UIMAD UR10, UR38, UR12, URZ ;  /* 0x0000000c260a02a4 */ /* 0x000fe4000f8e023f */
[----:B------:R-:W-:Y:S02]  /*19a0*/  @UP0 UIMAD.WIDE.U32 UR8, UR36, UR12, URZ ;  /* 0x0000000c240802a5 */ /* 0x000fe4000f8e003f */
[----:B------:R-:W-:Y:S02]  /*19b0*/  @UP1 UIMAD UR12, UR38, UR14, URZ ;  /* 0x0000000e260c12a4 */ /* 0x000fe4000f8e023f */
[----:B------:R-:W-:Y:S02]  /*19c0*/  @UP0 UIMAD UR13, UR36, UR13, UR10 ;  /* 0x0000000d240d02a4 */ /* 0x000fe4000f8e020a */
[----:B------:R-:W-:-:S02]  /*19d0*/  @UP1 UIMAD.WIDE.U32 UR10, UR36, UR14, URZ ;  /* 0x0000000e240a12a5 */ /* 0x000fc4000f8e003f */
[----:B------:R-:W-:Y:S02]  /*19e0*/  @UP1 UIMAD UR14, UR36, UR15, UR12 ;  /* 0x0000000f240e12a4 */ /* 0x000fe4000f8e020c */
[----:B------:R-:W-:Y:S02]  /*19f0*/  @UP0 USHF.R.S32.HI UR12, URZ, 0x1f, UR37 ;  /* 0x0000001f3f0c0899 */ /* 0x000fe40008011425 */
[----:B------:R-:W-:Y:S01]  /*1a00*/  @UP1 USHF.R.S32.HI UR15, URZ, 0x1f, UR37 ;  /* 0x0000001f3f0f1899 */ /* 0x000fe20008011425 */
[----:B------:R-:W-:Y:S01]  /*1a10*/  @UP1 ULDC.64 UR18, c[0x0][0x9c0] ;  /* 0x0002700000121ab9 */ /* 0x000fe20000000a00 */
[----:B------:R-:W-:Y:S02]  /*1a20*/  @UP0 UIMAD UR12, UR12, UR16, URZ ;  /* 0x000000100c0c02a4 */ /* 0x000fe4000f8e023f */
[----:B------:R-:W-:Y:S02]  /*1a30*/  @UP0 UIADD3 UR9, UR9, UR13, URZ ;  /* 0x0000000d09090290 */ /* 0x000fe4000fffe03f */
[----:B------:R-:W-:-:S02]  /*1a40*/  @UP1 UIMAD UR13, UR15, UR18, URZ ;  /* 0x000000120f0d12a4 */ /* 0x000fc4000f8e023f */
[----:B------:R-:W-:Y:S02]  /*1a50*/  @UP1 UIADD3 UR11, UR11, UR14, URZ ;  /* 0x0000000e0b0b1290 */ /* 0x000fe4000fffe03f */
[----:B------:R-:W-:Y:S02]  /*1a60*/  @UP0 UIMAD UR12, UR37, UR17, UR12 ;  /* 0x00000011250c02a4 */ /* 0x000fe4000f8e020c */
[----:B------:R-:W-:Y:S02]  /*1a70*/  @UP0 UIMAD.WIDE.U32 UR8, UR37, UR16, UR8 ;  /* 0x00000010250802a5 */ /* 0x000fe4000f8e0008 */
[----:B------:R-:W-:Y:S02]  /*1a80*/  @UP1 UIMAD UR13, UR37, UR19, UR13 ;  /* 0x00000013250d12a4 */ /* 0x000fe4000f8e020d */
[----:B------:R-:W-:Y:S02]  /*1a90*/  @UP1 UIMAD.WIDE.U32 UR10, UR37, UR18, UR10 ;  /* 0x00000012250a12a5 */ /* 0x000fe4000f8e000a */
[----:B------:R-:W-:-:S02]  /*1aa0*/  @UP0 UIADD3 UR12, UR9, UR12, URZ ;  /* 0x0000000c090c0290 */ /* 0x000fc4000fffe03f */
[----:B------:R-:W-:Y:S02]  /*1ab0*/  @UP0 ULEA UR6, UP2, UR8, UR6, 0x2 ;  /* 0x0000000608060291 */ /* 0x000fe4000f84103f */
[----:B------:R-:W-:Y:S02]  /*1ac0*/  @UP1 UIADD3 UR9, UR11, UR13, URZ ;  /* 0x0000000d0b091290 */ /* 0x000fe4000fffe03f */
[----:B------:R-:W-:Y:S02]  /*1ad0*/  @UP1 ULEA UR4, UP3, UR10, UR4, 0x2 ;  /* 0x000000040a041291 */ /* 0x000fe4000f86103f */
[----:B------:R-:W-:Y:S01]  /*1ae0*/  @UP0 ULEA.HI.X UR7, UR8, UR7, UR12, 0x2, UP2 ;  /* 0x0000000708070291 */ /* 0x000fe200090f140c */
[----:B------:R-:W-:Y:S01]  /*1af0*/  IMAD.U32 R2, RZ, RZ, UR6 ;  /* 0x00000006ff027e24 */ /* 0x000fe2000f8e00ff */
[----:B------:R-:W-:Y:S02]  /*1b00*/  @UP1 ULEA.HI.X UR5, UR10, UR5, UR9, 0x2, UP3 ;  /* 0x000000050a051291 */ /* 0x000fe400098f1409 */
[----:B------:R-:W-:Y:S01]  /*1b10*/  IMAD.U32 R4, RZ, RZ, UR4 ;  /* 0x00000004ff047e24 */ /* 0x000fe2000f8e00ff */
[----:B------:R-:W-:Y:S01]  /*1b20*/  SHF.L.U32 R8, RZ, 0x1f, RZ ;  /* 0x0000001fff087819 */ /* 0x000fe200000006ff */
[----:B------:R-:W-:Y:S01]  /*1b30*/  IMAD.U32 R3, RZ, RZ, UR7 ;  /* 0x00000007ff037e24 */ /* 0x000fe2000f8e00ff */
[----:B------:R-:W-:Y:S01]  /*1b40*/  ULDC UR4, c[0x0][0x9d8] ;  /* 0x0002760000047ab9 */ /* 0x000fe20000000800 */
[----:B------:R-:W-:-:S03]  /*1b50*/  IMAD.U32 R5, RZ, RZ, UR5 ;  /* 0x00000005ff057e24 */ /* 0x000fc6000f8e00ff */
[----:B------:R-:W2:Y:S04]  /*1b60*/  @P0 LDG.E R7, desc[UR42][R2.64] ;  /* 0x0000002a02070981 */ /* 0x000ea8000c1e1900 */
[----:B------:R-:W2:Y:S01]  /*1b70*/  @P1 LDG.E R0, desc[UR42][R4.64] ;  /* 0x0000002a04001981 */ /* 0x000ea2000c1e1900 */
[----:B------:R-:W0:Y:S01]  /*1b80*/  SYNCS.PHASECHK.TRANS64.TRYWAIT P0, [UR44+0x2a800], R8 ;  /* 0x02a80008ff0075a7 */ /* 0x000e22000800016c */
[----:B--2---:R-:W-:-:S04]  /*1b90*/  FMUL.FTZ R0, R7, R0 ;  /* 0x0000000007007220 */ /* 0x004fc80000410000 */
[----:B------:R-:W-:Y:S01]  /*1ba0*/  FMUL.FTZ R0, R0, UR4 ;  /* 0x0000000400007c20 */ /* 0x000fe20008410000 */
[----:B0-----:R-:W-:Y:S06]  /*1bb0*/  @!P0 BRA `(.L_x_920) ;  /* 0x0000015800708947 */ /* 0x001fec0003800000 */
.L_x_1063:
[----:B------:R-:W-:-:S06]  /*1bc0*/  ULOP3.LUT UR4, UR41, 0x1, URZ, 0xfc, !UPT ;  /* 0x0000000129047892 */ /* 0x000fcc000f8efc3f */
[----:B------:R-:W-:-:S05]  /*1bd0*/  IMAD.U32 R2, RZ, RZ, UR4 ;  /* 0x00000004ff027e24 */ /* 0x000fca000f8e00ff */
[----:B------:R-:W-:-:S13]  /*1be0*/  ISETP.NE.AND P0, PT, R2, 0x3, PT ;  /* 0x000000030200780c */ /* 0x000fda0003f05270 */
[----:B------:R-:W-:Y:S05]  /*1bf0*/  @!P0 BRA `(.L_x_921) ;  /* 0x0000000000048947 */ /* 0x000fea0003800000 */
[----:B------:R-:W-:Y:S01]  /*1c00*/  BPT.TRAP 0x1 ;  /* 0x000000040000795c */ /* 0x000fe20000300000 */
.L_x_921:
[----:B------:R1:W2:Y:S01]  /*1c10*/  SYNCS.PHASECHK.TRANS64.TRYWAIT P2, [UR44+0x2a830], R8 ;  /* 0x02a83008ff0075a7 */ /* 0x0002a2000804016c */
[----:B------:R-:W-:Y:S05]  /*1c20*/  @!P0 BRA `(.L_x_922) ;  /* 0x0000000000048947 */ /* 0x000fea0003800000 */
[----:B------:R-:W-:Y:S01]  /*1c30*/  BPT.TRAP 0x1 ;  /* 0x000000040000795c */ /* 0x000fe20000300000 */
.L_x_922:
[----:B------:R-:W3:Y:S01]  /*1c40*/  S2R R2, SR_TID.X ;  /* 0x0000000000027919 */ /* 0x000ee20000002100 */
[----:B------:R-:W-:-:S05]  /*1c50*/  IMAD.U32 R6, RZ, RZ, UR46 ;  /* 0x0000002eff067e24 */ /* 0x000fca000f8e00ff */
[----:B------:R-:W-:Y:S02]  /*1c60*/  LOP3.LUT R6, R6, 0x10000, RZ, 0xfc, !PT ;  /* 0x0001000006067812 */ /* 0x000fe400078efcff */
[----:B---3--:R-:W-:-:S04]  /*1c70*/  LOP3.LUT R2, R2, 0x7f, RZ, 0xc0, !PT ;  /* 0x0000007f02027812 */ /* 0x008fc800078ec0ff */
[----:B------:R-:W-:Y:S01]  /*1c80*/  ISETP.NE.AND P1, PT, R2, RZ, PT ;  /* 0x000000ff0200720c */ /* 0x000fe20003f25270 */
[----:B--2---:R-:W-:-:S12]  /*1c90*/  @P2 BRA `(.L_x_923) ;  /* 0x0000000000082947 */ /* 0x004fd80003800000 */
[----:B------:R-:W2:Y:S02]  /*1ca0*/  SYNCS.PHASECHK.TRANS64.TRYWAIT P2, [UR44+0x2a830], R8 ;  /* 0x02a83008ff0075a7 */ /* 0x000ea4000804016c */
[----:B--2---:R-:W-:Y:S05]  /*1cb0*/  @!P2 BRA `(.L_x_924) ;  /* 0x000001580048a947 */ /* 0x004fea0003800000 */
.L_x_923:
[----:B------:R-:W-:Y:S05]  /*1cc0*/  WARPSYNC.ALL ;  /* 0x0000000000007948 */ /* 0x000fea0003800000 */
[----:B------:R-:W-:Y:S01]  /*1cd0*/  IMAD.MOV.U32 R7, RZ, RZ, -0x7fffffe0 ;  /* 0x80000020ff077424 */ /* 0x000fe200078e00ff */
[----:B------:R-:W-:Y:S01]  /*1ce0*/  UIADD3 UR4, UR44, 0x1e400, URZ ;  /* 0x0001e4002c047890 */ /* 0x000fe2000fffe03f */
[C---:B------:R-:W-:Y:S01]  /*1cf0*/  R2UR UR28, R6.reuse ;  /* 0x00000000061c72ca */ /* 0x040fe200000e0000 */
[----:B------:R-:W-:Y:S02]  /*1d00*/  WARPGROUP.ARRIVE ;  /* 0x00000000000079c5 */ /* 0x000fe40000000000 */
[----:B------:R-:W-:Y:S01]  /*1d10*/  R2UR UR29, R7 ;  /* 0x00000000071d72ca */ /* 0x000fe200000e0000 */
[----:B------:R-:W-:Y:S01]  /*1d20*/  USHF.R.U32.HI UR4, URZ, 0x4, UR4 ;  /* 0x000000043f047899 */ /* 0x000fe20008011604 */
[----:B------:R-:W-:Y:S01]  /*1d30*/  R2UR UR20, R6 ;  /* 0x00000000061472ca */ /* 0x000fe200000e0000 */
[----:B------:R-:W-:Y:S01]  /*1d40*/  UMOV UR31, 0x80000020 ;  /* 0x80000020001f7882 */ /* 0x000fe20000000000 */
[----:B------:R-:W-:Y:S01]  /*1d50*/  UMOV UR5, 0x80000020 ;  /* 0x8000002000057882 */ /* 0x000fe20000000000 */
[----:B------:R-:W-:Y:S01]  /*1d60*/  ULOP3.LUT UR4, UR4, 0x3fff, URZ, 0xc0, !UPT ;  /* 0x00003fff04047892 */ /* 0x000fe2000f8ec03f */
[----:B0-----:R-:W-:Y:S01]  /*1d70*/  LOP3.LUT R3, R88, 0xffffff80, RZ, 0xc0, !PT ;  /* 0xffffff8058037812 */ /* 0x001fe200078ec0ff */
[----:B------:R-:W-:Y:S01]  /*1d80*/  UMOV UR7, 0x80000020 ;  /* 0x8000002000077882 */ /* 0x000fe20000000000 */
[----:B------:R-:W-:Y:S01]  /*1d90*/  UMOV UR9, 0x80000020 ;  /* 0x8000002000097882 */ /* 0x000fe20000000000 */
[----:B------:R-:W-:Y:S01]  /*1da0*/  ULOP3.LUT UR30, UR4, 0x10000, URZ, 0xfc, !UPT ;  /* 0x00010000041e7892 */ /* 0x000fe2000f8efc3f */
[----:B------:R-:W-:Y:S01]  /*1db0*/  LEA.HI R89, R89, R22, RZ, 0x2 ;  /* 0x0000001659597211 */ /* 0x000fe200078f10ff */
[----:B------:R-:W-:Y:S01]  /*1dc0*/  UMOV UR11, 0x80000020 ;  /* 0x80000020000b7882 */ /* 0x000fe20000000000 */
[----:B------:R-:W-:Y:S01]  /*1dd0*/  UMOV UR13, 0x80000020 ;  /* 0x80000020000d7882 */ /* 0x000fe20000000000 */
[----:B------:R-:W-:Y:S01]  /*1de0*/  UIADD3 UR6, UR30, 0x2, URZ ;  /* 0x000000021e067890 */ /* 0x000fe2000fffe03f */
[C---:B------:R-:W-:Y:S01]  /*1df0*/  IMAD.IADD R21, R22.reuse, 0x1, -R3 ;  /* 0x0000000116157824 */ /* 0x040fe200078e0a03 */
[----:B------:R-:W-:Y:S01]  /*1e00*/  UIADD3 UR4, UR20, 0x2, URZ ;  /* 0x0000000214047890 */ /* 0x000fe2000fffe03f */
[----:B------:R-:W-:Y:S01]  /*1e10*/  LOP3.LUT R89, R89, 0xfffffffc, RZ, 0xc0, !PT ;  /* 0xfffffffc59597812 */ /* 0x000fe200078ec0ff */
[----:B------:R-:W-:Y:S01]  /*1e20*/  UIADD3 UR8, UR20, 0x200, URZ ;  /* 0x0000020014087890 */ /* 0x000fe2000fffe03f */
[----:B------:R-:W-:Y:S01]  /*1e30*/  QGMMA.64x128x32.F32.E4M3.E4M3 R24, gdesc[UR28], RZ, !UPT, gsb0 ;  /* 0x01e000001c1879f3 */ /* 0x000fe2000c0008ff */
[----:B------:R-:W-:Y:S01]  /*1e40*/  UIADD3 UR10, UR30, 0x200, URZ ;  /* 0x000002001e0a7890 */ /* 0x000fe2000fffe03f */
[----:B-1----:R-:W-:Y:S01]  /*1e50*/  SHF.R.S32.HI R8, RZ, 0x1f, R21 ;  /* 0x0000001fff087819 */ /* 0x002fe20000011415 */
[----:B------:R-:W-:Y:S01]  /*1e60*/  UIADD3 UR12, UR20, 0x202, URZ ;  /* 0x00000202140c7890 */ /* 0x000fe2000fffe03f */
[----:B------:R-:W-:Y:S01]  /*1e70*/  IMAD.IADD R89, R22, 0x1, -R89 ;  /* 0x0000000116597824 */ /* 0x000fe200078e0a59 */
[----:B------:R-:W-:Y:S01]  /*1e80*/  UIADD3 UR14, UR30, 0x202, URZ ;  /* 0x000002021e0e7890 */ /* 0x000fe2000fffe03f */
[CC--:B------:R-:W-:Y:S01]  /*1e90*/  LEA.HI R15, R8.reuse, R21.reuse, RZ, 0x2 ;  /* 0x00000015080f7211 */ /* 0x0c0fe200078f10ff */
[----:B------:R-:W-:Y:S01]  /*1ea0*/  UMOV UR15, 0x80000020 ;  /* 0x80000020000f7882 */ /* 0x000fe20000000000 */
[----:B------:R-:W-:Y:S01]  /*1eb0*/  UIADD3 UR16, UR20, 0x400, URZ ;  /* 0x0000040014107890 */ /* 0x000fe2000fffe03f */
[----:B------:R-:W-:Y:S01]  /*1ec0*/  LEA.HI R8, R8, R21, RZ, 0x5 ;  /* 0x0000001508087211 */ /* 0x000fe200078f28ff */
[----:B------:R-:W-:Y:S01]  /*1ed0*/  UIADD3 UR18, UR30, 0x400, URZ ;  /* 0x000004001e127890 */ /* 0x000fe2000fffe03f */
[--C-:B------:R-:W-:Y:S01]  /*1ee0*/  SHF.R.S32.HI R3, RZ, 0x2, R15.reuse ;  /* 0x00000002ff037819 */ /* 0x100fe2000001140f */
[----:B------:R-:W-:Y:S01]  /*1ef0*/  UMOV UR17, 0x80000020 ;  /* 0x8000002000117882 */ /* 0x000fe20000000000 */
[----:B------:R-:W-:Y:S01]  /*1f00*/  UMOV UR19, 0x80000020 ;  /* 0x8000002000137882 */ /* 0x000fe20000000000 */
[----:B------:R-:W-:Y:S01]  /*1f10*/  UIADD3 UR20, UR20, 0x402, URZ ;  /* 0x0000040214147890 */ /* 0x000fe2000fffe03f */
[----:B------:R-:W-:Y:S01]  /*1f20*/  SHF.R.S32.HI R22, RZ, 0x1f, R15 ;  /* 0x0000001fff167819 */ /* 0x000fe2000001140f */
[----:B------:R-:W-:Y:S01]  /*1f30*/  UIADD3 UR22, UR30, 0x402, URZ ;  /* 0x000004021e167890 */ /* 0x000fe2000fffe03f */
[----:B------:R-:W-:Y:S01]  /*1f40*/  LEA.HI R11, R23, R23, RZ, 0x1 ;  /* 0x00000017170b7211 */ /* 0x000fe200078f08ff */
[----:B------:R-:W-:Y:S01]  /*1f50*/  UMOV UR21, 0x80000020 ;  /* 0x8000002000157882 */ /* 0x000fe20000000000 */
[----:B------:R-:W-:Y:S01]  /*1f60*/  UMOV UR23, 0x80000020 ;  /* 0x8000002000177882 */ /* 0x000fe20000000000 */
[----:B------:R-:W-:Y:S01]  /*1f70*/  SHF.R.S32.HI R8, RZ, 0x5, R8 ;  /* 0x00000005ff087819 */ /* 0x000fe20000011408 */
[----:B------:R-:W-:Y:S01]  /*1f80*/  ULDC UR31, c[0x0][0x9dc] ;  /* 0x00027700001f7ab9 */ /* 0x000fe20000000800 */
[----:B------:R-:W-:Y:S01]  /*1f90*/  LEA.HI R22, R22, R3, RZ, 0x3 ;  /* 0x0000000316167211 */ /* 0x000fe200078f18ff */
[----:B------:R-:W-:-:S03]  /*1fa0*/  ULOP3.LUT UR31, URZ, UR31, URZ, 0x33, !UPT ;  /* 0x0000001f3f1f7292 */ /* 0x000fc6000f8e333f */
[----:B------:R-:W-:Y:S01]  /*1fb0*/  LOP3.LUT R22, R22, 0xfffffff8, RZ, 0xc0, !PT ;  /* 0xfffffff816167812 */ /* 0x000fe200078ec0ff */
[----:B------:R-:W-:Y:S02]  /*1fc0*/  WARPGROUP.DEPBAR.LE gsb0, 0x0 ;  /* 0x00008000000079c5 */ /* 0x000fe40000010000 */
[----:B------:R-:W-:-:S06]  /*1fd0*/  WARPGROUP.ARRIVE ;  /* 0x00000000000079c5 */ /* 0x000fcc0000000000 */
[----:B------:R-:W-:Y:S01]  /*1fe0*/  QGMMA.64x128x32.F32.E4M3.E4M3 R24, gdesc[UR4], R24, gsb0 ;  /* 0x01e00000041879f3 */ /* 0x000fe20008000818 */
[----:B------:R-:W-:Y:S02]  /*1ff0*/  ULDC UR6, c[0x0][0x448] ;  /* 0x0001120000067ab9 */ /* 0x000fe40000000800 */
[----:B------:R-:W-:-:S06]  /*2000*/  UISETP.NE.AND UP0, UPT, UR6, 0x1, UPT ;  /* 0x000000010600788c */ /* 0x000fcc000bf05270 */
[----:B------:R-:W-:Y:S02]  /*2010*/  PLOP3.LUT P2, PT, PT, PT, UP0, 0x80, 0x0 ;  /* 0x000000000000781c */ /* 0x000fe40003f4f008 */
[----:B------:R-:W-:-:S03]  /*2020*/  PLOP3.LUT P3, PT, PT, PT, UP0, 0x80, 0x0 ;  /* 0x000000000000781c */ /* 0x000fc60003f6f008 */
[----:B------:R-:W-:Y:S01]  /*2030*/  @UP0 ULDC UR6, c[0x0][0x44c] ;  /* 0x0001130000060ab9 */ /* 0x000fe20000000800 */
[----:B------:R-:W-:Y:S02]  /*2040*/  WARPGROUP.DEPBAR.LE gsb0, 0x0 ;  /* 0x00008000000079c5 */ /* 0x000fe40000010000 */
[----:B------:R-:W-:-:S06]  /*2050*/  WARPGROUP.ARRIVE ;  /* 0x00000000000079c5 */ /* 0x000fcc0000000000 */
[----:B------:R-:W-:Y:S01]  /*2060*/  QGMMA.64x128x32.F32.E4M3.E4M3 R24, gdesc[UR8], R24, gsb0 ;  /* 0x01e00000081879f3 */ /* 0x000fe20008000818 */
[----:B------:R-:W-:Y:S01]  /*2070*/  ULDC UR10, c[0x0][0x2f0] ;  /* 0x0000bc00000a7ab9 */ /* 0x000fe20000000800 */
[----:B------:R-:W-:Y:S02]  /*2080*/  ULDC UR11, c[0x0][0x288] ;  /* 0x0000a200000b7ab9 */ /* 0x000fe40000000800 */
[----:B------:R-:W-:Y:S01]  /*2090*/  IMAD.U32 R121, RZ, RZ, UR11 ;  /* 0x0000000bff797e24 */ /* 0x000fe2000f8e00ff */
[----:B------:R-:W-:Y:S02]  /*20a0*/  WARPGROUP.DEPBAR.LE gsb0, 0x0 ;  /* 0x00008000000079c5 */ /* 0x000fe40000010000 */
[----:B------:R-:W-:-:S06]  /*20b0*/  WARPGROUP.ARRIVE ;  /* 0x00000000000079c5 */ /* 0x000fcc0000000000 */
[----:B------:R-:W-:Y:S03]  /*20c0*/  QGMMA.64x128x32.F32.E4M3.E4M3 R24, gdesc[UR12], R24, gsb0 ;  /* 0x01e000000c1879f3 */ /* 0x000fe60008000818 */
[----:B------:R-:W-:Y:S02]  /*20d0*/  WARPGROUP.DEPBAR.LE gsb0, 0x0 ;  /* 0x00008000000079c5 */ /* 0x000fe40000010000 */
[----:B------:R-:W-:-:S07]  /*20e0*/  WARPGROUP.ARRIVE ;  /* 0x00000000000079c5 */ /* 0x000fce0000000000 */
[----:B------:R-:W-:Y:S03]  /*20f0*/  QGMMA.64x128x32.F32.E4M3.E4M3 R24, gdesc[UR16], R24, gsb0 ;  /* 0x01e00000101879f3 */ /* 0x000fe60008000818 */
[----:B------:R-:W-:Y:S02]  /*2100*/  WARPGROUP.DEPBAR.LE gsb0, 0x0 ;  /* 0x00008000000079c5 */ /* 0x000fe40000010000 */
[----:B------:R-:W-:-:S07]  /*2110*/  WARPGROUP.ARRIVE ;  /* 0x00000000000079c5 */ /* 0x000fce0000000000 */
[----:B------:R-:W-:Y:S03]  /*2120*/  QGMMA.64x128x32.F32.E4M3.E4M3 R24, gdesc[UR20], R24, gsb0 ;  /* 0x01e00000141879f3 */ /* 0x000fe60008000818 */
[----:B------:R-:W-:Y:S02]  /*2130*/  WARPGROUP.DEPBAR.LE gsb0, 0x0 ;  /* 0x00008000000079c5 */ /* 0x000fe40000010000 */
[C---:B------:R-:W-:Y:S01]  /*2140*/  FMUL.FTZ R60, R0.reuse, R60 ;  /* 0x0000003c003c7220 */ /* 0x040fe20000410000 */
[C---:B------:R-:W-:Y:S01]  /*2150*/  FMUL.FTZ R12, R0.reuse, R25 ;  /* 0x00000019000c7220 */ /* 0x040fe20000410000 */
[C---:B------:R-:W-:Y:S01]  /*2160*/  FMUL.FTZ R40, R0.reuse, R40 ;  /* 0x0000002800287220 */ /* 0x040fe20000410000 */
[C---:B------:R-:W-:Y:S01]  /*2170*/  FMUL.FTZ R25, R0.reuse, R29 ;  /* 0x0000001d00197220 */ /* 0x040fe20000410000 */
[----:B------:R0:W1:Y:S01]  /*2180*/  MUFU.TANH R92, R60 ;  /* 0x0000003c005c7308 */ /* 0x0000620000002400 */
[C---:B------:R-:W-:Y:S01]  /*2190*/  FMUL.FTZ R52, R0.reuse, R52 ;  /* 0x0000003400347220 */ /* 0x040fe20000410000 */
[C---:B------:R-:W-:Y:S01]  /*21a0*/  FMUL.FTZ R29, R0.reuse, R33 ;  /* 0x00000021001d7220 */ /* 0x040fe20000410000 */
[C---:B------:R-:W-:Y:S01]  /*21b0*/  FMUL.FTZ R33, R0.reuse, R37 ;  /* 0x0000002500217220 */ /* 0x040fe20000410000 */
[C---:B------:R-:W-:Y:S01]  /*21c0*/  FMUL.FTZ R44, R0.reuse, R44 ;  /* 0x0000002c002c7220 */ /* 0x040fe20000410000 */
[C---:B------:R-:W-:Y:S01]  /*21d0*/  FMUL.FTZ R48, R0.reuse, R48 ;  /* 0x0000003000307220 */ /* 0x040fe20000410000 */
[C---:B------:R-:W-:Y:S01]  /*21e0*/  FMUL.FTZ R56, R0.reuse, R56 ;  /* 0x0000003800387220 */ /* 0x040fe20000410000 */
[C---:B------:R-:W-:Y:S01]  /*21f0*/  FMUL.FTZ R64, R0.reuse, R64 ;  /* 0x0000004000407220 */ /* 0x040fe20000410000 */
[----:B------:R2:W3:Y:S01]  /*2200*/  MUFU.TANH R37, R40 ;  /* 0x0000002800257308 */ /* 0x0004e20000002400 */
[C---:B0-----:R-:W-:Y:S01]  /*2210*/  FMUL.FTZ R60, R0.reuse, R70 ;  /* 0x00000046003c7220 */ /* 0x041fe20000410000 */
[----:B------:R-:W-:Y:S01]  /*2220*/  LOP3.LUT R70, R11, 0x3fffffe, RZ, 0xc0, !PT ;  /* 0x03fffffe0b467812 */ /* 0x000fe200078ec0ff */
[----:B------:R-:W-:Y:S01]  /*2230*/  FMUL.FTZ R68, R0, R68 ;  /* 0x0000004400447220 */ /* 0x000fe20000410000 */
[----:B------:R-:W-:Y:S01]  /*2240*/  LEA R11, R8, UR45, 0x4 ;  /* 0x0000002d080b7c11 */ /* 0x000fe2000f8e20ff */
[C---:B------:R-:W-:Y:S01]  /*2250*/  FMUL.FTZ R4, R0.reuse, R24 ;  /* 0x0000001800047220 */ /* 0x040fe20000410000 */
[----:B------:R-:W-:Y:S01]  /*2260*/  LEA.HI R8, R89, R89, RZ, 0x1 ;  /* 0x0000005959087211 */ /* 0x000fe200078f08ff */
[----:B------:R-:W-:Y:S01]  /*2270*/  IMAD.IADD R70, R23, 0x1, -R70 ;  /* 0x0000000117467824 */ /* 0x000fe200078e0a46 */
[----:B------:R-:W-:Y:S01]  /*2280*/  IADD3 R3, R11, R3, -R22 ;  /* 0x000000030b037210 */ /* 0x000fe20007ffe816 */
[----:B--2---:R-:W-:Y:S01]  /*2290*/  FMUL.FTZ R40, R0, R50 ;  /* 0x0000003200287220 */ /* 0x004fe20000410000 */
[----:B------:R-:W-:Y:S01]  /*22a0*/  LOP3.LUT R8, R8, 0x1ffffffe, RZ, 0xc0, !PT ;  /* 0x1ffffffe08087812 */ /* 0x000fe200078ec0ff */
[----:B------:R0:W2:Y:S01]  /*22b0*/  MUFU.TANH R100, R52 ;  /* 0x0000003400647308 */ /* 0x0000a20000002400 */
[----:B------:R-:W-:Y:S01]  /*22c0*/  FMUL.FTZ R50, R0, R59 ;  /* 0x0000003b00327220 */ /* 0x000fe20000410000 */
[----:B------:R-:W-:-:S02]  /*22d0*/  IMAD R3, R70, 0x40, R3 ;  /* 0x0000004046037824 */ /* 0x000fc400078e0203 */
[C---:B------:R-:W-:Y:S01]  /*22e0*/  FMUL.FTZ R5, R0.reuse, R27 ;  /* 0x0000001b00057220 */ /* 0x040fe20000410000 */
[----:B------:R-:W-:Y:S02]  /*22f0*/  IMAD.IADD R8, R89, 0x1, -R8 ;  /* 0x0000000159087824 */ /* 0x000fe400078e0a08 */
[C---:B------:R-:W-:Y:S01]  /*2300*/  FMUL.FTZ R20, R0.reuse, R30 ;  /* 0x0000001e00147220 */ /* 0x040fe20000410000 */
[----:B------:R-:W-:Y:S02]  /*2310*/  IMAD.MOV.U32 R70, RZ, RZ, -0x80 ;  /* 0xffffff80ff467424 */ /* 0x000fe400078e00ff */
[----:B------:R-:W-:Y:S01]  /*2320*/  FMUL.FTZ R9, R0, R31 ;  /* 0x0000001f00097220 */ /* 0x000fe20000410000 */
[----:B------:R-:W-:Y:S02]  /*2330*/  IMAD R8, R8, 0x8, R3 ;  /* 0x0000000808087824 */ /* 0x000fe400078e0203 */
[----:B0-----:R-:W-:Y:S01]  /*2340*/  FMUL.FTZ R52, R0, R62 ;  /* 0x0000003e00347220 */ /* 0x001fe20000410000 */
[----:B------:R-:W-:-:S02]  /*2350*/  IMAD.U32 R3, RZ, RZ, UR44 ;  /* 0x0000002cff037e24 */ /* 0x000fc4000f8e00ff */
[----:B------:R-:W-:Y:S01]  /*2360*/  FMUL.FTZ R62, R0, R71 ;  /* 0x00000047003e7220 */ /* 0x000fe20000410000 */
[----:B------:R-:W-:Y:S01]  /*2370*/  @P2 IMAD.HI.U32 R22, R8, UR6, RZ ;  /* 0x0000000608162c27 */ /* 0x000fe2000f8e00ff */
[----:B------:R-:W-:-:S03]  /*2380*/  @UP0 ULDC UR6, c[0x0][0x450] ;  /* 0x0001140000060ab9 */ /* 0x000fc60000000800 */
[C---:B------:R-:W-:Y:S01]  /*2390*/  FMUL.FTZ R24, R0.reuse, R34 ;  /* 0x0000002200187220 */ /* 0x040fe20000410000 */
[----:B------:R-:W-:Y:S01]  /*23a0*/  FMUL.FTZ R14, R0, R28 ;  /* 0x0000001c000e7220 */ /* 0x000fe20000410000 */
[----:B------:R-:W-:Y:S01]  /*23b0*/  IMAD.MOV.U32 R23, RZ, RZ, R8 ;  /* 0x000000ffff177224 */ /* 0x000fe200078e0008 */
[----:B------:R-:W-:Y:S01]  /*23c0*/  @P3 SHF.R.U32.HI R23, RZ, UR6, R22 ;  /* 0x00000006ff173c19 */ /* 0x000fe20008011616 */
[----:B------:R-:W-:Y:S01]  /*23d0*/  @!P1 VIADD R3, R3, 0x2a840 ;  /* 0x0002a84003039836 */ /* 0x000fe20000000000 */
[----:B------:R-:W-:Y:S01]  /*23e0*/  LOP3.LUT R22, R15, 0x7ffffffc, RZ, 0xc0, !PT ;  /* 0x7ffffffc0f167812 */ /* 0x000fe200078ec0ff */
[----:B------:R-:W-:Y:S01]  /*23f0*/  IMAD R59, R19, R70, 0x80 ;  /* 0x00000080133b7424 */ /* 0x000fe200078e0246 */
[----:B------:R-:W-:Y:S01]  /*2400*/  ULDC.64 UR6, c[0x0][0x9e0] ;  /* 0x0002780000067ab9 */ /* 0x000fe20000000a00 */
[----:B------:R-:W0:Y:S01]  /*2410*/  SHFL.IDX PT, R71, R23, RZ, 0x1c1f ;  /* 0x001c1fff17477589 */ /* 0x000e2200000e0000 */
[----:B------:R-:W-:Y:S01]  /*2420*/  @!P1 PRMT R15, RZ, 0x654, R3 ;  /* 0x00000654ff0f9816 */ /* 0x000fe20000000003 */
[----:B------:R-:W-:Y:S01]  /*2430*/  IMAD.IADD R3, R21, 0x1, -R22 ;  /* 0x0000000115037824 */ /* 0x000fe200078e0a16 */
[----:B------:R-:W-:Y:S01]  /*2440*/  UISETP.GE.AND UP1, UPT, UR7, 0x1, UPT ;  /* 0x000000010700788c */ /* 0x000fe2000bf26270 */
[----:B------:R-:W-:-:S02]  /*2450*/  VIADD R22, R59, 0x1 ;  /* 0x000000013b167836 */ /* 0x000fc40000000000 */
[C---:B------:R-:W-:Y:S01]  /*2460*/  FMUL.FTZ R27, R0.reuse, R32 ;  /* 0x00000020001b7220 */ /* 0x040fe20000410000 */
[C---:B------:R-:W-:Y:S01]  /*2470*/  FMUL.FTZ R31, R0.reuse, R36 ;  /* 0x00000024001f7220 */ /* 0x040fe20000410000 */
[C---:B------:R-:W-:Y:S01]  /*2480*/  FMUL.FTZ R30, R0.reuse, R39 ;  /* 0x00000027001e7220 */ /* 0x040fe20000410000 */
[C---:B------:R-:W-:Y:S01]  /*2490*/  FMUL.FTZ R34, R0.reuse, R43 ;  /* 0x0000002b00227220 */ /* 0x040fe20000410000 */
[----:B------:R4:W0:Y:S01]  /*24a0*/  MUFU.TANH R108, R44 ;  /* 0x0000002c006c7308 */ /* 0x0008220000002400 */
[C---:B------:R-:W-:Y:S01]  /*24b0*/  FMUL.FTZ R2, R0.reuse, R26 ;  /* 0x0000001a00027220 */ /* 0x040fe20000410000 */
[C---:B------:R-:W-:Y:S01]  /*24c0*/  FMUL.FTZ R28, R0.reuse, R38 ;  /* 0x00000026001c7220 */ /* 0x040fe20000410000 */
[C---:B------:R-:W-:Y:S01]  /*24d0*/  FMUL.FTZ R32, R0.reuse, R42 ;  /* 0x0000002a00207220 */ /* 0x040fe20000410000 */
[C---:B------:R-:W-:Y:S01]  /*24e0*/  FMUL.FTZ R36, R0.reuse, R46 ;  /* 0x0000002e00247220 */ /* 0x040fe20000410000 */
[----:B------:R5:W-:Y:S01]  /*24f0*/  @!P1 SYNCS.ARRIVE.TRANS64.RED.A1T0 RZ, [R15+URZ], RZ ;  /* 0x000000ff0fff99a7 */ /* 0x000be2000810043f */
[C---:B------:R-:W-:Y:S01]  /*2500*/  FMUL.FTZ R26, R0.reuse, R35 ;  /* 0x00000023001a7220 */ /* 0x040fe20000410000 */
[C---:B------:R-:W-:Y:S01]  /*2510*/  FMUL.FTZ R41, R0.reuse, R41 ;  /* 0x0000002900297220 */ /* 0x040fe20000410000 */
[----:B------:R1:W0:Y:S01]  /*2520*/  MUFU.TANH R104, R48 ;  /* 0x0000003000687308 */ /* 0x0002220000002400 */
[C---:B----4-:R-:W-:Y:S01]  /*2530*/  FMUL.FTZ R44, R0.reuse, R54 ;  /* 0x00000036002c7220 */ /* 0x050fe20000410000 */
[C---:B------:R-:W-:Y:S01]  /*2540*/  FMUL.FTZ R45, R0.reuse, R45 ;  /* 0x0000002d002d7220 */ /* 0x040fe20000410000 */
[C---:B------:R-:W-:Y:S01]  /*2550*/  FMUL.FTZ R38, R0.reuse, R47 ;  /* 0x0000002f00267220 */ /* 0x040fe20000410000 */
[C---:B------:R-:W-:Y:S01]  /*2560*/  FMUL.FTZ R49, R0.reuse, R49 ;  /* 0x0000003100317220 */ /* 0x040fe20000410000 */
[C---:B------:R-:W-:Y:S01]  /*2570*/  FMUL.FTZ R42, R0.reuse, R51 ;  /* 0x00000033002a7220 */ /* 0x040fe20000410000 */
[C---:B------:R-:W-:Y:S01]  /*2580*/  FMUL.FTZ R53, R0.reuse, R53 ;  /* 0x0000003500357220 */ /* 0x040fe20000410000 */
[C---:B------:R-:W-:Y:S01]  /*2590*/  FMUL.FTZ R46, R0.reuse, R55 ;  /* 0x00000037002e7220 */ /* 0x040fe20000410000 */
[----:B------:R4:W0:Y:S01]  /*25a0*/  MUFU.TANH R96, R56 ;  /* 0x0000003800607308 */ /* 0x0008220000002400 */
[C---:B-1----:R-:W-:Y:S01]  /*25b0*/  FMUL.FTZ R48, R0.reuse, R58 ;  /* 0x0000003a00307220 */ /* 0x042fe20000410000 */
[C---:B------:R-:W-:Y:S01]  /*25c0*/  FMUL.FTZ R57, R0.reuse, R57 ;  /* 0x0000003900397220 */ /* 0x040fe20000410000 */
[C---:B------:R-:W-:Y:S01]  /*25d0*/  FMUL.FTZ R61, R0.reuse, R61 ;  /* 0x0000003d003d7220 */ /* 0x040fe20000410000 */
[C---:B------:R-:W-:Y:S01]  /*25e0*/  FMUL.FTZ R54, R0.reuse, R63 ;  /* 0x0000003f00367220 */ /* 0x040fe20000410000 */
[C---:B------:R-:W-:Y:S01]  /*25f0*/  FMUL.FTZ R65, R0.reuse, R65 ;  /* 0x0000004100417220 */ /* 0x040fe20000410000 */
        /* <DEDUP_REMOVED lines=15> */
[C---:B-----5:R-:W-:Y:S01]  /*26f0*/  FMUL.FTZ R15, R0.reuse, R86 ;  /* 0x00000056000f7220 */ /* 0x060fe20000410000 */
[----:B------:R-:W-:Y:S01]  /*2700*/  FMUL.FTZ R21, R0, R87 ;  /* 0x0000005700157220 */ /* 0x000fe20000410000 */
[----:B------:R-:W-:-:S02]  /*2710*/  IMAD R35, R3, -0x2, R22 ;  /* 0xfffffffe03237824 */ /* 0x000fc400078e0216 */
[C---:B------:R-:W-:Y:S01]  /*2720*/  FMUL.FTZ R77, R0.reuse, R77 ;  /* 0x0000004d004d7220 */ /* 0x040fe20000410000 */
[C---:B----4-:R-:W-:Y:S01]  /*2730*/  FMUL.FTZ R68, R0.reuse, R78 ;  /* 0x0000004e00447220 */ /* 0x050fe20000410000 */
[C---:B------:R-:W-:Y:S01]  /*2740*/  FMUL.FTZ R80, R0.reuse, R80 ;  /* 0x0000005000507220 */ /* 0x040fe20000410000 */
[----:B------:R-:W-:Y:S01]  /*2750*/  FMUL.FTZ R84, R0, R84 ;  /* 0x0000005400547220 */ /* 0x000fe20000410000 */
[----:B------:R-:W-:Y:S01]  /*2760*/  PLOP3.LUT P2, PT, PT, PT, UP1, 0x40, 0x0 ;  /* 0x000000000000781c */ /* 0x000fe20003f4e818 */
[C---:B------:R-:W-:Y:S01]  /*2770*/  IMAD R70, R16.reuse, UR10, R35 ;  /* 0x0000000a10467c24 */ /* 0x040fe2000f8e0223 */
[----:B------:R-:W1:Y:S01]  /*2780*/  MUFU.TANH R4, R4 ;  /* 0x0000000400047308 */ /* 0x000e620000002400 */
[----:B------:R-:W-:Y:S01]  /*2790*/  IMAD R22, R16, UR10, R59 ;  /* 0x0000000a10167c24 */ /* 0x000fe2000f8e023b */
[----:B------:R-:W-:Y:S01]  /*27a0*/  LEA R55, R19, 0xffffff80, 0x7 ;  /* 0xffffff8013377811 */ /* 0x000fe200078e38ff */
[----:B------:R-:W-:Y:S02]  /*27b0*/  IMAD.IADD R70, R70, 0x1, -R121 ;  /* 0x0000000146467824 */ /* 0x000fe400078e0a79 */
[----:B------:R-:W-:-:S02]  /*27c0*/  IMAD R63, R3, -0x2, R22 ;  /* 0xfffffffe033f7824 */ /* 0x000fc400078e0216 */
[C---:B------:R-:W-:Y:S01]  /*27d0*/  VIADD R110, R70.reuse, UR6 ;  /* 0x00000006466e7c36 */ /* 0x040fe20008000000 */
[----:B------:R-:W4:Y:S01]  /*27e0*/  MUFU.TANH R12, R12 ;  /* 0x0000000c000c7308 */ /* 0x000f220000002400 */
[----:B------:R-:W-:-:S03]  /*27f0*/  VIADD R67, R70, UR31 ;  /* 0x0000001f46437c36 */ /* 0x000fc60008000000 */
[----:B0-----:R-:W-:Y:S01]  /*2800*/  VIADDMNMX R22, R71, R110, R63, PT ;  /* 0x0000006e47167246 */ /* 0x001fe2000380013f */
[----:B------:R-:W-:-:S03]  /*2810*/  IMAD.IADD R35, R67, 0x1, R71 ;  /* 0x0000000143237824 */ /* 0x000fc600078e0247 */
[----:B------:R-:W0:Y:S08]  /*2820*/  MUFU.TANH R2, R2 ;  /* 0x0000000200027308 */ /* 0x000e300000002400 */
        /* <DEDUP_REMOVED lines=42> */
[----:B------:R0:W0:Y:S08]  /*2ad0*/  MUFU.TANH R74, R77 ;  /* 0x0000004d004a7308 */ /* 0x0000300000002400 */
[----:B------:R-:W0:Y:S08]  /*2ae0*/  MUFU.TANH R68, R68 ;  /* 0x0000004400447308 */ /* 0x000e300000002400 */
[----:B------:R-:W0:Y:S08]  /*2af0*/  MUFU.TANH R10, R10 ;  /* 0x0000000a000a7308 */ /* 0x000e300000002400 */
[----:B------:R0:W0:Y:S08]  /*2b00*/  MUFU.TANH R47, R80 ;  /* 0x00000050002f7308 */ /* 0x0000300000002400 */
[----:B------:R-:W0:Y:S08]  /*2b10*/  MUFU.TANH R81, R81 ;  /* 0x0000005100517308 */ /* 0x000e300000002400 */
[----:B------:R-:W0:Y:S08]  /*2b20*/  MUFU.TANH R11, R11 ;  /* 0x0000000b000b7308 */ /* 0x000e300000002400 */
[----:B------:R-:W0:Y:S08]  /*2b30*/  MUFU.TANH R13, R13 ;  /* 0x0000000d000d7308 */ /* 0x000e300000002400 */
[----:B------:R0:W0:Y:S08]  /*2b40*/  MUFU.TANH R51, R84 ;  /* 0x0000005400337308 */ /* 0x0000300000002400 */
[----:B------:R-:W0:Y:S08]  /*2b50*/  MUFU.TANH R85, R85 ;  /* 0x0000005500557308 */ /* 0x000e300000002400 */
[----:B------:R-:W0:Y:S08]  /*2b60*/  MUFU.TANH R15, R15 ;  /* 0x0000000f000f7308 */ /* 0x000e300000002400 */
[----:B------:R-:W0:Y:S01]  /*2b70*/  MUFU.TANH R21, R21 ;  /* 0x0000001500157308 */ /* 0x000e220000002400 */
[----:B-1234-:R-:W-:Y:S05]  /*2b80*/  @P2 BRA `(.L_x_925) ;  /* 0x00000000005c2947 */ /* 0x01efea0003800000 */
[----:B------:R-:W-:Y:S01]  /*2b90*/  IMAD R70, R16, UR10, R71 ;  /* 0x0000000a10467c24 */ /* 0x000fe2000f8e0247 */
[----:B------:R-:W-:Y:S03]  /*2ba0*/  BSSY B0, `(.L_x_926) ;  /* 0x0000011000007945 */ /* 0x000fe60003800000 */
[----:B------:R-:W-:-:S05]  /*2bb0*/  IMAD.IADD R70, R70, 0x1, -R121 ;  /* 0x0000000146467824 */ /* 0x000fca00078e0a79 */
[----:B------:R-:W-:-:S13]  /*2bc0*/  ISETP.GT.AND P2, PT, R70, -0x1, PT ;  /* 0xffffffff4600780c */ /* 0x000fda0003f44270 */
[----:B------:R-:W-:Y:S05]  /*2bd0*/  @P2 BRA `(.L_x_927) ;  /* 0x0000000000202947 */ /* 0x000fea0003800000 */
[----:B------:R-:W-:Y:S01]  /*2be0*/  UISETP.NE.AND UP2, UPT, UR7, 0x1, UPT ;  /* 0x000000010700788c */ /* 0x000fe2000bf45270 */
[----:B------:R-:W-:-:S05]  /*2bf0*/  LOP3.LUT R70, RZ, R70, RZ, 0x33, !PT ;  /* 0x00000046ff467212 */ /* 0x000fca00078e33ff */
[----:B------:R-:W-:-:S05]  /*2c00*/  PLOP3.LUT P2, PT, PT, PT, UP2, 0x80, 0x0 ;  /* 0x000000000000781c */ /* 0x000fca0003f4f028 */
[----:B------:R-:W-:-:S08]  /*2c10*/  @UP2 ULDC.64 UR14, c[0x0][0x9e8] ;  /* 0x00027a00000e2ab9 */ /* 0x000fd00000000a00 */
[----:B------:R-:W-:-:S05]  /*2c20*/  @P2 IMAD.HI.U32 R71, R70, UR14, RZ ;  /* 0x0000000e46472c27 */ /* 0x000fca000f8e00ff */
[----:B------:R-:W-:-:S04]  /*2c30*/  @P2 SHF.R.U32.HI R70, RZ, UR15, R71 ;  /* 0x0000000fff462c19 */ /* 0x000fc80008011647 */
[----:B------:R-:W-:Y:S01]  /*2c40*/  LOP3.LUT R70, RZ, R70, RZ, 0x33, !PT ;  /* 0x00000046ff467212 */ /* 0x000fe200078e33ff */
[----:B------:R-:W-:Y:S06]  /*2c50*/  BRA `(.L_x_928) ;  /* 0x0000000000147947 */ /* 0x000fec0003800000 */
.L_x_927:
[----:B------:R-:W-:-:S06]  /*2c60*/  UISETP.NE.AND UP2, UPT, UR7, 0x1, UPT ;  /* 0x000000010700788c */ /* 0x000fcc000bf45270 */
[----:B------:R-:W-:-:S05]  /*2c70*/  PLOP3.LUT P2, PT, PT, PT, UP2, 0x80, 0x0 ;  /* 0x000000000000781c */ /* 0x000fca0003f4f028 */
[----:B------:R-:W-:-:S08]  /*2c80*/  @UP2 ULDC.64 UR14, c[0x0][0x9e8] ;  /* 0x00027a00000e2ab9 */ /* 0x000fd00000000a00 */
[----:B------:R-:W-:-:S05]  /*2c90*/  @P2 IMAD.HI.U32 R71, R70, UR14, RZ ;  /* 0x0000000e46472c27 */ /* 0x000fca000f8e00ff */
[----:B------:R-:W-:-:S07]  /*2ca0*/  @P2 SHF.R.U32.HI R70, RZ, UR15, R71 ;  /* 0x0000000fff462c19 */ /* 0x000fce0008011647 */
.L_x_928:
[----:B------:R-:W-:Y:S05]  /*2cb0*/  BSYNC B0 ;  /* 0x0000000000007941 */ /* 0x000fea0003800000 */
.L_x_926:
[----:B------:R-:W-:-:S04]  /*2cc0*/  IMAD R70, R70, UR7, -R55 ;  /* 0x0000000746467c24 */ /* 0x000fc8000f8e0a37 */
[----:B------:R-:W-:-:S05]  /*2cd0*/  IMAD R70, R3, -0x2, R70 ;  /* 0xfffffffe03467824 */ /* 0x000fca00078e0246 */
[----:B------:R-:W-:Y:S02]  /*2ce0*/  VIMNMX R35, R35, R70, !PT ;  /* 0x0000004623237248 */ /* 0x000fe40007fe0100 */
[----:B------:R-:W-:-:S07]  /*2cf0*/  VIADDMNMX R22, R70, UR7, R22, PT ;  /* 0x0000000746167c46 */ /* 0x000fce000b800116 */
.L_x_925:
[C---:B------:R-:W-:Y:S02]  /*2d00*/  ISETP.GE.AND P2, PT, R59.reuse, 0x2, PT ;  /* 0x000000023b00780c */ /* 0x040fe40003f46270 */
[----:B------:R-:W-:Y:S02]  /*2d10*/  ISETP.GE.AND P5, PT, R59, 0xa, PT ;  /* 0x0000000a3b00780c */ /* 0x000fe40003fa6270 */
[----:B------:R-:W-:Y:S02]  /*2d20*/  ISETP.GT.AND P3, PT, R35, 0x1, !P2 ;  /* 0x000000012300780c */ /* 0x000fe40005764270 */
[----:B------:R-:W-:Y:S02]  /*2d30*/  ISETP.GE.AND P4, PT, R59, 0x9, PT ;  /* 0x000000093b00780c */ /* 0x000fe40003f86270 */
[----:B------:R-:W-:Y:S02]  /*2d40*/  ISETP.LT.OR P3, PT, R22, 0x2, P3 ;  /* 0x000000021600780c */ /* 0x000fe40001f61670 */
[----:B------:R-:W-:-:S02]  /*2d50*/  P2R R71, PR, RZ, 0x10 ;  /* 0x00000010ff477803 */ /* 0x000fc40000000000 */
[----:B------:R-:W-:Y:S02]  /*2d60*/  FSEL R114, R12, -INF , !P3 ;  /* 0xff8000000c727808 */ /* 0x000fe40005800000 */
[C---:B------:R-:W-:Y:S02]  /*2d70*/  ISETP.GT.AND P3, PT, R35.reuse, 0x9, !P5 ;  /* 0x000000092300780c */ /* 0x040fe40006f64270 */
[----:B------:R-:W-:Y:S02]  /*2d80*/  P2R R75, PR, RZ, 0x20 ;  /* 0x00000020ff4b7803 */ /* 0x000fe40000000000 */
[----:B------:R-:W-:Y:S02]  /*2d90*/  ISETP.LT.OR P3, PT, R22, 0xa, P3 ;  /* 0x0000000a1600780c */ /* 0x000fe40001f61670 */
[----:B------:R-:W-:Y:S02]  /*2da0*/  ISETP.GT.AND P4, PT, R35, 0x8, !P4 ;  /* 0x000000082300780c */ /* 0x000fe40006784270 */
[----:B------:R-:W-:-:S02]  /*2db0*/  ISETP.GE.AND P5, PT, R59, 0x11, PT ;  /* 0x000000113b00780c */ /* 0x000fc40003fa6270 */
[----:B0-----:R-:W-:Y:S02]  /*2dc0*/  FSEL R118, R25, -INF , !P3 ;  /* 0xff80000019767808 */ /* 0x001fe40005800000 */
[----:B------:R-:W-:Y:S02]  /*2dd0*/  ISETP.LT.OR P4, PT, R22, 0x9, P4 ;  /* 0x000000091600780c */ /* 0x000fe40002781670 */
[----:B------:R-:W-:Y:S02]  /*2de0*/  ISETP.GT.AND P3, PT, R35, 0x10, !P5 ;  /* 0x000000102300780c */ /* 0x000fe40006f64270 */
[----:B------:R-:W-:Y:S02]  /*2df0*/  FSEL R116, R14, -INF , !P4 ;  /* 0xff8000000e747808 */ /* 0x000fe40006000000 */
[----:B------:R-:W-:Y:S01]  /*2e00*/  ISETP.LT.OR P3, PT, R22, 0x11, P3 ;  /* 0x000000111600780c */ /* 0x000fe20001f61670 */
[----:B------:R-:W0:Y:S01]  /*2e10*/  SHFL.IDX PT, R14, R23, 0x1, 0x1c1f ;  /* 0x003c1f00170e7f89 */ /* 0x000e2200000e0000 */
[----:B------:R-:W-:-:S02]  /*2e20*/  ISETP.GE.AND P4, PT, R59, 0x12, PT ;  /* 0x000000123b00780c */ /* 0x000fc40003f86270 */
[----:B------:R-:W-:Y:S02]  /*2e30*/  FSEL R120, R27, -INF , !P3 ;  /* 0xff8000001b787808 */ /* 0x000fe40005800000 */
[----:B------:R-:W-:Y:S02]  /*2e40*/  ISETP.GT.AND P3, PT, R35, 0x11, !P4 ;  /* 0x000000112300780c */ /* 0x000fe40006764270 */
[----:B------:R-:W-:Y:S02]  /*2e50*/  P2R R79, PR, RZ, 0x10 ;  /* 0x00000010ff4f7803 */ /* 0x000fe40000000000 */
[----:B------:R-:W-:Y:S02]  /*2e60*/  ISETP.LT.OR P3, PT, R22, 0x12, P3 ;  /* 0x000000121600780c */ /* 0x000fe40001f61670 */
[----:B------:R-:W-:Y:S02]  /*2e70*/  ISETP.GE.AND P4, PT, R59, 0x19, PT ;  /* 0x000000193b00780c */ /* 0x000fe40003f86270 */
[----:B------:R-:W-:-:S02]  /*2e80*/  FSEL R122, R29, -INF , !P3 ;  /* 0xff8000001d7a7808 */ /* 0x000fc40005800000 */
[----:B------:R-:W-:Y:S02]  /*2e90*/  ISETP.GT.AND P3, PT, R35, 0x18, !P4 ;  /* 0x000000182300780c */ /* 0x000fe40006764270 */
[----:B------:R-:W-:Y:S02]  /*2ea0*/  P2R R83, PR, RZ, 0x10 ;  /* 0x00000010ff537803 */ /* 0x000fe40000000000 */
[----:B------:R-:W-:Y:S02]  /*2eb0*/  ISETP.LT.OR P3, PT, R22, 0x19, P3 ;  /* 0x000000191600780c */ /* 0x000fe40001f61670 */
[----:B------:R-:W-:Y:S02]  /*2ec0*/  ISETP.GE.AND P4, PT, R59, 0x1a, PT ;  /* 0x0000001a3b00780c */ /* 0x000fe40003f86270 */
[----:B------:R-:W-:Y:S01]  /*2ed0*/  FSEL R124, R31, -INF , !P3 ;  /* 0xff8000001f7c7808 */ /* 0x000fe20005800000 */
[----:B0-----:R-:W-:Y:S01]  /*2ee0*/  IMAD.IADD R27, R67, 0x1, R14 ;  /* 0x00000001431b7824 */ /* 0x001fe200078e020e */
[----:B------:R-:W-:-:S02]  /*2ef0*/  ISETP.GT.AND P3, PT, R35, 0x19, !P4 ;  /* 0x000000192300780c */ /* 0x000fc40006764270 */
[----:B------:R-:W-:Y:S02]  /*2f00*/  P2R R31, PR, RZ, 0x10 ;  /* 0x00000010ff1f7803 */ /* 0x000fe40000000000 */
[----:B------:R-:W-:Y:S02]  /*2f10*/  ISETP.LT.OR P3, PT, R22, 0x1a, P3 ;  /* 0x0000001a1600780c */ /* 0x000fe40001f61670 */
[----:B------:R-:W-:Y:S02]  /*2f20*/  ISETP.GE.AND P4, PT, R59, 0x21, PT ;  /* 0x000000213b00780c */ /* 0x000fe40003f86270 */
[----:B------:R-:W-:Y:S02]  /*2f30*/  FSEL R126, R33, -INF , !P3 ;  /* 0xff800000217e7808 */ /* 0x000fe40005800000 */
[----:B------:R-:W-:Y:S02]  /*2f40*/  ISETP.GT.AND P3, PT, R35, 0x20, !P4 ;  /* 0x000000202300780c */ /* 0x000fe40006764270 */
[----:B------:R-:W-:-:S02]  /*2f50*/  P2R R33, PR, RZ, 0x10 ;  /* 0x00000010ff217803 */ /* 0x000fc40000000000 */
[C---:B------:R-:W-:Y:S02]  /*2f60*/  ISETP.LT.OR P3, PT, R22.reuse, 0x21, P3 ;  /* 0x000000211600780c */ /* 0x040fe40001f61670 */
[----:B------:R-:W-:Y:S02]  /*2f70*/  ISETP.GE.AND P4, PT, R59, 0x22, PT ;  /* 0x000000223b00780c */ /* 0x000fe40003f86270 */
[----:B------:R-:W-:Y:S02]  /*2f80*/  FSEL R128, R37, -INF , !P3 ;  /* 0xff80000025807808 */ /* 0x000fe40005800000 */
[----:B------:R-:W-:Y:S02]  /*2f90*/  ISETP.GT.AND P3, PT, R35, 0x21, !P4 ;  /* 0x000000212300780c */ /* 0x000fe40006764270 */
[----:B------:R-:W-:Y:S02]  /*2fa0*/  P2R R37, PR, RZ, 0x10 ;  /* 0x00000010ff257803 */ /* 0x000fe40000000000 */
[----:B------:R-:W-:-:S02]  /*2fb0*/  ISETP.LT.OR P3, PT, R22, 0x22, P3 ;  /* 0x000000221600780c */ /* 0x000fc40001f61670 */
[----:B------:R-:W-:Y:S02]  /*2fc0*/  ISETP.GE.AND P4, PT, R59, 0x29, PT ;  /* 0x000000293b00780c */ /* 0x000fe40003f86270 */
[----:B------:R-:W-:Y:S02]  /*2fd0*/  FSEL R130, R41, -INF , !P3 ;  /* 0xff80000029827808 */ /* 0x000fe40005800000 */
[----:B------:R-:W-:Y:S02]  /*2fe0*/  ISETP.GT.AND P3, PT, R35, 0x28, !P4 ;  /* 0x000000282300780c */ /* 0x000fe40006764270 */
[----:B------:R-:W-:Y:S02]  /*2ff0*/  P2R R41, PR, RZ, 0x10 ;  /* 0x00000010ff297803 */ /* 0x000fe40000000000 */
[----:B------:R-:W-:Y:S02]  /*3000*/  ISETP.LT.OR P3, PT, R22, 0x29, P3 ;  /* 0x000000291600780c */ /* 0x000fe40001f61670 */
        /* <DEDUP_REMOVED lines=11> */
[----:B------:R-:W-:Y:S02]  /*30c0*/  FSEL R104, R104, -INF , !P3 ;  /* 0xff80000068687808 */ /* 0x000fe40005800000 */
[----:B------:R-:W-:-:S02]  /*30d0*/  ISETP.GT.AND P3, PT, R35, 0x31, !P4 ;  /* 0x000000312300780c */ /* 0x000fc40006764270 */
[----:B------:R-:W-:Y:S02]  /*30e0*/  P2R R89, PR, RZ, 0x10 ;  /* 0x00000010ff597803 */ /* 0x000fe40000000000 */
[----:B------:R-:W-:Y:S02]  /*30f0*/  ISETP.LT.OR P3, PT, R22, 0x32, P3 ;  /* 0x000000321600780c */ /* 0x000fe40001f61670 */
[----:B------:R-:W-:Y:S02]  /*3100*/  ISETP.GE.AND P4, PT, R59, 0x39, PT ;  /* 0x000000393b00780c */ /* 0x000fe40003f86270 */
[----:B------:R-:W-:Y:S02]  /*3110*/  FSEL R102, R49, -INF , !P3 ;  /* 0xff80000031667808 */ /* 0x000fe40005800000 */
[----:B------:R-:W-:Y:S02]  /*3120*/  ISETP.GT.AND P3, PT, R35, 0x38, !P4 ;  /* 0x000000382300780c */ /* 0x000fe40006764270 */
[----:B------:R-:W-:-:S02]  /*3130*/  P2R R49, PR, RZ, 0x10 ;  /* 0x00000010ff317803 */ /* 0x000fc40000000000 */
[----:B------:R-:W-:Y:S02]  /*3140*/  ISETP.LT.OR P3, PT, R22, 0x39, P3 ;  /* 0x000000391600780c */ /* 0x000fe40001f61670 */
        /* <DEDUP_REMOVED lines=65> */
[----:B------:R-:W-:Y:S02]  /*3560*/  P2R R77, PR, RZ, 0x20 ;  /* 0x00000020ff4d7803 */ /* 0x000fe40000000000 */
[----:B------:R-:W-:Y:S02]  /*3570*/  FSEL R74, R74, -INF , !P3 ;  /* 0xff8000004a4a7808 */ /* 0x000fe40005800000 */
[----:B------:R-:W-:Y:S02]  /*3580*/  ISETP.GE.AND P3, PT, R59, 0x71, PT ;  /* 0x000000713b00780c */ /* 0x000fe40003f66270 */
[----:B------:R-:W-:Y:S02]  /*3590*/  VIADDMNMX R25, R14, R110, R63, PT ;  /* 0x0000006e0e197246 */ /* 0x000fe4000380013f */
[----:B------:R-:W-:-:S04]  /*35a0*/  ISETP.GT.AND P4, PT, R35, 0x70, !P3 ;  /* 0x000000702300780c */ /* 0x000fc80005f84270 */
[----:B------:R-:W-:-:S04]  /*35b0*/  ISETP.LT.OR P4, PT, R22, 0x71, P4 ;  /* 0x000000711600780c */ /* 0x000fc80002781670 */
[----:B------:R-:W-:Y:S02]  /*35c0*/  FSEL R72, R47, -INF , !P4 ;  /* 0xff8000002f487808 */ /* 0x000fe40006000000 */
[----:B------:R-:W-:-:S04]  /*35d0*/  ISETP.GE.AND P4, PT, R59, 0x72, PT ;  /* 0x000000723b00780c */ /* 0x000fc80003f86270 */
        /* <DEDUP_REMOVED lines=8> */
[----:B------:R-:W-:Y:S02]  /*3660*/  P2R R29, PR, RZ, 0x40 ;  /* 0x00000040ff1d7803 */ /* 0x000fe40000000000 */
[----:B------:R-:W-:-:S04]  /*3670*/  ISETP.GT.AND P6, PT, R35, RZ, !P6 ;  /* 0x000000ff2300720c */ /* 0x000fc800077c4270 */
[----:B------:R-:W-:-:S04]  /*3680*/  ISETP.LT.OR P6, PT, R22, 0x1, P6 ;  /* 0x000000011600780c */ /* 0x000fc800037c1670 */
[----:B------:R-:W-:Y:S02]  /*3690*/  FSEL R112, R4, -INF , !P6 ;  /* 0xff80000004707808 */ /* 0x000fe40007000000 */
[----:B------:R-:W-:-:S04]  /*36a0*/  ISETP.GE.AND P6, PT, R59, 0x7a, PT ;  /* 0x0000007a3b00780c */ /* 0x000fc80003fc6270 */
[----:B------:R-:W-:Y:S02]  /*36b0*/  P2R R47, PR, RZ, 0x40 ;  /* 0x00000040ff2f7803 */ /* 0x000fe40000000000 */
[----:B------:R-:W-:-:S04]  /*36c0*/  ISETP.GT.AND P6, PT, R35, 0x79, !P6 ;  /* 0x000000792300780c */ /* 0x000fc800077c4270 */
[----:B------:R-:W-:-:S04]  /*36d0*/  ISETP.LT.OR P6, PT, R22, 0x7a, P6 ;  /* 0x0000007a1600780c */ /* 0x000fc800037c1670 */
[----:B------:R-:W-:Y:S02]  /*36e0*/  FSEL R4, R85, -INF , !P6 ;  /* 0xff80000055047808 */ /* 0x000fe40007000000 */
[----:B------:R-:W-:-:S13]  /*36f0*/  PLOP3.LUT P6, PT, PT, PT, UP1, 0x40, 0x0 ;  /* 0x000000000000781c */ /* 0x000fda0003fce818 */
[----:B------:R-:W-:Y:S05]  /*3700*/  @P6 BRA `(.L_x_929) ;  /* 0x0000000000646947 */ /* 0x000fea0003800000 */
        /* <DEDUP_REMOVED lines=9> */
[----:B------:R-:W-:Y:S01]  /*37a0*/  @P6 IMAD.HI.U32 R22, R14, UR14, RZ ;  /* 0x0000000e0e166c27 */ /* 0x000fe2000f8e00ff */
[----:B------:R-:W-:-:S13]  /*37b0*/  PLOP3.LUT P6, PT, PT, PT, UP2, 0x80, 0x0 ;  /* 0x000000000000781c */ /* 0x000fda0003fcf028 */
[----:B------:R-:W-:-:S04]  /*37c0*/  @P6 SHF.R.U32.HI R14, RZ, UR15, R22 ;  /* 0x0000000fff0e6c19 */ /* 0x000fc80008011616 */
[----:B------:R-:W-:Y:S01]  /*37d0*/  LOP3.LUT R14, RZ, R14, RZ, 0x33, !PT ;  /* 0x0000000eff0e7212 */ /* 0x000fe200078e33ff */
[----:B------:R-:W-:Y:S06]  /*37e0*/  BRA `(.L_x_932) ;  /* 0x0000000000187947 */ /* 0x000fec0003800000 */
.L_x_931:
[----:B------:R-:W-:-:S06]  /*37f0*/  UISETP.NE.AND UP2, UPT, UR7, 0x1, UPT ;  /* 0x000000010700788c */ /* 0x000fcc000bf45270 */
[----:B------:R-:W-:-:S05]  /*3800*/  PLOP3.LUT P6, PT, PT, PT, UP2, 0x80, 0x0 ;  /* 0x000000000000781c */ /* 0x000fca0003fcf028 */
[----:B------:R-:W-:-:S08]  /*3810*/  @UP2 ULDC.64 UR14, c[0x0][0x9e8] ;  /* 0x00027a00000e2ab9 */ /* 0x000fd00000000a00 */
[----:B------:R-:W-:Y:S01]  /*3820*/  @P6 IMAD.HI.U32 R22, R14, UR14, RZ ;  /* 0x0000000e0e166c27 */ /* 0x000fe2000f8e00ff */
[----:B------:R-:W-:-:S13]  /*3830*/  PLOP3.LUT P6, PT, PT, PT, UP2, 0x80, 0x0 ;  /* 0x000000000000781c */ /* 0x000fda0003fcf028 */
[----:B------:R-:W-:-:S07]  /*3840*/  @P6 SHF.R.U32.HI R14, RZ, UR15, R22 ;  /* 0x0000000fff0e6c19 */ /* 0x000fce0008011616 */
.L_x_932:
[----:B------:R-:W-:Y:S05]  /*3850*/  BSYNC B0 ;  /* 0x0000000000007941 */ /* 0x000fea0003800000 */
.L_x_930:
[----:B------:R-:W-:-:S04]  /*3860*/  IMAD R14, R14, UR7, -R55 ;  /* 0x000000070e0e7c24 */ /* 0x000fc8000f8e0a37 */
[----:B------:R-:W-:-:S05]  /*3870*/  IMAD R14, R3, -0x2, R14 ;  /* 0xfffffffe030e7824 */ /* 0x000fca00078e020e */
[----:B------:R-:W-:Y:S02]  /*3880*/  VIMNMX R27, R27, R14, !PT ;  /* 0x0000000e1b1b7248 */ /* 0x000fe40007fe0100 */
[----:B------:R-:W-:-:S07]  /*3890*/  VIADDMNMX R25, R14, UR7, R25, PT ;  /* 0x000000070e197c46 */ /* 0x000fce000b800119 */
.L_x_929:
[----:B------:R-:W-:Y:S01]  /*38a0*/  ISETP.GT.AND P2, PT, R27, 0x1, !P2 ;  /* 0x000000011b00780c */ /* 0x000fe20005744270 */
[----:B------:R-:W-:Y:S01]  /*38b0*/  ULDC UR11, c[0x0][0x988] ;  /* 0x00026200000b7ab9 */ /* 0x000fe20000000800 */
[----:B------:R-:W-:Y:S01]  /*38c0*/  ISETP.NE.AND P6, PT, R77, RZ, PT ;  /* 0x000000ff4d00720c */ /* 0x000fe20003fc5270 */
[----:B------:R-:W-:Y:S01]  /*38d0*/  IMAD.U32 R23, RZ, RZ, UR11 ;  /* 0x0000000bff177e24 */ /* 0x000fe2000f8e00ff */
[----:B------:R-:W-:Y:S01]  /*38e0*/  ISETP.LT.OR P2, PT, R25, 0x2, P2 ;  /* 0x000000021900780c */ /* 0x000fe20001741670 */
[----:B------:R-:W-:Y:S01]  /*38f0*/  @UP0 ULDC UR14, c[0x0][0x44c] ;  /* 0x00011300000e0ab9 */ /* 0x000fe20000000800 */
[----:B------:R-:W-:Y:S01]  /*3900*/  ISETP.GT.AND P3, PT, R27, 0x70, !P3 ;  /* 0x000000701b00780c */ /* 0x000fe20005f64270 */
[----:B------:R-:W-:Y:S01]  /*3910*/  UIMAD.WIDE.U32 UR14, UR45, UR14, URZ ;  /* 0x0000000e2d0e72a5 */ /* 0x000fe2000f8e003f */
[----:B------:R-:W-:Y:S01]  /*3920*/  FSEL R14, R5, -INF , !P2 ;  /* 0xff800000050e7808 */ /* 0x000fe20005000000 */
[----:B------:R-:W-:Y:S01]  /*3930*/  @UP0 ULDC UR18, c[0x0][0x450] ;  /* 0x0001140000120ab9 */ /* 0x000fe20000000800 */
[----:B------:R-:W-:Y:S01]  /*3940*/  ISETP.NE.AND P2, PT, R71, RZ, PT ;  /* 0x000000ff4700720c */ /* 0x000fe20003f45270 */
[----:B------:R-:W-:Y:S01]  /*3950*/  @UP0 USHF.R.U32.HI UR45, URZ, UR18, UR15 ;  /* 0x000000123f2d0299 */ /* 0x000fe2000801160f */
[----:B------:R-:W-:-:S02]  /*3960*/  FMNMX.FTZ R5, R112, R114, !PT ;  /* 0x0000007270057209 */ /* 0x000fc40007810000 */
[----:B------:R-:W-:Y:S02]  /*3970*/  ISETP.GT.AND P2, PT, R27, 0x8, !P2 ;  /* 0x000000081b00780c */ /* 0x000fe40005744270 */
[----:B------:R-:W-:Y:S02]  /*3980*/  FMNMX.FTZ R5, R116, R5, !PT ;  /* 0x0000000574057209 */ /* 0x000fe40007810000 */
[----:B------:R-:W-:Y:S02]  /*3990*/  ISETP.LT.OR P2, PT, R25, 0x9, P2 ;  /* 0x000000091900780c */ /* 0x000fe40001741670 */
[----:B------:R-:W-:Y:S02]  /*39a0*/  FMNMX.FTZ R5, R118, R5, !PT ;  /* 0x0000000576057209 */ /* 0x000fe40007810000 */
[----:B------:R-:W-:Y:S02]  /*39b0*/  FSEL R20, R20, -INF , !P2 ;  /* 0xff80000014147808 */ /* 0x000fe40005000000 */
[----:B------:R-:W-:-:S02]  /*39c0*/  ISETP.NE.AND P2, PT, R75, RZ, PT ;  /* 0x000000ff4b00720c */ /* 0x000fc40003f45270 */
[----:B------:R-:W-:Y:S02]  /*39d0*/  FMNMX.FTZ R5, R120, R5, !PT ;  /* 0x0000000578057209 */ /* 0x000fe40007810000 */
[----:B------:R-:W-:Y:S02]  /*39e0*/  ISETP.GT.AND P2, PT, R27, 0x9, !P2 ;  /* 0x000000091b00780c */ /* 0x000fe40005744270 */
[----:B------:R-:W-:Y:S02]  /*39f0*/  FMNMX.FTZ R5, R122, R5, !PT ;  /* 0x000000057a057209 */ /* 0x000fe40007810000 */
[----:B------:R-:W-:Y:S02]  /*3a00*/  ISETP.LT.OR P2, PT, R25, 0xa, P2 ;  /* 0x0000000a1900780c */ /* 0x000fe40001741670 */
[----:B------:R-:W-:Y:S02]  /*3a10*/  FMNMX.FTZ R5, R124, R5, !PT ;  /* 0x000000057c057209 */ /* 0x000fe40007810000 */
[----:B------:R-:W-:-:S02]  /*3a20*/  FSEL R22, R9, -INF , !P2 ;  /* 0xff80000009167808 */ /* 0x000fc40005000000 */
[----:B------:R-:W-:Y:S02]  /*3a30*/  ISETP.GT.AND P2, PT, R27, 0x10, !P6 ;  /* 0x000000101b00780c */ /* 0x000fe40007744270 */
[----:B------:R-:W-:Y:S02]  /*3a40*/  FMNMX.FTZ R5, R126, R5, !PT ;  /* 0x000000057e057209 */ /* 0x000fe40007810000 */
[----:B------:R-:W-:Y:S02]  /*3a50*/  ISETP.LT.OR P2, PT, R25, 0x11, P2 ;  /* 0x000000111900780c */ /* 0x000fe40001741670 */
[----:B------:R-:W-:Y:S02]  /*3a60*/  FMNMX.FTZ R5, R128, R5, !PT ;  /* 0x0000000580057209 */ /* 0x000fe40007810000 */
[----:B------:R-:W-:Y:S02]  /*3a70*/  FSEL R24, R24, -INF , !P2 ;  /* 0xff80000018187808 */ /* 0x000fe40005000000 */
[----:B------:R-:W-:-:S02]  /*3a80*/  ISETP.NE.AND P2, PT, R79, RZ, PT ;  /* 0x000000ff4f00720c */ /* 0x000fc40003f45270 */
[----:B------:R-:W-:Y:S02]  /*3a90*/  ISETP.NE.AND P6, PT, R91, RZ, PT ;  /* 0x000000ff5b00720c */ /* 0x000fe40003fc5270 */
[----:B------:R-:W-:Y:S02]  /*3aa0*/  ISETP.GT.AND P2, PT, R27, 0x11, !P2 ;  /* 0x000000111b00780c */ /* 0x000fe40005744270 */
[----:B------:R-:W-:Y:S02]  /*3ab0*/  FMNMX.FTZ R5, R130, R5, !PT ;  /* 0x0000000582057209 */ /* 0x000fe40007810000 */
[----:B------:R-:W-:Y:S02]  /*3ac0*/  ISETP.LT.OR P2, PT, R25, 0x12, P2 ;  /* 0x000000121900780c */ /* 0x000fe40001741670 */
[----:B------:R-:W-:Y:S02]  /*3ad0*/  FMNMX.FTZ R5, R108, R5, !PT ;  /* 0x000000056c057209 */ /* 0x000fe40007810000 */
[----:B------:R-:W-:-:S02]  /*3ae0*/  FSEL R26, R26, -INF , !P2 ;  /* 0xff8000001a1a7808 */ /* 0x000fc40005000000 */
[----:B------:R-:W-:Y:S02]  /*3af0*/  ISETP.NE.AND P2, PT, R83, RZ, PT ;  /* 0x000000ff5300720c */ /* 0x000fe40003f45270 */
[----:B------:R-:W-:Y:S02]  /*3b00*/  FMNMX.FTZ R5, R106, R5, !PT ;  /* 0x000000056a057209 */ /* 0x000fe40007810000 */
[----:B------:R-:W-:Y:S02]  /*3b10*/  ISETP.GT.AND P2, PT, R27, 0x18, !P2 ;  /* 0x000000181b00780c */ /* 0x000fe40005744270 */
[----:B------:R-:W-:Y:S02]  /*3b20*/  FMNMX.FTZ R5, R104, R5, !PT ;  /* 0x0000000568057209 */ /* 0x000fe40007810000 */
[----:B------:R-:W-:Y:S02]  /*3b30*/  ISETP.LT.OR P2, PT, R25, 0x19, P2 ;  /* 0x000000191900780c */ /* 0x000fe40001741670 */
[----:B------:R-:W-:-:S02]  /*3b40*/  FMNMX.FTZ R5, R102, R5, !PT ;  /* 0x0000000566057209 */ /* 0x000fc40007810000 */
[----:B------:R-:W-:Y:S02]  /*3b50*/  FSEL R28, R28, -INF , !P2 ;  /* 0xff8000001c1c7808 */ /* 0x000fe40005000000 */
[----:B------:R-:W-:Y:S02]  /*3b60*/  ISETP.NE.AND P2, PT, R31, RZ, PT ;  /* 0x000000ff1f00720c */ /* 0x000fe40003f45270 */
[----:B------:R-:W-:Y:S02]  /*3b70*/  FMNMX.FTZ R5, R100, R5, !PT ;  /* 0x0000000564057209 */ /* 0x000fe40007810000 */
[----:B------:R-:W-:Y:S02]  /*3b80*/  ISETP.GT.AND P2, PT, R27, 0x19, !P2 ;  /* 0x000000191b00780c */ /* 0x000fe40005744270 */
[----:B------:R-:W-:Y:S02]  /*3b90*/  FMNMX.FTZ R5, R98, R5, !PT ;  /* 0x0000000562057209 */ /* 0x000fe40007810000 */
[----:B------:R-:W-:-:S02]  /*3ba0*/  ISETP.LT.OR P2, PT, R25, 0x1a, P2 ;  /* 0x0000001a1900780c */ /* 0x000fc40001741670 */
[----:B------:R-:W-:Y:S02]  /*3bb0*/  FMNMX.FTZ R5, R96, R5, !PT ;  /* 0x0000000560057209 */ /* 0x000fe40007810000 */
[----:B------:R-:W-:Y:S02]  /*3bc0*/  FSEL R30, R30, -INF , !P2 ;  /* 0xff8000001e1e7808 */ /* 0x000fe40005000000 */
[----:B------:R-:W-:Y:S02]  /*3bd0*/  ISETP.NE.AND P2, PT, R33, RZ, PT ;  /* 0x000000ff2100720c */ /* 0x000fe40003f45270 */
[----:B------:R-:W-:Y:S02]  /*3be0*/  FMNMX.FTZ R5, R94, R5, !PT ;  /* 0x000000055e057209 */ /* 0x000fe40007810000 */
[----:B------:R-:W-:Y:S02]  /*3bf0*/  ISETP.GT.AND P2, PT, R27, 0x20, !P2 ;  /* 0x000000201b00780c */ /* 0x000fe40005744270 */
[----:B------:R-:W-:-:S02]  /*3c00*/  FMNMX.FTZ R5, R92, R5, !PT ;  /* 0x000000055c057209 */ /* 0x000fc40007810000 */
[----:B------:R-:W-:Y:S02]  /*3c10*/  ISETP.LT.OR P2, PT, R25, 0x21, P2 ;  /* 0x000000211900780c */ /* 0x000fe40001741670 */
[----:B------:R-:W-:Y:S02]  /*3c20*/  FMNMX.FTZ R5, R90, R5, !PT ;  /* 0x000000055a057209 */ /* 0x000fe40007810000 */
[----:B------:R-:W-:Y:S02]  /*3c30*/  FSEL R32, R32, -INF , !P2 ;  /* 0xff80000020207808 */ /* 0x000fe40005000000 */
[----:B------:R-:W-:Y:S02]  /*3c40*/  ISETP.NE.AND P2, PT, R37, RZ, PT ;  /* 0x000000ff2500720c */ /* 0x000fe40003f45270 */
[----:B------:R-:W-:Y:S02]  /*3c50*/  FMNMX.FTZ R5, R88, R5, !PT ;  /* 0x0000000558057209 */ /* 0x000fe40007810000 */
[----:B------:R-:W-:-:S02]  /*3c60*/  ISETP.GT.AND P2, PT, R27, 0x21, !P2 ;  /* 0x000000211b00780c */ /* 0x000fc40005744270 */
[----:B------:R-:W-:Y:S02]  /*3c70*/  FMNMX.FTZ R5, R86, R5, !PT ;  /* 0x0000000556057209 */ /* 0x000fe40007810000 */
[----:B------:R-:W-:Y:S02]  /*3c80*/  ISETP.LT.OR P2, PT, R25, 0x22, P2 ;  /* 0x000000221900780c */ /* 0x000fe40001741670 */
[----:B------:R-:W-:Y:S02]  /*3c90*/  FMNMX.FTZ R5, R84, R5, !PT ;  /* 0x0000000554057209 */ /* 0x000fe40007810000 */
[----:B------:R-:W-:Y:S02]  /*3ca0*/  FSEL R34, R34, -INF , !P2 ;  /* 0xff80000022227808 */ /* 0x000fe40005000000 */
[----:B------:R-:W-:Y:S02]  /*3cb0*/  ISETP.NE.AND P2, PT, R41, RZ, PT ;  /* 0x000000ff2900720c */ /* 0x000fe40003f45270 */
        /* <DEDUP_REMOVED lines=20> */
[----:B------:R-:W-:Y:S01]  /*3e00*/  ISETP.NE.AND P2, PT, R89, RZ, PT ;  /* 0x000000ff5900720c */ /* 0x000fe20003f45270 */
[----:B------:R-:W0:Y:S01]  /*3e10*/  SHFL.BFLY PT, R110, R5, 0x2, 0x1f ;  /* 0x0c401f00056e7f89 */ /* 0x000e2200000e0000 */
[C---:B------:R-:W-:Y:S02]  /*3e20*/  ISETP.GT.AND P4, PT, R27.reuse, 0x71, !P4 ;  /* 0x000000711b00780c */ /* 0x040fe40006784270 */
[----:B------:R-:W-:Y:S02]  /*3e30*/  ISETP.GT.AND P2, PT, R27, 0x31, !P2 ;  /* 0x000000311b00780c */ /* 0x000fe40005744270 */
[C---:B------:R-:W-:Y:S02]  /*3e40*/  ISETP.LT.OR P3, PT, R25.reuse, 0x71, P3 ;  /* 0x000000711900780c */ /* 0x040fe40001f61670 */
[----:B------:R-:W-:-:S02]  /*3e50*/  ISETP.LT.OR P2, PT, R25, 0x32, P2 ;  /* 0x000000321900780c */ /* 0x000fc40001741670 */
[----:B------:R-:W-:Y:S02]  /*3e60*/  ISETP.GT.AND P5, PT, R27, 0x78, !P5 ;  /* 0x000000781b00780c */ /* 0x000fe40006fa4270 */
[----:B------:R-:W-:Y:S02]  /*3e70*/  FSEL R42, R42, -INF , !P2 ;  /* 0xff8000002a2a7808 */ /* 0x000fe40005000000 */
[----:B------:R-:W-:Y:S02]  /*3e80*/  ISETP.NE.AND P2, PT, R49, RZ, PT ;  /* 0x000000ff3100720c */ /* 0x000fe40003f45270 */
[----:B------:R-:W-:Y:S02]  /*3e90*/  ISETP.LT.OR P4, PT, R25, 0x72, P4 ;  /* 0x000000721900780c */ /* 0x000fe40002781670 */
[----:B------:R-:W-:Y:S02]  /*3ea0*/  ISETP.GT.AND P2, PT, R27, 0x38, !P2 ;  /* 0x000000381b00780c */ /* 0x000fe40005744270 */
[----:B------:R-:W-:-:S02]  /*3eb0*/  ISETP.LT.OR P5, PT, R25, 0x79, P5 ;  /* 0x000000791900780c */ /* 0x000fc40002fa1670 */
[----:B------:R-:W-:Y:S02]  /*3ec0*/  ISETP.LT.OR P2, PT, R25, 0x39, P2 ;  /* 0x000000391900780c */ /* 0x000fe40001741670 */
[----:B------:R-:W-:Y:S02]  /*3ed0*/  R2UR UR11, R18 ;  /* 0x00000000120b72ca */ /* 0x000fe400000e0000 */
[----:B------:R-:W-:Y:S02]  /*3ee0*/  FSEL R44, R44, -INF , !P2 ;  /* 0xff8000002c2c7808 */ /* 0x000fe40005000000 */
[----:B------:R-:W-:Y:S02]  /*3ef0*/  ISETP.GT.AND P2, PT, R27, 0x39, !P6 ;  /* 0x000000391b00780c */ /* 0x000fe40007744270 */
[----:B0-----:R-:W-:Y:S02]  /*3f00*/  FMNMX.FTZ R110, R5, R110, !PT ;  /* 0x0000006e056e7209 */ /* 0x001fe40007810000 */
[----:B------:R-:W-:-:S02]  /*3f10*/  ISETP.LT.OR P2, PT, R25, 0x3a, P2 ;  /* 0x0000003a1900780c */ /* 0x000fc40001741670 */
[----:B------:R-:W-:Y:S01]  /*3f20*/  ISETP.NE.AND P6, PT, R73, RZ, PT ;  /* 0x000000ff4900720c */ /* 0x000fe20003fc5270 */
[----:B------:R-:W0:Y:S01]  /*3f30*/  SHFL.BFLY PT, R9, R110, 0x1, 0x1f ;  /* 0x0c201f006e097f89 */ /* 0x000e2200000e0000 */
[----:B------:R-:W-:Y:S01]  /*3f40*/  FSEL R46, R46, -INF , !P2 ;  /* 0xff8000002e2e7808 */ /* 0x000fe20005000000 */
[----:B------:R-:W-:Y:S01]  /*3f50*/  UIADD3 UR45, UR11, UR45, URZ ;  /* 0x0000002d0b2d7290 */ /* 0x000fe2000fffe03f */
[----:B------:R-:W-:-:S03]  /*3f60*/  ISETP.NE.AND P2, PT, R53, RZ, PT ;  /* 0x000000ff3500720c */ /* 0x000fc60003f45270 */
[----:B------:R-:W-:Y:S01]  /*3f70*/  UIADD3 UR6, UR45, UR6, URZ ;  /* 0x000000062d067290 */ /* 0x000fe2000fffe03f */
[----:B------:R-:W-:-:S04]  /*3f80*/  ISETP.GT.AND P2, PT, R27, 0x40, !P2 ;  /* 0x000000401b00780c */ /* 0x000fc80005744270 */
[----:B------:R-:W-:-:S04]  /*3f90*/  ISETP.LT.OR P2, PT, R25, 0x41, P2 ;  /* 0x000000411900780c */ /* 0x000fc80001741670 */
[----:B------:R-:W-:Y:S02]  /*3fa0*/  FSEL R48, R48, -INF , !P2 ;  /* 0xff80000030307808 */ /* 0x000fe40005000000 */
[----:B------:R-:W-:-:S04]  /*3fb0*/  ISETP.NE.AND P2, PT, R93, RZ, PT ;  /* 0x000000ff5d00720c */ /* 0x000fc80003f45270 */
[----:B------:R-:W-:Y:S02]  /*3fc0*/  ISETP.GT.AND P2, PT, R27, 0x41, !P2 ;  /* 0x000000411b00780c */ /* 0x000fe40005744270 */
[----:B0-----:R-:W-:Y:S02]  /*3fd0*/  FMNMX.FTZ R9, R110, R9, !PT ;  /* 0x000000096e097209 */ /* 0x001fe40007810000 */
[----:B------:R-:W-:-:S04]  /*3fe0*/  ISETP.LT.OR P2, PT, R25, 0x42, P2 ;  /* 0x000000421900780c */ /* 0x000fc80001741670 */
[----:B------:R-:W-:Y:S02]  /*3ff0*/  FSEL R50, R50, -INF , !P2 ;  /* 0xff80000032327808 */ /* 0x000fe40005000000 */
[----:B------:R-:W-:-:S04]  /*4000*/  ISETP.NE.AND P2, PT, R57, RZ, PT ;  /* 0x000000ff3900720c */ /* 0x000fc80003f45270 */
[----:B------:R-:W-:-:S04]  /*4010*/  ISETP.GT.AND P2, PT, R27, 0x48, !P2 ;  /* 0x000000481b00780c */ /* 0x000fc80005744270 */
        /* <DEDUP_REMOVED lines=30> */
[----:B------:R-:W-:Y:S02]  /*4200*/  ISETP.GT.AND P2, PT, R27, 0x68, !P6 ;  /* 0x000000681b00780c */ /* 0x000fe40007744270 */
[----:B------:R-:W-:Y:S01]  /*4210*/  ISETP.NE.AND P6, PT, R29, RZ, PT ;  /* 0x000000ff1d00720c */ /* 0x000fe20003fc5270 */
[----:B------:R-:W-:Y:S01]  /*4220*/  FFMA.FTZ R29, R9, R23, -8 ;  /* 0xc1000000091d7423 */ /* 0x000fe20000010017 */
[----:B------:R-:W-:-:S04]  /*4230*/  ISETP.LT.OR P2, PT, R25, 0x69, P2 ;  /* 0x000000691900780c */ /* 0x000fc80001741670 */
[----:B------:R-:W-:Y:S02]  /*4240*/  FSEL R68, R68, -INF , !P2 ;  /* 0xff80000044447808 */ /* 0x000fe40005000000 */
[----:B------:R-:W-:-:S04]  /*4250*/  FSETP.NEU.FTZ.AND P2, PT, R9, -INF , PT ;  /* 0xff8000000900780b */ /* 0x000fc80003f5d000 */
[----:B------:R-:W-:Y:S02]  /*4260*/  FSEL R33, R29, RZ, P2 ;  /* 0x000000ff1d217208 */ /* 0x000fe40001000000 */
[----:B------:R-:W-:Y:S02]  /*4270*/  ISETP.GT.AND P2, PT, R27, RZ, !P6 ;  /* 0x000000ff1b00720c */ /* 0x000fe40007744270 */
[----:B------:R-:W-:Y:S01]  /*4280*/  ISETP.NE.AND P6, PT, R47, RZ, PT ;  /* 0x000000ff2f00720c */ /* 0x000fe20003fc5270 */
[-CC-:B------:R-:W-:Y:S01]  /*4290*/  FFMA.FTZ R49, R98, R23.reuse, -R33.reuse ;  /* 0x0000001762317223 */ /* 0x180fe20000010821 */
[----:B------:R-:W-:Y:S01]  /*42a0*/  ISETP.LT.OR P2, PT, R25, 0x1, P2 ;  /* 0x000000011900780c */ /* 0x000fe20001741670 */
[-CC-:B------:R-:W-:Y:S01]  /*42b0*/  FFMA.FTZ R100, R100, R23.reuse, -R33.reuse ;  /* 0x0000001764647223 */ /* 0x180fe20000010821 */
[-CC-:B------:R-:W-:Y:S01]  /*42c0*/  FFMA.FTZ R41, R122, R23.reuse, -R33.reuse ;  /* 0x000000177a297223 */ /* 0x180fe20000010821 */
[----:B------:R-:W-:Y:S01]  /*42d0*/  ISETP.GT.AND P6, PT, R27, 0x79, !P6 ;  /* 0x000000791b00780c */ /* 0x000fe200077c4270 */
[-CC-:B------:R-:W-:Y:S01]  /*42e0*/  FFMA.FTZ R102, R102, R23.reuse, -R33.reuse ;  /* 0x0000001766667223 */ /* 0x180fe20000010821 */
[----:B------:R-:W-:Y:S01]  /*42f0*/  FSEL R29, R2, -INF , !P2 ;  /* 0xff800000021d7808 */ /* 0x000fe20005000000 */
[-CC-:B------:R-:W-:Y:S01]  /*4300*/  FFMA.FTZ R2, R112, R23.reuse, -R33.reuse ;  /* 0x0000001770027223 */ /* 0x180fe20000010821 */
[----:B------:R-:W-:Y:S01]  /*4310*/  ISETP.NE.AND P2, PT, R99, RZ, PT ;  /* 0x000000ff6300720c */ /* 0x000fe20003f45270 */
[----:B------:R-:W-:Y:S01]  /*4320*/  MUFU.EX2 R47, R100 ;  /* 0x00000064002f7308 */ /* 0x000fe20000000800 */
[----:B------:R-:W-:Y:S01]  /*4330*/  FMNMX.FTZ R31, R29, R14, !PT ;  /* 0x0000000e1d1f7209 */ /* 0x000fe20007810000 */
[-CC-:B------:R-:W-:Y:S01]  /*4340*/  FFMA.FTZ R35, R116, R23.reuse, -R33.reuse ;  /* 0x0000001774237223 */ /* 0x180fe20000010821 */
[----:B------:R-:W-:Y:S01]  /*4350*/  ISETP.GT.AND P2, PT, R27, 0x69, !P2 ;  /* 0x000000691b00780c */ /* 0x000fe20005744270 */
[--C-:B------:R-:W-:Y:S01]  /*4360*/  FFMA.FTZ R37, R118, R23, -R33.reuse ;  /* 0x0000001776257223 */ /* 0x100fe20000010821 */
[----:B------:R-:W-:Y:S01]  /*4370*/  FMNMX.FTZ R31, R20, R31, !PT ;  /* 0x0000001f141f7209 */ /* 0x000fe20007810000 */
[--C-:B------:R-:W-:Y:S01]  /*4380*/  FFMA.FTZ R5, R114, R23, -R33.reuse ;  /* 0x0000001772057223 */ /* 0x100fe20000010821 */
[----:B------:R-:W-:Y:S01]  /*4390*/  ISETP.LT.OR P2, PT, R25, 0x6a, P2 ;  /* 0x0000006a1900780c */ /* 0x000fe20001741670 */
[----:B------:R0:W-:Y:S01]  /*43a0*/  MUFU.EX2 R112, R41 ;  /* 0x0000002900707308 */ /* 0x0001e20000000800 */
[----:B------:R-:W-:Y:S01]  /*43b0*/  FMNMX.FTZ R31, R22, R31, !PT ;  /* 0x0000001f161f7209 */ /* 0x000fe20007810000 */
[-CC-:B------:R-:W-:Y:S01]  /*43c0*/  FFMA.FTZ R39, R120, R23.reuse, -R33.reuse ;  /* 0x0000001778277223 */ /* 0x180fe20000010821 */
[----:B------:R-:W-:Y:S01]  /*43d0*/  FSEL R98, R10, -INF , !P2 ;  /* 0xff8000000a627808 */ /* 0x000fe20005000000 */
[--C-:B------:R-:W-:Y:S01]  /*43e0*/  FFMA.FTZ R10, R96, R23, -R33.reuse ;  /* 0x00000017600a7223 */ /* 0x100fe20000010821 */
[----:B------:R-:W-:Y:S01]  /*43f0*/  FMNMX.FTZ R31, R24, R31, !PT ;  /* 0x0000001f181f7209 */ /* 0x000fe20007810000 */
[-CC-:B------:R-:W-:Y:S01]  /*4400*/  FFMA.FTZ R43, R124, R23.reuse, -R33.reuse ;  /* 0x000000177c2b7223 */ /* 0x180fe20000010821 */
[----:B------:R-:W-:Y:S01]  /*4410*/  FSEL R96, R11, -INF , !P3 ;  /* 0xff8000000b607808 */ /* 0x000fe20005800000 */
[--C-:B------:R-:W-:Y:S01]  /*4420*/  FFMA.FTZ R11, R94, R23, -R33.reuse ;  /* 0x000000175e0b7223 */ /* 0x100fe20000010821 */
[----:B------:R-:W-:Y:S01]  /*4430*/  FMNMX.FTZ R31, R26, R31, !PT ;  /* 0x0000001f1a1f7209 */ /* 0x000fe20007810000 */
[--C-:B0-----:R-:W-:Y:S01]  /*4440*/  FFMA.FTZ R41, R130, R23, -R33.reuse ;  /* 0x0000001782297223 */ /* 0x101fe20000010821 */
[----:B------:R-:W-:Y:S01]  /*4450*/  FSEL R100, R13, -INF , !P4 ;  /* 0xff8000000d647808 */ /* 0x000fe20006000000 */
[----:B------:R-:W-:Y:S01]  /*4460*/  MUFU.EX2 R27, R10 ;  /* 0x0000000a001b7308 */ /* 0x000fe20000000800 */
[----:B------:R-:W-:Y:S01]  /*4470*/  FMNMX.FTZ R31, R28, R31, !PT ;  /* 0x0000001f1c1f7209 */ /* 0x000fe20007810000 */
[-CC-:B------:R-:W-:Y:S01]  /*4480*/  FFMA.FTZ R45, R128, R23.reuse, -R33.reuse ;  /* 0x00000017802d7223 */ /* 0x180fe20000010821 */
[----:B------:R-:W-:Y:S01]  /*4490*/  ISETP.LT.OR P6, PT, R25, 0x7a, P6 ;  /* 0x0000007a1900780c */ /* 0x000fe200037c1670 */
[--C-:B------:R-:W-:Y:S01]  /*44a0*/  FFMA.FTZ R108, R108, R23, -R33.reuse ;  /* 0x000000176c6c7223 */ /* 0x100fe20000010821 */
[----:B------:R-:W-:Y:S01]  /*44b0*/  FMNMX.FTZ R31, R30, R31, !PT ;  /* 0x0000001f1e1f7209 */ /* 0x000fe20007810000 */
[--C-:B------:R-:W-:Y:S01]  /*44c0*/  FFMA.FTZ R106, R106, R23, -R33.reuse ;  /* 0x000000176a6a7223 */ /* 0x100fe20000010821 */
[----:B------:R-:W-:Y:S01]  /*44d0*/  FSEL R94, R15, -INF , !P5 ;  /* 0xff8000000f5e7808 */ /* 0x000fe20006800000 */
[----:B------:R-:W-:Y:S01]  /*44e0*/  MUFU.EX2 R116, R41 ;  /* 0x0000002900747308 */ /* 0x000fe20000000800 */
[----:B------:R-:W-:Y:S01]  /*44f0*/  FMNMX.FTZ R31, R32, R31, !PT ;  /* 0x0000001f201f7209 */ /* 0x000fe20007810000 */
[-CC-:B------:R-:W-:Y:S01]  /*4500*/  FFMA.FTZ R104, R104, R23.reuse, -R33.reuse ;  /* 0x0000001768687223 */ /* 0x180fe20000010821 */
[-CC-:B------:R-:W-:Y:S01]  /*4510*/  FFMA.FTZ R92, R92, R23.reuse, -R33.reuse ;  /* 0x000000175c5c7223 */ /* 0x180fe20000010821 */
        /* <DEDUP_REMOVED lines=8> */
[--C-:B------:R-:W-:Y:S01]  /*45a0*/  FFMA.FTZ R80, R80, R23, -R33.reuse ;  /* 0x0000001750507223 */ /* 0x100fe20000010821 */
[----:B------:R-:W-:Y:S01]  /*45b0*/  FMNMX.FTZ R31, R38, R31, !PT ;  /* 0x0000001f261f7209 */ /* 0x000fe20007810000 */
[-CC-:B------:R-:W-:Y:S01]  /*45c0*/  FFMA.FTZ R78, R78, R23.reuse, -R33.reuse ;  /* 0x000000174e4e7223 */ /* 0x180fe20000010821 */
[--C-:B------:R-:W-:Y:S01]  /*45d0*/  FFMA.FTZ R76, R76, R23, -R33.reuse ;  /* 0x000000174c4c7223 */ /* 0x100fe20000010821 */
[----:B------:R-:W-:Y:S01]  /*45e0*/  MUFU.EX2 R118, R11 ;  /* 0x0000000b00767308 */ /* 0x000fe20000000800 */
[----:B------:R-:W-:Y:S01]  /*45f0*/  FMNMX.FTZ R31, R40, R31, !PT ;  /* 0x0000001f281f7209 */ /* 0x000fe20007810000 */
[-CC-:B------:R-:W-:Y:S01]  /*4600*/  FFMA.FTZ R74, R74, R23.reuse, -R33.reuse ;  /* 0x000000174a4a7223 */ /* 0x180fe20000010821 */
[----:B0-----:R-:W-:Y:S01]  /*4610*/  FSEL R102, R21, -INF , !P6 ;  /* 0xff80000015667808 */ /* 0x001fe20007000000 */
[--C-:B------:R-:W-:Y:S01]  /*4620*/  FFMA.FTZ R72, R72, R23, -R33.reuse ;  /* 0x0000001748487223 */ /* 0x100fe20000010821 */
[----:B------:R-:W-:Y:S01]  /*4630*/  FMNMX.FTZ R31, R42, R31, !PT ;  /* 0x0000001f2a1f7209 */ /* 0x000fe20007810000 */
[-CC-:B------:R-:W-:Y:S01]  /*4640*/  FFMA.FTZ R70, R70, R23.reuse, -R33.reuse ;  /* 0x0000001746467223 */ /* 0x180fe20000010821 */
[--C-:B------:R-:W-:Y:S01]  /*4650*/  FFMA.FTZ R12, R12, R23, -R33.reuse ;  /* 0x000000170c0c7223 */ /* 0x100fe20000010821 */
[----:B------:R-:W-:Y:S01]  /*4660*/  MUFU.EX2 R2, R2 ;  /* 0x0000000200027308 */ /* 0x000fe20000000800 */
[----:B------:R-:W-:Y:S01]  /*4670*/  FMNMX.FTZ R31, R44, R31, !PT ;  /* 0x0000001f2c1f7209 */ /* 0x000fe20007810000 */
[----:B------:R-:W-:-:S03]  /*4680*/  FFMA.FTZ R4, R4, R23, -R33 ;  /* 0x0000001704047223 */ /* 0x000fc60000010821 */
[----:B------:R-:W-:-:S03]  /*4690*/  FMNMX.FTZ R31, R46, R31, !PT ;  /* 0x0000001f2e1f7209 */ /* 0x000fc60007810000 */
[----:B------:R-:W0:Y:S01]  /*46a0*/  MUFU.EX2 R5, R5 ;  /* 0x0000000500057308 */ /* 0x000e220000000800 */
[----:B------:R-:W-:-:S04]  /*46b0*/  FMNMX.FTZ R31, R48, R31, !PT ;  /* 0x0000001f301f7209 */ /* 0x000fc80007810000 */
[----:B------:R-:W-:-:S03]  /*46c0*/  FMNMX.FTZ R31, R50, R31, !PT ;  /* 0x0000001f321f7209 */ /* 0x000fc60007810000 */
[----:B------:R1:W-:Y:S01]  /*46d0*/  MUFU.EX2 R110, R37 ;  /* 0x00000025006e7308 */ /* 0x0003e20000000800 */
[----:B------:R-:W-:-:S04]  /*46e0*/  FMNMX.FTZ R31, R52, R31, !PT ;  /* 0x0000001f341f7209 */ /* 0x000fc80007810000 */
[----:B------:R-:W-:-:S03]  /*46f0*/  FMNMX.FTZ R31, R54, R31, !PT ;  /* 0x0000001f361f7209 */ /* 0x000fc60007810000 */
[----:B------:R-:W2:Y:S01]  /*4700*/  MUFU.EX2 R35, R35 ;  /* 0x0000002300237308 */ /* 0x000ea20000000800 */
[----:B------:R-:W-:Y:S01]  /*4710*/  FMNMX.FTZ R31, R56, R31, !PT ;  /* 0x0000001f381f7209 */ /* 0x000fe20007810000 */
[----:B-1----:R-:W-:-:S03]  /*4720*/  FFMA.FTZ R37, R126, R23, -R33 ;  /* 0x000000177e257223 */ /* 0x002fc60000010821 */
[----:B------:R-:W-:-:S03]  /*4730*/  FMNMX.FTZ R31, R58, R31, !PT ;  /* 0x0000001f3a1f7209 */ /* 0x000fc60007810000 */
[----:B------:R-:W1:Y:S01]  /*4740*/  MUFU.EX2 R39, R39 ;  /* 0x0000002700277308 */ /* 0x000e620000000800 */
[----:B------:R-:W-:-:S04]  /*4750*/  FMNMX.FTZ R31, R60, R31, !PT ;  /* 0x0000001f3c1f7209 */ /* 0x000fc80007810000 */
[----:B------:R-:W-:-:S03]  /*4760*/  FMNMX.FTZ R31, R62, R31, !PT ;  /* 0x0000001f3e1f7209 */ /* 0x000fc60007810000 */
[----:B------:R-:W-:Y:S01]  /*4770*/  MUFU.EX2 R43, R43 ;  /* 0x0000002b002b7308 */ /* 0x000fe20000000800 */
        /* <DEDUP_REMOVED lines=11> */
[----:B------:R-:W-:Y:S02]  /*4830*/  MUFU.EX2 R37, R106 ;  /* 0x0000006a00257308 */ /* 0x000fe40000000800 */
[----:B------:R-:W3:Y:S06]  /*4840*/  SHFL.BFLY PT, R10, R31, 0x2, 0x1f ;  /* 0x0c401f001f0a7f89 */ /* 0x000eec00000e0000 */
[----:B------:R-:W-:Y:S08]  /*4850*/  MUFU.EX2 R104, R104 ;  /* 0x0000006800687308 */ /* 0x000ff00000000800 */
[----:B------:R-:W-:Y:S08]  /*4860*/  MUFU.EX2 R106, R49 ;  /* 0x00000031006a7308 */ /* 0x000ff00000000800 */
[----:B------:R-:W-:Y:S01]  /*4870*/  MUFU.EX2 R92, R92 ;  /* 0x0000005c005c7308 */ /* 0x000fe20000000800 */
[----:B---3--:R-:W-:-:S05]  /*4880*/  FMNMX.FTZ R11, R31, R10, !PT ;  /* 0x0000000a1f0b7209 */ /* 0x008fca0007810000 */
[----:B------:R-:W3:Y:S02]  /*4890*/  SHFL.BFLY PT, R10, R11, 0x1, 0x1f ;  /* 0x0c201f000b0a7f89 */ /* 0x000ee400000e0000 */
[----:B------:R-:W-:Y:S08]  /*48a0*/  MUFU.EX2 R13, R90 ;  /* 0x0000005a000d7308 */ /* 0x000ff00000000800 */
[----:B------:R-:W-:Y:S08]  /*48b0*/  MUFU.EX2 R84, R84 ;  /* 0x0000005400547308 */ /* 0x000ff00000000800 */
[----:B------:R-:W-:Y:S01]  /*48c0*/  MUFU.EX2 R21, R82 ;  /* 0x0000005200157308 */ /* 0x000fe20000000800 */
[----:B---3--:R-:W-:-:S07]  /*48d0*/  FMNMX.FTZ R10, R11, R10, !PT ;  /* 0x0000000a0b0a7209 */ /* 0x008fce0007810000 */
[----:B------:R-:W-:Y:S01]  /*48e0*/  MUFU.EX2 R88, R88 ;  /* 0x0000005800587308 */ /* 0x000fe20000000800 */
[C---:B------:R-:W-:Y:S01]  /*48f0*/  FSETP.NEU.FTZ.AND P2, PT, R10.reuse, -INF , PT ;  /* 0xff8000000a00780b */ /* 0x040fe20003f5d000 */
[----:B------:R-:W-:-:S06]  /*4900*/  FFMA.FTZ R11, R10, R23, -8 ;  /* 0xc10000000a0b7423 */ /* 0x000fcc0000010017 */
[----:B------:R-:W-:Y:S01]  /*4910*/  MUFU.EX2 R15, R86 ;  /* 0x00000056000f7308 */ /* 0x000fe20000000800 */
[----:B------:R-:W-:Y:S02]  /*4920*/  FSEL R33, R11, RZ, P2 ;  /* 0x000000ff0b217208 */ /* 0x000fe40001000000 */
[----:B------:R-:W-:-:S03]  /*4930*/  PLOP3.LUT P2, PT, PT, PT, UP1, 0x40, 0x0 ;  /* 0x000000000000781c */ /* 0x000fc60003f4e818 */
[-CC-:B------:R-:W-:Y:S01]  /*4940*/  FFMA.FTZ R29, R29, R23.reuse, -R33.reuse ;  /* 0x000000171d1d7223 */ /* 0x180fe20000010821 */
[-CC-:B------:R-:W-:Y:S01]  /*4950*/  FFMA.FTZ R14, R14, R23.reuse, -R33.reuse ;  /* 0x000000170e0e7223 */ /* 0x180fe20000010821 */
[-CC-:B------:R-:W-:Y:S01]  /*4960*/  FFMA.FTZ R20, R20, R23.reuse, -R33.reuse ;  /* 0x0000001714147223 */ /* 0x180fe20000010821 */
[----:B------:R0:W-:Y:S01]  /*4970*/  MUFU.EX2 R11, R4 ;  /* 0x00000004000b7308 */ /* 0x0001e20000000800 */
[-CC-:B------:R-:W-:Y:S01]  /*4980*/  FFMA.FTZ R22, R22, R23.reuse, -R33.reuse ;  /* 0x0000001716167223 */ /* 0x180fe20000010821 */
[-CC-:B------:R-:W-:Y:S01]  /*4990*/  FFMA.FTZ R24, R24, R23.reuse, -R33.reuse ;  /* 0x0000001718187223 */ /* 0x180fe20000010821 */
[-CC-:B------:R-:W-:Y:S01]  /*49a0*/  FFMA.FTZ R26, R26, R23.reuse, -R33.reuse ;  /* 0x000000171a1a7223 */ /* 0x180fe20000010821 */
[-CC-:B------:R-:W-:Y:S01]  /*49b0*/  FFMA.FTZ R28, R28, R23.reuse, -R33.reuse ;  /* 0x000000171c1c7223 */ /* 0x180fe20000010821 */
[-CC-:B------:R-:W-:Y:S01]  /*49c0*/  FFMA.FTZ R30, R30, R23.reuse, -R33.reuse ;  /* 0x000000171e1e7223 */ /* 0x180fe20000010821 */
[-CC-:B------:R-:W-:Y:S01]  /*49d0*/  FFMA.FTZ R32, R32, R23.reuse, -R33.reuse ;  /* 0x0000001720207223 */ /* 0x180fe20000010821 */
[-C--:B------:R-:W-:Y:S01]  /*49e0*/  FFMA.FTZ R34, R34, R23.reuse, -R33 ;  /* 0x0000001722227223 */ /* 0x080fe20000010821 */
[----:B------:R-:W-:Y:S01]  /*49f0*/  MUFU.EX2 R29, R29 ;  /* 0x0000001d001d7308 */ /* 0x000fe20000000800 */
[----:B0-----:R-:W-:Y:S01]  /*4a00*/  FADD.FTZ R4, R2, R5 ;  /* 0x0000000502047221 */ /* 0x001fe20000010000 */
[-CC-:B------:R-:W-:Y:S01]  /*4a10*/  FFMA.FTZ R36, R36, R23.reuse, -R33.reuse ;  /* 0x0000001724247223 */ /* 0x180fe20000010821 */
[-CC-:B------:R-:W-:Y:S01]  /*4a20*/  FFMA.FTZ R38, R38, R23.reuse, -R33.reuse ;  /* 0x0000001726267223 */ /* 0x180fe20000010821 */
[-CC-:B------:R-:W-:Y:S01]  /*4a30*/  FFMA.FTZ R40, R40, R23.reuse, -R33.reuse ;  /* 0x0000001728287223 */ /* 0x180fe20000010821 */
[----:B--2---:R-:W-:Y:S01]  /*4a40*/  FADD.FTZ R67, R35, R4 ;  /* 0x0000000423437221 */ /* 0x004fe20000010000 */
[-CC-:B------:R-:W-:Y:S01]  /*4a50*/  FFMA.FTZ R42, R42, R23.reuse, -R33.reuse ;  /* 0x000000172a2a7223 */ /* 0x180fe20000010821 */
[----:B------:R-:W-:Y:S01]  /*4a60*/  FFMA.FTZ R44, R44, R23, -R33 ;  /* 0x000000172c2c7223 */ /* 0x000fe20000010821 */
[----:B------:R-:W0:Y:S01]  /*4a70*/  MUFU.EX2 R14, R14 ;  /* 0x0000000e000e7308 */ /* 0x000e220000000800 */
[C---:B------:R-:W-:Y:S01]  /*4a80*/  FADD.FTZ R4, R110.reuse, R67 ;  /* 0x000000436e047221 */ /* 0x040fe20000010000 */
[----:B------:R-:W-:Y:S01]  /*4a90*/  F2FP.SATFINITE.E4M3.F32.PACK_AB_MERGE_C R110, R110, R35, RZ ;  /* 0x000000236e6e723e */ /* 0x000fe200048070ff */
[-CC-:B------:R-:W-:Y:S01]  /*4aa0*/  FFMA.FTZ R46, R46, R23.reuse, -R33.reuse ;  /* 0x000000172e2e7223 */ /* 0x180fe20000010821 */
[-CC-:B------:R-:W-:Y:S01]  /*4ab0*/  FFMA.FTZ R48, R48, R23.reuse, -R33.reuse ;  /* 0x0000001730307223 */ /* 0x180fe20000010821 */
[----:B-1----:R-:W-:Y:S01]  /*4ac0*/  FADD.FTZ R71, R39, R4 ;  /* 0x0000000427477221 */ /* 0x002fe20000010000 */
[----:B------:R-:W-:Y:S01]  /*4ad0*/  F2FP.SATFINITE.E4M3.F32.PACK_AB_MERGE_C R196, R5, R2, R110 ;  /* 0x0000000205c4723e */ /* 0x000fe2000480706e */
[-CC-:B------:R-:W-:Y:S01]  /*4ae0*/  FFMA.FTZ R50, R50, R23.reuse, -R33.reuse ;  /* 0x0000001732327223 */ /* 0x180fe20000010821 */
[----:B------:R-:W1:Y:S01]  /*4af0*/  MUFU.EX2 R20, R20 ;  /* 0x0000001400147308 */ /* 0x000e620000000800 */
[-CC-:B------:R-:W-:Y:S01]  /*4b00*/  FFMA.FTZ R52, R52, R23.reuse, -R33.reuse ;  /* 0x0000001734347223 */ /* 0x180fe20000010821 */
[-CC-:B------:R-:W-:Y:S01]  /*4b10*/  FFMA.FTZ R54, R54, R23.reuse, -R33.reuse ;  /* 0x0000001736367223 */ /* 0x180fe20000010821 */
[-CC-:B------:R-:W-:Y:S01]  /*4b20*/  FFMA.FTZ R56, R56, R23.reuse, -R33.reuse ;  /* 0x0000001738387223 */ /* 0x180fe20000010821 */
[-CC-:B------:R-:W-:Y:S01]  /*4b30*/  FFMA.FTZ R58, R58, R23.reuse, -R33.reuse ;  /* 0x000000173a3a7223 */ /* 0x180fe20000010821 */
[-CC-:B------:R-:W-:Y:S01]  /*4b40*/  FFMA.FTZ R60, R60, R23.reuse, -R33.reuse ;  /* 0x000000173c3c7223 */ /* 0x180fe20000010821 */
[-CC-:B------:R-:W-:Y:S01]  /*4b50*/  FFMA.FTZ R62, R62, R23.reuse, -R33.reuse ;  /* 0x000000173e3e7223 */ /* 0x180fe20000010821 */
[-CC-:B------:R-:W-:Y:S01]  /*4b60*/  FFMA.FTZ R64, R64, R23.reuse, -R33.reuse ;  /* 0x0000001740407223 */ /* 0x180fe20000010821 */
[----:B------:R2:W3:Y:S01]  /*4b70*/  MUFU.EX2 R51, R22 ;  /* 0x0000001600337308 */ /* 0x0004e20000000800 */
[----:B0-----:R-:W-:Y:S01]  /*4b80*/  FADD.FTZ R69, R29, R14 ;  /* 0x0000000e1d457221 */ /* 0x001fe20000010000 */
[-CC-:B------:R-:W-:Y:S01]  /*4b90*/  FFMA.FTZ R66, R66, R23.reuse, -R33.reuse ;  /* 0x0000001742427223 */ /* 0x180fe20000010821 */
[-CC-:B------:R-:W-:Y:S01]  /*4ba0*/  FFMA.FTZ R68, R68, R23.reuse, -R33.reuse ;  /* 0x0000001744447223 */ /* 0x180fe20000010821 */
[-CC-:B------:R-:W-:Y:S01]  /*4bb0*/  FFMA.FTZ R98, R98, R23.reuse, -R33.reuse ;  /* 0x0000001762627223 */ /* 0x180fe20000010821 */
[-CC-:B------:R-:W-:Y:S01]  /*4bc0*/  FFMA.FTZ R96, R96, R23.reuse, -R33.reuse ;  /* 0x0000001760607223 */ /* 0x180fe20000010821 */
[-CC-:B------:R-:W-:Y:S01]  /*4bd0*/  FFMA.FTZ R100, R100, R23.reuse, -R33.reuse ;  /* 0x0000001764647223 */ /* 0x180fe20000010821 */
[-C--:B------:R-:W-:Y:S01]  /*4be0*/  FFMA.FTZ R94, R94, R23.reuse, -R33 ;  /* 0x000000175e5e7223 */ /* 0x080fe20000010821 */
[----:B------:R-:W0:Y:S01]  /*4bf0*/  MUFU.EX2 R24, R24 ;  /* 0x0000001800187308 */ /* 0x000e220000000800 */
[----:B--2---:R-:W-:Y:S01]  /*4c00*/  FADD.FTZ R22, R112, R71 ;  /* 0x0000004770167221 */ /* 0x004fe20000010000 */
[----:B-1----:R-:W-:Y:S01]  /*4c10*/  FADD.FTZ R4, R20, R69 ;  /* 0x0000004514047221 */ /* 0x002fe20000010000 */
[----:B------:R-:W-:-:S02]  /*4c20*/  FFMA.FTZ R102, R102, R23, -R33 ;  /* 0x0000001766667223 */ /* 0x000fc40000010821 */
[----:B------:R-:W-:-:S03]  /*4c30*/  FADD.FTZ R69, R43, R22 ;  /* 0x000000162b457221 */ /* 0x000fc60000010000 */
[----:B------:R-:W1:Y:S01]  /*4c40*/  MUFU.EX2 R53, R26 ;  /* 0x0000001a00357308 */ /* 0x000e620000000800 */
[C---:B---3--:R-:W-:Y:S01]  /*4c50*/  FADD.FTZ R35, R51.reuse, R4 ;  /* 0x0000000433237221 */ /* 0x048fe20000010000 */
[C---:B------:R-:W-:Y:S01]  /*4c60*/  FADD.FTZ R18, R114.reuse, R69 ;  /* 0x0000004572127221 */ /* 0x040fe20000010000 */
[----:B------:R-:W-:Y:S02]  /*4c70*/  F2FP.SATFINITE.E4M3.F32.PACK_AB_MERGE_C R114, R114, R43, RZ ;  /* 0x0000002b7272723e */ /* 0x000fe400048070ff */
[----:B------:R-:W-:Y:S01]  /*4c80*/  F2FP.SATFINITE.E4M3.F32.PACK_AB_MERGE_C R20, R51, R20, RZ ;  /* 0x000000143314723e */ /* 0x000fe200048070ff */
[----:B------:R-:W-:Y:S01]  /*4c90*/  FADD.FTZ R43, R45, R18 ;  /* 0x000000122d2b7221 */ /* 0x000fe20000010000 */
[----:B------:R-:W-:Y:S01]  /*4ca0*/  F2FP.SATFINITE.E4M3.F32.PACK_AB_MERGE_C R18, R106, R47, RZ ;  /* 0x0000002f6a12723e */ /* 0x000fe200048070ff */
[----:B------:R-:W2:Y:S01]  /*4cb0*/  MUFU.EX2 R28, R28 ;  /* 0x0000001c001c7308 */ /* 0x000ea20000000800 */
[----:B0-----:R-:W-:Y:S01]  /*4cc0*/  FADD.FTZ R4, R24, R35 ;  /* 0x0000002318047221 */ /* 0x001fe20000010000 */
[----:B------:R-:W-:Y:S01]  /*4cd0*/  FADD.FTZ R43, R116, R43 ;  /* 0x0000002b742b7221 */ /* 0x000fe20000010000 */
[----:B------:R-:W-:-:S02]  /*4ce0*/  F2FP.SATFINITE.E4M3.F32.PACK_AB_MERGE_C R198, R112, R39, R114 ;  /* 0x0000002770c6723e */ /* 0x000fc40004807072 */
[----:B------:R-:W-:Y:S02]  /*4cf0*/  F2FP.SATFINITE.E4M3.F32.PACK_AB_MERGE_C R194, R41, R104, R18 ;  /* 0x0000006829c2723e */ /* 0x000fe40004807012 */
[----:B------:R-:W-:Y:S01]  /*4d00*/  F2FP.SATFINITE.E4M3.F32.PACK_AB_MERGE_C R197, R14, R29, R20 ;  /* 0x0000001d0ec5723e */ /* 0x000fe20004807014 */
[----:B------:R-:W0:Y:S01]  /*4d10*/  MUFU.EX2 R55, R30 ;  /* 0x0000001e00377308 */ /* 0x000e220000000800 */
[----:B-1----:R-:W-:Y:S01]  /*4d20*/  FADD.FTZ R5, R53, R4 ;  /* 0x0000000435057221 */ /* 0x002fe20000010000 */
[----:B------:R-:W-:Y:S01]  /*4d30*/  FADD.FTZ R4, R108, R43 ;  /* 0x0000002b6c047221 */ /* 0x000fe20000010000 */
[----:B------:R-:W-:-:S03]  /*4d40*/  F2FP.SATFINITE.E4M3.F32.PACK_AB_MERGE_C R108, R37, R108, RZ ;  /* 0x0000006c256c723e */ /* 0x000fc600048070ff */
[----:B------:R-:W-:Y:S01]  /*4d50*/  FADD.FTZ R37, R37, R4 ;  /* 0x0000000425257221 */ /* 0x000fe20000010000 */
[----:B------:R-:W-:Y:S01]  /*4d60*/  F2FP.SATFINITE.E4M3.F32.PACK_AB_MERGE_C R192, R116, R45, R108 ;  /* 0x0000002d74c0723e */ /* 0x000fe2000480706c */
[----:B------:R-:W1:Y:S01]  /*4d70*/  MUFU.EX2 R32, R32 ;  /* 0x0000002000207308 */ /* 0x000e620000000800 */
[----:B--2---:R-:W-:Y:S01]  /*4d80*/  FADD.FTZ R2, R28, R5 ;  /* 0x000000051c027221 */ /* 0x004fe20000010000 */
[----:B------:R-:W-:-:S04]  /*4d90*/  FADD.FTZ R4, R104, R37 ;  /* 0x0000002568047221 */ /* 0x000fc80000010000 */
[----:B------:R-:W-:Y:S02]  /*4da0*/  FADD.FTZ R4, R41, R4 ;  /* 0x0000000429047221 */ /* 0x000fe40000010000 */
[----:B------:R-:W2:Y:S01]  /*4db0*/  MUFU.EX2 R57, R34 ;  /* 0x0000002200397308 */ /* 0x000ea20000000800 */
[----:B0-----:R-:W-:Y:S01]  /*4dc0*/  FADD.FTZ R5, R55, R2 ;  /* 0x0000000237057221 */ /* 0x001fe20000010000 */
[----:B------:R-:W-:Y:S01]  /*4dd0*/  FADD.FTZ R47, R47, R4 ;  /* 0x000000042f2f7221 */ /* 0x000fe20000010000 */
[----:B------:R-:W-:Y:S02]  /*4de0*/  F2FP.SATFINITE.E4M3.F32.PACK_AB_MERGE_C R4, R13, R92, RZ ;  /* 0x0000005c0d04723e */ /* 0x000fe400048070ff */
[----:B------:R-:W-:Y:S01]  /*4df0*/  F2FP.SATFINITE.E4M3.F32.PACK_AB_MERGE_C R28, R55, R28, RZ ;  /* 0x0000001c371c723e */ /* 0x000fe200048070ff */
[----:B------:R-:W-:Y:S01]  /*4e00*/  FADD.FTZ R106, R106, R47 ;  /* 0x0000002f6a6a7221 */ /* 0x000fe20000010000 */
[----:B------:R-:W-:Y:S01]  /*4e10*/  F2FP.SATFINITE.E4M3.F32.PACK_AB_MERGE_C R188, R118, R27, R4 ;  /* 0x0000001b76bc723e */ /* 0x000fe20004807004 */
[----:B------:R-:W0:Y:S01]  /*4e20*/  MUFU.EX2 R36, R36 ;  /* 0x0000002400247308 */ /* 0x000e220000000800 */
[----:B-1----:R-:W-:Y:S01]  /*4e30*/  FADD.FTZ R2, R32, R5 ;  /* 0x0000000520027221 */ /* 0x002fe20000010000 */
[----:B------:R-:W-:Y:S01]  /*4e40*/  FADD.FTZ R39, R27, R106 ;  /* 0x0000006a1b277221 */ /* 0x000fe20000010000 */
[----:B------:R-:W-:-:S02]  /*4e50*/  F2FP.SATFINITE.E4M3.F32.PACK_AB_MERGE_C R4, R21, R84, RZ ;  /* 0x000000541504723e */ /* 0x000fc400048070ff */
[----:B------:R-:W-:Y:S01]  /*4e60*/  F2FP.SATFINITE.E4M3.F32.PACK_AB_MERGE_C R199, R53, R24, R28 ;  /* 0x0000001835c7723e */ /* 0x000fe2000480701c */
        /* <DEDUP_REMOVED lines=8> */
[----:B------:R-:W-:-:S04]  /*4ef0*/  FADD.FTZ R88, R88, R13 ;  /* 0x0000000d58587221 */ /* 0x000fc80000010000 */
[----:B------:R-:W-:Y:S02]  /*4f00*/  FADD.FTZ R15, R15, R88 ;  /* 0x000000580f0f7221 */ /* 0x000fe40000010000 */
[----:B------:R-:W0:Y:S01]  /*4f10*/  MUFU.EX2 R61, R42 ;  /* 0x0000002a003d7308 */ /* 0x000e220000000800 */
[C---:B-1----:R-:W-:Y:S01]  /*4f20*/  FADD.FTZ R37, R59.reuse, R2 ;  /* 0x000000023b257221 */ /* 0x042fe20000010000 */
[----:B------:R-:W-:Y:S01]  /*4f30*/  FADD.FTZ R84, R84, R15 ;  /* 0x0000000f54547221 */ /* 0x000fe20000010000 */
[----:B------:R-:W-:-:S03]  /*4f40*/  F2FP.SATFINITE.E4M3.F32.PACK_AB_MERGE_C R36, R59, R36, RZ ;  /* 0x000000243b24723e */ /* 0x000fc600048070ff */
[----:B------:R-:W-:Y:S01]  /*4f50*/  FADD.FTZ R21, R21, R84 ;  /* 0x0000005415157221 */ /* 0x000fe20000010000 */
[----:B------:R-:W-:Y:S01]  /*4f60*/  F2FP.SATFINITE.E4M3.F32.PACK_AB_MERGE_C R193, R57, R32, R36 ;  /* 0x0000002039c1723e */ /* 0x000fe20004807024 */
[----:B------:R-:W1:Y:S01]  /*4f70*/  MUFU.EX2 R44, R44 ;  /* 0x0000002c002c7308 */ /* 0x000e620000000800 */
[----:B--2---:R-:W-:-:S07]  /*4f80*/  FADD.FTZ R2, R40, R37 ;  /* 0x0000002528027221 */ /* 0x004fce0000010000 */
[----:B------:R-:W2:Y:S01]  /*4f90*/  MUFU.EX2 R63, R46 ;  /* 0x0000002e003f7308 */ /* 0x000ea20000000800 */
[----:B0-----:R-:W-:-:S07]  /*4fa0*/  FADD.FTZ R37, R61, R2 ;  /* 0x000000023d257221 */ /* 0x001fce0000010000 */
[----:B------:R-:W0:Y:S01]  /*4fb0*/  MUFU.EX2 R48, R48 ;  /* 0x0000003000307308 */ /* 0x000e220000000800 */
[----:B-1----:R-:W-:-:S07]  /*4fc0*/  FADD.FTZ R2, R44, R37 ;  /* 0x000000252c027221 */ /* 0x002fce0000010000 */
[----:B------:R-:W1:Y:S01]  /*4fd0*/  MUFU.EX2 R65, R50 ;  /* 0x0000003200417308 */ /* 0x000e620000000800 */
[C---:B--2---:R-:W-:Y:S01]  /*4fe0*/  FADD.FTZ R33, R63.reuse, R2 ;  /* 0x000000023f217221 */ /* 0x044fe20000010000 */
[----:B------:R-:W-:-:S04]  /*4ff0*/  F2FP.SATFINITE.E4M3.F32.PACK_AB_MERGE_C R44, R63, R44, RZ ;  /* 0x0000002c3f2c723e */ /* 0x000fc800048070ff */
[----:B------:R-:W-:Y:S02]  /*5000*/  F2FP.SATFINITE.E4M3.F32.PACK_AB_MERGE_C R195, R61, R40, R44 ;  /* 0x000000283dc3723e */ /* 0x000fe4000480702c */
[----:B------:R-:W2:Y:S01]  /*5010*/  MUFU.EX2 R52, R52 ;  /* 0x0000003400347308 */ /* 0x000ea20000000800 */
[----:B0-----:R-:W-:-:S07]  /*5020*/  FADD.FTZ R2, R48, R33 ;  /* 0x0000002130027221 */ /* 0x001fce0000010000 */
[----:B------:R-:W0:Y:S01]  /*5030*/  MUFU.EX2 R67, R54 ;  /* 0x0000003600437308 */ /* 0x000e220000000800 */
[----:B-1----:R-:W-:-:S07]  /*5040*/  FADD.FTZ R37, R65, R2 ;  /* 0x0000000241257221 */ /* 0x002fce0000010000 */
[----:B------:R-:W1:Y:S01]  /*5050*/  MUFU.EX2 R56, R56 ;  /* 0x0000003800387308 */ /* 0x000e620000000800 */
[----:B--2---:R-:W-:-:S07]  /*5060*/  FADD.FTZ R2, R52, R37 ;  /* 0x0000002534027221 */ /* 0x004fce0000010000 */
[----:B------:R-:W2:Y:S01]  /*5070*/  MUFU.EX2 R35, R58 ;  /* 0x0000003a00237308 */ /* 0x000ea20000000800 */
[C---:B0-----:R-:W-:Y:S01]  /*5080*/  FADD.FTZ R13, R67.reuse, R2 ;  /* 0x00000002430d7221 */ /* 0x041fe20000010000 */
[----:B------:R-:W-:-:S04]  /*5090*/  F2FP.SATFINITE.E4M3.F32.PACK_AB_MERGE_C R52, R67, R52, RZ ;  /* 0x000000344334723e */ /* 0x000fc800048070ff */
[----:B------:R-:W-:Y:S02]  /*50a0*/  F2FP.SATFINITE.E4M3.F32.PACK_AB_MERGE_C R189, R65, R48, R52 ;  /* 0x0000003041bd723e */ /* 0x000fe40004807034 */
[----:B------:R-:W0:Y:S01]  /*50b0*/  MUFU.EX2 R60, R60 ;  /* 0x0000003c003c7308 */ /* 0x000e220000000800 */
[----:B-1----:R-:W-:-:S07]  /*50c0*/  FADD.FTZ R2, R56, R13 ;  /* 0x0000000d38027221 */ /* 0x002fce0000010000 */
[----:B------:R-:W-:Y:S01]  /*50d0*/  MUFU.EX2 R76, R76 ;  /* 0x0000004c004c7308 */ /* 0x000fe20000000800 */
[----:B--2---:R-:W-:-:S07]  /*50e0*/  FADD.FTZ R15, R35, R2 ;  /* 0x00000002230f7221 */ /* 0x004fce0000010000 */
[----:B------:R-:W1:Y:S01]  /*50f0*/  MUFU.EX2 R31, R74 ;  /* 0x0000004a001f7308 */ /* 0x000e620000000800 */
[----:B0-----:R-:W-:-:S07]  /*5100*/  FADD.FTZ R2, R60, R15 ;  /* 0x0000000f3c027221 */ /* 0x001fce0000010000 */
[----:B------:R-:W0:Y:S08]  /*5110*/  MUFU.EX2 R5, R62 ;  /* 0x0000003e00057308 */ /* 0x000e300000000800 */
[----:B------:R-:W-:Y:S01]  /*5120*/  MUFU.EX2 R80, R80 ;  /* 0x0000005000507308 */ /* 0x000fe20000000800 */
[----:B-1----:R-:W-:-:S07]  /*5130*/  F2FP.SATFINITE.E4M3.F32.PACK_AB_MERGE_C R4, R31, R76, RZ ;  /* 0x0000004c1f04723e */ /* 0x002fce00048070ff */
[----:B------:R-:W1:Y:S01]  /*5140*/  MUFU.EX2 R25, R78 ;  /* 0x0000004e00197308 */ /* 0x000e620000000800 */
[C---:B0-----:R-:W-:Y:S01]  /*5150*/  F2FP.SATFINITE.E4M3.F32.PACK_AB_MERGE_C R60, R5.reuse, R60, RZ ;  /* 0x0000003c053c723e */ /* 0x041fe200048070ff */
[----:B------:R-:W-:-:S03]  /*5160*/  FADD.FTZ R5, R5, R2 ;  /* 0x0000000205057221 */ /* 0x000fc60000010000 */
[----:B------:R-:W-:-:S03]  /*5170*/  F2FP.SATFINITE.E4M3.F32.PACK_AB_MERGE_C R191, R35, R56, R60 ;  /* 0x0000003823bf723e */ /* 0x000fc6000480703c */
[----:B------:R-:W0:Y:S08]  /*5180*/  MUFU.EX2 R64, R64 ;  /* 0x0000004000407308 */ /* 0x000e300000000800 */
[----:B------:R-:W2:Y:S01]  /*5190*/  MUFU.EX2 R27, R66 ;  /* 0x00000042001b7308 */ /* 0x000ea20000000800 */
[----:B-1----:R-:W-:Y:S01]  /*51a0*/  F2FP.SATFINITE.E4M3.F32.PACK_AB_MERGE_C R184, R25, R80, R4 ;  /* 0x0000005019b8723e */ /* 0x002fe20004807004 */
[----:B------:R-:W-:-:S04]  /*51b0*/  FADD.FTZ R80, R80, R21 ;  /* 0x0000001550507221 */ /* 0x000fc80000010000 */
[----:B------:R-:W-:Y:S02]  /*51c0*/  FADD.FTZ R25, R25, R80 ;  /* 0x0000005019197221 */ /* 0x000fe40000010000 */
[----:B------:R-:W1:Y:S01]  /*51d0*/  MUFU.EX2 R68, R68 ;  /* 0x0000004400447308 */ /* 0x000e620000000800 */
[----:B0-----:R-:W-:Y:S01]  /*51e0*/  FADD.FTZ R2, R64, R5 ;  /* 0x0000000540027221 */ /* 0x001fe20000010000 */
[----:B------:R-:W-:-:S04]  /*51f0*/  FADD.FTZ R76, R76, R25 ;  /* 0x000000194c4c7221 */ /* 0x000fc80000010000 */
[----:B------:R-:W-:Y:S02]  /*5200*/  FADD.FTZ R31, R31, R76 ;  /* 0x0000004c1f1f7221 */ /* 0x000fe40000010000 */
[----:B------:R-:W0:Y:S01]  /*5210*/  MUFU.EX2 R12, R12 ;  /* 0x0000000c000c7308 */ /* 0x000e220000000800 */
[----:B--2---:R-:W-:-:S07]  /*5220*/  FADD.FTZ R5, R27, R2 ;  /* 0x000000021b057221 */ /* 0x004fce0000010000 */
[----:B------:R-:W2:Y:S01]  /*5230*/  MUFU.EX2 R33, R98 ;  /* 0x0000006200217308 */ /* 0x000ea20000000800 */
[----:B-1----:R-:W-:-:S07]  /*5240*/  FADD.FTZ R2, R68, R5 ;  /* 0x0000000544027221 */ /* 0x002fce0000010000 */
[----:B------:R-:W-:Y:S01]  /*5250*/  MUFU.EX2 R72, R72 ;  /* 0x0000004800487308 */ /* 0x000fe20000000800 */
[----:B0-----:R-:W-:-:S07]  /*5260*/  F2FP.SATFINITE.E4M3.F32.PACK_AB_MERGE_C R4, R11, R12, RZ ;  /* 0x0000000c0b04723e */ /* 0x001fce00048070ff */
[----:B------:R-:W0:Y:S01]  /*5270*/  MUFU.EX2 R49, R70 ;  /* 0x0000004600317308 */ /* 0x000e220000000800 */
[C---:B--2---:R-:W-:Y:S01]  /*5280*/  F2FP.SATFINITE.E4M3.F32.PACK_AB_MERGE_C R68, R33.reuse, R68, RZ ;  /* 0x000000442144723e */ /* 0x044fe200048070ff */
[----:B------:R-:W-:-:S03]  /*5290*/  FADD.FTZ R33, R33, R2 ;  /* 0x0000000221217221 */ /* 0x000fc60000010000 */
[----:B------:R-:W-:-:S03]  /*52a0*/  F2FP.SATFINITE.E4M3.F32.PACK_AB_MERGE_C R185, R27, R64, R68 ;  /* 0x000000401bb9723e */ /* 0x000fc60004807044 */
[----:B------:R-:W1:Y:S08]  /*52b0*/  MUFU.EX2 R96, R96 ;  /* 0x0000006000607308 */ /* 0x000e700000000800 */
[----:B------:R-:W2:Y:S01]  /*52c0*/  MUFU.EX2 R13, R100 ;  /* 0x00000064000d7308 */ /* 0x000ea20000000800 */
[----:B0-----:R-:W-:Y:S01]  /*52d0*/  F2FP.SATFINITE.E4M3.F32.PACK_AB_MERGE_C R186, R49, R72, R4 ;  /* 0x0000004831ba723e */ /* 0x001fe20004807004 */
[----:B------:R-:W-:-:S04]  /*52e0*/  FADD.FTZ R72, R72, R31 ;  /* 0x0000001f48487221 */ /* 0x000fc80000010000 */
[----:B------:R-:W-:Y:S02]  /*52f0*/  FADD.FTZ R49, R49, R72 ;  /* 0x0000004831317221 */ /* 0x000fe40000010000 */
[----:B------:R-:W0:Y:S01]  /*5300*/  MUFU.EX2 R94, R94 ;  /* 0x0000005e005e7308 */ /* 0x000e220000000800 */
[----:B-1----:R-:W-:Y:S01]  /*5310*/  FADD.FTZ R2, R96, R33 ;  /* 0x0000002160027221 */ /* 0x002fe20000010000 */
[----:B------:R-:W-:-:S06]  /*5320*/  FADD.FTZ R12, R12, R49 ;  /* 0x000000310c0c7221 */ /* 0x000fcc0000010000 */
[----:B------:R-:W1:Y:S01]  /*5330*/  MUFU.EX2 R15, R102 ;  /* 0x00000066000f7308 */ /* 0x000e620000000800 */
[----:B--2---:R-:W-:-:S04]  /*5340*/  FADD.FTZ R5, R13, R2 ;  /* 0x000000020d057221 */ /* 0x004fc80000010000 */
[----:B0-----:R-:W-:Y:S01]  /*5350*/  FADD.FTZ R4, R94, R5 ;  /* 0x000000055e047221 */ /* 0x001fe20000010000 */
[----:B------:R-:W-:Y:S01]  /*5360*/  FADD.FTZ R5, R11, R12 ;  /* 0x0000000c0b057221 */ /* 0x000fe20000010000 */
[C---:B-1----:R-:W-:Y:S02]  /*5370*/  F2FP.SATFINITE.E4M3.F32.PACK_AB_MERGE_C R2, R15.reuse, R94, RZ ;  /* 0x0000005e0f02723e */ /* 0x042fe400048070ff */
[----:B------:R-:W-:Y:S02]  /*5380*/  FADD.FTZ R4, R15, R4 ;  /* 0x000000040f047221 */ /* 0x000fe40000010000 */
[----:B------:R-:W-:Y:S01]  /*5390*/  F2FP.SATFINITE.E4M3.F32.PACK_AB_MERGE_C R187, R13, R96, R2 ;  /* 0x000000600dbb723e */ /* 0x000fe20004807002 */
[----:B------:R-:W-:Y:S01]  /*53a0*/  VIADD R2, R19, 0xfffffffe ;  /* 0xfffffffe13027836 */ /* 0x000fe20000000000 */
[----:B------:R-:W-:Y:S06]  /*53b0*/  @P2 BRA `(.L_x_933) ;  /* 0x0000000000442947 */ /* 0x000fec0003800000 */
        /* <DEDUP_REMOVED lines=10> */
.L_x_934:
[----:B------:R-:W-:-:S11]  /*5460*/  UISETP.NE.AND UP2, UPT, UR7, 0x1, UPT ;  /* 0x000000010700788c */ /* 0x000fd6000bf45270 */
[----:B------:R-:W-:Y:S02]  /*5470*/  @UP2 ULDC.64 UR18, c[0x0][0x9e8] ;  /* 0x00027a0000122ab9 */ /* 0x000fe40000000a00 */
[----:B------:R-:W-:-:S04]  /*5480*/  UIMAD.WIDE.U32 UR14, UR11, UR18, URZ ;  /* 0x000000120b0e72a5 */ /* 0x000fc8000f8e003f */
[----:B------:R-:W-:-:S12]  /*5490*/  @UP2 USHF.R.U32.HI UR11, URZ, UR19, UR15 ;  /* 0x000000133f0b2299 */ /* 0x000fd8000801160f */
.L_x_935:
[----:B------:R-:W-:-:S04]  /*54a0*/  UIMAD UR7, UR11, UR7, UR7 ;  /* 0x000000070b0772a4 */ /* 0x000fc8000f8e0207 */
[----:B------:R-:W-:-:S04]  /*54b0*/  UISETP.LT.AND UP2, UPT, UR6, UR7, UPT ;  /* 0x000000070600728c */ /* 0x000fc8000bf41270 */
[----:B------:R-:W-:-:S12]  /*54c0*/  USEL UR6, UR6, UR7, UP2 ;  /* 0x0000000706067287 */ /* 0x000fd80009000000 */
.L_x_933:
[----:B------:R-:W-:Y:S01]  /*54d0*/  USHF.R.S32.HI UR7, URZ, 0x1f, UR6 ;  /* 0x0000001f3f077899 */ /* 0x000fe20008011406 */
[----:B------:R-:W0:Y:S01]  /*54e0*/  S2UR UR28, SR_CgaCtaId ;  /* 0x00000000001c79c3 */ /* 0x000e220000008800 */
[----:B------:R-:W-:Y:S01]  /*54f0*/  UMOV UR32, URZ ;  /* 0x0000003f00207c82 */ /* 0x000fe20008000000 */
[----:B------:R-:W-:Y:S01]  /*5500*/  UMOV UR29, URZ ;  /* 0x0000003f001d7c82 */ /* 0x000fe20008000000 */
[----:B------:R-:W-:Y:S01]  /*5510*/  ULEA.HI UR7, UR7, UR6, URZ, 0x7 ;  /* 0x0000000607077291 */ /* 0x000fe2000f8f383f */
[----:B------:R-:W-:Y:S02]  /*5520*/  CS2R R24, SRZ ;  /* 0x0000000000187805 */ /* 0x000fe4000001ff00 */
[----:B------:R-:W-:Y:S02]  /*5530*/  CS2R R26, SRZ ;  /* 0x00000000001a7805 */ /* 0x000fe4000001ff00 */
[----:B------:R-:W-:Y:S01]  /*5540*/  CS2R R28, SRZ ;  /* 0x00000000001c7805 */ /* 0x000fe2000001ff00 */
[----:B------:R-:W-:Y:S01]  /*5550*/  USHF.R.S32.HI UR7, URZ, 0x7, UR7 ;  /* 0x000000073f077899 */ /* 0x000fe20008011407 */
[----:B------:R-:W-:-:S02]  /*5560*/  CS2R R30, SRZ ;  /* 0x00000000001e7805 */ /* 0x000fc4000001ff00 */
[----:B------:R-:W-:Y:S02]  /*5570*/  CS2R R32, SRZ ;  /* 0x0000000000207805 */ /* 0x000fe4000001ff00 */
[----:B------:R-:W-:Y:S01]  /*5580*/  CS2R R34, SRZ ;  /* 0x0000000000227805 */ /* 0x000fe2000001ff00 */
[----:B------:R-:W-:Y:S01]  /*5590*/  UISETP.LT.AND UP2, UPT, UR39, UR7, UPT ;  /* 0x000000072700728c */ /* 0x000fe2000bf41270 */
[----:B------:R-:W-:Y:S02]  /*55a0*/  CS2R R36, SRZ ;  /* 0x0000000000247805 */ /* 0x000fe4000001ff00 */
[----:B------:R-:W-:Y:S02]  /*55b0*/  CS2R R38, SRZ ;  /* 0x0000000000267805 */ /* 0x000fe4000001ff00 */
[----:B------:R-:W-:Y:S01]  /*55c0*/  CS2R R40, SRZ ;  /* 0x0000000000287805 */ /* 0x000fe2000001ff00 */
[----:B------:R-:W-:Y:S01]  /*55d0*/  USEL UR35, UR39, UR7, !UP2 ;  /* 0x0000000727237287 */ /* 0x000fe2000d000000 */
[----:B------:R-:W-:-:S02]  /*55e0*/  CS2R R42, SRZ ;  /* 0x00000000002a7805 */ /* 0x000fc4000001ff00 */
[----:B------:R-:W-:Y:S02]  /*55f0*/  CS2R R44, SRZ ;  /* 0x00000000002c7805 */ /* 0x000fe4000001ff00 */
[----:B------:R-:W-:Y:S02]  /*5600*/  CS2R R46, SRZ ;  /* 0x00000000002e7805 */ /* 0x000fe4000001ff00 */
[----:B------:R-:W-:Y:S02]  /*5610*/  CS2R R48, SRZ ;  /* 0x0000000000307805 */ /* 0x000fe4000001ff00 */
[----:B------:R-:W-:Y:S02]  /*5620*/  CS2R R50, SRZ ;  /* 0x0000000000327805 */ /* 0x000fe4000001ff00 */
[----:B------:R-:W-:Y:S02]  /*5630*/  ISETP.GE.AND P2, PT, R2, UR35, PT ;  /* 0x0000002302007c0c */ /* 0x000fe4000bf46270 */
        /* <DEDUP_REMOVED lines=34> */
[----:B0-----:R-:W-:Y:S06]  /*5860*/  @!P2 BRA `(.L_x_936) ;  /* 0x0000003c0010a947 */ /* 0x001fec0003800000 */
        /* <DEDUP_REMOVED lines=48> */
[----:B------:R-:W-:Y:S01]  /*5b70*/  UMOV UR34, URZ ;  /* 0x0000003f00227c82 */ /* 0x000fe20008000000 */
[----:B------:R-:W-:Y:S01]  /*5b80*/  UMOV UR33, URZ ;  /* 0x0000003f00217c82 */ /* 0x000fe20008000000 */
[----:B------:R-:W-:Y:S01]  /*5b90*/  ULDC UR46, c[0x0][0x9e4] ;  /* 0x00027900002e7ab9 */ /* 0x000fe20000000800 */
[----:B------:R-:W-:Y:S01]  /*5ba0*/  ULDC UR45, c[0x0][0x2f0] ;  /* 0x0000bc00002d7ab9 */ /* 0x000fe20000000800 */
[----:B------:R-:W-:-:S05]  /*5bb0*/  ULDC UR47, c[0x0][0x9e0] ;  /* 0x00027800002f7ab9 */ /* 0x000fca0000000800 */
.L_x_954:
[----:B------:R-:W-:Y:S01]  /*5bc0*/  UIADD3 UR32, UR33, 0x1, URZ ;  /* 0x0000000121207890 */ /* 0x000fe2000fffe03f */
[----:B------:R-:W-:-:S03]  /*5bd0*/  ISETP.NE.AND P3, PT, RZ, UR40, PT ;  /* 0x00000028ff007c0c */ /* 0x000fc6000bf65270 */
[----:B------:R-:W-:-:S04]  /*5be0*/  UISETP.NE.AND UP2, UPT, UR32, 0x2, UPT ;  /* 0x000000022000788c */ /* 0x000fc8000bf45270 */
[----:B------:R-:W-:Y:S02]  /*5bf0*/  USEL UR29, URZ, 0x1, UP2 ;  /* 0x000000013f1d7887 */ /* 0x000fe40009000000 */
[----:B------:R-:W-:Y:S02]  /*5c00*/  USEL UR32, UR32, URZ, UP2 ;  /* 0x0000003f20207287 */ /* 0x000fe40009000000 */
[----:B------:R-:W-:Y:S02]  /*5c10*/  ULOP3.LUT UR29, UR34, UR29, URZ, 0x3c, !UPT ;  /* 0x0000001d221d7292 */ /* 0x000fe4000f8e3c3f */
[----:B------:R-:W-:Y:S10]  /*5c20*/  @P3 BRA `(.L_x_937) ;  /* 0x00000000002c3947 */ /* 0x000ff40003800000 */
[----:B------:R-:W-:Y:S05]  /*5c30*/  @!P0 BRA `(.L_x_938) ;  /* 0x0000000000048947 */ /* 0x000fea0003800000 */
[----:B------:R-:W-:Y:S01]  /*5c40*/  BPT.TRAP 0x1 ;  /* 0x000000040000795c */ /* 0x000fe20000300000 */
.L_x_938:
[----:B------:R-:W-:Y:S01]  /*5c50*/  ULEA UR6, UR32, UR44, 0x3 ;  /* 0x0000002c20067291 */ /* 0x000fe2000f8e183f */
[----:B------:R-:W-:-:S05]  /*5c60*/  IMAD.U32 R11, RZ, RZ, UR29 ;  /* 0x0000001dff0b7e24 */ /* 0x000fca000f8e00ff */
[----:B------:R-:W-:-:S04]  /*5c70*/  SHF.L.U32 R11, R11, 0x1f, RZ ;  /* 0x0000001f0b0b7819 */ /* 0x000fc800000006ff */
[----:B------:R0:W1:Y:S01]  /*5c80*/  SYNCS.PHASECHK.TRANS64.TRYWAIT P2, [UR6+0x2a830], R11 ;  /* 0x02a8300bff0075a7 */ /* 0x0000620008040146 */
[----:B------:R-:W-:Y:S05]  /*5c90*/  @!P0 BRA `(.L_x_939) ;  /* 0x0000000000048947 */ /* 0x000fea0003800000 */
[----:B------:R-:W-:Y:S01]  /*5ca0*/  BPT.TRAP 0x1 ;  /* 0x000000040000795c */ /* 0x000fe20000300000 */
.L_x_939:
[----:B-1----:R-:W-:Y:S05]  /*5cb0*/  @P2 BRA `(.L_x_937) ;  /* 0x0000000000082947 */ /* 0x002fea0003800000 */
[----:B------:R-:W1:Y:S02]  /*5cc0*/  SYNCS.PHASECHK.TRANS64.TRYWAIT P2, [UR6+0x2a830], R11 ;  /* 0x02a8300bff0075a7 */ /* 0x000e640008040146 */
[----:B-1----:R-:W-:Y:S05]  /*5cd0*/  @!P2 BRA `(.L_x_940) ;  /* 0x000001180058a947 */ /* 0x002fea0003800000 */
.L_x_937:
[----:B01----:R-:W-:Y:S01]  /*5ce0*/  VIADD R11, R17, 0x8 ;  /* 0x00000008110b7836 */ /* 0x003fe20000000000 */
[----:B------:R-:W-:Y:S01]  /*5cf0*/  R2UR UR24, R6 ;  /* 0x00000000061872ca */ /* 0x000fe200000e0000 */
[----:B------:R-:W-:Y:S01]  /*5d00*/  UIMAD UR26, UR32, 0x600, UR30 ;  /* 0x00000600201a78a4 */ /* 0x000fe2000f8e021e */
[----:B------:R-:W-:Y:S01]  /*5d10*/  R2UR UR25, R7 ;  /* 0x00000000071972ca */ /* 0x000fe200000e0000 */
[----:B------:R-:W-:Y:S01]  /*5d20*/  UMOV UR27, 0x80000020 ;  /* 0x80000020001b7882 */ /* 0x000fe20000000000 */
[----:B------:R0:W-:Y:S01]  /*5d30*/  BAR.SYNC.DEFER_BLOCKING R11, 0x100 ;  /* 0x0004000b0000751d */ /* 0x0001e20000010000 */
[----:B------:R-:W-:Y:S02]  /*5d40*/  UIADD3 UR6, UR26, 0x2, URZ ;  /* 0x000000021a067890 */ /* 0x000fe4000fffe03f */
[----:B------:R-:W-:Y:S02]  /*5d50*/  UIADD3 UR10, UR26, 0x200, URZ ;  /* 0x000002001a0a7890 */ /* 0x000fe4000fffe03f */
[----:B------:R-:W-:Y:S01]  /*5d60*/  UIADD3 UR14, UR26, 0x202, URZ ;  /* 0x000002021a0e7890 */ /* 0x000fe2000fffe03f */
[----:B------:R-:W-:Y:S01]  /*5d70*/  UMOV UR7, 0x80000020 ;  /* 0x8000002000077882 */ /* 0x000fe20000000000 */
[----:B------:R-:W-:Y:S01]  /*5d80*/  UMOV UR11, 0x80000020 ;  /* 0x80000020000b7882 */ /* 0x000fe20000000000 */
[----:B------:R-:W-:Y:S01]  /*5d90*/  UMOV UR15, 0x80000020 ;  /* 0x80000020000f7882 */ /* 0x000fe20000000000 */
[----:B------:R-:W-:Y:S01]  /*5da0*/  UIADD3 UR18, UR26, 0x400, URZ ;  /* 0x000004001a127890 */ /* 0x000fe2000fffe03f */
[----:B------:R-:W-:Y:S01]  /*5db0*/  UMOV UR19, 0x80000020 ;  /* 0x8000002000137882 */ /* 0x000fe20000000000 */
[----:B------:R-:W-:Y:S01]  /*5dc0*/  UIADD3 UR22, UR26, 0x402, URZ ;  /* 0x000004021a167890 */ /* 0x000fe2000fffe03f */
[----:B------:R-:W-:Y:S01]  /*5dd0*/  UMOV UR23, 0x80000020 ;  /* 0x8000002000177882 */ /* 0x000fe20000000000 */
[----:B------:R-:W-:-:S06]  /*5de0*/  WARPGROUP.ARRIVE ;  /* 0x00000000000079c5 */ /* 0x000fcc0000000000 */
[----:B------:R-:W-:Y:S03]  /*5df0*/  QGMMA.64x128x32.F32.E4M3.E4M3 R120, gdesc[UR24], RZ, !UPT, gsb0 ;  /* 0x01e00000187879f3 */ /* 0x000fe6000c0008ff */
[----:B------:R-:W-:Y:S02]  /*5e00*/  WARPGROUP.DEPBAR.LE gsb0, 0x0 ;  /* 0x00008000000079c5 */ /* 0x000fe40000010000 */
[----:B------:R-:W-:-:S07]  /*5e10*/  WARPGROUP.ARRIVE ;  /* 0x00000000000079c5 */ /* 0x000fce0000000000 */
        /* <DEDUP_REMOVED lines=14> */
[----:B0-----:R-:W-:Y:S05]  /*5f00*/  @P3 BRA `(.L_x_941) ;  /* 0x00000000002c3947 */ /* 0x001fea0003800000 */
[----:B------:R-:W-:Y:S05]  /*5f10*/  @!P0 BRA `(.L_x_942) ;  /* 0x0000000000048947 */ /* 0x000fea0003800000 */
[----:B------:R-:W-:Y:S01]  /*5f20*/  BPT.TRAP 0x1 ;  /* 0x000000040000795c */ /* 0x000fe20000300000 */
.L_x_942:
[----:B------:R-:W-:Y:S01]  /*5f30*/  ULEA UR6, UR33, UR44, 0x3 ;  /* 0x0000002c21067291 */ /* 0x000fe2000f8e183f */
[----:B------:R-:W-:-:S05]  /*5f40*/  IMAD.U32 R11, RZ, RZ, UR34 ;  /* 0x00000022ff0b7e24 */ /* 0x000fca000f8e00ff */
[----:B------:R-:W-:-:S04]  /*5f50*/  SHF.L.U32 R11, R11, 0x1f, RZ ;  /* 0x0000001f0b0b7819 */ /* 0x000fc800000006ff */
[----:B------:R0:W1:Y:S01]  /*5f60*/  SYNCS.PHASECHK.TRANS64.TRYWAIT P2, [UR6+0x2a850], R11 ;  /* 0x02a8500bff0075a7 */ /* 0x0000620008040146 */
[----:B------:R-:W-:Y:S05]  /*5f70*/  @!P0 BRA `(.L_x_943) ;  /* 0x0000000000048947 */ /* 0x000fea0003800000 */
[----:B------:R-:W-:Y:S01]  /*5f80*/  BPT.TRAP 0x1 ;  /* 0x000000040000795c */ /* 0x000fe20000300000 */
.L_x_943:
[----:B-1----:R-:W-:Y:S05]  /*5f90*/  @P2 BRA `(.L_x_941) ;  /* 0x0000000000082947 */ /* 0x002fea0003800000 */
[----:B------:R-:W1:Y:S02]  /*5fa0*/  SYNCS.PHASECHK.TRANS64.TRYWAIT P2, [UR6+0x2a850], R11 ;  /* 0x02a8500bff0075a7 */ /* 0x000e640008040146 */
[----:B-1----:R-:W-:Y:S05]  /*5fb0*/  @!P2 BRA `(.L_x_944) ;  /* 0x0000011400b8a947 */ /* 0x002fea0003800000 */
.L_x_941:
[----:B------:R-:W-:Y:S01]  /*5fc0*/  UIADD3 UR6, UR44, 0x400, URZ ;  /* 0x000004002c067890 */ /* 0x000fe2000fffe03f */
[----:B------:R-:W-:Y:S01]  /*5fd0*/  WARPGROUP.ARRIVE ;  /* 0x00000000000079c5 */ /* 0x000fe20000000000 */
[----:B------:R-:W-:Y:S01]  /*5fe0*/  UMOV UR7, 0x40000040 ;  /* 0x4000004000077882 */ /* 0x000fe20000000000 */
[----:B------:R-:W-:Y:S01]  /*5ff0*/  PLOP3.LUT P2, PT, PT, PT, UP0, 0x80, 0x0 ;  /* 0x000000000000781c */ /* 0x000fe20003f4f008 */
[----:B------:R-:W-:Y:S01]  /*6000*/  USHF.R.U32.HI UR6, URZ, 0x4, UR6 ;  /* 0x000000043f067899 */ /* 0x000fe20008011606 */
[----:B------:R-:W-:Y:S01]  /*6010*/  PLOP3.LUT P3, PT, PT, PT, UP0, 0x80, 0x0 ;  /* 0x000000000000781c */ /* 0x000fe20003f6f008 */
[C---:B-1----:R-:W-:Y:S01]  /*6020*/  FMUL.FTZ R12, R0.reuse, R123 ;  /* 0x0000007b000c7220 */ /* 0x042fe20000410000 */
[C---:B------:R-:W-:Y:S01]  /*6030*/  FMUL.FTZ R123, R0.reuse, R146 ;  /* 0x00000092007b7220 */ /* 0x040fe20000410000 */
[----:B------:R-:W-:Y:S01]  /*6040*/  ULOP3.LUT UR6, UR6, 0x3fff, URZ, 0xc0, !UPT ;  /* 0x00003fff06067892 */ /* 0x000fe2000f8ec03f */
[C---:B------:R-:W-:Y:S01]  /*6050*/  FMUL.FTZ R146, R0.reuse, R148 ;  /* 0x0000009400927220 */ /* 0x040fe20000410000 */
[C---:B------:R-:W-:Y:S01]  /*6060*/  FMUL.FTZ R14, R0.reuse, R127 ;  /* 0x0000007f000e7220 */ /* 0x040fe20000410000 */
[C---:B------:R-:W-:Y:S01]  /*6070*/  FMUL.FTZ R148, R0.reuse, R152 ;  /* 0x0000009800947220 */ /* 0x040fe20000410000 */
[----:B------:R-:W-:Y:S01]  /*6080*/  ULOP3.LUT UR6, UR6, 0x10000, URZ, 0xfc, !UPT ;  /* 0x0001000006067892 */ /* 0x000fe2000f8efc3f */
[C---:B------:R-:W-:Y:S01]  /*6090*/  FMUL.FTZ R23, R0.reuse, R120 ;  /* 0x0000007800177220 */ /* 0x040fe20000410000 */
[C---:B0-----:R-:W-:Y:S01]  /*60a0*/  FMUL.FTZ R11, R0.reuse, R122 ;  /* 0x0000007a000b7220 */ /* 0x041fe20000410000 */
[C---:B------:R-:W-:Y:S01]  /*60b0*/  FMUL.FTZ R13, R0.reuse, R126 ;  /* 0x0000007e000d7220 */ /* 0x040fe20000410000 */
[----:B------:R-:W-:Y:S01]  /*60c0*/  UIMAD UR10, UR33, 0x600, UR6 ;  /* 0x00000600210a78a4 */ /* 0x000fe2000f8e0206 */
[C---:B------:R-:W-:Y:S01]  /*60d0*/  FMUL.FTZ R18, R0.reuse, R131 ;  /* 0x0000008300127220 */ /* 0x040fe20000410000 */
        /* <DEDUP_REMOVED lines=9> */
[C---:B------:R-:W-:Y:S01]  /*6170*/  FMUL.FTZ R21, R0.reuse, R138 ;  /* 0x0000008a00157220 */ /* 0x040fe20000410000 */
[----:B------:R-:W-:Y:S01]  /*6180*/  UMOV UR7, 0x40000040 ;  /* 0x4000004000077882 */ /* 0x000fe20000000000 */
[C---:B------:R-:W-:Y:S01]  /*6190*/  FMUL.FTZ R122, R0.reuse, R142 ;  /* 0x0000008e007a7220 */ /* 0x040fe20000410000 */
        /* <DEDUP_REMOVED lines=18> */
[----:B------:R-:W-:Y:S01]  /*62c0*/  FMUL.FTZ R143, R0, R182 ;  /* 0x000000b6008f7220 */ /* 0x000fe20000410000 */
[----:B------:R-:W0:Y:S01]  /*62d0*/  MUFU.TANH R23, R23 ;  /* 0x0000001700177308 */ /* 0x000e220000002400 */
[----:B------:R-:W-:-:S07]  /*62e0*/  IADD3 R136, -R17, 0xb, RZ ;  /* 0x0000000b11887810 */ /* 0x000fce0007ffe1ff */
[----:B------:R-:W1:Y:S08]  /*62f0*/  MUFU.TANH R11, R11 ;  /* 0x0000000b000b7308 */ /* 0x000e700000002400 */
[----:B------:R-:W2:Y:S08]  /*6300*/  MUFU.TANH R12, R12 ;  /* 0x0000000c000c7308 */ /* 0x000eb00000002400 */
[----:B------:R-:W3:Y:S08]  /*6310*/  MUFU.TANH R13, R13 ;  /* 0x0000000d000d7308 */ /* 0x000ef00000002400 */
[----:B------:R-:W4:Y:S08]  /*6320*/  MUFU.TANH R14, R14 ;  /* 0x0000000e000e7308 */ /* 0x000f300000002400 */
        /* <DEDUP_REMOVED lines=17> */
[----:B------:R-:W0:Y:S01]  /*6440*/  MUFU.TANH R154, R154 ;  /* 0x0000009a009a7308 */ /* 0x000e220000002400 */
[----:B------:R-:W-:-:S02]  /*6450*/  WARPGROUP.DEPBAR.LE gsb0, 0x0 ;  /* 0x00008000000079c5 */ /* 0x000fc40000010000 */
[----:B------:R-:W-:Y:S01]  /*6460*/  WARPGROUP.ARRIVE ;  /* 0x00000000000079c5 */ /* 0x000fe20000000000 */
[C---:B------:R-:W-:Y:S01]  /*6470*/  FMUL.FTZ R196, R0.reuse, R128 ;  /* 0x0000008000c47220 */ /* 0x040fe20000410000 */
[C---:B------:R-:W-:Y:S01]  /*6480*/  FMUL.FTZ R128, R0.reuse, R155 ;  /* 0x0000009b00807220 */ /* 0x040fe20000410000 */
[----:B------:R-:W-:Y:S02]  /*6490*/  IMAD.MOV.U32 R155, RZ, RZ, R8 ;  /* 0x000000ffff9b7224 */ /* 0x000fe400078e0008 */
[C---:B------:R-:W-:Y:S01]  /*64a0*/  FMUL.FTZ R199, R0.reuse, R137 ;  /* 0x0000008900c77220 */ /* 0x040fe20000410000 */
[----:B------:R-:W-:Y:S01]  /*64b0*/  IMAD.U32 R137, RZ, RZ, UR32 ;  /* 0x00000020ff897e24 */ /* 0x000fe2000f8e00ff */
        /* <DEDUP_REMOVED lines=8> */
[----:B------:R-:W-:Y:S01]  /*6540*/  FMUL.FTZ R172, R0, R177 ;  /* 0x000000b100ac7220 */ /* 0x000fe20000410000 */
[----:B------:R-:W-:Y:S01]  /*6550*/  @!P1 LEA R137, R137, UR44, 0x3 ;  /* 0x0000002c89899c11 */ /* 0x000fe2000f8e18ff */
[----:B------:R-:W0:Y:S04]  /*6560*/  MUFU.TANH R196, R196 ;  /* 0x000000c400c47308 */ /* 0x000e280000002400 */
[----:B------:R-:W-:-:S04]  /*6570*/  @!P1 VIADD R137, R137, 0x2a840 ;  /* 0x0002a84089899836 */ /* 0x000fc80000000000 */
[----:B------:R-:W0:Y:S01]  /*6580*/  MUFU.TANH R198, R198 ;  /* 0x000000c600c67308 */ /* 0x000e220000002400 */
[----:B------:R-:W-:-:S07]  /*6590*/  @!P1 PRMT R137, RZ, 0x654, R137 ;  /* 0x00000654ff899816 */ /* 0x000fce0000000089 */
        /* <DEDUP_REMOVED lines=24> */
[C---:B------:R-:W-:Y:S01]  /*6720*/  FMUL.FTZ R124, R0.reuse, R147 ;  /* 0x00000093007c7220 */ /* 0x040fe20000410000 */
[C---:B------:R-:W-:Y:S01]  /*6730*/  FMUL.FTZ R147, R0.reuse, R149 ;  /* 0x0000009500937220 */ /* 0x040fe20000410000 */
[----:B------:R-:W-:Y:S01]  /*6740*/  FMUL.FTZ R149, R0, R153 ;  /* 0x0000009900957220 */ /* 0x000fe20000410000 */
[----:B------:R-:W-:Y:S01]  /*6750*/  QGMMA.64x192x32.F32.E4M3.E4M3 R24, R188, gdesc[UR4], R24, gsb0 ;  /* 0x02e00004bc187df3 */ /* 0x000fe20008000818 */
[----:B------:R-:W-:Y:S01]  /*6760*/  UIADD3 UR6, UR10, 0x6, URZ ;  /* 0x000000060a067890 */ /* 0x000fe2000fffe03f */
[----:B------:R-:W-:Y:S01]  /*6770*/  IMAD.SHL.U32 R153, R2, 0x80, RZ ;  /* 0x0000008002997824 */ /* 0x000fe200078e00ff */
        /* <DEDUP_REMOVED lines=9> */
[----:B------:R-:W-:Y:S01]  /*6810*/  UMOV UR10, UR45 ;  /* 0x0000002d000a7c82 */ /* 0x000fe20008000000 */
        /* <DEDUP_REMOVED lines=16> */
[----:B------:R-:W-:Y:S01]  /*6920*/  IADD3 R144, -R153, 0x1, RZ ;  /* 0x0000000199907810 */ /* 0x000fe20007ffe1ff */
[C---:B------:R-:W-:Y:S01]  /*6930*/  FMUL.FTZ R188, R0.reuse, R140 ;  /* 0x0000008c00bc7220 */ /* 0x040fe20000410000 */
[C---:B------:R-:W-:Y:S01]  /*6940*/  FMUL.FTZ R189, R0.reuse, R141 ;  /* 0x0000008d00bd7220 */ /* 0x040fe20000410000 */
[C---:B------:R-:W-:Y:S01]  /*6950*/  FMUL.FTZ R140, R0.reuse, R175 ;  /* 0x000000af008c7220 */ /* 0x040fe20000410000 */
[----:B------:R-:W-:Y:S01]  /*6960*/  QGMMA.64x192x32.F32.E4M3.E4M3 R24, R184, gdesc[UR4], R24, gsb0 ;  /* 0x02e00004b8187df3 */ /* 0x000fe20008000818 */
[----:B------:R-:W-:Y:S01]  /*6970*/  @UP0 ULDC UR6, c[0x0][0x44c] ;  /* 0x0001130000060ab9 */ /* 0x000fe20000000800 */
[----:B------:R-:W-:Y:S02]  /*6980*/  IMAD R157, R3, -0x2, R144 ;  /* 0xfffffffe039d7824 */ /* 0x000fe400078e0290 */
[----:B------:R-:W-:Y:S01]  /*6990*/  FMUL.FTZ R141, R0, R178 ;  /* 0x000000b2008d7220 */ /* 0x000fe20000410000 */
[----:B------:R-:W-:Y:S01]  /*69a0*/  @P2 IMAD.HI.U32 R121, R8, UR6, RZ ;  /* 0x0000000608792c27 */ /* 0x000fe2000f8e00ff */
[----:B------:R-:W-:-:S03]  /*69b0*/  @UP0 ULDC UR6, c[0x0][0x450] ;  /* 0x0001140000060ab9 */ /* 0x000fc60000000800 */
[----:B------:R-:W-:Y:S01]  /*69c0*/  FMUL.FTZ R144, R0, R183 ;  /* 0x000000b700907220 */ /* 0x000fe20000410000 */
[----:B------:R-:W-:Y:S01]  /*69d0*/  PLOP3.LUT P2, PT, PT, PT, UP1, 0x40, 0x0 ;  /* 0x000000000000781c */ /* 0x000fe20003f4e818 */
[----:B------:R-:W-:Y:S01]  /*69e0*/  IMAD R168, R16, UR10, R157 ;  /* 0x0000000a10a87c24 */ /* 0x000fe2000f8e029d */
[----:B------:R-:W-:Y:S01]  /*69f0*/  @P3 SHF.R.U32.HI R155, RZ, UR6, R121 ;  /* 0x00000006ff9b3c19 */ /* 0x000fe20008011679 */
[----:B------:R-:W0:Y:S01]  /*6a00*/  MUFU.TANH R188, R188 ;  /* 0x000000bc00bc7308 */ /* 0x000e220000002400 */
[----:B------:R-:W5:Y:S03]  /*6a10*/  LDC R121, c[0x0][0x288] ;  /* 0x0000a200ff797b82 */ /* 0x000f660000000800 */
[----:B------:R-:W1:Y:S04]  /*6a20*/  SHFL.IDX PT, R161, R155, RZ, 0x1c1f ;  /* 0x001c1fff9ba17589 */ /* 0x000e6800000e0000 */
[----:B------:R-:W0:Y:S08]  /*6a30*/  MUFU.TANH R189, R189 ;  /* 0x000000bd00bd7308 */ /* 0x000e300000002400 */
[----:B------:R-:W0:Y:S08]  /*6a40*/  MUFU.TANH R190, R190 ;  /* 0x000000be00be7308 */ /* 0x000e300000002400 */
[----:B------:R-:W0:Y:S01]  /*6a50*/  MUFU.TANH R140, R140 ;  /* 0x0000008c008c7308 */ /* 0x000e220000002400 */
[----:B-----5:R-:W-:-:S04]  /*6a60*/  IMAD.IADD R168, R168, 0x1, -R121 ;  /* 0x00000001a8a87824 */ /* 0x020fc800078e0a79 */
[C---:B------:R-:W-:Y:S02]  /*6a70*/  VIADD R163, R168.reuse, UR47 ;  /* 0x0000002fa8a37c36 */ /* 0x040fe40008000000 */
[----:B------:R-:W-:Y:S01]  /*6a80*/  VIADD R168, R168, UR31 ;  /* 0x0000001fa8a87c36 */ /* 0x000fe20008000000 */
[----:B------:R-:W0:Y:S01]  /*6a90*/  MUFU.TANH R141, R141 ;  /* 0x0000008d008d7308 */ /* 0x000e220000002400 */
[--C-:B-1----:R-:W-:Y:S02]  /*6aa0*/  IMAD.IADD R157, R163, 0x1, R161.reuse ;  /* 0x00000001a39d7824 */ /* 0x102fe400078e02a1 */
[----:B------:R-:W-:-:S05]  /*6ab0*/  IMAD.IADD R159, R168, 0x1, R161 ;  /* 0x00000001a89f7824 */ /* 0x000fca00078e02a1 */
[----:B------:R-:W1:Y:S01]  /*6ac0*/  MUFU.TANH R144, R144 ;  /* 0x0000009000907308 */ /* 0x000e620000002400 */
[----:B------:R-:W-:Y:S02]  /*6ad0*/  WARPGROUP.DEPBAR.LE gsb0, 0x0 ;  /* 0x00008000000079c5 */ /* 0x000fe40000010000 */
[----:B------:R0:W-:Y:S06]  /*6ae0*/  BAR.ARV R136, 0x100 ;  /* 0x000400880000751d */ /* 0x0001ec0000002000 */
[----:B------:R0:W-:Y:S01]  /*6af0*/  @!P1 SYNCS.ARRIVE.TRANS64.RED.A1T0 RZ, [R137+URZ], RZ ;  /* 0x000000ff89ff99a7 */ /* 0x0001e2000810043f */
[----:B--234-:R-:W-:Y:S05]  /*6b00*/  @P2 BRA `(.L_x_945) ;  /* 0x00000000005c2947 */ /* 0x01cfea0003800000 */
[----:B0-----:R-:W-:Y:S01]  /*6b10*/  IMAD R136, R16, UR10, R161 ;  /* 0x0000000a10887c24 */ /* 0x001fe2000f8e02a1 */
[----:B------:R-:W-:Y:S03]  /*6b20*/  BSSY B0, `(.L_x_946) ;  /* 0x0000011000007945 */ /* 0x000fe60003800000 */
[----:B------:R-:W-:-:S05]  /*6b30*/  IMAD.IADD R161, R136, 0x1, -R121 ;  /* 0x0000000188a17824 */ /* 0x000fca00078e0a79 */
[----:B------:R-:W-:-:S13]  /*6b40*/  ISETP.GT.AND P2, PT, R161, -0x1, PT ;  /* 0xffffffffa100780c */ /* 0x000fda0003f44270 */
[----:B------:R-:W-:Y:S05]  /*6b50*/  @P2 BRA `(.L_x_947) ;  /* 0x0000000000202947 */ /* 0x000fea0003800000 */
[----:B------:R-:W-:Y:S01]  /*6b60*/  IMAD.U32 R176, RZ, RZ, UR46 ;  /* 0x0000002effb07e24 */ /* 0x000fe2000f8e00ff */
[----:B------:R-:W-:-:S04]  /*6b70*/  LOP3.LUT R161, RZ, R161, RZ, 0x33, !PT ;  /* 0x000000a1ffa17212 */ /* 0x000fc800078e33ff */
[----:B------:R-:W-:-:S13]  /*6b80*/  ISETP.NE.AND P2, PT, R176, 0x1, PT ;  /* 0x00000001b000780c */ /* 0x000fda0003f45270 */
[----:B------:R-:W0:Y:S02]  /*6b90*/  @P2 LDC.64 R136, c[0x0][0x9e8] ;  /* 0x00027a00ff882b82 */ /* 0x000e240000000a00 */
[----:B0-----:R-:W-:-:S05]  /*6ba0*/  @P2 IMAD.HI.U32 R136, R161, R136, RZ ;  /* 0x00000088a1882227 */ /* 0x001fca00078e00ff */
[----:B------:R-:W-:-:S04]  /*6bb0*/  @P2 SHF.R.U32.HI R161, RZ, R137, R136 ;  /* 0x00000089ffa12219 */ /* 0x000fc80000011688 */
[----:B------:R-:W-:Y:S01]  /*6bc0*/  LOP3.LUT R161, RZ, R161, RZ, 0x33, !PT ;  /* 0x000000a1ffa17212 */ /* 0x000fe200078e33ff */
[----:B------:R-:W-:Y:S06]  /*6bd0*/  BRA `(.L_x_948) ;  /* 0x0000000000147947 */ /* 0x000fec0003800000 */
.L_x_947:
[----:B------:R-:W-:-:S05]  /*6be0*/  IMAD.U32 R176, RZ, RZ, UR46 ;  /* 0x0000002effb07e24 */ /* 0x000fca000f8e00ff */
[----:B------:R-:W-:-:S13]  /*6bf0*/  ISETP.NE.AND P2, PT, R176, 0x1, PT ;  /* 0x00000001b000780c */ /* 0x000fda0003f45270 */
[----:B------:R-:W0:Y:S02]  /*6c00*/  @P2 LDC.64 R136, c[0x0][0x9e8] ;  /* 0x00027a00ff882b82 */ /* 0x000e240000000a00 */
[----:B0-----:R-:W-:-:S05]  /*6c10*/  @P2 IMAD.HI.U32 R136, R161, R136, RZ ;  /* 0x00000088a1882227 */ /* 0x001fca00078e00ff */
[----:B------:R-:W-:-:S07]  /*6c20*/  @P2 SHF.R.U32.HI R161, RZ, R137, R136 ;  /* 0x00000089ffa12219 */ /* 0x000fce0000011688 */
.L_x_948:
[----:B------:R-:W-:Y:S05]  /*6c30*/  BSYNC B0 ;  /* 0x0000000000007941 */ /* 0x000fea0003800000 */
.L_x_946:
[----:B------:R-:W-:-:S04]  /*6c40*/  IMAD R136, R161, R176, -R153 ;  /* 0x000000b0a1887224 */ /* 0x000fc800078e0a99 */
[----:B------:R-:W-:-:S05]  /*6c50*/  IMAD R136, R3, -0x2, R136 ;  /* 0xfffffffe03887824 */ /* 0x000fca00078e0288 */
[----:B------:R-:W-:Y:S02]  /*6c60*/  VIADDMNMX R157, R136, R176, R157, PT ;  /* 0x000000b0889d7246 */ /* 0x000fe4000380019d */
[----:B------:R-:W-:-:S07]  /*6c70*/  VIMNMX R159, R159, R136, !PT ;  /* 0x000000889f9f7248 */ /* 0x000fce0007fe0100 */
.L_x_945:
[----:B------:R-:W-:Y:S01]  /*6c80*/  ISETP.GT.AND P2, PT, R2, -0x1, PT ;  /* 0xffffffff0200780c */ /* 0x000fe20003f44270 */
[----:B0-----:R-:W0:Y:S03]  /*6c90*/  SHFL.IDX PT, R137, R155, 0x1, 0x1c1f ;  /* 0x003c1f009b897f89 */ /* 0x001e2600000e0000 */
[C---:B------:R-:W-:Y:S02]  /*6ca0*/  ISETP.GT.AND P5, PT, R159.reuse, RZ, P2 ;  /* 0x000000ff9f00720c */ /* 0x040fe400017a4270 */
[----:B------:R-:W-:Y:S02]  /*6cb0*/  ISETP.GT.AND P6, PT, R159, 0x8, P2 ;  /* 0x000000089f00780c */ /* 0x000fe400017c4270 */
[C---:B------:R-:W-:Y:S02]  /*6cc0*/  ISETP.LT.OR P5, PT, R157.reuse, 0x1, P5 ;  /* 0x000000019d00780c */ /* 0x040fe40002fa1670 */
[----:B------:R-:W-:-:S02]  /*6cd0*/  ISETP.LT.OR P6, PT, R157, 0x9, P6 ;  /* 0x000000099d00780c */ /* 0x000fc400037c1670 */
[----:B------:R-:W-:Y:S02]  /*6ce0*/  FSEL R182, R23, -INF , !P5 ;  /* 0xff80000017b67808 */ /* 0x000fe40006800000 */
[C---:B------:R-:W-:Y:S02]  /*6cf0*/  ISETP.GT.AND P5, PT, R159.reuse, 0x10, P2 ;  /* 0x000000109f00780c */ /* 0x040fe400017a4270 */
[----:B------:R-:W-:Y:S02]  /*6d00*/  ISETP.GT.AND P4, PT, R159, 0x1, P2 ;  /* 0x000000019f00780c */ /* 0x000fe40001784270 */
[----:B------:R-:W-:Y:S02]  /*6d10*/  ISETP.LT.OR P5, PT, R157, 0x11, P5 ;  /* 0x000000119d00780c */ /* 0x000fe40002fa1670 */
[----:B------:R-:W-:Y:S02]  /*6d20*/  ISETP.GT.AND P3, PT, R159, 0x9, P2 ;  /* 0x000000099f00780c */ /* 0x000fe40001764270 */
[----:B------:R-:W-:-:S02]  /*6d30*/  FSEL R218, R193, -INF , !P6 ;  /* 0xff800000c1da7808 */ /* 0x000fc40007000000 */
[C---:B------:R-:W-:Y:S02]  /*6d40*/  ISETP.GT.AND P6, PT, R159.reuse, 0x18, P2 ;  /* 0x000000189f00780c */ /* 0x040fe400017c4270 */
[----:B------:R-:W-:Y:S02]  /*6d50*/  FSEL R214, R196, -INF , !P5 ;  /* 0xff800000c4d67808 */ /* 0x000fe40006800000 */
[----:B------:R-:W-:Y:S02]  /*6d60*/  ISETP.GT.AND P5, PT, R159, 0x20, P2 ;  /* 0x000000209f00780c */ /* 0x000fe400017a4270 */
[C---:B------:R-:W-:Y:S02]  /*6d70*/  ISETP.LT.OR P4, PT, R157.reuse, 0x2, P4 ;  /* 0x000000029d00780c */ /* 0x040fe40002781670 */
[C---:B------:R-:W-:Y:S02]  /*6d80*/  ISETP.LT.OR P3, PT, R157.reuse, 0xa, P3 ;  /* 0x0000000a9d00780c */ /* 0x040fe40001f61670 */
[----:B------:R-:W-:-:S02]  /*6d90*/  ISETP.LT.OR P6, PT, R157, 0x19, P6 ;  /* 0x000000199d00780c */ /* 0x000fc400037c1670 */
[----:B------:R-:W-:Y:S02]  /*6da0*/  ISETP.LT.OR P5, PT, R157, 0x21, P5 ;  /* 0x000000219d00780c */ /* 0x000fe40002fa1670 */
[----:B------:R-:W-:Y:S02]  /*6db0*/  FSEL R186, R192, -INF , !P4 ;  /* 0xff800000c0ba7808 */ /* 0x000fe40006000000 */
[----:B------:R-:W-:Y:S02]  /*6dc0*/  FSEL R216, R194, -INF , !P3 ;  /* 0xff800000c2d87808 */ /* 0x000fe40005800000 */
[C---:B------:R-:W-:Y:S02]  /*6dd0*/  ISETP.GT.AND P4, PT, R159.reuse, 0x11, P2 ;  /* 0x000000119f00780c */ /* 0x040fe40001784270 */
        /* <DEDUP_REMOVED lines=26> */
[----:B------:R-:W-:Y:S02]  /*6f80*/  FSEL R146, R148, -INF , !P5 ;  /* 0xff80000094927808 */ /* 0x000fe40006800000 */
[----:B------:R-:W-:Y:S02]  /*6f90*/  ISETP.GT.AND P5, PT, R159, 0x50, P2 ;  /* 0x000000509f00780c */ /* 0x000fe400017a4270 */
[C---:B------:R-:W-:Y:S02]  /*6fa0*/  ISETP.LT.OR P4, PT, R157.reuse, 0x32, P4 ;  /* 0x000000329d00780c */ /* 0x040fe40002781670 */
[C---:B------:R-:W-:Y:S02]  /*6fb0*/  ISETP.LT.OR P3, PT, R157.reuse, 0x3a, P3 ;  /* 0x0000003a9d00780c */ /* 0x040fe40001f61670 */
[----:B------:R-:W-:Y:S02]  /*6fc0*/  ISETP.LT.OR P5, PT, R157, 0x51, P5 ;  /* 0x000000519d00780c */ /* 0x000fe40002fa1670 */
[----:B------:R-:W-:Y:S01]  /*6fd0*/  FSEL R200, R145, -INF , !P4 ;  /* 0xff80000091c87808 */ /* 0x000fe20006000000 */
[--C-:B0-----:R-:W-:Y:S01]  /*6fe0*/  IMAD.IADD R145, R163, 0x1, R137.reuse ;  /* 0x00000001a3917824 */ /* 0x101fe200078e0289 */
[----:B------:R-:W-:Y:S01]  /*6ff0*/  FSEL R196, R147, -INF , !P3 ;  /* 0xff80000093c47808 */ /* 0x000fe20005800000 */
[----:B------:R-:W-:Y:S01]  /*7000*/  IMAD.IADD R147, R168, 0x1, R137 ;  /* 0x00000001a8937824 */ /* 0x000fe200078e0289 */
[----:B------:R-:W-:-:S02]  /*7010*/  ISETP.GT.AND P4, PT, R159, 0x41, P2 ;  /* 0x000000419f00780c */ /* 0x000fc40001784270 */
[C---:B------:R-:W-:Y:S02]  /*7020*/  ISETP.GT.AND P6, PT, R159.reuse, 0x48, P2 ;  /* 0x000000489f00780c */ /* 0x040fe400017c4270 */
[C---:B------:R-:W-:Y:S02]  /*7030*/  ISETP.GT.AND P3, PT, R159.reuse, 0x49, P2 ;  /* 0x000000499f00780c */ /* 0x040fe40001764270 */
[----:B------:R-:W-:Y:S02]  /*7040*/  FSEL R154, R154, -INF , !P5 ;  /* 0xff8000009a9a7808 */ /* 0x000fe40006800000 */
[----:B------:R-:W-:Y:S02]  /*7050*/  ISETP.GT.AND P5, PT, R159, 0x60, P2 ;  /* 0x000000609f00780c */ /* 0x000fe400017a4270 */
[C---:B------:R-:W-:Y:S02]  /*7060*/  ISETP.LT.OR P4, PT, R157.reuse, 0x42, P4 ;  /* 0x000000429d00780c */ /* 0x040fe40002781670 */
[----:B------:R-:W-:-:S02]  /*7070*/  ISETP.LT.OR P6, PT, R157, 0x49, P6 ;  /* 0x000000499d00780c */ /* 0x000fc400037c1670 */
[C---:B------:R-:W-:Y:S02]  /*7080*/  ISETP.LT.OR P3, PT, R157.reuse, 0x4a, P3 ;  /* 0x0000004a9d00780c */ /* 0x040fe40001f61670 */
[----:B------:R-:W-:Y:S02]  /*7090*/  ISETP.LT.OR P5, PT, R157, 0x61, P5 ;  /* 0x000000619d00780c */ /* 0x000fe40002fa1670 */
[----:B------:R-:W-:Y:S02]  /*70a0*/  FSEL R148, R149, -INF , !P4 ;  /* 0xff80000095947808 */ /* 0x000fe40006000000 */
[----:B------:R-:W-:Y:S02]  /*70b0*/  FSEL R150, R150, -INF , !P6 ;  /* 0xff80000096967808 */ /* 0x000fe40007000000 */
[----:B------:R-:W-:Y:S02]  /*70c0*/  FSEL R152, R152, -INF , !P3 ;  /* 0xff80000098987808 */ /* 0x000fe40005800000 */
        /* <DEDUP_REMOVED lines=14> */
[----:B------:R-:W-:Y:S02]  /*71b0*/  ISETP.GT.AND P3, PT, R159, 0x69, P2 ;  /* 0x000000699f00780c */ /* 0x000fe40001764270 */
[----:B------:R-:W-:Y:S02]  /*71c0*/  FSEL R174, R174, -INF , !P5 ;  /* 0xff800000aeae7808 */ /* 0x000fe40006800000 */
[----:B------:R-:W-:Y:S02]  /*71d0*/  PLOP3.LUT P5, PT, PT, PT, UP1, 0x40, 0x0 ;  /* 0x000000000000781c */ /* 0x000fe40003fae818 */
[C---:B------:R-:W-:Y:S02]  /*71e0*/  ISETP.LT.OR P4, PT, R157.reuse, 0x62, P4 ;  /* 0x000000629d00780c */ /* 0x040fe40002781670 */
[----:B------:R-:W-:-:S02]  /*71f0*/  ISETP.LT.OR P6, PT, R157, 0x69, P6 ;  /* 0x000000699d00780c */ /* 0x000fc400037c1670 */
[----:B------:R-:W-:Y:S02]  /*7200*/  ISETP.LT.OR P3, PT, R157, 0x6a, P3 ;  /* 0x0000006a9d00780c */ /* 0x000fe40001f61670 */
[----:B------:R-:W-:Y:S02]  /*7210*/  FSEL R164, R164, -INF , !P4 ;  /* 0xff800000a4a47808 */ /* 0x000fe40006000000 */
[----:B------:R-:W-:Y:S02]  /*7220*/  FSEL R166, R166, -INF , !P6 ;  /* 0xff800000a6a67808 */ /* 0x000fe40007000000 */
[----:B------:R-:W-:Y:S02]  /*7230*/  FSEL R176, R151, -INF , !P3 ;  /* 0xff80000097b07808 */ /* 0x000fe40005800000 */
[C---:B------:R-:W-:Y:S02]  /*7240*/  ISETP.GT.AND P4, PT, R159.reuse, 0x71, P2 ;  /* 0x000000719f00780c */ /* 0x040fe40001784270 */
[----:B------:R-:W-:-:S02]  /*7250*/  ISETP.GT.AND P6, PT, R159, 0x78, P2 ;  /* 0x000000789f00780c */ /* 0x000fc400017c4270 */
[----:B------:R-:W-:Y:S02]  /*7260*/  ISETP.GT.AND P3, PT, R159, 0x79, P2 ;  /* 0x000000799f00780c */ /* 0x000fe40001764270 */
[C---:B------:R-:W-:Y:S02]  /*7270*/  ISETP.LT.OR P4, PT, R157.reuse, 0x72, P4 ;  /* 0x000000729d00780c */ /* 0x040fe40002781670 */
[C---:B------:R-:W-:Y:S02]  /*7280*/  ISETP.LT.OR P6, PT, R157.reuse, 0x79, P6 ;  /* 0x000000799d00780c */ /* 0x040fe400037c1670 */
[----:B------:R-:W-:Y:S02]  /*7290*/  ISETP.LT.OR P3, PT, R157, 0x7a, P3 ;  /* 0x0000007a9d00780c */ /* 0x000fe40001f61670 */
[----:B------:R-:W-:Y:S02]  /*72a0*/  FSEL R172, R172, -INF , !P4 ;  /* 0xff800000acac7808 */ /* 0x000fe40006000000 */
[----:B------:R-:W-:-:S02]  /*72b0*/  FSEL R170, R170, -INF , !P6 ;  /* 0xff800000aaaa7808 */ /* 0x000fc40007000000 */
[----:B------:R-:W-:Y:S01]  /*72c0*/  FSEL R168, R181, -INF , !P3 ;  /* 0xff800000b5a87808 */ /* 0x000fe20005800000 */
[----:B------:R-:W-:Y:S06]  /*72d0*/  @P5 BRA `(.L_x_949) ;  /* 0x00000000005c5947 */ /* 0x000fec0003800000 */
[----:B------:R-:W-:Y:S01]  /*72e0*/  IMAD R136, R16, UR10, R137 ;  /* 0x0000000a10887c24 */ /* 0x000fe2000f8e0289 */
        /* <DEDUP_REMOVED lines=12> */
.L_x_951:
[----:B------:R-:W-:-:S05]  /*73b0*/  IMAD.U32 R178, RZ, RZ, UR46 ;  /* 0x0000002effb27e24 */ /* 0x000fca000f8e00ff */
[----:B------:R-:W-:-:S13]  /*73c0*/  ISETP.NE.AND P3, PT, R178, 0x1, PT ;  /* 0x00000001b200780c */ /* 0x000fda0003f65270 */
[----:B------:R-:W0:Y:S02]  /*73d0*/  @P3 LDC.64 R136, c[0x0][0x9e8] ;  /* 0x00027a00ff883b82 */ /* 0x000e240000000a00 */
[----:B0-----:R-:W-:-:S05]  /*73e0*/  @P3 IMAD.HI.U32 R136, R23, R136, RZ ;  /* 0x0000008817883227 */ /* 0x001fca00078e00ff */
[----:B------:R-:W-:-:S07]  /*73f0*/  @P3 SHF.R.U32.HI R23, RZ, R137, R136 ;  /* 0x00000089ff173219 */ /* 0x000fce0000011688 */
.L_x_952:
[----:B------:R-:W-:Y:S05]  /*7400*/  BSYNC B0 ;  /* 0x0000000000007941 */ /* 0x000fea0003800000 */
.L_x_950:
[----:B------:R-:W-:-:S04]  /*7410*/  IMAD R136, R23, R178, -R153 ;  /* 0x000000b217887224 */ /* 0x000fc800078e0a99 */
[----:B------:R-:W-:-:S05]  /*7420*/  IMAD R136, R3, -0x2, R136 ;  /* 0xfffffffe03887824 */ /* 0x000fca00078e0288 */
[----:B------:R-:W-:Y:S02]  /*7430*/  VIADDMNMX R145, R136, R178, R145, PT ;  /* 0x000000b288917246 */ /* 0x000fe40003800191 */
[----:B------:R-:W-:-:S07]  /*7440*/  VIMNMX R147, R147, R136, !PT ;  /* 0x0000008893937248 */ /* 0x000fce0007fe0100 */
.L_x_949:
[----:B------:R-:W-:Y:S02]  /*7450*/  FMNMX.FTZ R23, R182, R9, !PT ;  /* 0x00000009b6177209 */ /* 0x000fe40007810000 */
[C---:B------:R-:W-:Y:S02]  /*7460*/  ISETP.GT.AND P6, PT, R147.reuse, 0x8, P2 ;  /* 0x000000089300780c */ /* 0x040fe400017c4270 */
[----:B------:R-:W-:Y:S02]  /*7470*/  FMNMX.FTZ R23, R186, R23, !PT ;  /* 0x00000017ba177209 */ /* 0x000fe40007810000 */
[----:B------:R-:W-:Y:S02]  /*7480*/  ISETP.GT.AND P4, PT, R147, 0x1, P2 ;  /* 0x000000019300780c */ /* 0x000fe40001784270 */
[----:B------:R-:W-:Y:S02]  /*7490*/  FMNMX.FTZ R23, R218, R23, !PT ;  /* 0x00000017da177209 */ /* 0x000fe40007810000 */
[----:B------:R-:W-:-:S02]  /*74a0*/  ISETP.LT.OR P6, PT, R145, 0x9, P6 ;  /* 0x000000099100780c */ /* 0x000fc400037c1670 */
[----:B------:R-:W-:Y:S02]  /*74b0*/  FMNMX.FTZ R23, R216, R23, !PT ;  /* 0x00000017d8177209 */ /* 0x000fe40007810000 */
[----:B------:R-:W-:Y:S02]  /*74c0*/  ISETP.LT.OR P4, PT, R145, 0x2, P4 ;  /* 0x000000029100780c */ /* 0x000fe40002781670 */
[----:B------:R-:W-:Y:S02]  /*74d0*/  FMNMX.FTZ R23, R214, R23, !PT ;  /* 0x00000017d6177209 */ /* 0x000fe40007810000 */
[----:B------:R-:W-:Y:S02]  /*74e0*/  FSEL R178, R13, -INF , !P6 ;  /* 0xff8000000db27808 */ /* 0x000fe40007000000 */
[----:B------:R-:W-:Y:S02]  /*74f0*/  FMNMX.FTZ R23, R192, R23, !PT ;  /* 0x00000017c0177209 */ /* 0x000fe40007810000 */
[----:B------:R-:W-:-:S02]  /*7500*/  FSEL R12, R12, -INF , !P4 ;  /* 0xff8000000c0c7808 */ /* 0x000fc40006000000 */
[----:B------:R-:W-:Y:S02]  /*7510*/  FMNMX.FTZ R23, R212, R23, !PT ;  /* 0x00000017d4177209 */ /* 0x000fe40007810000 */
[----:B------:R-:W-:Y:S02]  /*7520*/  ISETP.GT.AND P4, PT, R147, 0x11, P2 ;  /* 0x000000119300780c */ /* 0x000fe40001784270 */
[----:B------:R-:W-:Y:S02]  /*7530*/  FMNMX.FTZ R23, R194, R23, !PT ;  /* 0x00000017c2177209 */ /* 0x000fe40007810000 */
[----:B------:R-:W-:Y:S02]  /*7540*/  ISETP.LT.OR P4, PT, R145, 0x12, P4 ;  /* 0x000000129100780c */ /* 0x000fe40002781670 */
[----:B------:R-:W-:Y:S02]  /*7550*/  FMNMX.FTZ R23, R210, R23, !PT ;  /* 0x00000017d2177209 */ /* 0x000fe40007810000 */
[----:B------:R-:W-:-:S02]  /*7560*/  ISETP.GT.AND P5, PT, R147, 0x10, P2 ;  /* 0x000000109300780c */ /* 0x000fc400017a4270 */
[----:B------:R-:W-:Y:S02]  /*7570*/  FMNMX.FTZ R23, R208, R23, !PT ;  /* 0x00000017d0177209 */ /* 0x000fe40007810000 */
[----:B------:R-:W-:Y:S02]  /*7580*/  ISETP.LT.OR P5, PT, R145, 0x11, P5 ;  /* 0x000000119100780c */ /* 0x000fe40002fa1670 */
[----:B------:R-:W-:Y:S02]  /*7590*/  FMNMX.FTZ R23, R206, R23, !PT ;  /* 0x00000017ce177209 */ /* 0x000fe40007810000 */
[----:B------:R-:W-:Y:S02]  /*75a0*/  FSEL R180, R15, -INF , !P5 ;  /* 0xff8000000fb47808 */ /* 0x000fe40006800000 */
[----:B------:R-:W-:Y:S02]  /*75b0*/  FMNMX.FTZ R23, R204, R23, !PT ;  /* 0x00000017cc177209 */ /* 0x000fe40007810000 */
[----:B------:R-:W-:-:S02]  /*75c0*/  ISETP.GT.AND P3, PT, R147, 0x9, P2 ;  /* 0x000000099300780c */ /* 0x000fc40001764270 */
[----:B------:R-:W-:Y:S02]  /*75d0*/  FMNMX.FTZ R23, R202, R23, !PT ;  /* 0x00000017ca177209 */ /* 0x000fe40007810000 */
[----:B------:R-:W-:Y:S02]  /*75e0*/  ISETP.GT.AND P5, PT, R147, 0x19, P2 ;  /* 0x000000199300780c */ /* 0x000fe400017a4270 */
[----:B------:R-:W-:Y:S02]  /*75f0*/  FMNMX.FTZ R23, R200, R23, !PT ;  /* 0x00000017c8177209 */ /* 0x000fe40007810000 */
[C---:B------:R-:W-:Y:S02]  /*7600*/  ISETP.LT.OR P3, PT, R145.reuse, 0xa, P3 ;  /* 0x0000000a9100780c */ /* 0x040fe40001f61670 */
[----:B------:R-:W-:Y:S02]  /*7610*/  FMNMX.FTZ R23, R198, R23, !PT ;  /* 0x00000017c6177209 */ /* 0x000fe40007810000 */
[----:B------:R-:W-:-:S02]  /*7620*/  ISETP.LT.OR P5, PT, R145, 0x1a, P5 ;  /* 0x0000001a9100780c */ /* 0x000fc40002fa1670 */
[----:B------:R-:W-:Y:S02]  /*7630*/  FMNMX.FTZ R23, R196, R23, !PT ;  /* 0x00000017c4177209 */ /* 0x000fe40007810000 */
[----:B------:R-:W-:Y:S02]  /*7640*/  FSEL R14, R14, -INF , !P3 ;  /* 0xff8000000e0e7808 */ /* 0x000fe40005800000 */
[----:B------:R-:W-:Y:S02]  /*7650*/  FMNMX.FTZ R23, R146, R23, !PT ;  /* 0x0000001792177209 */ /* 0x000fe40007810000 */
[----:B------:R-:W-:Y:S02]  /*7660*/  ISETP.GT.AND P3, PT, R147, 0x18, P2 ;  /* 0x000000189300780c */ /* 0x000fe40001764270 */
[----:B------:R-:W-:Y:S02]  /*7670*/  FMNMX.FTZ R23, R148, R23, !PT ;  /* 0x0000001794177209 */ /* 0x000fe40007810000 */
[----:B------:R-:W-:-:S02]  /*7680*/  FSEL R20, R20, -INF , !P5 ;  /* 0xff80000014147808 */ /* 0x000fc40006800000 */
        /* <DEDUP_REMOVED lines=27> */
[----:B------:R-:W0:Y:S01]  /*7840*/  LDC R23, c[0x0][0x988] ;  /* 0x00026200ff177b82 */ /* 0x000e220000000800 */
[----:B------:R-:W-:Y:S02]  /*7850*/  ISETP.LT.OR P5, PT, R145, 0x3a, P5 ;  /* 0x0000003a9100780c */ /* 0x000fe40002fa1670 */
[----:B------:R-:W2:Y:S02]  /*7860*/  SHFL.BFLY PT, R136, R137, 0x2, 0x1f ;  /* 0x0c401f0089887f89 */ /* 0x000ea400000e0000 */
[----:B------:R-:W-:-:S02]  /*7870*/  FSEL R126, R126, -INF , !P5 ;  /* 0xff8000007e7e7808 */ /* 0x000fc40006800000 */
[----:B------:R-:W-:-:S04]  /*7880*/  ISETP.GT.AND P5, PT, R147, 0x48, P2 ;  /* 0x000000489300780c */ /* 0x000fc800017a4270 */
[----:B------:R-:W-:Y:S02]  /*7890*/  ISETP.LT.OR P5, PT, R145, 0x49, P5 ;  /* 0x000000499100780c */ /* 0x000fe40002fa1670 */
[----:B--2---:R-:W-:-:S05]  /*78a0*/  FMNMX.FTZ R149, R137, R136, !PT ;  /* 0x0000008889957209 */ /* 0x004fca0007810000 */
[----:B------:R-:W2:Y:S02]  /*78b0*/  SHFL.BFLY PT, R136, R149, 0x1, 0x1f ;  /* 0x0c201f0095887f89 */ /* 0x000ea400000e0000 */
[----:B--2---:R-:W-:-:S04]  /*78c0*/  FMNMX.FTZ R136, R149, R136, !PT ;  /* 0x0000008895887209 */ /* 0x004fc80007810000 */
[C---:B------:R-:W-:Y:S01]  /*78d0*/  FSETP.NEU.FTZ.AND P6, PT, R136.reuse, -INF , PT ;  /* 0xff8000008800780b */ /* 0x040fe20003fdd000 */
[----:B0-----:R-:W-:-:S05]  /*78e0*/  FFMA.FTZ R13, R136, R23, -8 ;  /* 0xc1000000880d7423 */ /* 0x001fca0000010017 */
[----:B------:R-:W-:-:S05]  /*78f0*/  FSEL R13, R13, RZ, P6 ;  /* 0x000000ff0d0d7208 */ /* 0x000fca0003000000 */
[-CC-:B------:R-:W-:Y:S01]  /*7900*/  FFMA.FTZ R137, R182, R23.reuse, -R13.reuse ;  /* 0x00000017b6897223 */ /* 0x180fe2000001080d */
[----:B------:R-:W-:Y:S01]  /*7910*/  FSEL R182, R18, -INF , !P4 ;  /* 0xff80000012b67808 */ /* 0x000fe20006000000 */
[-CC-:B------:R-:W-:Y:S01]  /*7920*/  FFMA.FTZ R15, R186, R23.reuse, -R13.reuse ;  /* 0x00000017ba0f7223 */ /* 0x180fe2000001080d */
[----:B------:R-:W-:Y:S01]  /*7930*/  ISETP.GT.AND P4, PT, R147, 0x20, P2 ;  /* 0x000000209300780c */ /* 0x000fe20001784270 */
[----:B------:R0:W-:Y:S01]  /*7940*/  MUFU.EX2 R18, R137 ;  /* 0x0000008900127308 */ /* 0x0001e20000000800 */
[----:B------:R-:W-:-:S01]  /*7950*/  FFMA.FTZ R151, R212, R23, -R13 ;  /* 0x00000017d4977223 */ /* 0x000fc2000001080d */
[-CC-:B------:R-:W-:Y:S01]  /*7960*/  FFMA.FTZ R149, R192, R23.reuse, -R13.reuse ;  /* 0x00000017c0957223 */ /* 0x180fe2000001080d */
[----:B------:R-:W-:Y:S01]  /*7970*/  ISETP.LT.OR P4, PT, R145, 0x21, P4 ;  /* 0x000000219100780c */ /* 0x000fe20002781670 */
[-CC-:B------:R-:W-:Y:S01]  /*7980*/  FFMA.FTZ R214, R214, R23.reuse, -R13.reuse ;  /* 0x00000017d6d67223 */ /* 0x180fe2000001080d */
[----:B------:R-:W-:-:S01]  /*7990*/  FFMA.FTZ R188, R216, R23, -R13 ;  /* 0x00000017d8bc7223 */ /* 0x000fc2000001080d */
[-CC-:B------:R-:W-:Y:S01]  /*79a0*/  FFMA.FTZ R19, R218, R23.reuse, -R13.reuse ;  /* 0x00000017da137223 */ /* 0x180fe2000001080d */
[----:B------:R-:W-:Y:S01]  /*79b0*/  FSEL R186, R21, -INF , !P4 ;  /* 0xff80000015ba7808 */ /* 0x000fe20006000000 */
[-CC-:B------:R-:W-:Y:S01]  /*79c0*/  FFMA.FTZ R194, R194, R23.reuse, -R13.reuse ;  /* 0x00000017c2c27223 */ /* 0x180fe2000001080d */
[----:B------:R-:W-:Y:S01]  /*79d0*/  ISETP.GT.AND P4, PT, R147, RZ, P2 ;  /* 0x000000ff9300720c */ /* 0x000fe20001784270 */
[-CC-:B------:R-:W-:Y:S01]  /*79e0*/  FFMA.FTZ R196, R196, R23.reuse, -R13.reuse ;  /* 0x00000017c4c47223 */ /* 0x180fe2000001080d */
[----:B------:R-:W-:-:S01]  /*79f0*/  FFMA.FTZ R148, R148, R23, -R13 ;  /* 0x0000001794947223 */ /* 0x000fc2000001080d */
[----:B------:R-:W-:Y:S01]  /*7a00*/  FFMA.FTZ R170, R170, R23, -R13 ;  /* 0x00000017aaaa7223 */ /* 0x000fe2000001080d */
[----:B------:R-:W-:Y:S01]  /*7a10*/  ISETP.LT.OR P4, PT, R145, 0x1, P4 ;  /* 0x000000019100780c */ /* 0x000fe20002781670 */
[----:B------:R-:W-:Y:S03]  /*7a20*/  MUFU.EX2 R15, R15 ;  /* 0x0000000f000f7308 */ /* 0x000fe60000000800 */
[----:B0-----:R-:W-:-:S02]  /*7a30*/  FSEL R137, R11, -INF , !P4 ;  /* 0xff8000000b897808 */ /* 0x001fc40006000000 */
[----:B------:R-:W-:Y:S02]  /*7a40*/  ISETP.LT.OR P4, PT, R145, 0x2a, P3 ;  /* 0x0000002a9100780c */ /* 0x000fe40001f81670 */
[----:B------:R-:W-:Y:S01]  /*7a50*/  FMNMX.FTZ R11, R137, R10, !PT ;  /* 0x0000000a890b7209 */ /* 0x000fe20007810000 */
[----:B------:R-:W-:Y:S01]  /*7a60*/  MUFU.EX2 R19, R19 ;  /* 0x0000001300137308 */ /* 0x000fe20000000800 */
[----:B------:R-:W-:Y:S02]  /*7a70*/  FSEL R120, R120, -INF , !P4 ;  /* 0xff80000078787808 */ /* 0x000fe40006000000 */
[----:B------:R-:W-:Y:S02]  /*7a80*/  FMNMX.FTZ R21, R12, R11, !PT ;  /* 0x0000000b0c157209 */ /* 0x000fe40007810000 */
[C---:B------:R-:W-:Y:S02]  /*7a90*/  ISETP.GT.AND P4, PT, R147.reuse, 0x38, P2 ;  /* 0x000000389300780c */ /* 0x040fe40001784270 */
[----:B------:R-:W-:Y:S01]  /*7aa0*/  FMNMX.FTZ R21, R178, R21, !PT ;  /* 0x00000015b2157209 */ /* 0x000fe20007810000 */
[----:B------:R0:W-:Y:S01]  /*7ab0*/  MUFU.EX2 R11, R214 ;  /* 0x000000d6000b7308 */ /* 0x0001e20000000800 */
[----:B------:R-:W-:-:S02]  /*7ac0*/  ISETP.GT.AND P3, PT, R147, 0x31, P2 ;  /* 0x000000319300780c */ /* 0x000fc40001764270 */
[----:B------:R-:W-:Y:S02]  /*7ad0*/  FMNMX.FTZ R21, R14, R21, !PT ;  /* 0x000000150e157209 */ /* 0x000fe40007810000 */
[C---:B------:R-:W-:Y:S02]  /*7ae0*/  ISETP.LT.OR P4, PT, R145.reuse, 0x39, P4 ;  /* 0x000000399100780c */ /* 0x040fe40002781670 */
[----:B------:R-:W-:Y:S01]  /*7af0*/  FMNMX.FTZ R21, R180, R21, !PT ;  /* 0x00000015b4157209 */ /* 0x000fe20007810000 */
[----:B------:R-:W-:Y:S01]  /*7b00*/  MUFU.EX2 R188, R188 ;  /* 0x000000bc00bc7308 */ /* 0x000fe20000000800 */
[----:B------:R-:W-:Y:S02]  /*7b10*/  ISETP.LT.OR P3, PT, R145, 0x32, P3 ;  /* 0x000000329100780c */ /* 0x000fe40001f61670 */
[----:B------:R-:W-:Y:S02]  /*7b20*/  FMNMX.FTZ R123, R182, R21, !PT ;  /* 0x00000015b67b7209 */ /* 0x000fe40007810000 */
[----:B------:R-:W-:-:S02]  /*7b30*/  FSEL R212, R125, -INF , !P4 ;  /* 0xff8000007dd47808 */ /* 0x000fc40006000000 */
[----:B------:R-:W-:Y:S01]  /*7b40*/  FMNMX.FTZ R123, R184, R123, !PT ;  /* 0x0000007bb87b7209 */ /* 0x000fe20007810000 */
[----:B------:R-:W-:Y:S01]  /*7b50*/  MUFU.EX2 R21, R151 ;  /* 0x0000009700157308 */ /* 0x000fe20000000800 */
[----:B------:R-:W-:Y:S02]  /*7b60*/  FSEL R192, R124, -INF , !P3 ;  /* 0xff8000007cc07808 */ /* 0x000fe40005800000 */
[----:B------:R-:W-:Y:S02]  /*7b70*/  FMNMX.FTZ R123, R20, R123, !PT ;  /* 0x0000007b147b7209 */ /* 0x000fe40007810000 */
[----:B------:R-:W-:Y:S02]  /*7b80*/  ISETP.GT.AND P3, PT, R147, 0x40, P2 ;  /* 0x000000409300780c */ /* 0x000fe40001764270 */
[----:B------:R-:W-:Y:S01]  /*7b90*/  FMNMX.FTZ R123, R186, R123, !PT ;  /* 0x0000007bba7b7209 */ /* 0x000fe20007810000 */
[----:B------:R-:W-:Y:S01]  /*7ba0*/  MUFU.EX2 R124, R149 ;  /* 0x00000095007c7308 */ /* 0x000fe20000000800 */
[----:B------:R-:W-:-:S02]  /*7bb0*/  ISETP.LT.OR P3, PT, R145, 0x41, P3 ;  /* 0x000000419100780c */ /* 0x000fc40001f61670 */
[----:B------:R-:W-:Y:S02]  /*7bc0*/  FMNMX.FTZ R125, R22, R123, !PT ;  /* 0x0000007b167d7209 */ /* 0x000fe40007810000 */
[----:B0-----:R-:W-:Y:S01]  /*7bd0*/  FSEL R214, R127, -INF , !P3 ;  /* 0xff8000007fd67808 */ /* 0x001fe20005800000 */
[----:B------:R-:W-:Y:S01]  /*7be0*/  FFMA.FTZ R127, R210, R23, -R13 ;  /* 0x00000017d27f7223 */ /* 0x000fe2000001080d */
[----:B------:R-:W-:Y:S01]  /*7bf0*/  FMNMX.FTZ R125, R122, R125, !PT ;  /* 0x0000007d7a7d7209 */ /* 0x000fe20007810000 */
[----:B------:R-:W-:Y:S01]  /*7c00*/  MUFU.EX2 R194, R194 ;  /* 0x000000c200c27308 */ /* 0x000fe20000000800 */
[----:B------:R-:W-:Y:S02]  /*7c10*/  ISETP.GT.AND P4, PT, R147, 0x41, P2 ;  /* 0x000000419300780c */ /* 0x000fe40001784270 */
[----:B------:R-:W-:Y:S02]  /*7c20*/  FMNMX.FTZ R125, R120, R125, !PT ;  /* 0x0000007d787d7209 */ /* 0x000fe40007810000 */
[----:B------:R-:W-:-:S02]  /*7c30*/  ISETP.LT.OR P4, PT, R145, 0x42, P4 ;  /* 0x000000429100780c */ /* 0x000fc40002781670 */
[----:B------:R-:W-:Y:S01]  /*7c40*/  FMNMX.FTZ R125, R190, R125, !PT ;  /* 0x0000007dbe7d7209 */ /* 0x000fe20007810000 */
[----:B------:R0:W-:Y:S01]  /*7c50*/  MUFU.EX2 R123, R127 ;  /* 0x0000007f007b7308 */ /* 0x0001e20000000800 */
[----:B------:R-:W-:Y:S01]  /*7c60*/  FSEL R210, R128, -INF , !P4 ;  /* 0xff80000080d27808 */ /* 0x000fe20006000000 */
[-CC-:B------:R-:W-:Y:S01]  /*7c70*/  FFMA.FTZ R128, R208, R23.reuse, -R13.reuse ;  /* 0x00000017d0807223 */ /* 0x180fe2000001080d */
[----:B------:R-:W-:Y:S01]  /*7c80*/  FSEL R208, R129, -INF , !P5 ;  /* 0xff80000081d07808 */ /* 0x000fe20006800000 */
[----:B------:R-:W-:Y:S01]  /*7c90*/  FFMA.FTZ R129, R206, R23, -R13 ;  /* 0x00000017ce817223 */ /* 0x000fe2000001080d */
[C---:B------:R-:W-:Y:S02]  /*7ca0*/  ISETP.GT.AND P3, PT, R147.reuse, 0x49, P2 ;  /* 0x000000499300780c */ /* 0x040fe40001764270 */
[----:B------:R-:W-:Y:S01]  /*7cb0*/  ISETP.GT.AND P4, PT, R147, 0x50, P2 ;  /* 0x000000509300780c */ /* 0x000fe20001784270 */
[----:B------:R-:W-:Y:S01]  /*7cc0*/  MUFU.EX2 R128, R128 ;  /* 0x0000008000807308 */ /* 0x000fe20000000800 */
[----:B0-----:R-:W-:-:S02]  /*7cd0*/  FMNMX.FTZ R127, R192, R125, !PT ;  /* 0x0000007dc07f7209 */ /* 0x001fc40007810000 */
[----:B------:R-:W-:Y:S02]  /*7ce0*/  ISETP.LT.OR P3, PT, R145, 0x4a, P3 ;  /* 0x0000004a9100780c */ /* 0x000fe40001f61670 */
[----:B------:R-:W-:Y:S02]  /*7cf0*/  FMNMX.FTZ R127, R212, R127, !PT ;  /* 0x0000007fd47f7209 */ /* 0x000fe40007810000 */
[----:B------:R-:W-:Y:S01]  /*7d00*/  ISETP.GT.AND P5, PT, R147, 0x51, P2 ;  /* 0x000000519300780c */ /* 0x000fe200017a4270 */
[----:B------:R0:W-:Y:S01]  /*7d10*/  MUFU.EX2 R125, R129 ;  /* 0x00000081007d7308 */ /* 0x0001e20000000800 */
[----:B------:R-:W-:Y:S02]  /*7d20*/  FMNMX.FTZ R127, R126, R127, !PT ;  /* 0x0000007f7e7f7209 */ /* 0x000fe40007810000 */
[----:B------:R-:W-:Y:S01]  /*7d30*/  FSEL R216, R130, -INF , !P3 ;  /* 0xff80000082d87808 */ /* 0x000fe20005800000 */
[----:B------:R-:W-:-:S01]  /*7d40*/  FFMA.FTZ R130, R204, R23, -R13 ;  /* 0x00000017cc827223 */ /* 0x000fc2000001080d */
[----:B------:R-:W-:-:S02]  /*7d50*/  FMNMX.FTZ R127, R214, R127, !PT ;  /* 0x0000007fd67f7209 */ /* 0x000fc40007810000 */
[----:B------:R-:W-:Y:S01]  /*7d60*/  ISETP.LT.OR P4, PT, R145, 0x51, P4 ;  /* 0x000000519100780c */ /* 0x000fe20002781670 */
[----:B------:R-:W-:Y:S01]  /*7d70*/  MUFU.EX2 R196, R196 ;  /* 0x000000c400c47308 */ /* 0x000fe20000000800 */
[----:B0-----:R-:W-:Y:S02]  /*7d80*/  FMNMX.FTZ R129, R210, R127, !PT ;  /* 0x0000007fd2817209 */ /* 0x001fe40007810000 */
[----:B------:R-:W-:Y:S02]  /*7d90*/  ISETP.GT.AND P3, PT, R147, 0x58, P2 ;  /* 0x000000589300780c */ /* 0x000fe40001764270 */
[----:B------:R-:W-:Y:S02]  /*7da0*/  FMNMX.FTZ R129, R208, R129, !PT ;  /* 0x00000081d0817209 */ /* 0x000fe40007810000 */
[----:B------:R-:W-:Y:S01]  /*7db0*/  ISETP.LT.OR P5, PT, R145, 0x52, P5 ;  /* 0x000000529100780c */ /* 0x000fe20002fa1670 */
[----:B------:R-:W-:Y:S01]  /*7dc0*/  MUFU.EX2 R130, R130 ;  /* 0x0000008200827308 */ /* 0x000fe20000000800 */
[----:B------:R-:W-:Y:S01]  /*7dd0*/  FSEL R206, R131, -INF , !P4 ;  /* 0xff80000083ce7808 */ /* 0x000fe20006000000 */
[----:B------:R-:W-:Y:S01]  /*7de0*/  FFMA.FTZ R131, R202, R23, -R13 ;  /* 0x00000017ca837223 */ /* 0x000fe2000001080d */
[----:B------:R-:W-:-:S02]  /*7df0*/  FMNMX.FTZ R129, R216, R129, !PT ;  /* 0x00000081d8817209 */ /* 0x000fc40007810000 */
[----:B------:R-:W-:Y:S02]  /*7e00*/  ISETP.GT.AND P4, PT, R147, 0x59, P2 ;  /* 0x000000599300780c */ /* 0x000fe40001784270 */
[----:B------:R-:W-:Y:S01]  /*7e10*/  FSEL R132, R132, -INF , !P5 ;  /* 0xff80000084847808 */ /* 0x000fe20006800000 */
[----:B------:R0:W-:Y:S01]  /*7e20*/  MUFU.EX2 R127, R131 ;  /* 0x00000083007f7308 */ /* 0x0001e20000000800 */
[----:B------:R-:W-:Y:S02]  /*7e30*/  ISETP.LT.OR P3, PT, R145, 0x59, P3 ;  /* 0x000000599100780c */ /* 0x000fe40001f61670 */
[----:B------:R-:W-:Y:S02]  /*7e40*/  FMNMX.FTZ R129, R206, R129, !PT ;  /* 0x00000081ce817209 */ /* 0x000fe40007810000 */
[----:B------:R-:W-:Y:S02]  /*7e50*/  ISETP.GT.AND P5, PT, R147, 0x60, P2 ;  /* 0x000000609300780c */ /* 0x000fe400017a4270 */
[----:B------:R-:W-:Y:S01]  /*7e60*/  ISETP.LT.OR P4, PT, R145, 0x5a, P4 ;  /* 0x0000005a9100780c */ /* 0x000fe20002781670 */
[----:B------:R-:W-:Y:S01]  /*7e70*/  MUFU.EX2 R148, R148 ;  /* 0x0000009400947308 */ /* 0x000fe20000000800 */
[----:B------:R-:W-:Y:S01]  /*7e80*/  FSEL R202, R133, -INF , !P3 ;  /* 0xff80000085ca7808 */ /* 0x000fe20005800000 */
[----:B------:R-:W-:Y:S01]  /*7e90*/  FFMA.FTZ R133, R198, R23, -R13 ;  /* 0x00000017c6857223 */ /* 0x000fe2000001080d */
[----:B0-----:R-:W-:-:S02]  /*7ea0*/  FMNMX.FTZ R131, R132, R129, !PT ;  /* 0x0000008184837209 */ /* 0x001fc40007810000 */
[----:B------:R-:W-:Y:S02]  /*7eb0*/  ISETP.GT.AND P3, PT, R147, 0x61, P2 ;  /* 0x000000619300780c */ /* 0x000fe40001764270 */
[----:B------:R-:W-:Y:S01]  /*7ec0*/  FSEL R204, R134, -INF , !P4 ;  /* 0xff80000086cc7808 */ /* 0x000fe20006000000 */
[----:B------:R-:W-:Y:S01]  /*7ed0*/  FFMA.FTZ R134, R200, R23, -R13 ;  /* 0x00000017c8867223 */ /* 0x000fe2000001080d */
[----:B------:R-:W-:Y:S01]  /*7ee0*/  ISETP.LT.OR P5, PT, R145, 0x61, P5 ;  /* 0x000000619100780c */ /* 0x000fe20002fa1670 */
[----:B------:R0:W-:Y:S01]  /*7ef0*/  MUFU.EX2 R129, R133 ;  /* 0x0000008500817308 */ /* 0x0001e20000000800 */
[----:B------:R-:W-:Y:S02]  /*7f00*/  FMNMX.FTZ R131, R202, R131, !PT ;  /* 0x00000083ca837209 */ /* 0x000fe40007810000 */
[----:B------:R-:W-:Y:S02]  /*7f10*/  ISETP.GT.AND P4, PT, R147, 0x68, P2 ;  /* 0x000000689300780c */ /* 0x000fe40001784270 */
[----:B------:R-:W-:-:S02]  /*7f20*/  ISETP.LT.OR P3, PT, R145, 0x62, P3 ;  /* 0x000000629100780c */ /* 0x000fc40001f61670 */
[----:B------:R-:W-:Y:S01]  /*7f30*/  FSEL R200, R135, -INF , !P5 ;  /* 0xff80000087c87808 */ /* 0x000fe20006800000 */
[----:B------:R-:W-:-:S01]  /*7f40*/  FFMA.FTZ R135, R146, R23, -R13 ;  /* 0x0000001792877223 */ /* 0x000fc2000001080d */
[----:B------:R-:W-:Y:S01]  /*7f50*/  FMNMX.FTZ R131, R204, R131, !PT ;  /* 0x00000083cc837209 */ /* 0x000fe20007810000 */
[----:B------:R-:W-:Y:S01]  /*7f60*/  MUFU.EX2 R134, R134 ;  /* 0x0000008600867308 */ /* 0x000fe20000000800 */
[----:B------:R-:W-:Y:S02]  /*7f70*/  ISETP.GT.AND P5, PT, R147, 0x69, P2 ;  /* 0x000000699300780c */ /* 0x000fe400017a4270 */
[----:B------:R-:W-:Y:S02]  /*7f80*/  FSEL R138, R138, -INF , !P3 ;  /* 0xff8000008a8a7808 */ /* 0x000fe40005800000 */
[----:B------:R-:W-:Y:S02]  /*7f90*/  ISETP.LT.OR P4, PT, R145, 0x69, P4 ;  /* 0x000000699100780c */ /* 0x000fe40002781670 */
[----:B------:R-:W-:-:S02]  /*7fa0*/  FMNMX.FTZ R131, R200, R131, !PT ;  /* 0x00000083c8837209 */ /* 0x000fc40007810000 */
[----:B------:R-:W-:Y:S02]  /*7fb0*/  ISETP.GT.AND P3, PT, R147, 0x70, P2 ;  /* 0x000000709300780c */ /* 0x000fe40001764270 */
[----:B------:R-:W-:Y:S02]  /*7fc0*/  ISETP.LT.OR P5, PT, R145, 0x6a, P5 ;  /* 0x0000006a9100780c */ /* 0x000fe40002fa1670 */
[----:B------:R-:W-:Y:S01]  /*7fd0*/  FSEL R198, R139, -INF , !P4 ;  /* 0xff8000008bc67808 */ /* 0x000fe20006000000 */
[--C-:B------:R-:W-:Y:S01]  /*7fe0*/  FFMA.FTZ R139, R150, R23, -R13.reuse ;  /* 0x00000017968b7223 */ /* 0x100fe2000001080d */
[----:B0-----:R-:W-:Y:S01]  /*7ff0*/  FMNMX.FTZ R133, R138, R131, !PT ;  /* 0x000000838a857209 */ /* 0x001fe20007810000 */
[-CC-:B------:R-:W-:Y:S01]  /*8000*/  FFMA.FTZ R150, R152, R23.reuse, -R13.reuse ;  /* 0x0000001798967223 */ /* 0x180fe2000001080d */
[----:B------:R-:W-:Y:S01]  /*8010*/  ISETP.GT.AND P4, PT, R147, 0x71, P2 ;  /* 0x000000719300780c */ /* 0x000fe20001784270 */
[----:B------:R0:W-:Y:S01]  /*8020*/  MUFU.EX2 R131, R135 ;  /* 0x0000008700837308 */ /* 0x0001e20000000800 */
[----:B------:R-:W-:Y:S01]  /*8030*/  FSEL R140, R140, -INF , !P5 ;  /* 0xff8000008c8c7808 */ /* 0x000fe20006800000 */
[----:B------:R-:W-:Y:S01]  /*8040*/  FFMA.FTZ R152, R156, R23, -R13 ;  /* 0x000000179c987223 */ /* 0x000fe2000001080d */
[----:B------:R-:W-:-:S02]  /*8050*/  ISETP.LT.OR P3, PT, R145, 0x71, P3 ;  /* 0x000000719100780c */ /* 0x000fc40001f61670 */
[----:B------:R-:W-:Y:S02]  /*8060*/  FMNMX.FTZ R133, R198, R133, !PT ;  /* 0x00000085c6857209 */ /* 0x000fe40007810000 */
[----:B------:R-:W-:Y:S01]  /*8070*/  ISETP.GT.AND P5, PT, R147, 0x78, P2 ;  /* 0x000000789300780c */ /* 0x000fe200017a4270 */
[----:B------:R-:W-:Y:S01]  /*8080*/  MUFU.EX2 R150, R150 ;  /* 0x0000009600967308 */ /* 0x000fe20000000800 */
[----:B------:R-:W-:Y:S02]  /*8090*/  ISETP.LT.OR P4, PT, R145, 0x72, P4 ;  /* 0x000000729100780c */ /* 0x000fe40002781670 */
[----:B------:R-:W-:Y:S01]  /*80a0*/  FSEL R146, R141, -INF , !P3 ;  /* 0xff8000008d927808 */ /* 0x000fe20005800000 */
[----:B------:R-:W-:-:S01]  /*80b0*/  FFMA.FTZ R141, R162, R23, -R13 ;  /* 0x00000017a28d7223 */ /* 0x000fc2000001080d */
[----:B------:R-:W-:Y:S01]  /*80c0*/  FMNMX.FTZ R133, R140, R133, !PT ;  /* 0x000000858c857209 */ /* 0x000fe20007810000 */
[----:B------:R-:W-:-:S01]  /*80d0*/  FFMA.FTZ R162, R172, R23, -R13 ;  /* 0x00000017aca27223 */ /* 0x000fc2000001080d */
[----:B------:R-:W-:Y:S01]  /*80e0*/  ISETP.GT.AND P2, PT, R147, 0x79, P2 ;  /* 0x000000799300780c */ /* 0x000fe20001744270 */
[----:B------:R-:W-:Y:S01]  /*80f0*/  MUFU.EX2 R152, R152 ;  /* 0x0000009800987308 */ /* 0x000fe20000000800 */
[----:B------:R-:W-:-:S02]  /*8100*/  ISETP.LT.OR P5, PT, R145, 0x79, P5 ;  /* 0x000000799100780c */ /* 0x000fc40002fa1670 */
[----:B------:R-:W-:Y:S02]  /*8110*/  FSEL R142, R142, -INF , !P4 ;  /* 0xff8000008e8e7808 */ /* 0x000fe40006000000 */
[----:B------:R-:W-:Y:S02]  /*8120*/  FMNMX.FTZ R133, R146, R133, !PT ;  /* 0x0000008592857209 */ /* 0x000fe40007810000 */
[----:B------:R-:W-:Y:S01]  /*8130*/  ISETP.LT.OR P2, PT, R145, 0x7a, P2 ;  /* 0x0000007a9100780c */ /* 0x000fe20001741670 */
[----:B------:R-:W-:-:S01]  /*8140*/  FFMA.FTZ R145, R158, R23, -R13 ;  /* 0x000000179e917223 */ /* 0x000fc2000001080d */
[----:B------:R-:W-:Y:S01]  /*8150*/  FSEL R218, R143, -INF , !P5 ;  /* 0xff8000008fda7808 */ /* 0x000fe20006800000 */
[----:B------:R-:W-:-:S01]  /*8160*/  FFMA.FTZ R158, R164, R23, -R13 ;  /* 0x00000017a49e7223 */ /* 0x000fc2000001080d */
[----:B0-----:R-:W-:Y:S01]  /*8170*/  FMNMX.FTZ R135, R142, R133, !PT ;  /* 0x000000858e877209 */ /* 0x001fe20007810000 */
[----:B------:R-:W-:Y:S01]  /*8180*/  MUFU.EX2 R141, R141 ;  /* 0x0000008d008d7308 */ /* 0x000fe20000000800 */
[----:B-1----:R-:W-:-:S02]  /*8190*/  FSEL R144, R144, -INF , !P2 ;  /* 0xff80000090907808 */ /* 0x002fc40005000000 */
[----:B------:R-:W-:Y:S02]  /*81a0*/  FMNMX.FTZ R135, R218, R135, !PT ;  /* 0x00000087da877209 */ /* 0x000fe40007810000 */
[----:B------:R-:W-:Y:S02]  /*81b0*/  FSEL R164, R136, RZ, P6 ;  /* 0x000000ff88a47208 */ /* 0x000fe40003000000 */
[----:B------:R-:W-:Y:S01]  /*81c0*/  FMNMX.FTZ R143, R144, R135, !PT ;  /* 0x00000087908f7209 */ /* 0x000fe20007810000 */
[----:B------:R-:W-:Y:S01]  /*81d0*/  MUFU.EX2 R133, R139 ;  /* 0x0000008b00857308 */ /* 0x000fe20000000800 */
[----:B------:R-:W-:-:S01]  /*81e0*/  FFMA.FTZ R135, R154, R23, -R13 ;  /* 0x000000179a877223 */ /* 0x000fc2000001080d */
[-CC-:B------:R-:W-:Y:S01]  /*81f0*/  FFMA.FTZ R154, R160, R23.reuse, -R13.reuse ;  /* 0x00000017a09a7223 */ /* 0x180fe2000001080d */
[----:B------:R-:W-:-:S01]  /*8200*/  FFMA.FTZ R160, R176, R23, -R13 ;  /* 0x00000017b0a07223 */ /* 0x000fc2000001080d */
[----:B------:R-:W0:Y:S04]  /*8210*/  SHFL.BFLY PT, R220, R143, 0x2, 0x1f ;  /* 0x0c401f008fdc7f89 */ /* 0x000e2800000e0000 */
[----:B------:R1:W-:Y:S08]  /*8220*/  MUFU.EX2 R139, R145 ;  /* 0x00000091008b7308 */ /* 0x0003f00000000800 */
[----:B------:R-:W-:Y:S01]  /*8230*/  MUFU.EX2 R135, R135 ;  /* 0x0000008700877308 */ /* 0x000fe20000000800 */
[----:B-1----:R-:W-:-:S07]  /*8240*/  FFMA.FTZ R145, R174, R23, -R13 ;  /* 0x00000017ae917223 */ /* 0x002fce000001080d */
[----:B------:R-:W-:Y:S01]  /*8250*/  MUFU.EX2 R154, R154 ;  /* 0x0000009a009a7308 */ /* 0x000fe20000000800 */
[----:B0-----:R-:W-:Y:S01]  /*8260*/  FMNMX.FTZ R220, R143, R220, !PT ;  /* 0x000000dc8fdc7209 */ /* 0x001fe20007810000 */
[----:B------:R-:W-:Y:S01]  /*8270*/  FFMA.FTZ R143, R166, R23, -R13 ;  /* 0x00000017a68f7223 */ /* 0x000fe2000001080d */
[----:B------:R-:W-:-:S01]  /*8280*/  FADD.FTZ R166, -R164, R9 ;  /* 0x00000009a4a67221 */ /* 0x000fc20000010100 */
[----:B------:R-:W-:-:S04]  /*8290*/  FFMA.FTZ R164, R168, R23, -R13 ;  /* 0x00000017a8a47223 */ /* 0x000fc8000001080d */
[----:B------:R-:W-:Y:S01]  /*82a0*/  MUFU.EX2 R158, R158 ;  /* 0x0000009e009e7308 */ /* 0x000fe20000000800 */
[----:B------:R-:W0:Y:S01]  /*82b0*/  SHFL.BFLY PT, R147, R220, 0x1, 0x1f ;  /* 0x0c201f00dc937f89 */ /* 0x000e2200000e0000 */
[----:B------:R-:W-:-:S06]  /*82c0*/  FMUL.FTZ R13, R166, R23 ;  /* 0x00000017a60d7220 */ /* 0x000fcc0000410000 */
[----:B------:R-:W1:Y:S08]  /*82d0*/  MUFU.EX2 R13, R13 ;  /* 0x0000000d000d7308 */ /* 0x000e700000000800 */
[----:B------:R-:W-:Y:S08]  /*82e0*/  MUFU.EX2 R143, R143 ;  /* 0x0000008f008f7308 */ /* 0x000ff00000000800 */
[----:B------:R-:W-:Y:S01]  /*82f0*/  MUFU.EX2 R160, R160 ;  /* 0x000000a000a07308 */ /* 0x000fe20000000800 */
[----:B0-----:R-:W-:-:S04]  /*8300*/  FMNMX.FTZ R156, R220, R147, !PT ;  /* 0x00000093dc9c7209 */ /* 0x001fc80007810000 */
[C---:B------:R-:W-:Y:S01]  /*8310*/  FSETP.NEU.FTZ.AND P2, PT, R156.reuse, -INF , PT ;  /* 0xff8000009c00780b */ /* 0x040fe20003f5d000 */
[----:B------:R-:W-:-:S02]  /*8320*/  FFMA.FTZ R9, R156, R23, -8 ;  /* 0xc10000009c097423 */ /* 0x000fc40000010017 */
[----:B------:R1:W-:Y:S01]  /*8330*/  MUFU.EX2 R147, R170 ;  /* 0x000000aa00937308 */ /* 0x0003e20000000800 */
[----:B------:R-:W-:Y:S02]  /*8340*/  FSEL R161, R156, RZ, P2 ;  /* 0x000000ff9ca17208 */ /* 0x000fe40001000000 */
[----:B------:R-:W-:-:S03]  /*8350*/  FSEL R9, R9, RZ, P2 ;  /* 0x000000ff09097208 */ /* 0x000fc60001000000 */
[----:B------:R-:W-:Y:S02]  /*8360*/  FADD.FTZ R168, -R161, R10 ;  /* 0x0000000aa1a87221 */ /* 0x000fe40000010100 */
[----:B------:R-:W-:-:S01]  /*8370*/  FFMA.FTZ R137, R137, R23, -R9 ;  /* 0x0000001789897223 */ /* 0x000fc20000010809 */
[-CC-:B------:R-:W-:Y:S01]  /*8380*/  FFMA.FTZ R12, R12, R23.reuse, -R9.reuse ;  /* 0x000000170c0c7223 */ /* 0x180fe20000010809 */
[-C--:B------:R-:W-:Y:S01]  /*8390*/  FMUL.FTZ R168, R168, R23.reuse ;  /* 0x00000017a8a87220 */ /* 0x080fe20000410000 */
[-CC-:B------:R-:W-:Y:S01]  /*83a0*/  FFMA.FTZ R149, R178, R23.reuse, -R9.reuse ;  /* 0x00000017b2957223 */ /* 0x180fe20000010809 */
[----:B------:R-:W-:-:S01]  /*83b0*/  FFMA.FTZ R14, R14, R23, -R9 ;  /* 0x000000170e0e7223 */ /* 0x000fc20000010809 */
[-CC-:B------:R-:W-:Y:S01]  /*83c0*/  FFMA.FTZ R151, R180, R23.reuse, -R9.reuse ;  /* 0x00000017b4977223 */ /* 0x180fe20000010809 */
[----:B------:R-:W-:Y:S01]  /*83d0*/  MUFU.EX2 R137, R137 ;  /* 0x0000008900897308 */ /* 0x000fe20000000800 */
[----:B------:R-:W-:-:S01]  /*83e0*/  FFMA.FTZ R166, R182, R23, -R9 ;  /* 0x00000017b6a67223 */ /* 0x000fc20000010809 */
[----:B-1----:R-:W-:Y:S01]  /*83f0*/  FFMA.FTZ R170, R13, R5, R18 ;  /* 0x000000050daa7223 */ /* 0x002fe20000010012 */
        /* <DEDUP_REMOVED lines=22> */
[----:B0-----:R-:W-:-:S01]  /*8560*/  FFMA.FTZ R5, R168, R4, R137 ;  /* 0x00000004a8057223 */ /* 0x001fc20000010089 */
[----:B------:R-:W-:Y:S01]  /*8570*/  FADD.FTZ R4, R15, R170 ;  /* 0x000000aa0f047221 */ /* 0x000fe20000010000 */
[----:B------:R-:W-:-:S01]  /*8580*/  FFMA.FTZ R170, R216, R23, -R9 ;  /* 0x00000017d8aa7223 */ /* 0x000fc20000010809 */
[----:B------:R-:W-:-:S04]  /*8590*/  FFMA.FTZ R218, R218, R23, -R9 ;  /* 0x00000017dada7223 */ /* 0x000fc80000010809 */
[----:B------:R-:W0:Y:S01]  /*85a0*/  MUFU.EX2 R14, R14 ;  /* 0x0000000e000e7308 */ /* 0x000e220000000800 */
[----:B-1----:R-:W-:-:S01]  /*85b0*/  FADD.FTZ R172, R12, R5 ;  /* 0x000000050cac7221 */ /* 0x002fc20000010000 */
[----:B------:R-:W-:-:S04]  /*85c0*/  FADD.FTZ R5, R19, R4 ;  /* 0x0000000413057221 */ /* 0x000fc80000010000 */
[----:B------:R-:W-:Y:S02]  /*85d0*/  FADD.FTZ R4, R188, R5 ;  /* 0x00000005bc047221 */ /* 0x000fe40000010000 */
[----:B------:R-:W1:Y:S01]  /*85e0*/  MUFU.EX2 R151, R151 ;  /* 0x0000009700977308 */ /* 0x000e620000000800 */
[----:B--2---:R-:W-:-:S01]  /*85f0*/  FADD.FTZ R167, R149, R172 ;  /* 0x000000ac95a77221 */ /* 0x004fc20000010000 */
[----:B------:R-:W-:-:S04]  /*8600*/  FADD.FTZ R5, R11, R4 ;  /* 0x000000040b057221 */ /* 0x000fc80000010000 */
[----:B------:R-:W-:Y:S02]  /*8610*/  FADD.FTZ R4, R124, R5 ;  /* 0x000000057c047221 */ /* 0x000fe40000010000 */
[----:B------:R-:W2:Y:S01]  /*8620*/  MUFU.EX2 R166, R166 ;  /* 0x000000a600a67308 */ /* 0x000ea20000000800 */
[----:B0-----:R-:W-:-:S01]  /*8630*/  FADD.FTZ R172, R14, R167 ;  /* 0x000000a70eac7221 */ /* 0x001fc20000010000 */
[----:B------:R-:W-:Y:S01]  /*8640*/  FADD.FTZ R5, R21, R4 ;  /* 0x0000000415057221 */ /* 0x000fe20000010000 */
[----:B------:R-:W-:-:S03]  /*8650*/  FFMA.FTZ R167, R206, R23, -R9 ;  /* 0x00000017cea77223 */ /* 0x000fc60000010809 */
[----:B------:R-:W-:Y:S02]  /*8660*/  FADD.FTZ R4, R194, R5 ;  /* 0x00000005c2047221 */ /* 0x000fe40000010000 */
        /* <DEDUP_REMOVED lines=10> */
[----:B------:R-:W-:-:S04]  /*8710*/  FADD.FTZ R173, R127, R174 ;  /* 0x000000ae7fad7221 */ /* 0x000fc80000010000 */
[----:B------:R-:W-:Y:S02]  /*8720*/  FADD.FTZ R174, R134, R173 ;  /* 0x000000ad86ae7221 */ /* 0x000fe40000010000 */
[----:B------:R-:W0:Y:S01]  /*8730*/  MUFU.EX2 R22, R22 ;  /* 0x0000001600167308 */ /* 0x000e220000000800 */
[----:B-1----:R-:W-:-:S01]  /*8740*/  FADD.FTZ R172, R20, R169 ;  /* 0x000000a914ac7221 */ /* 0x002fc20000010000 */
[----:B------:R-:W-:Y:S01]  /*8750*/  FADD.FTZ R173, R129, R174 ;  /* 0x000000ae81ad7221 */ /* 0x000fe20000010000 */
[----:B------:R-:W-:-:S03]  /*8760*/  FFMA.FTZ R169, R202, R23, -R9 ;  /* 0x00000017caa97223 */ /* 0x000fc60000010809 */
[----:B------:R-:W-:Y:S02]  /*8770*/  FADD.FTZ R174, R196, R173 ;  /* 0x000000adc4ae7221 */ /* 0x000fe40000010000 */
[----:B------:R-:W1:Y:S01]  /*8780*/  MUFU.EX2 R122, R122 ;  /* 0x0000007a007a7308 */ /* 0x000e620000000800 */
[----:B--2---:R-:W-:-:S01]  /*8790*/  FADD.FTZ R171, R155, R172 ;  /* 0x000000ac9bab7221 */ /* 0x004fc20000010000 */
[----:B------:R-:W-:Y:S01]  /*87a0*/  FADD.FTZ R173, R131, R174 ;  /* 0x000000ae83ad7221 */ /* 0x000fe20000010000 */
[----:B------:R-:W-:-:S03]  /*87b0*/  FFMA.FTZ R172, R204, R23, -R9 ;  /* 0x00000017ccac7223 */ /* 0x000fc60000010809 */
[----:B------:R-:W-:Y:S02]  /*87c0*/  FADD.FTZ R174, R148, R173 ;  /* 0x000000ad94ae7221 */ /* 0x000fe40000010000 */
[----:B------:R-:W2:Y:S01]  /*87d0*/  MUFU.EX2 R157, R157 ;  /* 0x0000009d009d7308 */ /* 0x000ea20000000800 */
[----:B0-----:R-:W-:-:S07]  /*87e0*/  FADD.FTZ R171, R22, R171 ;  /* 0x000000ab16ab7221 */ /* 0x001fce0000010000 */
[----:B------:R-:W0:Y:S01]  /*87f0*/  MUFU.EX2 R120, R120 ;  /* 0x0000007800787308 */ /* 0x000e220000000800 */
[----:B-1----:R-:W-:-:S01]  /*8800*/  FADD.FTZ R4, R122, R171 ;  /* 0x000000ab7a047221 */ /* 0x002fc20000010000 */
[-CC-:B------:R-:W-:Y:S01]  /*8810*/  FFMA.FTZ R171, R200, R23.reuse, -R9.reuse ;  /* 0x00000017c8ab7223 */ /* 0x180fe20000010809 */
[----:B------:R-:W-:-:S05]  /*8820*/  FFMA.FTZ R9, R144, R23, -R9 ;  /* 0x0000001790097223 */ /* 0x000fca0000010809 */
        /* <DEDUP_REMOVED lines=11> */
[----:B-1----:R-:W-:-:S01]  /*88e0*/  FADD.FTZ R4, R126, R5 ;  /* 0x000000057e047221 */ /* 0x002fc20000010000 */
[----:B------:R-:W-:-:S06]  /*88f0*/  FADD.FTZ R5, R133, R174 ;  /* 0x000000ae85057221 */ /* 0x000fcc0000010000 */
[----:B------:R-:W1:Y:S01]  /*8900*/  MUFU.EX2 R170, R170 ;  /* 0x000000aa00aa7308 */ /* 0x000e620000000800 */
[----:B--2---:R-:W-:-:S07]  /*8910*/  FADD.FTZ R4, R163, R4 ;  /* 0x00000004a3047221 */ /* 0x004fce0000010000 */
[----:B------:R-:W2:Y:S01]  /*8920*/  MUFU.EX2 R167, R167 ;  /* 0x000000a700a77308 */ /* 0x000ea20000000800 */
[----:B0-----:R-:W-:-:S01]  /*8930*/  FADD.FTZ R173, R165, R4 ;  /* 0x00000004a5ad7221 */ /* 0x001fc20000010000 */
[----:B------:R-:W-:-:S04]  /*8940*/  FADD.FTZ R4, R150, R5 ;  /* 0x0000000596047221 */ /* 0x000fc80000010000 */
        /* <DEDUP_REMOVED lines=15> */
[----:B------:R-:W-:-:S06]  /*8a40*/  FADD.FTZ R4, R160, R5 ;  /* 0x00000005a0047221 */ /* 0x000fcc0000010000 */
[----:B------:R-:W1:Y:S08]  /*8a50*/  MUFU.EX2 R138, R138 ;  /* 0x0000008a008a7308 */ /* 0x000e700000000800 */
[----:B------:R-:W3:Y:S08]  /*8a60*/  MUFU.EX2 R198, R198 ;  /* 0x000000c600c67308 */ /* 0x000ef00000000800 */
[----:B------:R2:W4:Y:S08]  /*8a70*/  MUFU.EX2 R175, R140 ;  /* 0x0000008c00af7308 */ /* 0x0005300000000800 */
[----:B------:R-:W5:Y:S01]  /*8a80*/  MUFU.EX2 R145, R145 ;  /* 0x0000009100917308 */ /* 0x000f620000000800 */
[----:B--2---:R-:W-:-:S04]  /*8a90*/  FADD.FTZ R140, R172, R173 ;  /* 0x000000adac8c7221 */ /* 0x004fc80000010000 */
[----:B0-----:R-:W-:-:S03]  /*8aa0*/  FADD.FTZ R173, R171, R140 ;  /* 0x0000008cabad7221 */ /* 0x001fc60000010000 */
[----:B------:R-:W0:Y:S01]  /*8ab0*/  MUFU.EX2 R146, R146 ;  /* 0x0000009200927308 */ /* 0x000e220000000800 */
[----:B-1----:R-:W-:-:S04]  /*8ac0*/  FADD.FTZ R173, R138, R173 ;  /* 0x000000ad8aad7221 */ /* 0x002fc80000010000 */
[----:B---3--:R-:W-:-:S03]  /*8ad0*/  FADD.FTZ R173, R198, R173 ;  /* 0x000000adc6ad7221 */ /* 0x008fc60000010000 */
[----:B------:R-:W1:Y:S01]  /*8ae0*/  MUFU.EX2 R162, R162 ;  /* 0x000000a200a27308 */ /* 0x000e620000000800 */
[----:B----4-:R-:W-:-:S01]  /*8af0*/  FADD.FTZ R173, R175, R173 ;  /* 0x000000adafad7221 */ /* 0x010fc20000010000 */
[----:B-----5:R-:W-:-:S06]  /*8b00*/  FADD.FTZ R5, R145, R4 ;  /* 0x0000000491057221 */ /* 0x020fcc0000010000 */
[----:B------:R-:W2:Y:S01]  /*8b10*/  MUFU.EX2 R187, R142 ;  /* 0x0000008e00bb7308 */ /* 0x000ea20000000800 */
[----:B0-----:R-:W-:-:S07]  /*8b20*/  FADD.FTZ R173, R146, R173 ;  /* 0x000000ad92ad7221 */ /* 0x001fce0000010000 */
[----:B------:R-:W0:Y:S01]  /*8b30*/  MUFU.EX2 R218, R218 ;  /* 0x000000da00da7308 */ /* 0x000e220000000800 */
[----:B-1----:R-:W-:-:S04]  /*8b40*/  FADD.FTZ R4, R162, R5 ;  /* 0x00000005a2047221 */ /* 0x002fc80000010000 */
[----:B------:R-:W-:-:S03]  /*8b50*/  FADD.FTZ R5, R147, R4 ;  /* 0x0000000493057221 */ /* 0x000fc60000010000 */
[----:B------:R-:W1:Y:S01]  /*8b60*/  MUFU.EX2 R164, R164 ;  /* 0x000000a400a47308 */ /* 0x000e620000000800 */
[----:B--2---:R-:W-:-:S07]  /*8b70*/  FADD.FTZ R173, R187, R173 ;  /* 0x000000adbbad7221 */ /* 0x004fce0000010000 */
[----:B------:R-:W2:Y:S01]  /*8b80*/  MUFU.EX2 R140, R9 ;  /* 0x00000009008c7308 */ /* 0x000ea20000000800 */
[----:B0-----:R-:W-:-:S01]  /*8b90*/  FADD.FTZ R173, R218, R173 ;  /* 0x000000addaad7221 */ /* 0x001fc20000010000 */
[----:B-1----:R-:W-:-:S03]  /*8ba0*/  FADD.FTZ R5, R164, R5 ;  /* 0x00000005a4057221 */ /* 0x002fc60000010000 */
[----:B--2---:R-:W-:Y:S01]  /*8bb0*/  FADD.FTZ R4, R140, R173 ;  /* 0x000000ad8c047221 */ /* 0x004fe20000010000 */
[----:B------:R-:W-:Y:S06]  /*8bc0*/  @!P0 BRA `(.L_x_953) ;  /* 0x0000000000048947 */ /* 0x000fec0003800000 */
[----:B------:R-:W-:Y:S01]  /*8bd0*/  BPT.TRAP 0x1 ;  /* 0x000000040000795c */ /* 0x000fe20000300000 */
.L_x_953:
[----:B------:R-:W-:Y:S01]  /*8be0*/  ULEA UR6, UR33, UR44, 0x3 ;  /* 0x0000002c21067291 */ /* 0x000fe2000f8e183f */
[----:B------:R-:W-:Y:S01]  /*8bf0*/  ISETP.GT.AND P2, PT, R2, UR35, PT ;  /* 0x0000002302007c0c */ /* 0x000fe2000bf44270 */
[----:B------:R-:W-:Y:S01]  /*8c00*/  UMOV UR34, UR29 ;  /* 0x0000001d00227c82 */ /* 0x000fe20008000000 */
[----:B------:R-:W-:Y:S01]  /*8c10*/  F2FP.SATFINITE.E4M3.F32.PACK_AB_MERGE_C R125, R130, R125, RZ ;  /* 0x0000007d827d723e */ /* 0x000fe200048070ff */
[----:B------:R-:W-:Y:S01]  /*8c20*/  UIADD3 UR6, UR6, 0x2a860, URZ ;  /* 0x0002a86006067890 */ /* 0x000fe2000fffe03f */
[----:B------:R-:W-:Y:S01]  /*8c30*/  F2FP.SATFINITE.E4M3.F32.PACK_AB_MERGE_C R10, R161, R10, RZ ;  /* 0x0000000aa10a723e */ /* 0x000fe200048070ff */
[----:B------:R-:W-:Y:S01]  /*8c40*/  UMOV UR33, UR32 ;  /* 0x0000002000217c82 */ /* 0x000fe20008000000 */
[----:B------:R-:W-:Y:S01]  /*8c50*/  F2FP.SATFINITE.E4M3.F32.PACK_AB_MERGE_C R9, R175, R198, RZ ;  /* 0x000000c6af09723e */ /* 0x000fe200048070ff */
[----:B------:R-:W-:Y:S01]  /*8c60*/  UPRMT UR6, UR28, 0x654, UR6 ;  /* 0x000006541c067896 */ /* 0x000fe20008000006 */
        /* <DEDUP_REMOVED lines=9> */
[----:B------:R-:W-:Y:S01]  /*8d00*/  SYNCS.ARRIVE.TRANS64.RED.A1T0 RZ, [UR6], RZ ;  /* 0x000000ffffff79a7 */ /* 0x000fe20008100406 */
        /* <DEDUP_REMOVED lines=15> */
[-C--:B------:R-:W-:Y:S01]  /*8e00*/  FMUL.FTZ R45, R45, R13.reuse ;  /* 0x0000000d2d2d7220 */ /* 0x080fe20000410000 */
[----:B------:R-:W-:Y:S01]  /*8e10*/  F2FP.SATFINITE.E4M3.F32.PACK_AB_MERGE_C R195, R159, R120, R10 ;  /* 0x000000789fc3723e */ /* 0x000fe2000480700a */
[----:B------:R-:W-:Y:S01]  /*8e20*/  FMUL.FTZ R48, R48, R13 ;  /* 0x0000000d30307220 */ /* 0x000fe20000410000 */
[----:B------:R-:W-:Y:S01]  /*8e30*/  F2FP.SATFINITE.E4M3.F32.PACK_AB_MERGE_C R185, R138, R171, R9 ;  /* 0x000000ab8ab9723e */ /* 0x000fe20004807009 */
[-C--:B------:R-:W-:Y:S01]  /*8e40*/  FMUL.FTZ R49, R49, R13.reuse ;  /* 0x0000000d31317220 */ /* 0x080fe20000410000 */
[----:B------:R-:W-:Y:S01]  /*8e50*/  F2FP.SATFINITE.E4M3.F32.PACK_AB_MERGE_C R196, R15, R18, R19 ;  /* 0x000000120fc4723e */ /* 0x000fe20004807013 */
[----:B------:R-:W-:Y:S01]  /*8e60*/  FMUL.FTZ R52, R52, R13 ;  /* 0x0000000d34347220 */ /* 0x000fe20000410000 */
        /* <DEDUP_REMOVED lines=94> */
[----:B------:R-:W-:-:S02]  /*9450*/  VIADD R2, R2, 0xffffffff ;  /* 0xffffffff02027836 */ /* 0x000fc40000000000 */
[----:B------:R-:W-:Y:S02]  /*9460*/  IMAD.MOV.U32 R10, RZ, RZ, R156 ;  /* 0x000000ffff0a7224 */ /* 0x000fe400078e009c */
[----:B------:R-:W-:Y:S01]  /*9470*/  IMAD.MOV.U32 R9, RZ, RZ, R136 ;  /* 0x000000ffff097224 */ /* 0x000fe200078e0088 */
[----:B------:R-:W-:Y:S06]  /*9480*/  @P2 BRA `(.L_x_954) ;  /* 0xffffffc400cc2947 */ /* 0x000fec000383ffff */
[----:B------:R-:W-:Y:S02]  /*9490*/  IMAD.MOV.U32 R10, RZ, RZ, R156 ;  /* 0x000000ffff0a7224 */ /* 0x000fe400078e009c */
[----:B------:R-:W-:-:S07]  /*94a0*/  IMAD.MOV.U32 R9, RZ, RZ, R136 ;  /* 0x000000ffff097224 */ /* 0x000fce00078e0088 */
.L_x_936:
[----:B------:R-:W0:Y:S01]  /*94b0*/  S2UR UR6, SR_CTAID.X ;  /* 0x00000000000679c3 */ /* 0x000e220000002500 */
[----:B------:R-:W-:Y:S01]  /*94c0*/  ULDC UR7, c[0x0][0x448] ;  /* 0x0001120000077ab9 */ /* 0x000fe20000000800 */
[----:B------:R-:W-:Y:S01]  /*94d0*/  IADD3 R121, -R121, 0x1, RZ ;  /* 0x0000000179797810 */ /* 0x000fe20007ffe1ff */
[----:B------:R-:W-:Y:S01]  /*94e0*/  UISETP.NE.AND UP0, UPT, UR7, 0x1, UPT ;  /* 0x000000010700788c */ /* 0x000fe2000bf05270 */
[----:B------:R-:W-:-:S03]  /*94f0*/  ULDC UR14, c[0x0][0x9e4] ;  /* 0x00027900000e7ab9 */ /* 0x000fc60000000800 */
[----:B------:R-:W-:Y:S01]  /*9500*/  IMAD R121, R16, UR10, R121 ;  /* 0x0000000a10797c24 */ /* 0x000fe2000f8e0279 */
[----:B------:R-:W-:-:S04]  /*9510*/  UISETP.GE.AND UP1, UPT, UR14, 0x1, UPT ;  /* 0x000000010e00788c */ /* 0x000fc8000bf26270 */
[----:B------:R-:W-:Y:S02]  /*9520*/  R2UR UR11, R121 ;  /* 0x00000000790b72ca */ /* 0x000fe400000e0000 */
[----:B------:R-:W-:Y:S01]  /*9530*/  PLOP3.LUT P6, PT, PT, PT, UP1, 0x80, 0x0 ;  /* 0x000000000000781c */ /* 0x000fe20003fcf018 */
[----:B------:R-:W-:Y:S01]  /*9540*/  @UP0 ULDC UR15, c[0x0][0x450] ;  /* 0x00011400000f0ab9 */ /* 0x000fe20000000800 */
[----:B0-----:R-:W-:-:S03]  /*9550*/  ULEA UR10, UR6, 0x7f, 0x7 ;  /* 0x0000007f060a7891 */ /* 0x001fc6000f8e383f */
[----:B------:R-:W-:Y:S02]  /*9560*/  @UP0 ULDC UR6, c[0x0][0x44c] ;  /* 0x0001130000060ab9 */ /* 0x000fe40000000800 */
[----:B------:R-:W-:-:S04]  /*9570*/  UIMAD.WIDE.U32 UR6, UR10, UR6, URZ ;  /* 0x000000060a0672a5 */ /* 0x000fc8000f8e003f */
[----:B------:R-:W-:-:S04]  /*9580*/  @UP0 USHF.R.U32.HI UR10, URZ, UR15, UR7 ;  /* 0x0000000f3f0a0299 */ /* 0x000fc80008011607 */
[----:B------:R-:W-:-:S03]  /*9590*/  UIADD3 UR10, UR11, UR10, URZ ;  /* 0x0000000a0b0a7290 */ /* 0x000fc6000fffe03f */
[----:B------:R-:W-:Y:S02]  /*95a0*/  ULDC UR11, c[0x0][0x9dc] ;  /* 0x00027700000b7ab9 */ /* 0x000fe40000000800 */
[----:B------:R-:W-:Y:S01]  /*95b0*/  UIADD3 UR11, UR10, -UR11, URZ ;  /* 0x8000000b0a0b7290 */ /* 0x000fe2000fffe03f */
[----:B------:R-:W-:Y:S11]  /*95c0*/  @!P6 BRA `(.L_x_955) ;  /* 0x000000000044e947 */ /* 0x000ff60003800000 */
        /* <DEDUP_REMOVED lines=10> */
.L_x_956:
[----:B------:R-:W-:-:S11]  /*9670*/  UISETP.NE.AND UP1, UPT, UR14, 0x1, UPT ;  /* 0x000000010e00788c */ /* 0x000fd6000bf25270 */
[----:B------:R-:W-:Y:S02]  /*9680*/  @UP1 ULDC.64 UR18, c[0x0][0x9e8] ;  /* 0x00027a0000121ab9 */ /* 0x000fe40000000a00 */
[----:B------:R-:W-:-:S04]  /*9690*/  UIMAD.WIDE.U32 UR6, UR10, UR18, URZ ;  /* 0x000000120a0672a5 */ /* 0x000fc8000f8e003f */
[----:B------:R-:W-:-:S12]  /*96a0*/  @UP1 USHF.R.U32.HI UR10, URZ, UR19, UR7 ;  /* 0x000000133f0a1299 */ /* 0x000fd80008011607 */
.L_x_957:
[----:B------:R-:W-:-:S04]  /*96b0*/  UIMAD UR10, UR10, UR14, URZ ;  /* 0x0000000e0a0a72a4 */ /* 0x000fc8000f8e023f */
[----:B------:R-:W-:-:S04]  /*96c0*/  UISETP.LT.AND UP1, UPT, UR11, UR10, UPT ;  /* 0x0000000a0b00728c */ /* 0x000fc8000bf21270 */
[----:B------:R-:W-:-:S12]  /*96d0*/  USEL UR11, UR11, UR10, !UP1 ;  /* 0x0000000a0b0b7287 */ /* 0x000fd8000c800000 */
.L_x_955:
[----:B------:R-:W-:-:S04]  /*96e0*/  UIADD3 UR11, UR11, 0x7f, URZ ;  /* 0x0000007f0b0b7890 */ /* 0x000fc8000fffe03f */
[----:B------:R-:W-:-:S04]  /*96f0*/  USHF.R.S32.HI UR6, URZ, 0x1f, UR11 ;  /* 0x0000001f3f067899 */ /* 0x000fc8000801140b */
[----:B------:R-:W-:-:S04]  /*9700*/  ULEA.HI UR6, UR6, UR11, URZ, 0x7 ;  /* 0x0000000b06067291 */ /* 0x000fc8000f8f383f */
[----:B------:R-:W-:-:S04]  /*9710*/  USHF.R.S32.HI UR6, URZ, 0x7, UR6 ;  /* 0x000000073f067899 */ /* 0x000fc80008011406 */
[----:B------:R-:W-:-:S04]  /*9720*/  UISETP.LT.AND UP1, UPT, UR39, UR6, UPT ;  /* 0x000000062700728c */ /* 0x000fc8000bf21270 */
[----:B------:R-:W-:-:S06]  /*9730*/  USEL UR33, UR39, UR6, !UP1 ;  /* 0x0000000627217287 */ /* 0x000fcc000c800000 */
[----:B------:R-:W-:-:S13]  /*9740*/  ISETP.GE.AND P2, PT, R2, UR33, PT ;  /* 0x0000002102007c0c */ /* 0x000fda000bf46270 */
[----:B------:R-:W-:Y:S05]  /*9750*/  @!P2 BRA `(.L_x_958) ;  /* 0x000000280020a947 */ /* 0x000fea0003800000 */
[----:B------:R-:W-:Y:S01]  /*9760*/  IMAD.MOV.U32 R11, RZ, RZ, R10 ;  /* 0x000000ffff0b7224 */ /* 0x000fe200078e000a */
[----:B------:R-:W-:Y:S01]  /*9770*/  UMOV UR35, UR29 ;  /* 0x0000001d00237c82 */ /* 0x000fe20008000000 */
[----:B------:R-:W-:-:S07]  /*9780*/  IMAD.MOV.U32 R12, RZ, RZ, R9 ;  /* 0x000000ffff0c7224 */ /* 0x000fce00078e0009 */
.L_x_968:
[----:B------:R-:W-:Y:S01]  /*9790*/  ISETP.NE.AND P3, PT, RZ, UR40, PT ;  /* 0x00000028ff007c0c */ /* 0x000fe2000bf65270 */
[----:B------:R-:W-:-:S04]  /*97a0*/  UISETP.NE.AND UP1, UPT, UR32, 0x1, UPT ;  /* 0x000000012000788c */ /* 0x000fc8000bf25270 */
[----:B------:R-:W-:-:S04]  /*97b0*/  USEL UR29, URZ, 0x1, UP1 ;  /* 0x000000013f1d7887 */ /* 0x000fc80008800000 */
[----:B------:R-:W-:-:S04]  /*97c0*/  ULOP3.LUT UR29, UR35, UR29, URZ, 0x3c, !UPT ;  /* 0x0000001d231d7292 */ /* 0x000fc8000f8e3c3f */
[----:B------:R-:W-:Y:S08]  /*97d0*/  @P3 BRA `(.L_x_959) ;  /* 0x0000000000383947 */ /* 0x000ff00003800000 */
[----:B------:R-:W-:Y:S05]  /*97e0*/  @!P0 BRA `(.L_x_960) ;  /* 0x0000000000048947 */ /* 0x000fea0003800000 */
[----:B------:R-:W-:Y:S01]  /*97f0*/  BPT.TRAP 0x1 ;  /* 0x000000040000795c */ /* 0x000fe20000300000 */
.L_x_960:
[----:B------:R-:W-:Y:S01]  /*9800*/  UIADD3 UR6, UR32, 0x1, URZ ;  /* 0x0000000120067890 */ /* 0x000fe2000fffe03f */
[----:B------:R-:W-:-:S03]  /*9810*/  IMAD.U32 R9, RZ, RZ, UR29 ;  /* 0x0000001dff097e24 */ /* 0x000fc6000f8e00ff */
[----:B------:R-:W-:Y:S02]  /*9820*/  UISETP.NE.AND UP1, UPT, UR6, 0x2, UPT ;  /* 0x000000020600788c */ /* 0x000fe4000bf25270 */
[----:B------:R-:W-:Y:S02]  /*9830*/  SHF.L.U32 R9, R9, 0x1f, RZ ;  /* 0x0000001f09097819 */ /* 0x000fe400000006ff */
[----:B------:R-:W-:-:S04]  /*9840*/  USEL UR6, UR6, URZ, UP1 ;  /* 0x0000003f06067287 */ /* 0x000fc80008800000 */
[----:B------:R-:W-:-:S09]  /*9850*/  ULEA UR6, UR6, UR44, 0x3 ;  /* 0x0000002c06067291 */ /* 0x000fd2000f8e183f */
[----:B------:R0:W1:Y:S01]  /*9860*/  SYNCS.PHASECHK.TRANS64.TRYWAIT P2, [UR6+0x2a830], R9 ;  /* 0x02a83009ff0075a7 */ /* 0x0000620008040146 */
[----:B------:R-:W-:Y:S05]  /*9870*/  @!P0 BRA `(.L_x_961) ;  /* 0x0000000000048947 */ /* 0x000fea0003800000 */
[----:B------:R-:W-:Y:S01]  /*9880*/  BPT.TRAP 0x1 ;  /* 0x000000040000795c */ /* 0x000fe20000300000 */
.L_x_961:
[----:B-1----:R-:W-:Y:S05]  /*9890*/  @P2 BRA `(.L_x_959) ;  /* 0x0000000000082947 */ /* 0x002fea0003800000 */
[----:B------:R-:W1:Y:S02]  /*98a0*/  SYNCS.PHASECHK.TRANS64.TRYWAIT P2, [UR6+0x2a830], R9 ;  /* 0x02a83009ff0075a7 */ /* 0x000e640008040146 */
[----:B-1----:R-:W-:Y:S05]  /*98b0*/  @!P2 BRA `(.L_x_962) ;  /* 0x000000dc0090a947 */ /* 0x002fea0003800000 */
.L_x_959:
[----:B01----:R-:W-:Y:S01]  /*98c0*/  VIADD R9, R17, 0x8 ;  /* 0x0000000811097836 */ /* 0x003fe20000000000 */
[----:B------:R-:W-:Y:S01]  /*98d0*/  UIADD3 UR34, UR32, 0x1, URZ ;  /* 0x0000000120227890 */ /* 0x000fe2000fffe03f */
[----:B------:R-:W-:Y:S01]  /*98e0*/  R2UR UR24, R6 ;  /* 0x00000000061872ca */ /* 0x000fe200000e0000 */
[----:B------:R-:W-:Y:S01]  /*98f0*/  UMOV UR27, 0x80000020 ;  /* 0x80000020001b7882 */ /* 0x000fe20000000000 */
[----:B------:R-:W-:Y:S01]  /*9900*/  R2UR UR25, R7 ;  /* 0x00000000071972ca */ /* 0x000fe200000e0000 */
[----:B------:R0:W-:Y:S01]  /*9910*/  BAR.SYNC.DEFER_BLOCKING R9, 0x100 ;  /* 0x000400090000751d */ /* 0x0001e20000010000 */
[----:B------:R-:W-:-:S04]  /*9920*/  UISETP.NE.AND UP1, UPT, UR34, 0x2, UPT ;  /* 0x000000022200788c */ /* 0x000fc8000bf25270 */
[----:B------:R-:W-:Y:S01]  /*9930*/  USEL UR34, UR34, URZ, UP1 ;  /* 0x0000003f22227287 */ /* 0x000fe20008800000 */
[----:B------:R-:W-:Y:S01]  /*9940*/  UMOV UR7, 0x80000020 ;  /* 0x8000002000077882 */ /* 0x000fe20000000000 */
[----:B------:R-:W-:Y:S02]  /*9950*/  UMOV UR11, 0x80000020 ;  /* 0x80000020000b7882 */ /* 0x000fe40000000000 */
[----:B------:R-:W-:Y:S01]  /*9960*/  UIMAD UR26, UR34, 0x600, UR30 ;  /* 0x00000600221a78a4 */ /* 0x000fe2000f8e021e */
[----:B------:R-:W-:Y:S01]  /*9970*/  UMOV UR15, 0x80000020 ;  /* 0x80000020000f7882 */ /* 0x000fe20000000000 */
[----:B------:R-:W-:Y:S02]  /*9980*/  UMOV UR19, 0x80000020 ;  /* 0x8000002000137882 */ /* 0x000fe40000000000 */
[----:B------:R-:W-:Y:S02]  /*9990*/  UIADD3 UR6, UR26, 0x2, URZ ;  /* 0x000000021a067890 */ /* 0x000fe4000fffe03f */
[----:B------:R-:W-:-:S02]  /*99a0*/  UIADD3 UR10, UR26, 0x200, URZ ;  /* 0x000002001a0a7890 */ /* 0x000fc4000fffe03f */
[----:B------:R-:W-:Y:S02]  /*99b0*/  UIADD3 UR14, UR26, 0x202, URZ ;  /* 0x000002021a0e7890 */ /* 0x000fe4000fffe03f */
[----:B------:R-:W-:Y:S02]  /*99c0*/  UIADD3 UR18, UR26, 0x400, URZ ;  /* 0x000004001a127890 */ /* 0x000fe4000fffe03f */
        /* <DEDUP_REMOVED lines=23> */
.L_x_964:
[----:B------:R-:W-:Y:S01]  /*9b40*/  ULEA UR6, UR32, UR44, 0x3 ;  /* 0x0000002c20067291 */ /* 0x000fe2000f8e183f */
[----:B------:R-:W-:-:S05]  /*9b50*/  IMAD.U32 R9, RZ, RZ, UR35 ;  /* 0x00000023ff097e24 */ /* 0x000fca000f8e00ff */
[----:B------:R-:W-:-:S04]  /*9b60*/  SHF.L.U32 R9, R9, 0x1f, RZ ;  /* 0x0000001f09097819 */ /* 0x000fc800000006ff */
[----:B------:R0:W1:Y:S01]  /*9b70*/  SYNCS.PHASECHK.TRANS64.TRYWAIT P2, [UR6+0x2a850], R9 ;  /* 0x02a85009ff0075a7 */ /* 0x0000620008040146 */
[----:B------:R-:W-:Y:S05]  /*9b80*/  @!P0 BRA `(.L_x_965) ;  /* 0x0000000000048947 */ /* 0x000fea0003800000 */
[----:B------:R-:W-:Y:S01]  /*9b90*/  BPT.TRAP 0x1 ;  /* 0x000000040000795c */ /* 0x000fe20000300000 */
.L_x_965:
[----:B-1----:R-:W-:Y:S05]  /*9ba0*/  @P2 BRA `(.L_x_963) ;  /* 0x0000000000082947 */ /* 0x002fea0003800000 */
[----:B------:R-:W1:Y:S02]  /*9bb0*/  SYNCS.PHASECHK.TRANS64.TRYWAIT P2, [UR6+0x2a850], R9 ;  /* 0x02a85009ff0075a7 */ /* 0x000e640008040146 */
[----:B-1----:R-:W-:Y:S05]  /*9bc0*/  @!P2 BRA `(.L_x_966) ;  /* 0x000000d800e4a947 */ /* 0x002fea0003800000 */
.L_x_963:
[----:B------:R-:W-:Y:S01]  /*9bd0*/  UIADD3 UR6, UR44, 0x400, URZ ;  /* 0x000004002c067890 */ /* 0x000fe2000fffe03f */
[----:B------:R-:W-:Y:S01]  /*9be0*/  WARPGROUP.ARRIVE ;  /* 0x00000000000079c5 */ /* 0x000fe20000000000 */
[----:B------:R-:W-:Y:S01]  /*9bf0*/  UMOV UR7, 0x40000040 ;  /* 0x4000004000077882 */ /* 0x000fe20000000000 */
[C---:B------:R-:W-:Y:S01]  /*9c00*/  FMUL.FTZ R13, R0.reuse, R120 ;  /* 0x00000078000d7220 */ /* 0x040fe20000410000 */
[----:B------:R-:W-:Y:S01]  /*9c10*/  USHF.R.U32.HI UR6, URZ, 0x4, UR6 ;  /* 0x000000043f067899 */ /* 0x000fe20008011606 */
[C---:B------:R-:W-:Y:S01]  /*9c20*/  FMUL.FTZ R14, R0.reuse, R121 ;  /* 0x00000079000e7220 */ /* 0x040fe20000410000 */
[C---:B------:R-:W-:Y:S01]  /*9c30*/  FMUL.FTZ R18, R0.reuse, R122 ;  /* 0x0000007a00127220 */ /* 0x040fe20000410000 */
        /* <DEDUP_REMOVED lines=10> */
[----:B------:R-:W2:Y:S01]  /*9ce0*/  MUFU.TANH R14, R14 ;  /* 0x0000000e000e7308 */ /* 0x000ea20000002400 */
        /* <DEDUP_REMOVED lines=9> */
[----:B------:R-:W3:Y:S01]  /*9d80*/  MUFU.TANH R18, R18 ;  /* 0x0000001200127308 */ /* 0x000ee20000002400 */
[----:B------:R-:W-:Y:S01]  /*9d90*/  UMOV UR7, 0x40000040 ;  /* 0x4000004000077882 */ /* 0x000fe20000000000 */
[----:B01----:R-:W-:Y:S01]  /*9da0*/  FMNMX.FTZ R9, R13, R12, !PT ;  /* 0x0000000c0d097209 */ /* 0x003fe20007810000 */
[C---:B------:R-:W-:Y:S01]  /*9db0*/  FMUL.FTZ R136, R0.reuse, R136 ;  /* 0x0000008800887220 */ /* 0x040fe20000410000 */
[C---:B------:R-:W-:Y:S01]  /*9dc0*/  FMUL.FTZ R204, R0.reuse, R135 ;  /* 0x0000008700cc7220 */ /* 0x040fe20000410000 */
[C---:B------:R-:W-:Y:S01]  /*9dd0*/  FMUL.FTZ R206, R0.reuse, R137 ;  /* 0x0000008900ce7220 */ /* 0x040fe20000410000 */
[----:B------:R-:W-:Y:S01]  /*9de0*/  FMUL.FTZ R138, R0, R138 ;  /* 0x0000008a008a7220 */ /* 0x000fe20000410000 */
[----:B--2---:R-:W-:Y:S01]  /*9df0*/  FMNMX.FTZ R9, R14, R9, !PT ;  /* 0x000000090e097209 */ /* 0x004fe20007810000 */
        /* <DEDUP_REMOVED lines=9> */
[----:B---3--:R-:W-:Y:S01]  /*9e90*/  FMNMX.FTZ R15, R18, R11, !PT ;  /* 0x0000000b120f7209 */ /* 0x008fe20007810000 */
[C---:B------:R-:W-:Y:S01]  /*9ea0*/  FMUL.FTZ R146, R0.reuse, R146 ;  /* 0x0000009200927220 */ /* 0x040fe20000410000 */
[C---:B------:R-:W-:Y:S01]  /*9eb0*/  FMUL.FTZ R148, R0.reuse, R148 ;  /* 0x0000009400947220 */ /* 0x040fe20000410000 */
[C---:B------:R-:W-:Y:S01]  /*9ec0*/  FMUL.FTZ R216, R0.reuse, R147 ;  /* 0x0000009300d87220 */ /* 0x040fe20000410000 */
[C---:B------:R-:W-:Y:S01]  /*9ed0*/  FMUL.FTZ R218, R0.reuse, R149 ;  /* 0x0000009500da7220 */ /* 0x040fe20000410000 */
[C---:B------:R-:W-:Y:S01]  /*9ee0*/  FMUL.FTZ R150, R0.reuse, R150 ;  /* 0x0000009600967220 */ /* 0x040fe20000410000 */
[----:B------:R-:W-:Y:S01]  /*9ef0*/  FMUL.FTZ R152, R0, R152 ;  /* 0x0000009800987220 */ /* 0x000fe20000410000 */
        /* <DEDUP_REMOVED lines=37> */
[----:B------:R-:W-:Y:S01]  /*a150*/  FMUL.FTZ R178, R0, R179 ;  /* 0x000000b300b27220 */ /* 0x000fe20000410000 */
[----:B------:R-:W1:Y:S02]  /*a160*/  LDC R23, c[0x0][0x988] ;  /* 0x00026200ff177b82 */ /* 0x000e640000000800 */
[----:B------:R-:W3:Y:S01]  /*a170*/  MUFU.TANH R130, R130 ;  /* 0x0000008200827308 */ /* 0x000ee20000002400 */
[----:B--2---:R-:W-:-:S07]  /*a180*/  FMNMX.FTZ R15, R124, R15, !PT ;  /* 0x0000000f7c0f7209 */ /* 0x004fce0007810000 */
[----:B------:R-:W2:Y:S01]  /*a190*/  MUFU.TANH R132, R132 ;  /* 0x0000008400847308 */ /* 0x000ea20000002400 */
[----:B0-----:R-:W-:-:S07]  /*a1a0*/  FMNMX.FTZ R9, R128, R9, !PT ;  /* 0x0000000980097209 */ /* 0x001fce0007810000 */
[----:B------:R-:W0:Y:S01]  /*a1b0*/  MUFU.TANH R200, R200 ;  /* 0x000000c800c87308 */ /* 0x000e220000002400 */
[----:B---3--:R-:W-:-:S07]  /*a1c0*/  FMNMX.FTZ R15, R130, R15, !PT ;  /* 0x0000000f820f7209 */ /* 0x008fce0007810000 */
        /* <DEDUP_REMOVED lines=29> */
[----:B---3--:R-:W-:Y:S01]  /*a3a0*/  FMNMX.FTZ R9, R214, R9, !PT ;  /* 0x00000009d6097209 */ /* 0x008fe20007810000 */
[----:B------:R-:W-:Y:S02]  /*a3b0*/  WARPGROUP.DEPBAR.LE gsb0, 0x0 ;  /* 0x00008000000079c5 */ /* 0x000fe40000010000 */
[----:B------:R-:W-:Y:S01]  /*a3c0*/  WARPGROUP.ARRIVE ;  /* 0x00000000000079c5 */ /* 0x000fe20000000000 */
[----:B------:R-:W-:-:S03]  /*a3d0*/  FMUL.FTZ R196, R0, R180 ;  /* 0x000000b400c47220 */ /* 0x000fc60000410000 */
[----:B------:R-:W3:Y:S01]  /*a3e0*/  MUFU.TANH R216, R216 ;  /* 0x000000d800d87308 */ /* 0x000ee20000002400 */
[----:B--2---:R-:W-:Y:S01]  /*a3f0*/  FMNMX.FTZ R15, R146, R15, !PT ;  /* 0x0000000f920f7209 */ /* 0x004fe20007810000 */
[C---:B------:R-:W-:Y:S01]  /*a400*/  FMUL.FTZ R198, R0.reuse, R181 ;  /* 0x000000b500c67220 */ /* 0x040fe20000410000 */
[C---:B------:R-:W-:Y:S01]  /*a410*/  FMUL.FTZ R180, R0.reuse, R182 ;  /* 0x000000b600b47220 */ /* 0x040fe20000410000 */
[----:B------:R-:W-:Y:S01]  /*a420*/  QGMMA.64x192x32.F32.E4M3.E4M3 R24, R192, gdesc[UR4], R24, gsb0 ;  /* 0x02e00004c0187df3 */ /* 0x000fe20008000818 */
[----:B------:R-:W-:Y:S01]  /*a430*/  UIADD3 UR6, UR10, 0x4, URZ ;  /* 0x000000040a067890 */ /* 0x000fe2000fffe03f */
[----:B------:R-:W-:Y:S01]  /*a440*/  FMUL.FTZ R182, R0, R183 ;  /* 0x000000b700b67220 */ /* 0x000fe20000410000 */
[----:B------:R-:W-:Y:S01]  /*a450*/  UMOV UR7, 0x40000040 ;  /* 0x4000004000077882 */ /* 0x000fe20000000000 */
        /* <DEDUP_REMOVED lines=53> */
[----:B------:R-:W-:-:S04]  /*a7b0*/  WARPGROUP.ARRIVE ;  /* 0x00000000000079c5 */ /* 0x000fc80000000000 */
        /* <DEDUP_REMOVED lines=20> */
[----:B---3--:R-:W-:-:S05]  /*a900*/  FMNMX.FTZ R19, R198, R9, !PT ;  /* 0x00000009c6137209 */ /* 0x008fca0007810000 */
[----:B------:R-:W3:Y:S01]  /*a910*/  SHFL.BFLY PT, R10, R19, 0x2, 0x1f ;  /* 0x0c401f00130a7f89 */ /* 0x000ee200000e0000 */
[----:B--2---:R-:W-:-:S04]  /*a920*/  FMNMX.FTZ R15, R180, R15, !PT ;  /* 0x0000000fb40f7209 */ /* 0x004fc80007810000 */
[----:B0-----:R-:W-:-:S05]  /*a930*/  FMNMX.FTZ R15, R182, R15, !PT ;  /* 0x0000000fb60f7209 */ /* 0x001fca0007810000 */
[----:B------:R-:W0:Y:S01]  /*a940*/  SHFL.BFLY PT, R9, R15, 0x2, 0x1f ;  /* 0x0c401f000f097f89 */ /* 0x000e2200000e0000 */
[----:B---3--:R-:W-:-:S05]  /*a950*/  FMNMX.FTZ R21, R19, R10, !PT ;  /* 0x0000000a13157209 */ /* 0x008fca0007810000 */
[----:B------:R-:W2:Y:S01]  /*a960*/  SHFL.BFLY PT, R10, R21, 0x1, 0x1f ;  /* 0x0c201f00150a7f89 */ /* 0x000ea200000e0000 */
[----:B0-----:R-:W-:-:S05]  /*a970*/  FMNMX.FTZ R133, R15, R9, !PT ;  /* 0x000000090f857209 */ /* 0x001fca0007810000 */
[----:B------:R-:W0:Y:S01]  /*a980*/  SHFL.BFLY PT, R135, R133, 0x1, 0x1f ;  /* 0x0c201f0085877f89 */ /* 0x000e2200000e0000 */
[----:B--2---:R-:W-:-:S05]  /*a990*/  FMNMX.FTZ R9, R21, R10, !PT ;  /* 0x0000000a15097209 */ /* 0x004fca0007810000 */
[C---:B-1----:R-:W-:Y:S01]  /*a9a0*/  FFMA.FTZ R137, R9.reuse, R23, -8 ;  /* 0xc100000009897423 */ /* 0x042fe20000010017 */
[----:B------:R-:W-:-:S03]  /*a9b0*/  FADD.FTZ R12, -R9, R12 ;  /* 0x0000000c090c7221 */ /* 0x000fc60000010100 */
[-CC-:B------:R-:W-:Y:S01]  /*a9c0*/  FFMA.FTZ R192, R123, R23.reuse, -R137.reuse ;  /* 0x000000177bc07223 */ /* 0x180fe20000010889 */
[----:B------:R-:W-:-:S01]  /*a9d0*/  FFMA.FTZ R123, R125, R23, -R137 ;  /* 0x000000177d7b7223 */ /* 0x000fc20000010889 */
[-CC-:B------:R-:W-:Y:S01]  /*a9e0*/  FFMA.FTZ R125, R129, R23.reuse, -R137.reuse ;  /* 0x00000017817d7223 */ /* 0x180fe20000010889 */
[-C--:B------:R-:W-:Y:S01]  /*a9f0*/  FMUL.FTZ R12, R12, R23.reuse ;  /* 0x000000170c0c7220 */ /* 0x080fe20000410000 */
[-CC-:B------:R-:W-:Y:S01]  /*aa00*/  FFMA.FTZ R13, R13, R23.reuse, -R137.reuse ;  /* 0x000000170d0d7223 */ /* 0x180fe20000010889 */
[----:B------:R-:W-:-:S01]  /*aa10*/  FFMA.FTZ R14, R14, R23, -R137 ;  /* 0x000000170e0e7223 */ /* 0x000fc20000010889 */
[--C-:B------:R-:W-:Y:S01]  /*aa20*/  FFMA.FTZ R15, R22, R23, -R137.reuse ;  /* 0x00000017160f7223 */ /* 0x100fe20000010889 */
[----:B0-----:R-:W-:Y:S01]  /*aa30*/  FMNMX.FTZ R10, R133, R135, !PT ;  /* 0x00000087850a7209 */ /* 0x001fe20007810000 */
[-CC-:B------:R-:W-:Y:S01]  /*aa40*/  FFMA.FTZ R22, R120, R23.reuse, -R137.reuse ;  /* 0x0000001778167223 */ /* 0x180fe20000010889 */
[----:B------:R-:W-:Y:S01]  /*aa50*/  MUFU.EX2 R12, R12 ;  /* 0x0000000c000c7308 */ /* 0x000fe20000000800 */
[----:B------:R-:W-:-:S01]  /*aa60*/  FFMA.FTZ R120, R128, R23, -R137 ;  /* 0x0000001780787223 */ /* 0x000fc20000010889 */
[----:B------:R-:W-:Y:S01]  /*aa70*/  FFMA.FTZ R21, R132, R23, -R137 ;  /* 0x0000001784157223 */ /* 0x000fe20000010889 */
[----:B------:R-:W-:-:S01]  /*aa80*/  FADD.FTZ R11, -R10, R11 ;  /* 0x0000000b0a0b7221 */ /* 0x000fc20000010100 */
[-C--:B------:R-:W-:Y:S01]  /*aa90*/  FFMA.FTZ R129, R10, R23.reuse, -8 ;  /* 0xc10000000a817423 */ /* 0x080fe20000010017 */
[----:B------:R-:W-:-:S01]  /*aaa0*/  FFMA.FTZ R128, R136, R23, -R137 ;  /* 0x0000001788807223 */ /* 0x000fc20000010889 */
[-C--:B------:R-:W-:Y:S01]  /*aab0*/  FFMA.FTZ R132, R140, R23.reuse, -R137 ;  /* 0x000000178c847223 */ /* 0x080fe20000010889 */
[-C--:B------:R-:W-:Y:S01]  /*aac0*/  FMUL.FTZ R11, R11, R23.reuse ;  /* 0x000000170b0b7220 */ /* 0x080fe20000410000 */
[-C--:B------:R-:W-:Y:S01]  /*aad0*/  FFMA.FTZ R18, R18, R23.reuse, -R129 ;  /* 0x0000001712127223 */ /* 0x080fe20000010881 */
        /* <DEDUP_REMOVED lines=20> */
[-C--:B------:R-:W-:Y:S01]  /*ac20*/  FFMA.FTZ R194, R198, R23.reuse, -R137 ;  /* 0x00000017c6c27223 */ /* 0x080fe20000010889 */
[----:B------:R-:W-:-:S01]  /*ac30*/  FFMA.FTZ R151, R200, R23, -R129 ;  /* 0x00000017c8977223 */ /* 0x000fc20000010881 */
[----:B0-----:R-:W-:Y:S01]  /*ac40*/  FFMA.FTZ R5, R12, R5, R13 ;  /* 0x000000050c057223 */ /* 0x001fe2000001000d */
        /* <DEDUP_REMOVED lines=13> */
[----:B------:R-:W-:-:S04]  /*ad20*/  FFMA.FTZ R180, R180, R23, -R129 ;  /* 0x00000017b4b47223 */ /* 0x000fc80000010881 */
[----:B------:R-:W1:Y:S08]  /*ad30*/  MUFU.EX2 R22, R22 ;  /* 0x0000001600167308 */ /* 0x000e700000000800 */
[----:B------:R-:W-:Y:S08]  /*ad40*/  MUFU.EX2 R19, R19 ;  /* 0x0000001300137308 */ /* 0x000ff00000000800 */
[----:B------:R-:W-:Y:S01]  /*ad50*/  MUFU.EX2 R120, R120 ;  /* 0x0000007800787308 */ /* 0x000fe20000000800 */
[----:B------:R-:W-:-:S02]  /*ad60*/  WARPGROUP.DEPBAR.LE gsb0, 0x0 ;  /* 0x00008000000079c5 */ /* 0x000fc40000010000 */
[----:B------:R-:W-:Y:S01]  /*ad70*/  WARPGROUP.ARRIVE ;  /* 0x00000000000079c5 */ /* 0x000fe20000000000 */
[----:B------:R-:W-:-:S01]  /*ad80*/  FFMA.FTZ R190, R131, R23, -R137 ;  /* 0x0000001783be7223 */ /* 0x000fc20000010889 */
[-CC-:B------:R-:W-:Y:S01]  /*ad90*/  FFMA.FTZ R131, R20, R23.reuse, -R129.reuse ;  /* 0x0000001714837223 */ /* 0x180fe20000010881 */
[----:B------:R-:W-:-:S01]  /*ada0*/  FFMA.FTZ R20, R122, R23, -R129 ;  /* 0x000000177a147223 */ /* 0x000fc20000010881 */
[-CC-:B------:R-:W-:Y:S01]  /*adb0*/  FFMA.FTZ R188, R127, R23.reuse, -R137.reuse ;  /* 0x000000177fbc7223 */ /* 0x180fe20000010889 */
[----:B------:R-:W-:-:S01]  /*adc0*/  FFMA.FTZ R127, R196, R23, -R137 ;  /* 0x00000017c47f7223 */ /* 0x000fc20000010889 */
[----:B------:R-:W-:Y:S01]  /*add0*/  QGMMA.64x192x32.F32.E4M3.E4M3 R24, R184, gdesc[UR4], R24, gsb0 ;  /* 0x02e00004b8187df3 */ /* 0x000fe20008000818 */
[----:B------:R-:W-:-:S01]  /*ade0*/  FFMA.FTZ R137, R124, R23, -R129 ;  /* 0x000000177c897223 */ /* 0x000fc20000010881 */
[----:B------:R-:W3:Y:S01]  /*adf0*/  MUFU.EX2 R131, R131 ;  /* 0x0000008300837308 */ /* 0x000ee20000000800 */
[----:B------:R-:W-:-:S01]  /*ae00*/  FFMA.FTZ R122, R130, R23, -R129 ;  /* 0x00000017827a7223 */ /* 0x000fc20000010881 */
[-CC-:B------:R-:W-:Y:S01]  /*ae10*/  FFMA.FTZ R130, R138, R23.reuse, -R129.reuse ;  /* 0x000000178a827223 */ /* 0x180fe20000010881 */
[----:B------:R-:W-:-:S01]  /*ae20*/  FFMA.FTZ R124, R134, R23, -R129 ;  /* 0x00000017867c7223 */ /* 0x000fc20000010881 */
[-CC-:B------:R-:W-:Y:S01]  /*ae30*/  FFMA.FTZ R138, R146, R23.reuse, -R129.reuse ;  /* 0x00000017928a7223 */ /* 0x180fe20000010881 */
[----:B------:R-:W-:-:S01]  /*ae40*/  FFMA.FTZ R146, R154, R23, -R129 ;  /* 0x000000179a927223 */ /* 0x000fc20000010881 */
[----:B0-----:R-:W-:Y:S01]  /*ae50*/  FADD.FTZ R154, R14, R5 ;  /* 0x000000050e9a7221 */ /* 0x001fe20000010000 */
[----:B------:R-:W-:-:S01]  /*ae60*/  FFMA.FTZ R134, R142, R23, -R129 ;  /* 0x000000178e867223 */ /* 0x000fc20000010881 */
[----:B------:R-:W0:Y:S01]  /*ae70*/  MUFU.EX2 R20, R20 ;  /* 0x0000001400147308 */ /* 0x000e220000000800 */
[----:B------:R-:W-:-:S01]  /*ae80*/  FFMA.FTZ R142, R150, R23, -R129 ;  /* 0x00000017968e7223 */ /* 0x000fc20000010881 */
[----:B--2---:R-:W-:Y:S01]  /*ae90*/  FADD.FTZ R167, R15, R154 ;  /* 0x0000009a0fa77221 */ /* 0x004fe20000010000 */
[----:B------:R-:W-:-:S01]  /*aea0*/  FFMA.FTZ R150, R158, R23, -R129 ;  /* 0x000000179e967223 */ /* 0x000fc20000010881 */
[----:B------:R-:W-:-:S02]  /*aeb0*/  FFMA.FTZ R154, R160, R23, -R129 ;  /* 0x00000017a09a7223 */ /* 0x000fc40000010881 */
[----:B-1----:R-:W-:-:S02]  /*aec0*/  FADD.FTZ R158, R22, R167 ;  /* 0x000000a7169e7221 */ /* 0x002fc40000010000 */
[----:B------:R-:W1:Y:S01]  /*aed0*/  MUFU.EX2 R137, R137 ;  /* 0x0000008900897308 */ /* 0x000e620000000800 */
[----:B---3--:R-:W-:-:S01]  /*aee0*/  FADD.FTZ R5, R131, R4 ;  /* 0x0000000483057221 */ /* 0x008fc20000010000 */
[----:B------:R-:W-:-:S04]  /*aef0*/  FADD.FTZ R167, R19, R158 ;  /* 0x0000009e13a77221 */ /* 0x000fc80000010000 */
[----:B------:R-:W-:Y:S01]  /*af00*/  FADD.FTZ R158, R120, R167 ;  /* 0x000000a7789e7221 */ /* 0x000fe20000010000 */
[----:B------:R-:W-:-:S01]  /*af10*/  FFMA.FTZ R167, R162, R23, -R129 ;  /* 0x00000017a2a77223 */ /* 0x000fc20000010881 */
        /* <DEDUP_REMOVED lines=10> */
[----:B------:R-:W-:-:S06]  /*afc0*/  FFMA.FTZ R158, R164, R23, -R129 ;  /* 0x00000017a49e7223 */ /* 0x000fcc0000010881 */
        /* <DEDUP_REMOVED lines=8> */
[----:B------:R-:W-:Y:S01]  /*b050*/  FFMA.FTZ R169, R166, R23, -R129 ;  /* 0x00000017a6a97223 */ /* 0x000fe20000010881 */
[----:B------:R-:W-:-:S05]  /*b060*/  IADD3 R166, -R17, 0xb, RZ ;  /* 0x0000000b11a67810 */ /* 0x000fca0007ffe1ff */
        /* <DEDUP_REMOVED lines=14> */
[----:B------:R-:W-:Y:S01]  /*b150*/  FFMA.FTZ R160, R168, R23, -R129 ;  /* 0x00000017a8a07223 */ /* 0x000fe20000010881 */
[----:B------:R-:W-:-:S05]  /*b160*/  IMAD.U32 R168, RZ, RZ, UR34 ;  /* 0x00000022ffa87e24 */ /* 0x000fca000f8e00ff */
[----:B------:R-:W0:Y:S01]  /*b170*/  MUFU.EX2 R139, R139 ;  /* 0x0000008b008b7308 */ /* 0x000e220000000800 */
[----:B-1----:R-:W-:-:S07]  /*b180*/  FADD.FTZ R4, R136, R5 ;  /* 0x0000000588047221 */ /* 0x002fce0000010000 */
[----:B------:R-:W1:Y:S01]  /*b190*/  MUFU.EX2 R159, R159 ;  /* 0x0000009f009f7308 */ /* 0x000e620000000800 */
[----:B--2---:R-:W-:-:S01]  /*b1a0*/  FADD.FTZ R162, R138, R171 ;  /* 0x000000ab8aa27221 */ /* 0x004fc20000010000 */
[----:B------:R-:W-:-:S06]  /*b1b0*/  FFMA.FTZ R171, R170, R23, -R129 ;  /* 0x00000017aaab7223 */ /* 0x000fcc0000010881 */
        /* <DEDUP_REMOVED lines=10> */
[----:B------:R-:W-:-:S06]  /*b260*/  WARPGROUP.DEPBAR.LE gsb0, 0x0 ;  /* 0x00008000000079c5 */ /* 0x000fcc0000010000 */
        /* <DEDUP_REMOVED lines=36> */
[----:B------:R-:W-:-:S05]  /*b4b0*/  @!P1 LEA R4, R168, UR44, 0x3 ;  /* 0x0000002ca8049c11 */ /* 0x000fca000f8e18ff */
[----:B------:R-:W-:Y:S01]  /*b4c0*/  @!P1 VIADD R4, R4, 0x2a840 ;  /* 0x0002a84004049836 */ /* 0x000fe20000000000 */
[----:B------:R-:W0:Y:S01]  /*b4d0*/  MUFU.EX2 R192, R192 ;  /* 0x000000c000c07308 */ /* 0x000e220000000800 */
[----:B-1----:R-:W-:-:S01]  /*b4e0*/  FADD.FTZ R173, R121, R164 ;  /* 0x000000a479ad7221 */ /* 0x002fc20000010000 */
[----:B------:R0:W-:Y:S06]  /*b4f0*/  BAR.ARV R166, 0x100 ;  /* 0x000400a60000751d */ /* 0x0001ec0000002000 */
[----:B------:R-:W1:Y:S01]  /*b500*/  MUFU.EX2 R171, R171 ;  /* 0x000000ab00ab7308 */ /* 0x000e620000000800 */
[----:B--2---:R-:W-:-:S01]  /*b510*/  FADD.FTZ R164, R160, R5 ;  /* 0x00000005a0a47221 */ /* 0x004fc20000010000 */
[----:B------:R-:W-:-:S04]  /*b520*/  @!P1 PRMT R4, RZ, 0x654, R4 ;  /* 0x00000654ff049816 */ /* 0x000fc80000000004 */
[----:B------:R2:W-:Y:S02]  /*b530*/  @!P1 SYNCS.ARRIVE.TRANS64.RED.A1T0 RZ, [R4+URZ], RZ ;  /* 0x000000ff04ff99a7 */ /* 0x0005e4000810043f */
[----:B------:R-:W3:Y:S01]  /*b540*/  MUFU.EX2 R123, R123 ;  /* 0x0000007b007b7308 */ /* 0x000ee20000000800 */
[----:B0-----:R-:W-:-:S07]  /*b550*/  FADD.FTZ R166, R192, R173 ;  /* 0x000000adc0a67221 */ /* 0x001fce0000010000 */
[----:B------:R-:W0:Y:S01]  /*b560*/  MUFU.EX2 R175, R172 ;  /* 0x000000ac00af7308 */ /* 0x000e220000000800 */
[----:B-1----:R-:W-:-:S07]  /*b570*/  FADD.FTZ R164, R171, R164 ;  /* 0x000000a4aba47221 */ /* 0x002fce0000010000 */
        /* <DEDUP_REMOVED lines=19> */
[----:B-1----:R-:W-:-:S01]  /*b6b0*/  FADD.FTZ R4, R180, R5 ;  /* 0x00000005b4047221 */ /* 0x002fc20000010000 */
[----:B0-----:R-:W-:-:S03]  /*b6c0*/  FADD.FTZ R5, R194, R173 ;  /* 0x000000adc2057221 */ /* 0x001fc60000010000 */
[----:B--2---:R-:W-:Y:S01]  /*b6d0*/  FADD.FTZ R4, R129, R4 ;  /* 0x0000000481047221 */ /* 0x004fe20000010000 */
[----:B------:R-:W-:Y:S06]  /*b6e0*/  @!P0 BRA `(.L_x_967) ;  /* 0x0000000000048947 */ /* 0x000fec0003800000 */
[----:B------:R-:W-:Y:S01]  /*b6f0*/  BPT.TRAP 0x1 ;  /* 0x000000040000795c */ /* 0x000fe20000300000 */
.L_x_967:
        /* <DEDUP_REMOVED lines=12> */
[----:B------:R-:W-:Y:S01]  /*b7c0*/  FMUL.FTZ R25, R25, R12 ;  /* 0x0000000c19197220 */ /* 0x000fe20000410000 */
[----:B------:R-:W-:Y:S01]  /*b7d0*/  F2FP.SATFINITE.E4M3.F32.PACK_AB_MERGE_C R132, R133, R128, R132 ;  /* 0x000000808584723e */ /* 0x000fe20004807084 */
[-C--:B------:R-:W-:Y:S01]  /*b7e0*/  FMUL.FTZ R28, R28, R12.reuse ;  /* 0x0000000c1c1c7220 */ /* 0x080fe20000410000 */
[----:B------:R-:W-:Y:S01]  /*b7f0*/  F2FP.SATFINITE.E4M3.F32.PACK_AB_MERGE_C R149, R152, R147, R149 ;  /* 0x000000939895723e */ /* 0x000fe20004807095 */
        /* <DEDUP_REMOVED lines=123> */
[----:B------:R-:W-:Y:S01]  /*bfb0*/  F2FP.SATFINITE.E4M3.F32.PACK_AB_MERGE_C R187, R178, R162, R129 ;  /* 0x000000a2b2bb723e */ /* 0x000fe20004807081 */
[----:B------:R-:W-:Y:S06]  /*bfc0*/  @P2 BRA `(.L_x_968) ;  /* 0xffffffd400f02947 */ /* 0x000fec000383ffff */
[----:B------:R-:W-:-:S05]  /*bfd0*/  UMOV UR32, UR34 ;  /* 0x0000002200207c82 */ /* 0x000fca0008000000 */
.L_x_958:
[----:B------:R-:W-:-:S13]  /*bfe0*/  ISETP.GE.AND P2, PT, R2, UR39, PT ;  /* 0x0000002702007c0c */ /* 0x000fda000bf46270 */
[----:B------:R-:W-:Y:S05]  /*bff0*/  @!P2 BRA `(.L_x_969) ;  /* 0x000000380040a947 */ /* 0x000fea0003800000 */
[C---:B------:R-:W-:Y:S01]  /*c000*/  VIADD R11, R17.reuse, 0x8 ;  /* 0x00000008110b7836 */ /* 0x040fe20000000000 */
[----:B------:R-:W-:Y:S01]  /*c010*/  IADD3 R17, -R17, 0xb, RZ ;  /* 0x0000000b11117810 */ /* 0x000fe20007ffe1ff */
[----:B------:R-:W-:Y:S01]  /*c020*/  IMAD.MOV.U32 R13, RZ, RZ, R10 ;  /* 0x000000ffff0d7224 */ /* 0x000fe200078e000a */
[----:B------:R-:W-:Y:S01]  /*c030*/  UMOV UR47, UR29 ;  /* 0x0000001d002f7c82 */ /* 0x000fe20008000000 */
[----:B------:R-:W-:Y:S01]  /*c040*/  IMAD.MOV.U32 R12, RZ, RZ, R9 ;  /* 0x000000ffff0c7224 */ /* 0x000fe200078e0009 */
[----:B------:R-:W-:Y:S01]  /*c050*/  UMOV UR46, UR32 ;  /* 0x00000020002e7c82 */ /* 0x000fe20008000000 */
[----:B------:R-:W-:Y:S01]  /*c060*/  ULDC UR33, c[0x0][0x9e4] ;  /* 0x0002790000217ab9 */ /* 0x000fe20000000800 */
[----:B------:R-:W-:Y:S01]  /*c070*/  ULDC UR35, c[0x0][0x288] ;  /* 0x0000a20000237ab9 */ /* 0x000fe20000000800 */
[----:B------:R-:W-:Y:S01]  /*c080*/  ULDC UR45, c[0x0][0x2f0] ;  /* 0x0000bc00002d7ab9 */ /* 0x000fe20000000800 */
[----:B------:R-:W-:-:S05]  /*c090*/  ULDC UR34, c[0x0][0x9e0] ;  /* 0x0002780000227ab9 */ /* 0x000fca0000000800 */
.L_x_987:
        /* <DEDUP_REMOVED lines=9> */
.L_x_971:
[----:B------:R-:W-:Y:S01]  /*c130*/  ULEA UR6, UR32, UR44, 0x3 ;  /* 0x0000002c20067291 */ /* 0x000fe2000f8e183f */
[----:B------:R-:W-:-:S05]  /*c140*/  IMAD.U32 R9, RZ, RZ, UR29 ;  /* 0x0000001dff097e24 */ /* 0x000fca000f8e00ff */
[----:B------:R-:W-:-:S04]  /*c150*/  SHF.L.U32 R9, R9, 0x1f, RZ ;  /* 0x0000001f09097819 */ /* 0x000fc800000006ff */
[----:B------:R0:W1:Y:S01]  /*c160*/  SYNCS.PHASECHK.TRANS64.TRYWAIT P2, [UR6+0x2a830], R9 ;  /* 0x02a83009ff0075a7 */ /* 0x0000620008040146 */
[----:B------:R-:W-:Y:S05]  /*c170*/  @!P0 BRA `(.L_x_972) ;  /* 0x0000000000048947 */ /* 0x000fea0003800000 */
[----:B------:R-:W-:Y:S01]  /*c180*/  BPT.TRAP 0x1 ;  /* 0x000000040000795c */ /* 0x000fe20000300000 */
.L_x_972:
[----:B-1----:R-:W-:Y:S05]  /*c190*/  @P2 BRA `(.L_x_970) ;  /* 0x0000000000082947 */ /* 0x002fea0003800000 */
[----:B------:R-:W1:Y:S02]  /*c1a0*/  SYNCS.PHASECHK.TRANS64.TRYWAIT P2, [UR6+0x2a830], R9 ;  /* 0x02a83009ff0075a7 */ /* 0x000e640008040146 */
[----:B-1----:R-:W-:Y:S05]  /*c1b0*/  @!P2 BRA `(.L_x_973) ;  /* 0x000000b40080a947 */ /* 0x002fea0003800000 */
.L_x_970:
[----:B------:R2:W-:Y:S01]  /*c1c0*/  BAR.SYNC.DEFER_BLOCKING R11, 0x100 ;  /* 0x0004000b0000751d */ /* 0x0005e20000010000 */
[----:B------:R-:W-:Y:S01]  /*c1d0*/  R2UR UR24, R6 ;  /* 0x00000000061872ca */ /* 0x000fe200000e0000 */
[----:B------:R-:W-:Y:S01]  /*c1e0*/  UIMAD UR26, UR32, 0x600, UR30 ;  /* 0x00000600201a78a4 */ /* 0x000fe2000f8e021e */
[----:B------:R-:W-:-:S03]  /*c1f0*/  R2UR UR25, R7 ;  /* 0x00000000071972ca */ /* 0x000fc600000e0000 */
[----:B------:R-:W-:Y:S01]  /*c200*/  UMOV UR27, 0x80000020 ;  /* 0x80000020001b7882 */ /* 0x000fe20000000000 */
[----:B------:R-:W-:Y:S01]  /*c210*/  UIADD3 UR6, UR26, 0x2, URZ ;  /* 0x000000021a067890 */ /* 0x000fe2000fffe03f */
        /* <DEDUP_REMOVED lines=27> */
[----:B--2---:R-:W-:Y:S05]  /*c3d0*/  @P3 BRA `(.L_x_974) ;  /* 0x00000000002c3947 */ /* 0x004fea0003800000 */
[----:B------:R-:W-:Y:S05]  /*c3e0*/  @!P0 BRA `(.L_x_975) ;  /* 0x0000000000048947 */ /* 0x000fea0003800000 */
[----:B------:R-:W-:Y:S01]  /*c3f0*/  BPT.TRAP 0x1 ;  /* 0x000000040000795c */ /* 0x000fe20000300000 */
.L_x_975:
[----:B------:R-:W-:Y:S01]  /*c400*/  ULEA UR6, UR46, UR44, 0x3 ;  /* 0x0000002c2e067291 */ /* 0x000fe2000f8e183f */
[----:B01----:R-:W-:-:S05]  /*c410*/  IMAD.U32 R9, RZ, RZ, UR47 ;  /* 0x0000002fff097e24 */ /* 0x003fca000f8e00ff */
[----:B------:R-:W-:-:S04]  /*c420*/  SHF.L.U32 R9, R9, 0x1f, RZ ;  /* 0x0000001f09097819 */ /* 0x000fc800000006ff */
[----:B------:R0:W1:Y:S01]  /*c430*/  SYNCS.PHASECHK.TRANS64.TRYWAIT P2, [UR6+0x2a850], R9 ;  /* 0x02a85009ff0075a7 */ /* 0x0000620008040146 */
[----:B------:R-:W-:Y:S05]  /*c440*/  @!P0 BRA `(.L_x_976) ;  /* 0x0000000000048947 */ /* 0x000fea0003800000 */
[----:B------:R-:W-:Y:S01]  /*c450*/  BPT.TRAP 0x1 ;  /* 0x000000040000795c */ /* 0x000fe20000300000 */
.L_x_976:
[----:B-1----:R-:W-:Y:S05]  /*c460*/  @P2 BRA `(.L_x_974) ;  /* 0x0000000000082947 */ /* 0x002fea0003800000 */
[----:B------:R-:W1:Y:S02]  /*c470*/  SYNCS.PHASECHK.TRANS64.TRYWAIT P2, [UR6+0x2a850], R9 ;  /* 0x02a85009ff0075a7 */ /* 0x000e640008040146 */
[----:B-1----:R-:W-:Y:S05]  /*c480*/  @!P2 BRA `(.L_x_977) ;  /* 0x000000b000e4a947 */ /* 0x002fea0003800000 */
.L_x_974:
[----:B------:R-:W-:Y:S01]  /*c490*/  UIADD3 UR6, UR44, 0x400, URZ ;  /* 0x000004002c067890 */ /* 0x000fe2000fffe03f */
[----:B------:R-:W-:Y:S01]  /*c4a0*/  WARPGROUP.ARRIVE ;  /* 0x00000000000079c5 */ /* 0x000fe20000000000 */
[----:B------:R-:W-:Y:S01]  /*c4b0*/  UMOV UR7, 0x40000040 ;  /* 0x4000004000077882 */ /* 0x000fe20000000000 */
[----:B------:R-:W-:Y:S01]  /*c4c0*/  PLOP3.LUT P2, PT, PT, PT, UP0, 0x80, 0x0 ;  /* 0x000000000000781c */ /* 0x000fe20003f4f008 */
[----:B------:R-:W-:Y:S01]  /*c4d0*/  USHF.R.U32.HI UR6, URZ, 0x4, UR6 ;  /* 0x000000043f067899 */ /* 0x000fe20008011606 */
[C---:B------:R-:W-:Y:S01]  /*c4e0*/  FMUL.FTZ R14, R0.reuse, R123 ;  /* 0x0000007b000e7220 */ /* 0x040fe20000410000 */
[C---:B------:R-:W-:Y:S01]  /*c4f0*/  FMUL.FTZ R123, R0.reuse, R147 ;  /* 0x00000093007b7220 */ /* 0x040fe20000410000 */
[C---:B------:R-:W-:Y:S01]  /*c500*/  FMUL.FTZ R147, R0.reuse, R149 ;  /* 0x0000009500937220 */ /* 0x040fe20000410000 */
[----:B------:R-:W-:Y:S01]  /*c510*/  ULOP3.LUT UR6, UR6, 0x3fff, URZ, 0xc0, !UPT ;  /* 0x00003fff06067892 */ /* 0x000fe2000f8ec03f */
[C---:B------:R-:W-:Y:S01]  /*c520*/  FMUL.FTZ R149, R0.reuse, R153 ;  /* 0x0000009900957220 */ /* 0x040fe20000410000 */
[----:B------:R-:W-:Y:S01]  /*c530*/  FMUL.FTZ R200, R0, R145 ;  /* 0x0000009100c87220 */ /* 0x000fe20000410000 */
[----:B------:R-:W-:Y:S01]  /*c540*/  IMAD.SHL.U32 R153, R2, 0x80, RZ ;  /* 0x0000008002997824 */ /* 0x000fe200078e00ff */
[----:B------:R-:W-:Y:S01]  /*c550*/  ULOP3.LUT UR6, UR6, 0x10000, URZ, 0xfc, !UPT ;  /* 0x0001000006067892 */ /* 0x000fe2000f8efc3f */
[C---:B------:R-:W-:Y:S01]  /*c560*/  FMUL.FTZ R15, R0.reuse, R126 ;  /* 0x0000007e000f7220 */ /* 0x040fe20000410000 */
[C---:B------:R-:W-:Y:S01]  /*c570*/  FMUL.FTZ R23, R0.reuse, R121 ;  /* 0x0000007900177220 */ /* 0x040fe20000410000 */
[C---:B------:R-:W-:Y:S01]  /*c580*/  FMUL.FTZ R18, R0.reuse, R127 ;  /* 0x0000007f00127220 */ /* 0x040fe20000410000 */
[----:B------:R-:W-:Y:S01]  /*c590*/  UIMAD UR10, UR46, 0x600, UR6 ;  /* 0x000006002e0a78a4 */ /* 0x000fe2000f8e0206 */
[C---:B------:R-:W-:Y:S01]  /*c5a0*/  FMUL.FTZ R19, R0.reuse, R130 ;  /* 0x0000008200137220 */ /* 0x040fe20000410000 */
[C---:B------:R-:W-:Y:S01]  /*c5b0*/  FMUL.FTZ R126, R0.reuse, R146 ;  /* 0x00000092007e7220 */ /* 0x040fe20000410000 */
[C---:B01----:R-:W-:Y:S01]  /*c5c0*/  FMUL.FTZ R9, R0.reuse, R120 ;  /* 0x0000007800097220 */ /* 0x043fe20000410000 */
        /* <DEDUP_REMOVED lines=28> */
[----:B------:R-:W0:Y:S08]  /*c790*/  MUFU.TANH R9, R9 ;  /* 0x0000000900097308 */ /* 0x000e300000002400 */
        /* <DEDUP_REMOVED lines=25> */
[----:B------:R-:W-:Y:S02]  /*c930*/  IMAD.U32 R137, RZ, RZ, UR32 ;  /* 0x00000020ff897e24 */ /* 0x000fe4000f8e00ff */
[C---:B------:R-:W-:Y:S01]  /*c940*/  FMUL.FTZ R199, R0.reuse, R136 ;  /* 0x0000008800c77220 */ /* 0x040fe20000410000 */
[----:B------:R-:W-:Y:S01]  /*c950*/  IADD3 R136, -R153, 0x1, RZ ;  /* 0x0000000199887810 */ /* 0x000fe20007ffe1ff */
[C---:B------:R-:W-:Y:S01]  /*c960*/  FMUL.FTZ R197, R0.reuse, R132 ;  /* 0x0000008400c57220 */ /* 0x040fe20000410000 */
[----:B------:R-:W-:Y:S01]  /*c970*/  QGMMA.64x192x32.F32.E4M3.E4M3 R24, R192, gdesc[UR4], R24, gsb0 ;  /* 0x02e00004c0187df3 */ /* 0x000fe20008000818 */
[----:B------:R-:W-:Y:S01]  /*c980*/  UIADD3 UR6, UR10, 0x4, URZ ;  /* 0x000000040a067890 */ /* 0x000fe2000fffe03f */
[----:B------:R-:W-:Y:S01]  /*c990*/  @!P1 LEA R137, R137, UR44, 0x3 ;  /* 0x0000002c89899c11 */ /* 0x000fe2000f8e18ff */
[----:B------:R-:W-:Y:S01]  /*c9a0*/  UMOV UR7, 0x40000040 ;  /* 0x4000004000077882 */ /* 0x000fe20000000000 */
[C---:B------:R-:W-:Y:S01]  /*c9b0*/  FMUL.FTZ R132, R0.reuse, R162 ;  /* 0x000000a200847220 */ /* 0x040fe20000410000 */
[C---:B------:R-:W-:Y:S01]  /*c9c0*/  FMUL.FTZ R162, R0.reuse, R168 ;  /* 0x000000a800a27220 */ /* 0x040fe20000410000 */
[C---:B------:R-:W-:Y:S01]  /*c9d0*/  FMUL.FTZ R196, R0.reuse, R133 ;  /* 0x0000008500c47220 */ /* 0x040fe20000410000 */
[C---:B------:R-:W-:Y:S01]  /*c9e0*/  FMUL.FTZ R168, R0.reuse, R172 ;  /* 0x000000ac00a87220 */ /* 0x040fe20000410000 */
[C---:B------:R-:W-:Y:S01]  /*c9f0*/  FMUL.FTZ R133, R0.reuse, R163 ;  /* 0x000000a300857220 */ /* 0x040fe20000410000 */
[----:B------:R-:W-:Y:S01]  /*ca00*/  FMUL.FTZ R172, R0, R177 ;  /* 0x000000b100ac7220 */ /* 0x000fe20000410000 */
        /* <DEDUP_REMOVED lines=57> */
[C---:B------:R-:W-:Y:S01]  /*cda0*/  FMUL.FTZ R141, R0.reuse, R175 ;  /* 0x000000af008d7220 */ /* 0x040fe20000410000 */
[----:B------:R-:W-:Y:S01]  /*cdb0*/  QGMMA.64x192x32.F32.E4M3.E4M3 R24, R184, gdesc[UR4], R24, gsb0 ;  /* 0x02e00004b8187df3 */ /* 0x000fe20008000818 */
[----:B------:R-:W-:Y:S01]  /*cdc0*/  @UP0 ULDC UR6, c[0x0][0x44c] ;  /* 0x0001130000060ab9 */ /* 0x000fe20000000800 */
[----:B------:R-:W-:Y:S01]  /*cdd0*/  FMUL.FTZ R174, R0, R176 ;  /* 0x000000b000ae7220 */ /* 0x000fe20000410000 */
[----:B------:R-:W-:Y:S01]  /*cde0*/  @P2 IMAD.HI.U32 R145, R8, UR6, RZ ;  /* 0x0000000608912c27 */ /* 0x000fe2000f8e00ff */
[----:B------:R-:W-:-:S03]  /*cdf0*/  @UP0 ULDC UR6, c[0x0][0x450] ;  /* 0x0001140000060ab9 */ /* 0x000fc60000000800 */
[----:B------:R-:W-:Y:S01]  /*ce00*/  FMUL.FTZ R144, R0, R182 ;  /* 0x000000b600907220 */ /* 0x000fe20000410000 */
[----:B------:R-:W0:Y:S01]  /*ce10*/  MUFU.TANH R188, R188 ;  /* 0x000000bc00bc7308 */ /* 0x000e220000002400 */
[----:B------:R-:W-:Y:S01]  /*ce20*/  @P2 SHF.R.U32.HI R155, RZ, UR6, R145 ;  /* 0x00000006ff9b2c19 */ /* 0x000fe20008011691 */
[----:B------:R-:W-:Y:S02]  /*ce30*/  @!P1 VIADD R145, R137, 0x2a840 ;  /* 0x0002a84089919836 */ /* 0x000fe40000000000 */
[----:B------:R-:W-:Y:S02]  /*ce40*/  IMAD R137, R3, -0x2, R136 ;  /* 0xfffffffe03897824 */ /* 0x000fe400078e0288 */
[----:B------:R-:W5:Y:S01]  /*ce50*/  SHFL.IDX PT, R136, R155, RZ, 0x1c1f ;  /* 0x001c1fff9b887589 */ /* 0x000f6200000e0000 */
[----:B------:R-:W-:Y:S01]  /*ce60*/  @!P1 PRMT R145, RZ, 0x654, R145 ;  /* 0x00000654ff919816 */ /* 0x000fe20000000091 */
[----:B------:R-:W0:Y:S01]  /*ce70*/  MUFU.TANH R189, R189 ;  /* 0x000000bd00bd7308 */ /* 0x000e220000002400 */
[----:B------:R-:W-:-:S04]  /*ce80*/  IMAD R137, R16, UR45, R137 ;  /* 0x0000002d10897c24 */ /* 0x000fc8000f8e0289 */
[----:B------:R-:W-:-:S03]  /*ce90*/  VIADD R137, R137, -UR35 ;  /* 0x8000002389897c36 */ /* 0x000fc60008000000 */
[----:B------:R-:W0:Y:S01]  /*cea0*/  MUFU.TANH R190, R190 ;  /* 0x000000be00be7308 */ /* 0x000e220000002400 */
[C---:B------:R-:W-:Y:S02]  /*ceb0*/  VIADD R163, R137.reuse, UR34 ;  /* 0x0000002289a37c36 */ /* 0x040fe40008000000 */
[----:B------:R-:W-:-:S05]  /*cec0*/  VIADD R165, R137, UR31 ;  /* 0x0000001f89a57c36 */ /* 0x000fca0008000000 */
[----:B------:R-:W0:Y:S01]  /*ced0*/  MUFU.TANH R140, R140 ;  /* 0x0000008c008c7308 */ /* 0x000e220000002400 */
[----:B-----5:R-:W-:-:S07]  /*cee0*/  IMAD.IADD R157, R163, 0x1, R136 ;  /* 0x00000001a39d7824 */ /* 0x020fce00078e0288 */
[----:B------:R-:W0:Y:S01]  /*cef0*/  MUFU.TANH R141, R141 ;  /* 0x0000008d008d7308 */ /* 0x000e220000002400 */
[----:B------:R-:W-:-:S07]  /*cf00*/  IMAD.IADD R159, R165, 0x1, R136 ;  /* 0x00000001a59f7824 */ /* 0x000fce00078e0288 */
[----:B------:R-:W0:Y:S08]  /*cf10*/  MUFU.TANH R174, R174 ;  /* 0x000000ae00ae7308 */ /* 0x000e300000002400 */
[----:B------:R-:W0:Y:S01]  /*cf20*/  MUFU.TANH R144, R144 ;  /* 0x0000009000907308 */ /* 0x000e220000002400 */
[----:B------:R-:W-:Y:S02]  /*cf30*/  WARPGROUP.DEPBAR.LE gsb0, 0x0 ;  /* 0x00008000000079c5 */ /* 0x000fe40000010000 */
[----:B------:R0:W-:Y:S06]  /*cf40*/  BAR.ARV R17, 0x100 ;  /* 0x000400110000751d */ /* 0x0001ec0000002000 */
[----:B------:R5:W-:Y:S02]  /*cf50*/  @!P1 SYNCS.ARRIVE.TRANS64.RED.A1T0 RZ, [R145+URZ], RZ ;  /* 0x000000ff91ff99a7 */ /* 0x000be4000810043f */
[----:B-----5:R-:W-:-:S06]  /*cf60*/  FMUL.FTZ R145, R0, R183 ;  /* 0x000000b700917220 */ /* 0x020fcc0000410000 */
[----:B------:R-:W0:Y:S01]  /*cf70*/  MUFU.TANH R145, R145 ;  /* 0x0000009100917308 */ /* 0x000e220000002400 */
[----:B-1234-:R-:W-:Y:S05]  /*cf80*/  @!P6 BRA `(.L_x_978) ;  /* 0x00000000005ce947 */ /* 0x01efea0003800000 */
[----:B------:R-:W-:Y:S01]  /*cf90*/  IMAD R136, R16, UR45, R136 ;  /* 0x0000002d10887c24 */ /* 0x000fe2000f8e0288 */
[----:B------:R-:W-:Y:S03]  /*cfa0*/  BSSY B0, `(.L_x_979) ;  /* 0x0000011000007945 */ /* 0x000fe60003800000 */
[----:B------:R-:W-:-:S05]  /*cfb0*/  VIADD R161, R136, -UR35 ;  /* 0x8000002388a17c36 */ /* 0x000fca0008000000 */
[----:B------:R-:W-:-:S13]  /*cfc0*/  ISETP.GT.AND P2, PT, R161, -0x1, PT ;  /* 0xffffffffa100780c */ /* 0x000fda0003f44270 */
[----:B------:R-:W-:Y:S05]  /*cfd0*/  @P2 BRA `(.L_x_980) ;  /* 0x0000000000202947 */ /* 0x000fea0003800000 */
[----:B------:R-:W-:Y:S01]  /*cfe0*/  IMAD.U32 R176, RZ, RZ, UR33 ;  /* 0x00000021ffb07e24 */ /* 0x000fe2000f8e00ff */
[----:B------:R-:W-:-:S04]  /*cff0*/  LOP3.LUT R161, RZ, R161, RZ, 0x33, !PT ;  /* 0x000000a1ffa17212 */ /* 0x000fc800078e33ff */
[----:B------:R-:W-:-:S13]  /*d000*/  ISETP.NE.AND P2, PT, R176, 0x1, PT ;  /* 0x00000001b000780c */ /* 0x000fda0003f45270 */
[----:B------:R-:W1:Y:S02]  /*d010*/  @P2 LDC.64 R136, c[0x0][0x9e8] ;  /* 0x00027a00ff882b82 */ /* 0x000e640000000a00 */
[----:B-1----:R-:W-:-:S05]  /*d020*/  @P2 IMAD.HI.U32 R136, R161, R136, RZ ;  /* 0x00000088a1882227 */ /* 0x002fca00078e00ff */
[----:B------:R-:W-:-:S04]  /*d030*/  @P2 SHF.R.U32.HI R161, RZ, R137, R136 ;  /* 0x00000089ffa12219 */ /* 0x000fc80000011688 */
[----:B------:R-:W-:Y:S01]  /*d040*/  LOP3.LUT R161, RZ, R161, RZ, 0x33, !PT ;  /* 0x000000a1ffa17212 */ /* 0x000fe200078e33ff */
[----:B------:R-:W-:Y:S06]  /*d050*/  BRA `(.L_x_981) ;  /* 0x0000000000147947 */ /* 0x000fec0003800000 */
.L_x_980:
[----:B------:R-:W-:-:S05]  /*d060*/  IMAD.U32 R176, RZ, RZ, UR33 ;  /* 0x00000021ffb07e24 */ /* 0x000fca000f8e00ff */
[----:B------:R-:W-:-:S13]  /*d070*/  ISETP.NE.AND P2, PT, R176, 0x1, PT ;  /* 0x00000001b000780c */ /* 0x000fda0003f45270 */
[----:B------:R-:W1:Y:S02]  /*d080*/  @P2 LDC.64 R136, c[0x0][0x9e8] ;  /* 0x00027a00ff882b82 */ /* 0x000e640000000a00 */
[----:B-1----:R-:W-:-:S05]  /*d090*/  @P2 IMAD.HI.U32 R136, R161, R136, RZ ;  /* 0x00000088a1882227 */ /* 0x002fca00078e00ff */
[----:B------:R-:W-:-:S07]  /*d0a0*/  @P2 SHF.R.U32.HI R161, RZ, R137, R136 ;  /* 0x00000089ffa12219 */ /* 0x000fce0000011688 */
.L_x_981:
[----:B------:R-:W-:Y:S05]  /*d0b0*/  BSYNC B0 ;  /* 0x0000000000007941 */ /* 0x000fea0003800000 */
.L_x_979:
[----:B------:R-:W-:-:S04]  /*d0c0*/  IMAD R136, R161, R176, -R153 ;  /* 0x000000b0a1887224 */ /* 0x000fc800078e0a99 */
[----:B------:R-:W-:-:S05]  /*d0d0*/  IMAD R136, R3, -0x2, R136 ;  /* 0xfffffffe03887824 */ /* 0x000fca00078e0288 */
[----:B------:R-:W-:Y:S02]  /*d0e0*/  VIADDMNMX R157, R136, R176, R157, PT ;  /* 0x000000b0889d7246 */ /* 0x000fe4000380019d */
[----:B------:R-:W-:-:S07]  /*d0f0*/  VIMNMX R159, R159, R136, !PT ;  /* 0x000000889f9f7248 */ /* 0x000fce0007fe0100 */
.L_x_978:
[----:B------:R-:W-:Y:S01]  /*d100*/  ISETP.GT.AND P2, PT, R2, -0x1, PT ;  /* 0xffffffff0200780c */ /* 0x000fe20003f44270 */
[----:B------:R-:W1:Y:S03]  /*d110*/  SHFL.IDX PT, R136, R155, 0x1, 0x1c1f ;  /* 0x003c1f009b887f89 */ /* 0x000e6600000e0000 */
[C---:B------:R-:W-:Y:S02]  /*d120*/  ISETP.GT.AND P4, PT, R159.reuse, RZ, P2 ;  /* 0x000000ff9f00720c */ /* 0x040fe40001784270 */
[----:B------:R-:W-:Y:S02]  /*d130*/  ISETP.GT.AND P5, PT, R159, 0x1, P2 ;  /* 0x000000019f00780c */ /* 0x000fe400017a4270 */
[C---:B------:R-:W-:Y:S02]  /*d140*/  ISETP.LT.OR P4, PT, R157.reuse, 0x1, P4 ;  /* 0x000000019d00780c */ /* 0x040fe40002781670 */
[----:B------:R-:W-:-:S02]  /*d150*/  ISETP.LT.OR P5, PT, R157, 0x2, P5 ;  /* 0x000000029d00780c */ /* 0x000fc40002fa1670 */
[----:B------:R-:W-:Y:S02]  /*d160*/  ISETP.GT.AND P3, PT, R159, 0x8, P2 ;  /* 0x000000089f00780c */ /* 0x000fe40001764270 */
[----:B0-----:R-:W-:Y:S02]  /*d170*/  FSEL R180, R9, -INF , !P4 ;  /* 0xff80000009b47808 */ /* 0x001fe40006000000 */
[----:B------:R-:W-:Y:S02]  /*d180*/  FSEL R184, R23, -INF , !P5 ;  /* 0xff80000017b87808 */ /* 0x000fe40006800000 */
[C---:B------:R-:W-:Y:S02]  /*d190*/  ISETP.GT.AND P4, PT, R159.reuse, 0x9, P2 ;  /* 0x000000099f00780c */ /* 0x040fe40001784270 */
[----:B------:R-:W-:Y:S02]  /*d1a0*/  ISETP.GT.AND P5, PT, R159, 0x10, P2 ;  /* 0x000000109f00780c */ /* 0x000fe400017a4270 */
[----:B------:R-:W-:-:S02]  /*d1b0*/  ISETP.LT.OR P3, PT, R157, 0x9, P3 ;  /* 0x000000099d00780c */ /* 0x000fc40001f61670 */
[C---:B------:R-:W-:Y:S02]  /*d1c0*/  ISETP.LT.OR P4, PT, R157.reuse, 0xa, P4 ;  /* 0x0000000a9d00780c */ /* 0x040fe40002781670 */
[----:B------:R-:W-:Y:S02]  /*d1d0*/  ISETP.LT.OR P5, PT, R157, 0x11, P5 ;  /* 0x000000119d00780c */ /* 0x000fe40002fa1670 */
[----:B------:R-:W-:Y:S02]  /*d1e0*/  FSEL R186, R192, -INF , !P3 ;  /* 0xff800000c0ba7808 */ /* 0x000fe40005800000 */
[----:B------:R-:W-:Y:S02]  /*d1f0*/  ISETP.GT.AND P3, PT, R159, 0x11, P2 ;  /* 0x000000119f00780c */ /* 0x000fe40001764270 */
[----:B------:R-:W-:Y:S02]  /*d200*/  FSEL R216, R193, -INF , !P4 ;  /* 0xff800000c1d87808 */ /* 0x000fe40006000000 */
[----:B------:R-:W-:-:S02]  /*d210*/  FSEL R192, R195, -INF , !P5 ;  /* 0xff800000c3c07808 */ /* 0x000fc40006800000 */
[C---:B------:R-:W-:Y:S02]  /*d220*/  ISETP.GT.AND P4, PT, R159.reuse, 0x18, P2 ;  /* 0x000000189f00780c */ /* 0x040fe40001784270 */
[----:B------:R-:W-:Y:S02]  /*d230*/  ISETP.GT.AND P5, PT, R159, 0x19, P2 ;  /* 0x000000199f00780c */ /* 0x000fe400017a4270 */
[C---:B------:R-:W-:Y:S02]  /*d240*/  ISETP.LT.OR P3, PT, R157.reuse, 0x12, P3 ;  /* 0x000000129d00780c */ /* 0x040fe40001f61670 */
[C---:B------:R-:W-:Y:S02]  /*d250*/  ISETP.LT.OR P4, PT, R157.reuse, 0x19, P4 ;  /* 0x000000199d00780c */ /* 0x040fe40002781670 */
[----:B------:R-:W-:Y:S02]  /*d260*/  ISETP.LT.OR P5, PT, R157, 0x1a, P5 ;  /* 0x0000001a9d00780c */ /* 0x000fe40002fa1670 */
[----:B------:R-:W-:-:S02]  /*d270*/  FSEL R194, R194, -INF , !P3 ;  /* 0xff800000c2c27808 */ /* 0x000fc40005800000 */
[----:B------:R-:W-:Y:S02]  /*d280*/  ISETP.GT.AND P3, PT, R159, 0x20, P2 ;  /* 0x000000209f00780c */ /* 0x000fe40001764270 */
[----:B------:R-:W-:Y:S02]  /*d290*/  FSEL R214, R197, -INF , !P4 ;  /* 0xff800000c5d67808 */ /* 0x000fe40006000000 */
        /* <DEDUP_REMOVED lines=16> */
[C---:B------:R-:W-:Y:S02]  /*d3a0*/  ISETP.GT.AND P3, PT, R159.reuse, 0x38, P2 ;  /* 0x000000389f00780c */ /* 0x040fe40001764270 */
        /* <DEDUP_REMOVED lines=8> */
[----:B------:R-:W-:Y:S01]  /*d430*/  FSEL R196, R147, -INF , !P4 ;  /* 0xff80000093c47808 */ /* 0x000fe20006000000 */
[----:B-1----:R-:W-:Y:S01]  /*d440*/  IMAD.IADD R147, R163, 0x1, R136 ;  /* 0x00000001a3937824 */ /* 0x002fe200078e0288 */
[----:B------:R-:W-:Y:S02]  /*d450*/  FSEL R146, R148, -INF , !P5 ;  /* 0xff80000094927808 */ /* 0x000fe40006800000 */
[----:B------:R-:W-:-:S02]  /*d460*/  ISETP.GT.AND P3, PT, R159, 0x41, P2 ;  /* 0x000000419f00780c */ /* 0x000fc40001764270 */
[C---:B------:R-:W-:Y:S02]  /*d470*/  ISETP.GT.AND P4, PT, R159.reuse, 0x48, P2 ;  /* 0x000000489f00780c */ /* 0x040fe40001784270 */
[----:B------:R-:W-:Y:S02]  /*d480*/  ISETP.GT.AND P5, PT, R159, 0x49, P2 ;  /* 0x000000499f00780c */ /* 0x000fe400017a4270 */
[C---:B------:R-:W-:Y:S02]  /*d490*/  ISETP.LT.OR P3, PT, R157.reuse, 0x42, P3 ;  /* 0x000000429d00780c */ /* 0x040fe40001f61670 */
[C---:B------:R-:W-:Y:S02]  /*d4a0*/  ISETP.LT.OR P4, PT, R157.reuse, 0x49, P4 ;  /* 0x000000499d00780c */ /* 0x040fe40002781670 */
[----:B------:R-:W-:Y:S02]  /*d4b0*/  ISETP.LT.OR P5, PT, R157, 0x4a, P5 ;  /* 0x0000004a9d00780c */ /* 0x000fe40002fa1670 */
[----:B------:R-:W-:Y:S01]  /*d4c0*/  FSEL R148, R149, -INF , !P3 ;  /* 0xff80000095947808 */ /* 0x000fe20005800000 */
[----:B------:R-:W-:Y:S01]  /*d4d0*/  IMAD.IADD R149, R165, 0x1, R136 ;  /* 0x00000001a5957824 */ /* 0x000fe200078e0288 */
[----:B------:R-:W-:-:S02]  /*d4e0*/  FSEL R150, R150, -INF , !P4 ;  /* 0xff80000096967808 */ /* 0x000fc40006000000 */
[----:B------:R-:W-:Y:S02]  /*d4f0*/  FSEL R152, R152, -INF , !P5 ;  /* 0xff80000098987808 */ /* 0x000fe40006800000 */
[C---:B------:R-:W-:Y:S02]  /*d500*/  ISETP.GT.AND P3, PT, R159.reuse, 0x50, P2 ;  /* 0x000000509f00780c */ /* 0x040fe40001764270 */
[C---:B------:R-:W-:Y:S02]  /*d510*/  ISETP.GT.AND P4, PT, R159.reuse, 0x51, P2 ;  /* 0x000000519f00780c */ /* 0x040fe40001784270 */
[----:B------:R-:W-:Y:S02]  /*d520*/  ISETP.GT.AND P5, PT, R159, 0x58, P2 ;  /* 0x000000589f00780c */ /* 0x000fe400017a4270 */
        /* <DEDUP_REMOVED lines=33> */
[----:B------:R-:W-:Y:S06]  /*d740*/  @!P6 BRA `(.L_x_982) ;  /* 0x00000000005ce947 */ /* 0x000fec0003800000 */
        /* <DEDUP_REMOVED lines=13> */
.L_x_984:
[----:B------:R-:W-:-:S05]  /*d820*/  IMAD.U32 R178, RZ, RZ, UR33 ;  /* 0x00000021ffb27e24 */ /* 0x000fca000f8e00ff */
[----:B------:R-:W-:-:S13]  /*d830*/  ISETP.NE.AND P3, PT, R178, 0x1, PT ;  /* 0x00000001b200780c */ /* 0x000fda0003f65270 */
[----:B------:R-:W0:Y:S02]  /*d840*/  @P3 LDC.64 R136, c[0x0][0x9e8] ;  /* 0x00027a00ff883b82 */ /* 0x000e240000000a00 */
[----:B0-----:R-:W-:-:S05]  /*d850*/  @P3 IMAD.HI.U32 R136, R9, R136, RZ ;  /* 0x0000008809883227 */ /* 0x001fca00078e00ff */
[----:B------:R-:W-:-:S07]  /*d860*/  @P3 SHF.R.U32.HI R9, RZ, R137, R136 ;  /* 0x00000089ff093219 */ /* 0x000fce0000011688 */
.L_x_985:
[----:B------:R-:W-:Y:S05]  /*d870*/  BSYNC B0 ;  /* 0x0000000000007941 */ /* 0x000fea0003800000 */
.L_x_983:
[----:B------:R-:W-:-:S04]  /*d880*/  IMAD R136, R9, R178, -R153 ;  /* 0x000000b209887224 */ /* 0x000fc800078e0a99 */
[----:B------:R-:W-:-:S05]  /*d890*/  IMAD R136, R3, -0x2, R136 ;  /* 0xfffffffe03887824 */ /* 0x000fca00078e0288 */
[----:B------:R-:W-:Y:S02]  /*d8a0*/  VIADDMNMX R147, R136, R178, R147, PT ;  /* 0x000000b288937246 */ /* 0x000fe40003800193 */
[----:B------:R-:W-:-:S07]  /*d8b0*/  VIMNMX R149, R149, R136, !PT ;  /* 0x0000008895957248 */ /* 0x000fce0007fe0100 */
.L_x_982:
[----:B------:R-:W-:Y:S01]  /*d8c0*/  FMNMX.FTZ R9, R180, R12, !PT ;  /* 0x0000000cb4097209 */ /* 0x000fe20007810000 */
[----:B------:R-:W0:Y:S01]  /*d8d0*/  LDC R23, c[0x0][0x988] ;  /* 0x00026200ff177b82 */ /* 0x000e220000000800 */
[----:B------:R-:W-:Y:S02]  /*d8e0*/  ISETP.GT.AND P4, PT, R149, 0x8, P2 ;  /* 0x000000089500780c */ /* 0x000fe40001784270 */
[----:B------:R-:W-:Y:S02]  /*d8f0*/  FMNMX.FTZ R9, R184, R9, !PT ;  /* 0x00000009b8097209 */ /* 0x000fe40007810000 */
[----:B------:R-:W-:Y:S02]  /*d900*/  ISETP.LT.OR P4, PT, R147, 0x9, P4 ;  /* 0x000000099300780c */ /* 0x000fe40002781670 */
        /* <DEDUP_REMOVED lines=25> */
[----:B------:R-:W-:-:S02]  /*daa0*/  ISETP.LT.OR P3, PT, R147, 0x21, P3 ;  /* 0x000000219300780c */ /* 0x000fc40001f61670 */
[----:B------:R-:W-:-:S04]  /*dab0*/  FMNMX.FTZ R9, R196, R9, !PT ;  /* 0x00000009c4097209 */ /* 0x000fc80007810000 */
        /* <DEDUP_REMOVED lines=15> */
[----:B------:R-:W-:-:S05]  /*dbb0*/  FMNMX.FTZ R136, R166, R9, !PT ;  /* 0x00000009a6887209 */ /* 0x000fca0007810000 */
[----:B------:R-:W1:Y:S02]  /*dbc0*/  SHFL.BFLY PT, R9, R136, 0x2, 0x1f ;  /* 0x0c401f0088097f89 */ /* 0x000e6400000e0000 */
[----:B-1----:R-:W-:Y:S02]  /*dbd0*/  FMNMX.FTZ R137, R136, R9, !PT ;  /* 0x0000000988897209 */ /* 0x002fe40007810000 */
[----:B------:R-:W-:Y:S02]  /*dbe0*/  FSEL R136, R15, -INF , !P4 ;  /* 0xff8000000f887808 */ /* 0x000fe40006000000 */
[----:B------:R-:W-:Y:S01]  /*dbf0*/  ISETP.GT.AND P4, PT, R149, 0x11, P2 ;  /* 0x000000119500780c */ /* 0x000fe20001784270 */
[----:B------:R-:W1:Y:S03]  /*dc00*/  SHFL.BFLY PT, R178, R137, 0x1, 0x1f ;  /* 0x0c201f0089b27f89 */ /* 0x000e6600000e0000 */
[----:B------:R-:W-:-:S04]  /*dc10*/  ISETP.LT.OR P4, PT, R147, 0x12, P4 ;  /* 0x000000129300780c */ /* 0x000fc80002781670 */
[----:B------:R-:W-:Y:S02]  /*dc20*/  FSEL R20, R20, -INF , !P4 ;  /* 0xff80000014147808 */ /* 0x000fe40006000000 */
[----:B------:R-:W-:-:S04]  /*dc30*/  ISETP.GT.AND P4, PT, R149, 0x19, P2 ;  /* 0x000000199500780c */ /* 0x000fc80001784270 */
[----:B------:R-:W-:-:S04]  /*dc40*/  ISETP.LT.OR P4, PT, R147, 0x1a, P4 ;  /* 0x0000001a9300780c */ /* 0x000fc80002781670 */
[----:B------:R-:W-:Y:S02]  /*dc50*/  FSEL R182, R21, -INF , !P4 ;  /* 0xff80000015b67808 */ /* 0x000fe40006000000 */
[----:B------:R-:W-:-:S04]  /*dc60*/  ISETP.GT.AND P4, PT, R149, 0x21, P2 ;  /* 0x000000219500780c */ /* 0x000fc80001784270 */
[----:B------:R-:W-:Y:S02]  /*dc70*/  ISETP.LT.OR P4, PT, R147, 0x22, P4 ;  /* 0x000000229300780c */ /* 0x000fe40002781670 */
[----:B-1----:R-:W-:Y:S02]  /*dc80*/  FMNMX.FTZ R9, R137, R178, !PT ;  /* 0x000000b289097209 */ /* 0x002fe40007810000 */
[----:B------:R-:W-:Y:S02]  /*dc90*/  FSEL R178, R19, -INF , !P5 ;  /* 0xff80000013b27808 */ /* 0x000fe40006800000 */
[C---:B------:R-:W-:Y:S01]  /*dca0*/  FSETP.NEU.FTZ.AND P5, PT, R9.reuse, -INF , PT ;  /* 0xff8000000900780b */ /* 0x040fe20003fbd000 */
[----:B0-----:R-:W-:-:S01]  /*dcb0*/  FFMA.FTZ R137, R9, R23, -8 ;  /* 0xc100000009897423 */ /* 0x001fc20000010017 */
[----:B------:R-:W-:Y:S02]  /*dcc0*/  FSEL R120, R120, -INF , !P4 ;  /* 0xff80000078787808 */ /* 0x000fe40006000000 */
[----:B------:R-:W-:-:S02]  /*dcd0*/  ISETP.GT.AND P4, PT, R149, RZ, P2 ;  /* 0x000000ff9500720c */ /* 0x000fc40001784270 */
[----:B------:R-:W-:Y:S02]  /*dce0*/  FSEL R137, R137, RZ, P5 ;  /* 0x000000ff89897208 */ /* 0x000fe40002800000 */
[----:B------:R-:W-:-:S03]  /*dcf0*/  ISETP.LT.OR P4, PT, R147, 0x1, P4 ;  /* 0x000000019300780c */ /* 0x000fc60002781670 */
[-CC-:B------:R-:W-:Y:S01]  /*dd00*/  FFMA.FTZ R15, R184, R23.reuse, -R137.reuse ;  /* 0x00000017b80f7223 */ /* 0x180fe20000010889 */
[----:B------:R-:W-:Y:S01]  /*dd10*/  FSEL R184, R121, -INF , !P3 ;  /* 0xff80000079b87808 */ /* 0x000fe20005800000 */
[-CC-:B------:R-:W-:Y:S01]  /*dd20*/  FFMA.FTZ R19, R186, R23.reuse, -R137.reuse ;  /* 0x00000017ba137223 */ /* 0x180fe20000010889 */
[----:B------:R-:W-:Y:S01]  /*dd30*/  ISETP.GT.AND P3, PT, R149, 0x28, P2 ;  /* 0x000000289500780c */ /* 0x000fe20001764270 */
[-CC-:B------:R-:W-:Y:S01]  /*dd40*/  FFMA.FTZ R190, R194, R23.reuse, -R137.reuse ;  /* 0x00000017c2be7223 */ /* 0x180fe20000010889 */
[----:B------:R-:W-:Y:S01]  /*dd50*/  FSEL R218, R10, -INF , !P4 ;  /* 0xff8000000ada7808 */ /* 0x000fe20006000000 */
[-CC-:B------:R-:W-:Y:S01]  /*dd60*/  FFMA.FTZ R10, R192, R23.reuse, -R137.reuse ;  /* 0x00000017c00a7223 */ /* 0x180fe20000010889 */
[----:B------:R-:W-:Y:S01]  /*dd70*/  ISETP.LT.OR P3, PT, R147, 0x29, P3 ;  /* 0x000000299300780c */ /* 0x000fe20001f61670 */
[--C-:B------:R-:W-:Y:S01]  /*dd80*/  FFMA.FTZ R214, R214, R23, -R137.reuse ;  /* 0x00000017d6d67223 */ /* 0x100fe20000010889 */
[----:B------:R-:W-:Y:S01]  /*dd90*/  FMNMX.FTZ R21, R218, R13, !PT ;  /* 0x0000000dda157209 */ /* 0x000fe20007810000 */
[-CC-:B------:R-:W-:Y:S01]  /*dda0*/  FFMA.FTZ R188, R216, R23.reuse, -R137.reuse ;  /* 0x00000017d8bc7223 */ /* 0x180fe20000010889 */
[----:B------:R-:W-:Y:S01]  /*ddb0*/  FSEL R186, R125, -INF , !P3 ;  /* 0xff8000007dba7808 */ /* 0x000fe20005800000 */
[-CC-:B------:R-:W-:Y:S01]  /*ddc0*/  FFMA.FTZ R180, R180, R23.reuse, -R137.reuse ;  /* 0x00000017b4b47223 */ /* 0x180fe20000010889 */
[----:B------:R-:W-:Y:S01]  /*ddd0*/  ISETP.GT.AND P3, PT, R149, 0x29, P2 ;  /* 0x000000299500780c */ /* 0x000fe20001764270 */
        /* <DEDUP_REMOVED lines=8> */
[----:B------:R-:W-:Y:S01]  /*de60*/  FFMA.FTZ R170, R170, R23, -R137 ;  /* 0x00000017aaaa7223 */ /* 0x000fe20000010889 */
[----:B------:R-:W-:-:S02]  /*de70*/  ISETP.GT.AND P3, PT, R149, 0x31, P2 ;  /* 0x000000319500780c */ /* 0x000fc40001764270 */
[----:B------:R-:W-:Y:S01]  /*de80*/  FMNMX.FTZ R121, R18, R121, !PT ;  /* 0x0000007912797209 */ /* 0x000fe20007810000 */
[----:B------:R-:W-:Y:S01]  /*de90*/  MUFU.EX2 R180, R180 ;  /* 0x000000b400b47308 */ /* 0x000fe20000000800 */
[----:B------:R-:W-:Y:S01]  /*dea0*/  ISETP.LT.OR P3, PT, R147, 0x32, P3 ;  /* 0x000000329300780c */ /* 0x000fe20001f61670 */
[----:B0-----:R-:W-:Y:S01]  /*deb0*/  FFMA.FTZ R10, R212, R23, -R137 ;  /* 0x00000017d40a7223 */ /* 0x001fe20000010889 */
[----:B------:R-:W-:Y:S02]  /*dec0*/  FMNMX.FTZ R121, R178, R121, !PT ;  /* 0x00000079b2797209 */ /* 0x000fe40007810000 */
[----:B------:R-:W-:Y:S02]  /*ded0*/  FSEL R192, R123, -INF , !P3 ;  /* 0xff8000007bc07808 */ /* 0x000fe40005800000 */
[----:B------:R-:W-:Y:S01]  /*dee0*/  FMNMX.FTZ R123, R20, R121, !PT ;  /* 0x00000079147b7209 */ /* 0x000fe20007810000 */
[----:B------:R-:W-:Y:S01]  /*def0*/  MUFU.EX2 R15, R15 ;  /* 0x0000000f000f7308 */ /* 0x000fe20000000800 */
[----:B------:R-:W-:-:S02]  /*df00*/  ISETP.GT.AND P4, PT, R149, 0x30, P2 ;  /* 0x000000309500780c */ /* 0x000fc40001784270 */
[----:B------:R-:W-:Y:S02]  /*df10*/  FMNMX.FTZ R123, R22, R123, !PT ;  /* 0x0000007b167b7209 */ /* 0x000fe40007810000 */
[----:B------:R-:W-:Y:S02]  /*df20*/  ISETP.LT.OR P4, PT, R147, 0x31, P4 ;  /* 0x000000319300780c */ /* 0x000fe40002781670 */
[----:B------:R-:W-:Y:S01]  /*df30*/  FMNMX.FTZ R123, R182, R123, !PT ;  /* 0x0000007bb67b7209 */ /* 0x000fe20007810000 */
[----:B------:R-:W-:Y:S01]  /*df40*/  MUFU.EX2 R121, R214 ;  /* 0x000000d600797308 */ /* 0x000fe20000000800 */
[----:B------:R-:W-:Y:S02]  /*df50*/  FSEL R126, R126, -INF , !P4 ;  /* 0xff8000007e7e7808 */ /* 0x000fe40006000000 */
[----:B------:R-:W-:Y:S02]  /*df60*/  FMNMX.FTZ R123, R184, R123, !PT ;  /* 0x0000007bb87b7209 */ /* 0x000fe40007810000 */
[----:B------:R-:W-:-:S02]  /*df70*/  ISETP.GT.AND P4, PT, R149, 0x38, P2 ;  /* 0x000000389500780c */ /* 0x000fc40001784270 */
[----:B------:R-:W-:Y:S01]  /*df80*/  FMNMX.FTZ R125, R120, R123, !PT ;  /* 0x0000007b787d7209 */ /* 0x000fe20007810000 */
[----:B------:R-:W-:Y:S01]  /*df90*/  MUFU.EX2 R19, R19 ;  /* 0x0000001300137308 */ /* 0x000fe20000000800 */
[----:B------:R-:W-:Y:S02]  /*dfa0*/  ISETP.LT.OR P4, PT, R147, 0x39, P4 ;  /* 0x000000399300780c */ /* 0x000fe40002781670 */
[----:B------:R-:W-:Y:S02]  /*dfb0*/  FMNMX.FTZ R125, R186, R125, !PT ;  /* 0x0000007dba7d7209 */ /* 0x000fe40007810000 */
[----:B------:R-:W-:Y:S02]  /*dfc0*/  ISETP.GT.AND P3, PT, R149, 0x39, P2 ;  /* 0x000000399500780c */ /* 0x000fe40001764270 */
[----:B------:R-:W-:Y:S01]  /*dfd0*/  FSEL R194, R127, -INF , !P4 ;  /* 0xff8000007fc27808 */ /* 0x000fe20006000000 */
[----:B------:R-:W-:-:S01]  /*dfe0*/  FFMA.FTZ R127, R210, R23, -R137 ;  /* 0x00000017d27f7223 */ /* 0x000fc20000010889 */
[----:B------:R-:W-:Y:S01]  /*dff0*/  FMNMX.FTZ R125, R122, R125, !PT ;  /* 0x0000007d7a7d7209 */ /* 0x000fe20007810000 */
[----:B------:R-:W-:Y:S01]  /*e000*/  MUFU.EX2 R188, R188 ;  /* 0x000000bc00bc7308 */ /* 0x000fe20000000800 */
[----:B------:R-:W-:-:S02]  /*e010*/  ISETP.GT.AND P4, PT, R149, 0x40, P2 ;  /* 0x000000409500780c */ /* 0x000fc40001784270 */
[C---:B------:R-:W-:Y:S02]  /*e020*/  ISETP.LT.OR P3, PT, R147.reuse, 0x3a, P3 ;  /* 0x0000003a9300780c */ /* 0x040fe40001f61670 */
[----:B------:R-:W-:Y:S02]  /*e030*/  FMNMX.FTZ R125, R126, R125, !PT ;  /* 0x0000007d7e7d7209 */ /* 0x000fe40007810000 */
[----:B------:R-:W-:Y:S01]  /*e040*/  ISETP.LT.OR P4, PT, R147, 0x41, P4 ;  /* 0x000000419300780c */ /* 0x000fe20002781670 */
[----:B------:R0:W-:Y:S01]  /*e050*/  MUFU.EX2 R123, R127 ;  /* 0x0000007f007b7308 */ /* 0x0001e20000000800 */
[----:B------:R-:W-:Y:S02]  /*e060*/  FSEL R124, R124, -INF , !P3 ;  /* 0xff8000007c7c7808 */ /* 0x000fe40005800000 */
[----:B------:R-:W-:Y:S02]  /*e070*/  ISETP.GT.AND P3, PT, R149, 0x41, P2 ;  /* 0x000000419500780c */ /* 0x000fe40001764270 */
[----:B------:R-:W-:-:S02]  /*e080*/  FSEL R212, R128, -INF , !P4 ;  /* 0xff80000080d47808 */ /* 0x000fc40006000000 */
[----:B------:R-:W-:Y:S01]  /*e090*/  ISETP.GT.AND P4, PT, R149, 0x48, P2 ;  /* 0x000000489500780c */ /* 0x000fe20001784270 */
[----:B------:R1:W-:Y:S01]  /*e0a0*/  MUFU.EX2 R128, R10 ;  /* 0x0000000a00807308 */ /* 0x0003e20000000800 */
[----:B0-----:R-:W-:Y:S02]  /*e0b0*/  FMNMX.FTZ R127, R192, R125, !PT ;  /* 0x0000007dc07f7209 */ /* 0x001fe40007810000 */
[C---:B------:R-:W-:Y:S02]  /*e0c0*/  ISETP.LT.OR P3, PT, R147.reuse, 0x42, P3 ;  /* 0x000000429300780c */ /* 0x040fe40001f61670 */
[----:B------:R-:W-:Y:S02]  /*e0d0*/  FMNMX.FTZ R127, R194, R127, !PT ;  /* 0x0000007fc27f7209 */ /* 0x000fe40007810000 */
[----:B------:R-:W-:Y:S01]  /*e0e0*/  ISETP.LT.OR P4, PT, R147, 0x49, P4 ;  /* 0x000000499300780c */ /* 0x000fe20002781670 */
[----:B------:R-:W-:Y:S01]  /*e0f0*/  MUFU.EX2 R190, R190 ;  /* 0x000000be00be7308 */ /* 0x000fe20000000800 */
[----:B------:R-:W-:Y:S01]  /*e100*/  FSEL R210, R129, -INF , !P3 ;  /* 0xff80000081d27808 */ /* 0x000fe20005800000 */
[----:B-1----:R-:W-:Y:S01]  /*e110*/  FFMA.FTZ R10, R206, R23, -R137 ;  /* 0x00000017ce0a7223 */ /* 0x002fe20000010889 */
[----:B------:R-:W-:-:S02]  /*e120*/  ISETP.GT.AND P3, PT, R149, 0x49, P2 ;  /* 0x000000499500780c */ /* 0x000fc40001764270 */
[----:B------:R-:W-:Y:S02]  /*e130*/  FMNMX.FTZ R127, R124, R127, !PT ;  /* 0x0000007f7c7f7209 */ /* 0x000fe40007810000 */
[----:B------:R-:W-:Y:S01]  /*e140*/  FSEL R214, R130, -INF , !P4 ;  /* 0xff80000082d67808 */ /* 0x000fe20006000000 */
[----:B------:R-:W-:Y:S01]  /*e150*/  FFMA.FTZ R130, R208, R23, -R137 ;  /* 0x00000017d0827223 */ /* 0x000fe20000010889 */
[----:B------:R-:W-:Y:S01]  /*e160*/  ISETP.GT.AND P4, PT, R149, 0x50, P2 ;  /* 0x000000509500780c */ /* 0x000fe20001784270 */
[----:B------:R0:W-:Y:S01]  /*e170*/  MUFU.EX2 R125, R10 ;  /* 0x0000000a007d7308 */ /* 0x0001e20000000800 */
[C---:B------:R-:W-:Y:S02]  /*e180*/  ISETP.LT.OR P3, PT, R147.reuse, 0x4a, P3 ;  /* 0x0000004a9300780c */ /* 0x040fe40001f61670 */
[----:B------:R-:W-:Y:S02]  /*e190*/  FMNMX.FTZ R127, R212, R127, !PT ;  /* 0x0000007fd47f7209 */ /* 0x000fe40007810000 */
[----:B------:R-:W-:-:S02]  /*e1a0*/  ISETP.LT.OR P4, PT, R147, 0x51, P4 ;  /* 0x000000519300780c */ /* 0x000fc40002781670 */
[----:B------:R-:W-:Y:S01]  /*e1b0*/  FSEL R208, R131, -INF , !P3 ;  /* 0xff80000083d07808 */ /* 0x000fe20005800000 */
[----:B------:R-:W-:Y:S01]  /*e1c0*/  MUFU.EX2 R130, R130 ;  /* 0x0000008200827308 */ /* 0x000fe20000000800 */
[----:B------:R-:W-:Y:S01]  /*e1d0*/  ISETP.GT.AND P3, PT, R149, 0x51, P2 ;  /* 0x000000519500780c */ /* 0x000fe20001764270 */
[--C-:B0-----:R-:W-:Y:S01]  /*e1e0*/  FFMA.FTZ R10, R202, R23, -R137.reuse ;  /* 0x00000017ca0a7223 */ /* 0x101fe20000010889 */
[----:B------:R-:W-:Y:S02]  /*e1f0*/  FMNMX.FTZ R129, R210, R127, !PT ;  /* 0x0000007fd2817209 */ /* 0x000fe40007810000 */
[----:B------:R-:W-:Y:S01]  /*e200*/  FSEL R206, R132, -INF , !P4 ;  /* 0xff80000084ce7808 */ /* 0x000fe20006000000 */
[----:B------:R-:W-:-:S01]  /*e210*/  FFMA.FTZ R132, R204, R23, -R137 ;  /* 0x00000017cc847223 */ /* 0x000fc20000010889 */
[----:B------:R-:W-:Y:S01]  /*e220*/  ISETP.GT.AND P4, PT, R149, 0x58, P2 ;  /* 0x000000589500780c */ /* 0x000fe20001784270 */
[----:B------:R0:W-:Y:S01]  /*e230*/  MUFU.EX2 R127, R10 ;  /* 0x0000000a007f7308 */ /* 0x0001e20000000800 */
[----:B------:R-:W-:-:S02]  /*e240*/  ISETP.LT.OR P3, PT, R147, 0x52, P3 ;  /* 0x000000529300780c */ /* 0x000fc40001f61670 */
[----:B------:R-:W-:Y:S02]  /*e250*/  FMNMX.FTZ R129, R214, R129, !PT ;  /* 0x00000081d6817209 */ /* 0x000fe40007810000 */
[----:B------:R-:W-:Y:S02]  /*e260*/  ISETP.LT.OR P4, PT, R147, 0x59, P4 ;  /* 0x000000599300780c */ /* 0x000fe40002781670 */
[----:B------:R-:W-:Y:S01]  /*e270*/  FSEL R204, R133, -INF , !P3 ;  /* 0xff80000085cc7808 */ /* 0x000fe20005800000 */
[----:B------:R-:W-:-:S01]  /*e280*/  FFMA.FTZ R133, R200, R23, -R137 ;  /* 0x00000017c8857223 */ /* 0x000fc20000010889 */
[----:B------:R-:W-:Y:S01]  /*e290*/  FMNMX.FTZ R129, R208, R129, !PT ;  /* 0x00000081d0817209 */ /* 0x000fe20007810000 */
[----:B0-----:R-:W-:-:S01]  /*e2a0*/  FFMA.FTZ R10, R198, R23, -R137 ;  /* 0x00000017c60a7223 */ /* 0x001fc20000010889 */
[----:B------:R-:W-:Y:S01]  /*e2b0*/  ISETP.GT.AND P3, PT, R149, 0x59, P2 ;  /* 0x000000599500780c */ /* 0x000fe20001764270 */
[----:B------:R-:W-:Y:S01]  /*e2c0*/  MUFU.EX2 R132, R132 ;  /* 0x0000008400847308 */ /* 0x000fe20000000800 */
[----:B------:R-:W-:-:S02]  /*e2d0*/  FSEL R134, R134, -INF , !P4 ;  /* 0xff80000086867808 */ /* 0x000fc40006000000 */
[----:B------:R-:W-:Y:S02]  /*e2e0*/  FMNMX.FTZ R129, R206, R129, !PT ;  /* 0x00000081ce817209 */ /* 0x000fe40007810000 */
[----:B------:R-:W-:Y:S02]  /*e2f0*/  ISETP.GT.AND P4, PT, R149, 0x60, P2 ;  /* 0x000000609500780c */ /* 0x000fe40001784270 */
[C---:B------:R-:W-:Y:S01]  /*e300*/  ISETP.LT.OR P3, PT, R147.reuse, 0x5a, P3 ;  /* 0x0000005a9300780c */ /* 0x040fe20001f61670 */
[----:B------:R-:W-:Y:S01]  /*e310*/  MUFU.EX2 R196, R196 ;  /* 0x000000c400c47308 */ /* 0x000fe20000000800 */
[----:B------:R-:W-:Y:S02]  /*e320*/  FMNMX.FTZ R131, R204, R129, !PT ;  /* 0x00000081cc837209 */ /* 0x000fe40007810000 */
[----:B------:R-:W-:Y:S02]  /*e330*/  ISETP.LT.OR P4, PT, R147, 0x61, P4 ;  /* 0x000000619300780c */ /* 0x000fe40002781670 */
[----:B------:R-:W-:-:S02]  /*e340*/  FSEL R202, R135, -INF , !P3 ;  /* 0xff80000087ca7808 */ /* 0x000fc40005800000 */
[C---:B------:R-:W-:Y:S01]  /*e350*/  ISETP.GT.AND P3, PT, R149.reuse, 0x61, P2 ;  /* 0x000000619500780c */ /* 0x040fe20001764270 */
[----:B------:R0:W-:Y:S01]  /*e360*/  MUFU.EX2 R129, R10 ;  /* 0x0000000a00817308 */ /* 0x0001e20000000800 */
[----:B------:R-:W-:Y:S02]  /*e370*/  FMNMX.FTZ R131, R134, R131, !PT ;  /* 0x0000008386837209 */ /* 0x000fe40007810000 */
[----:B------:R-:W-:Y:S02]  /*e380*/  FSEL R200, R138, -INF , !P4 ;  /* 0xff8000008ac87808 */ /* 0x000fe40006000000 */
[----:B------:R-:W-:Y:S02]  /*e390*/  ISETP.GT.AND P4, PT, R149, 0x68, P2 ;  /* 0x000000689500780c */ /* 0x000fe40001784270 */
[C---:B------:R-:W-:Y:S01]  /*e3a0*/  ISETP.LT.OR P3, PT, R147.reuse, 0x62, P3 ;  /* 0x000000629300780c */ /* 0x040fe20001f61670 */
[----:B------:R1:W-:Y:S01]  /*e3b0*/  MUFU.EX2 R138, R133 ;  /* 0x00000085008a7308 */ /* 0x0003e20000000800 */
[----:B------:R-:W-:Y:S01]  /*e3c0*/  FMNMX.FTZ R131, R202, R131, !PT ;  /* 0x00000083ca837209 */ /* 0x000fe20007810000 */
[----:B0-----:R-:W-:Y:S01]  /*e3d0*/  FFMA.FTZ R10, R146, R23, -R137 ;  /* 0x00000017920a7223 */ /* 0x001fe20000010889 */
[----:B------:R-:W-:-:S02]  /*e3e0*/  ISETP.LT.OR P4, PT, R147, 0x69, P4 ;  /* 0x000000699300780c */ /* 0x000fc40002781670 */
[----:B------:R-:W-:Y:S01]  /*e3f0*/  FSEL R198, R139, -INF , !P3 ;  /* 0xff8000008bc67808 */ /* 0x000fe20005800000 */
[----:B------:R-:W-:-:S01]  /*e400*/  FFMA.FTZ R139, R150, R23, -R137 ;  /* 0x00000017968b7223 */ /* 0x000fc20000010889 */
[C---:B------:R-:W-:Y:S01]  /*e410*/  ISETP.GT.AND P3, PT, R149.reuse, 0x69, P2 ;  /* 0x000000699500780c */ /* 0x040fe20001764270 */
[----:B------:R-:W-:Y:S01]  /*e420*/  MUFU.EX2 R148, R148 ;  /* 0x0000009400947308 */ /* 0x000fe20000000800 */
[----:B------:R-:W-:Y:S02]  /*e430*/  FMNMX.FTZ R131, R200, R131, !PT ;  /* 0x00000083c8837209 */ /* 0x000fe40007810000 */
[----:B------:R-:W-:Y:S02]  /*e440*/  FSEL R140, R140, -INF , !P4 ;  /* 0xff8000008c8c7808 */ /* 0x000fe40006000000 */
[----:B------:R-:W-:Y:S02]  /*e450*/  ISETP.GT.AND P4, PT, R149, 0x70, P2 ;  /* 0x000000709500780c */ /* 0x000fe40001784270 */
[----:B------:R-:W-:Y:S01]  /*e460*/  ISETP.LT.OR P3, PT, R147, 0x6a, P3 ;  /* 0x0000006a9300780c */ /* 0x000fe20001f61670 */
[----:B------:R-:W-:Y:S01]  /*e470*/  MUFU.EX2 R152, R152 ;  /* 0x0000009800987308 */ /* 0x000fe20000000800 */
[----:B-1----:R-:W-:-:S02]  /*e480*/  FMNMX.FTZ R133, R198, R131, !PT ;  /* 0x00000083c6857209 */ /* 0x002fc40007810000 */
[----:B------:R-:W-:Y:S02]  /*e490*/  ISETP.LT.OR P4, PT, R147, 0x71, P4 ;  /* 0x000000719300780c */ /* 0x000fe40002781670 */
[----:B------:R-:W-:Y:S01]  /*e4a0*/  FSEL R216, R141, -INF , !P3 ;  /* 0xff8000008dd87808 */ /* 0x000fe20005800000 */
[--C-:B------:R-:W-:Y:S01]  /*e4b0*/  FFMA.FTZ R141, R162, R23, -R137.reuse ;  /* 0x00000017a28d7223 */ /* 0x100fe20000010889 */
[C---:B------:R-:W-:Y:S01]  /*e4c0*/  ISETP.GT.AND P3, PT, R149.reuse, 0x71, P2 ;  /* 0x000000719500780c */ /* 0x040fe20001764270 */
[----:B------:R0:W-:Y:S01]  /*e4d0*/  MUFU.EX2 R131, R10 ;  /* 0x0000000a00837308 */ /* 0x0001e20000000800 */
[----:B------:R-:W-:Y:S01]  /*e4e0*/  FMNMX.FTZ R133, R140, R133, !PT ;  /* 0x000000858c857209 */ /* 0x000fe20007810000 */
[----:B------:R-:W-:Y:S01]  /*e4f0*/  FFMA.FTZ R162, R172, R23, -R137 ;  /* 0x00000017aca27223 */ /* 0x000fe20000010889 */
[----:B------:R-:W-:Y:S02]  /*e500*/  FSEL R142, R142, -INF , !P4 ;  /* 0xff8000008e8e7808 */ /* 0x000fe40006000000 */
[----:B------:R-:W-:-:S02]  /*e510*/  ISETP.GT.AND P4, PT, R149, 0x78, P2 ;  /* 0x000000789500780c */ /* 0x000fc40001784270 */
[----:B------:R-:W-:Y:S01]  /*e520*/  ISETP.LT.OR P3, PT, R147, 0x72, P3 ;  /* 0x000000729300780c */ /* 0x000fe20001f61670 */
[----:B------:R-:W-:Y:S01]  /*e530*/  MUFU.EX2 R141, R141 ;  /* 0x0000008d008d7308 */ /* 0x000fe20000000800 */
[----:B------:R-:W-:Y:S02]  /*e540*/  FMNMX.FTZ R133, R216, R133, !PT ;  /* 0x00000085d8857209 */ /* 0x000fe40007810000 */
[----:B------:R-:W-:Y:S02]  /*e550*/  ISETP.GT.AND P2, PT, R149, 0x79, P2 ;  /* 0x000000799500780c */ /* 0x000fe40001744270 */
[----:B------:R-:W-:Y:S02]  /*e560*/  ISETP.LT.OR P4, PT, R147, 0x79, P4 ;  /* 0x000000799300780c */ /* 0x000fe40002781670 */
[----:B------:R-:W-:Y:S01]  /*e570*/  FSEL R146, R143, -INF , !P3 ;  /* 0xff8000008f927808 */ /* 0x000fe20005800000 */
[----:B------:R-:W-:Y:S01]  /*e580*/  MUFU.EX2 R162, R162 ;  /* 0x000000a200a27308 */ /* 0x000fe20000000800 */
[----:B------:R-:W-:-:S02]  /*e590*/  FMNMX.FTZ R133, R142, R133, !PT ;  /* 0x000000858e857209 */ /* 0x000fc40007810000 */
[----:B------:R-:W-:Y:S02]  /*e5a0*/  ISETP.LT.OR P2, PT, R147, 0x7a, P2 ;  /* 0x0000007a9300780c */ /* 0x000fe40001741670 */
[----:B------:R-:W-:Y:S02]  /*e5b0*/  FSEL R144, R144, -INF , !P4 ;  /* 0xff80000090907808 */ /* 0x000fe40006000000 */
[----:B------:R-:W-:Y:S02]  /*e5c0*/  FMNMX.FTZ R135, R146, R133, !PT ;  /* 0x0000008592877209 */ /* 0x000fe40007810000 */
[----:B------:R-:W-:Y:S01]  /*e5d0*/  FSEL R150, R145, -INF , !P2 ;  /* 0xff80000091967808 */ /* 0x000fe20005000000 */
[--C-:B------:R-:W-:Y:S01]  /*e5e0*/  FFMA.FTZ R145, R158, R23, -R137.reuse ;  /* 0x000000179e917223 */ /* 0x100fe20000010889 */
[----:B------:R-:W-:Y:S01]  /*e5f0*/  FMNMX.FTZ R135, R144, R135, !PT ;  /* 0x0000008790877209 */ /* 0x000fe20007810000 */
[----:B------:R-:W-:Y:S01]  /*e600*/  MUFU.EX2 R133, R139 ;  /* 0x0000008b00857308 */ /* 0x000fe20000000800 */
[----:B------:R-:W-:Y:S01]  /*e610*/  FSEL R149, R9, RZ, P5 ;  /* 0x000000ff09957208 */ /* 0x000fe20002800000 */
[--C-:B------:R-:W-:Y:S01]  /*e620*/  FFMA.FTZ R158, R164, R23, -R137.reuse ;  /* 0x00000017a49e7223 */ /* 0x100fe20000010889 */
[----:B0-----:R-:W-:Y:S01]  /*e630*/  FMNMX.FTZ R10, R150, R135, !PT ;  /* 0x00000087960a7209 */ /* 0x001fe20007810000 */
[-CC-:B------:R-:W-:Y:S01]  /*e640*/  FFMA.FTZ R135, R154, R23.reuse, -R137.reuse ;  /* 0x000000179a877223 */ /* 0x180fe20000010889 */
[----:B------:R-:W-:-:S01]  /*e650*/  FFMA.FTZ R154, R156, R23, -R137 ;  /* 0x000000179c9a7223 */ /* 0x000fc20000010889 */
[----:B------:R-:W-:Y:S01]  /*e660*/  FFMA.FTZ R156, R160, R23, -R137 ;  /* 0x00000017a09c7223 */ /* 0x000fe20000010889 */
[----:B------:R-:W-:-:S01]  /*e670*/  FADD.FTZ R164, -R149, R12 ;  /* 0x0000000c95a47221 */ /* 0x000fc20000010100 */
[----:B------:R-:W0:Y:S01]  /*e680*/  SHFL.BFLY PT, R143, R10, 0x2, 0x1f ;  /* 0x0c401f000a8f7f89 */ /* 0x000e2200000e0000 */
[----:B------:R1:W-:Y:S01]  /*e690*/  MUFU.EX2 R139, R145 ;  /* 0x00000091008b7308 */ /* 0x0003e20000000800 */
[----:B------:R-:W-:-:S01]  /*e6a0*/  FFMA.FTZ R160, R176, R23, -R137 ;  /* 0x00000017b0a07223 */ /* 0x000fc20000010889 */
[-C--:B------:R-:W-:Y:S01]  /*e6b0*/  FFMA.FTZ R12, R166, R23.reuse, -R137 ;  /* 0x00000017a60c7223 */ /* 0x080fe20000010889 */
[----:B------:R-:W-:-:S05]  /*e6c0*/  FMUL.FTZ R149, R164, R23 ;  /* 0x00000017a4957220 */ /* 0x000fca0000410000 */
[----:B------:R-:W-:Y:S01]  /*e6d0*/  MUFU.EX2 R135, R135 ;  /* 0x0000008700877308 */ /* 0x000fe20000000800 */
[----:B-1----:R-:W-:-:S07]  /*e6e0*/  FFMA.FTZ R145, R174, R23, -R137 ;  /* 0x00000017ae917223 */ /* 0x002fce0000010889 */
[----:B------:R-:W1:Y:S01]  /*e6f0*/  MUFU.EX2 R149, R149 ;  /* 0x0000009500957308 */ /* 0x000e620000000800 */
[----:B0-----:R-:W-:Y:S01]  /*e700*/  FMNMX.FTZ R147, R10, R143, !PT ;  /* 0x0000008f0a937209 */ /* 0x001fe20007810000 */
[----:B------:R-:W-:-:S06]  /*e710*/  FFMA.FTZ R143, R168, R23, -R137 ;  /* 0x00000017a88f7223 */ /* 0x000fcc0000010889 */
[----:B------:R-:W-:Y:S01]  /*e720*/  MUFU.EX2 R154, R154 ;  /* 0x0000009a009a7308 */ /* 0x000fe20000000800 */
[----:B------:R-:W0:Y:S01]  /*e730*/  SHFL.BFLY PT, R10, R147, 0x1, 0x1f ;  /* 0x0c201f00930a7f89 */ /* 0x000e2200000e0000 */
[----:B-1----:R-:W-:-:S06]  /*e740*/  FFMA.FTZ R168, R149, R5, R180 ;  /* 0x0000000595a87223 */ /* 0x002fcc00000100b4 */
[----:B------:R-:W-:Y:S01]  /*e750*/  MUFU.EX2 R156, R156 ;  /* 0x0000009c009c7308 */ /* 0x000fe20000000800 */
[----:B------:R-:W-:-:S04]  /*e760*/  FADD.FTZ R168, R15, R168 ;  /* 0x000000a80fa87221 */ /* 0x000fc80000010000 */
[----:B------:R-:W-:-:S03]  /*e770*/  FADD.FTZ R169, R19, R168 ;  /* 0x000000a813a97221 */ /* 0x000fc60000010000 */
[----:B------:R-:W-:Y:S08]  /*e780*/  MUFU.EX2 R158, R158 ;  /* 0x0000009e009e7308 */ /* 0x000ff00000000800 */
[----:B------:R-:W-:Y:S01]  /*e790*/  MUFU.EX2 R143, R143 ;  /* 0x0000008f008f7308 */ /* 0x000fe20000000800 */
[----:B0-----:R-:W-:-:S04]  /*e7a0*/  FMNMX.FTZ R10, R147, R10, !PT ;  /* 0x0000000a930a7209 */ /* 0x001fc80007810000 */
[C---:B------:R-:W-:Y:S01]  /*e7b0*/  FSETP.NEU.FTZ.AND P2, PT, R10.reuse, -INF , PT ;  /* 0xff8000000a00780b */ /* 0x040fe20003f5d000 */
[----:B------:R-:W-:-:S02]  /*e7c0*/  FFMA.FTZ R137, R10, R23, -8 ;  /* 0xc10000000a897423 */ /* 0x000fc40000010017 */
[----:B------:R0:W-:Y:S03]  /*e7d0*/  MUFU.EX2 R147, R170 ;  /* 0x000000aa00937308 */ /* 0x0001e60000000800 */
[----:B------:R-:W-:-:S05]  /*e7e0*/  FSEL R137, R137, RZ, P2 ;  /* 0x000000ff89897208 */ /* 0x000fca0001000000 */
[----:B------:R-:W-:Y:S01]  /*e7f0*/  MUFU.EX2 R160, R160 ;  /* 0x000000a000a07308 */ /* 0x000fe20000000800 */
[----:B------:R-:W-:-:S01]  /*e800*/  FFMA.FTZ R161, R122, R23, -R137 ;  /* 0x000000177aa17223 */ /* 0x000fc20000010889 */
[-CC-:B------:R-:W-:Y:S01]  /*e810*/  FFMA.FTZ R122, R126, R23.reuse, -R137.reuse ;  /* 0x000000177e7a7223 */ /* 0x180fe20000010889 */
[----:B------:R-:W-:Y:S01]  /*e820*/  FSEL R126, R10, RZ, P2 ;  /* 0x000000ff0a7e7208 */ /* 0x000fe20001000000 */
[-CC-:B------:R-:W-:Y:S01]  /*e830*/  FFMA.FTZ R151, R218, R23.reuse, -R137.reuse ;  /* 0x00000017da977223 */ /* 0x180fe20000010889 */
[----:B------:R-:W-:-:S01]  /*e840*/  FFMA.FTZ R14, R14, R23, -R137 ;  /* 0x000000170e0e7223 */ /* 0x000fc20000010889 */
[-CC-:B------:R-:W-:Y:S01]  /*e850*/  FFMA.FTZ R136, R136, R23.reuse, -R137.reuse ;  /* 0x0000001788887223 */ /* 0x180fe20000010889 */
[----:B------:R-:W-:-:S01]  /*e860*/  FFMA.FTZ R153, R18, R23, -R137 ;  /* 0x0000001712997223 */ /* 0x000fc20000010889 */
[----:B------:R-:W-:Y:S01]  /*e870*/  FADD.FTZ R126, -R126, R13 ;  /* 0x0000000d7e7e7221 */ /* 0x000fe20000010100 */
[----:B------:R-:W-:-:S01]  /*e880*/  FFMA.FTZ R18, R178, R23, -R137 ;  /* 0x00000017b2127223 */ /* 0x000fc20000010889 */
[----:B------:R-:W-:Y:S01]  /*e890*/  MUFU.EX2 R151, R151 ;  /* 0x0000009700977308 */ /* 0x000fe20000000800 */
[----:B------:R-:W-:-:S01]  /*e8a0*/  FFMA.FTZ R155, R20, R23, -R137 ;  /* 0x00000017149b7223 */ /* 0x000fc20000010889 */
[-C--:B------:R-:W-:Y:S01]  /*e8b0*/  FMUL.FTZ R126, R126, R23.reuse ;  /* 0x000000177e7e7220 */ /* 0x080fe20000410000 */
[----:B------:R-:W-:-:S01]  /*e8c0*/  FFMA.FTZ R20, R22, R23, -R137 ;  /* 0x0000001716147223 */ /* 0x000fc20000010889 */
[-CC-:B------:R-:W-:Y:S01]  /*e8d0*/  FFMA.FTZ R157, R182, R23.reuse, -R137.reuse ;  /* 0x00000017b69d7223 */ /* 0x180fe20000010889 */
[----:B------:R-:W-:-:S01]  /*e8e0*/  FFMA.FTZ R22, R184, R23, -R137 ;  /* 0x00000017b8167223 */ /* 0x000fc20000010889 */
[----:B0-----:R-:W-:Y:S01]  /*e8f0*/  FADD.FTZ R170, R188, R169 ;  /* 0x000000a9bcaa7221 */ /* 0x001fe20000010000 */
[----:B------:R-:W-:-:S01]  /*e900*/  FFMA.FTZ R159, R120, R23, -R137 ;  /* 0x00000017789f7223 */ /* 0x000fc20000010889 */
[----:B------:R-:W0:Y:S01]  /*e910*/  MUFU.EX2 R126, R126 ;  /* 0x0000007e007e7308 */ /* 0x000e220000000800 */
[----:B------:R-:W-:-:S01]  /*e920*/  FFMA.FTZ R120, R186, R23, -R137 ;  /* 0x00000017ba787223 */ /* 0x000fc20000010889 */
[----:B------:R-:W-:Y:S01]  /*e930*/  FADD.FTZ R169, R21, R170 ;  /* 0x000000aa15a97221 */ /* 0x000fe20000010000 */
[----:B------:R-:W-:-:S01]  /*e940*/  FFMA.FTZ R163, R192, R23, -R137 ;  /* 0x00000017c0a37223 */ /* 0x000fc20000010889 */
[-CC-:B------:R-:W-:Y:S01]  /*e950*/  FFMA.FTZ R194, R194, R23.reuse, -R137.reuse ;  /* 0x00000017c2c27223 */ /* 0x180fe20000010889 */
[----:B------:R-:W-:-:S01]  /*e960*/  FFMA.FTZ R124, R124, R23, -R137 ;  /* 0x000000177c7c7223 */ /* 0x000fc20000010889 */
[----:B------:R-:W-:Y:S01]  /*e970*/  FADD.FTZ R170, R190, R169 ;  /* 0x000000a9beaa7221 */ /* 0x000fe20000010000 */
[----:B------:R-:W-:-:S01]  /*e980*/  FFMA.FTZ R164, R212, R23, -R137 ;  /* 0x00000017d4a47223 */ /* 0x000fc20000010889 */
[----:B------:R-:W1:Y:S01]  /*e990*/  MUFU.EX2 R14, R14 ;  /* 0x0000000e000e7308 */ /* 0x000e620000000800 */
[----:B------:R-:W-:-:S01]  /*e9a0*/  FFMA.FTZ R165, R210, R23, -R137 ;  /* 0x00000017d2a57223 */ /* 0x000fc20000010889 */
[----:B------:R-:W-:Y:S01]  /*e9b0*/  FADD.FTZ R171, R121, R170 ;  /* 0x000000aa79ab7221 */ /* 0x000fe20000010000 */
[----:B------:R-:W-:-:S01]  /*e9c0*/  FFMA.FTZ R166, R214, R23, -R137 ;  /* 0x00000017d6a67223 */ /* 0x000fc20000010889 */
[-CC-:B------:R-:W-:Y:S01]  /*e9d0*/  FFMA.FTZ R167, R208, R23.reuse, -R137.reuse ;  /* 0x00000017d0a77223 */ /* 0x180fe20000010889 */
[----:B------:R-:W-:-:S01]  /*e9e0*/  FFMA.FTZ R168, R206, R23, -R137 ;  /* 0x00000017cea87223 */ /* 0x000fc20000010889 */
[----:B------:R-:W-:Y:S01]  /*e9f0*/  FADD.FTZ R170, R128, R171 ;  /* 0x000000ab80aa7221 */ /* 0x000fe20000010000 */
[----:B------:R-:W-:-:S01]  /*ea00*/  FFMA.FTZ R169, R204, R23, -R137 ;  /* 0x00000017cca97223 */ /* 0x000fc20000010889 */
[----:B------:R-:W2:Y:S01]  /*ea10*/  MUFU.EX2 R136, R136 ;  /* 0x0000008800887308 */ /* 0x000ea20000000800 */
[----:B0-----:R-:W-:-:S01]  /*ea20*/  FFMA.FTZ R5, R126, R4, R151 ;  /* 0x000000047e057223 */ /* 0x001fc20000010097 */
[----:B------:R-:W-:Y:S01]  /*ea30*/  FADD.FTZ R171, R123, R170 ;  /* 0x000000aa7bab7221 */ /* 0x000fe20000010000 */
[----:B------:R-:W-:-:S01]  /*ea40*/  FFMA.FTZ R134, R134, R23, -R137 ;  /* 0x0000001786867223 */ /* 0x000fc20000010889 */
[-CC-:B------:R-:W-:Y:S01]  /*ea50*/  FFMA.FTZ R140, R140, R23.reuse, -R137.reuse ;  /* 0x000000178c8c7223 */ /* 0x180fe20000010889 */
[----:B------:R-:W-:-:S01]  /*ea60*/  FFMA.FTZ R216, R216, R23, -R137 ;  /* 0x00000017d8d87223 */ /* 0x000fc20000010889 */
[----:B------:R-:W-:Y:S01]  /*ea70*/  FADD.FTZ R170, R130, R171 ;  /* 0x000000ab82aa7221 */ /* 0x000fe20000010000 */
[----:B------:R-:W-:-:S01]  /*ea80*/  FFMA.FTZ R171, R202, R23, -R137 ;  /* 0x00000017caab7223 */ /* 0x000fc20000010889 */
[----:B------:R-:W0:Y:S01]  /*ea90*/  MUFU.EX2 R153, R153 ;  /* 0x0000009900997308 */ /* 0x000e220000000800 */
[----:B-1----:R-:W-:-:S01]  /*eaa0*/  FADD.FTZ R5, R14, R5 ;  /* 0x000000050e057221 */ /* 0x002fc20000010000 */
[----:B------:R-:W-:Y:S01]  /*eab0*/  FADD.FTZ R173, R125, R170 ;  /* 0x000000aa7dad7221 */ /* 0x000fe20000010000 */
[----:B------:R-:W-:-:S01]  /*eac0*/  FFMA.FTZ R170, R200, R23, -R137 ;  /* 0x00000017c8aa7223 */ /* 0x000fc20000010889 */
[-CC-:B------:R-:W-:Y:S01]  /*ead0*/  FFMA.FTZ R142, R142, R23.reuse, -R137.reuse ;  /* 0x000000178e8e7223 */ /* 0x180fe20000010889 */
[----:B------:R-:W-:-:S01]  /*eae0*/  FFMA.FTZ R146, R146, R23, -R137 ;  /* 0x0000001792927223 */ /* 0x000fc20000010889 */
[----:B------:R-:W-:Y:S01]  /*eaf0*/  FADD.FTZ R172, R132, R173 ;  /* 0x000000ad84ac7221 */ /* 0x000fe20000010000 */
[----:B------:R-:W-:-:S01]  /*eb00*/  FFMA.FTZ R144, R144, R23, -R137 ;  /* 0x0000001790907223 */ /* 0x000fc20000010889 */
[----:B------:R-:W1:Y:S01]  /*eb10*/  MUFU.EX2 R18, R18 ;  /* 0x0000001200127308 */ /* 0x000e620000000800 */
[----:B--2---:R-:W-:-:S01]  /*eb20*/  FADD.FTZ R4, R136, R5 ;  /* 0x0000000588047221 */ /* 0x004fc20000010000 */
[----:B------:R-:W-:-:S04]  /*eb30*/  FADD.FTZ R173, R127, R172 ;  /* 0x000000ac7fad7221 */ /* 0x000fc80000010000 */
[----:B------:R-:W-:Y:S01]  /*eb40*/  FADD.FTZ R172, R138, R173 ;  /* 0x000000ad8aac7221 */ /* 0x000fe20000010000 */
[----:B------:R-:W-:-:S01]  /*eb50*/  FFMA.FTZ R173, R198, R23, -R137 ;  /* 0x00000017c6ad7223 */ /* 0x000fc20000010889 */
[----:B------:R-:W2:Y:S01]  /*eb60*/  MUFU.EX2 R155, R155 ;  /* 0x0000009b009b7308 */ /* 0x000ea20000000800 */
[----:B0-----:R-:W-:-:S01]  /*eb70*/  FADD.FTZ R5, R153, R4 ;  /* 0x0000000499057221 */ /* 0x001fc20000010000 */
[----:B------:R-:W-:-:S06]  /*eb80*/  FFMA.FTZ R137, R150, R23, -R137 ;  /* 0x0000001796897223 */ /* 0x000fcc0000010889 */
        /* <DEDUP_REMOVED lines=18> */
[----:B------:R-:W-:-:S06]  /*ecb0*/  FADD.FTZ R5, R129, R172 ;  /* 0x000000ac81057221 */ /* 0x000fcc0000010000 */
[----:B------:R-:W0:Y:S01]  /*ecc0*/  MUFU.EX2 R124, R124 ;  /* 0x0000007c007c7308 */ /* 0x000e220000000800 */
[----:B-1----:R-:W-:-:S07]  /*ecd0*/  FADD.FTZ R4, R163, R4 ;  /* 0x00000004a3047221 */ /* 0x002fce0000010000 */
[----:B------:R-:W1:Y:S01]  /*ece0*/  MUFU.EX2 R164, R164 ;  /* 0x000000a400a47308 */ /* 0x000e620000000800 */
[----:B--2---:R-:W-:-:S01]  /*ecf0*/  FADD.FTZ R175, R13, R4 ;  /* 0x000000040daf7221 */ /* 0x004fc20000010000 */
[----:B------:R-:W-:-:S04]  /*ed00*/  FADD.FTZ R4, R196, R5 ;  /* 0x00000005c4047221 */ /* 0x000fc80000010000 */
[----:B------:R-:W-:Y:S02]  /*ed10*/  FADD.FTZ R5, R131, R4 ;  /* 0x0000000483057221 */ /* 0x000fe40000010000 */
[----:B------:R-:W2:Y:S01]  /*ed20*/  MUFU.EX2 R165, R165 ;  /* 0x000000a500a57308 */ /* 0x000ea20000000800 */
[----:B0-----:R-:W-:-:S01]  /*ed30*/  FADD.FTZ R175, R124, R175 ;  /* 0x000000af7caf7221 */ /* 0x001fc20000010000 */
[----:B------:R-:W-:-:S06]  /*ed40*/  FADD.FTZ R172, R148, R5 ;  /* 0x0000000594ac7221 */ /* 0x000fcc0000010000 */
[----:B------:R-:W0:Y:S01]  /*ed50*/  MUFU.EX2 R166, R166 ;  /* 0x000000a600a67308 */ /* 0x000e220000000800 */
[----:B-1----:R-:W-:-:S01]  /*ed60*/  FADD.FTZ R4, R164, R175 ;  /* 0x000000afa4047221 */ /* 0x002fc20000010000 */
[----:B------:R-:W-:-:S04]  /*ed70*/  FADD.FTZ R175, R133, R172 ;  /* 0x000000ac85af7221 */ /* 0x000fc80000010000 */
[----:B------:R-:W-:Y:S02]  /*ed80*/  FADD.FTZ R172, R152, R175 ;  /* 0x000000af98ac7221 */ /* 0x000fe40000010000 */
[----:B------:R-:W1:Y:S01]  /*ed90*/  MUFU.EX2 R167, R167 ;  /* 0x000000a700a77308 */ /* 0x000e620000000800 */
[----:B--2---:R-:W-:-:S01]  /*eda0*/  FADD.FTZ R5, R165, R4 ;  /* 0x00000004a5057221 */ /* 0x004fc20000010000 */
[----:B------:R-:W-:-:S06]  /*edb0*/  FADD.FTZ R175, R135, R172 ;  /* 0x000000ac87af7221 */ /* 0x000fcc0000010000 */
        /* <DEDUP_REMOVED lines=12> */
[----:B------:R2:W3:Y:S01]  /*ee80*/  MUFU.EX2 R177, R140 ;  /* 0x0000008c00b17308 */ /* 0x0004e20000000800 */
[----:B0-----:R-:W-:-:S07]  /*ee90*/  FADD.FTZ R4, R170, R5 ;  /* 0x00000005aa047221 */ /* 0x001fce0000010000 */
[----:B------:R-:W0:Y:S01]  /*eea0*/  MUFU.EX2 R216, R216 ;  /* 0x000000d800d87308 */ /* 0x000e220000000800 */
[----:B--2---:R-:W-:-:S01]  /*eeb0*/  FADD.FTZ R140, R154, R175 ;  /* 0x000000af9a8c7221 */ /* 0x004fc20000010000 */
[----:B-1----:R-:W-:-:S03]  /*eec0*/  FADD.FTZ R4, R173, R4 ;  /* 0x00000004ad047221 */ /* 0x002fc60000010000 */
[----:B------:R-:W-:-:S03]  /*eed0*/  FADD.FTZ R175, R139, R140 ;  /* 0x0000008c8baf7221 */ /* 0x000fc60000010000 */
[----:B------:R-:W1:Y:S01]  /*eee0*/  MUFU.EX2 R145, R145 ;  /* 0x0000009100917308 */ /* 0x000e620000000800 */
[----:B------:R-:W-:-:S01]  /*eef0*/  FADD.FTZ R140, R156, R175 ;  /* 0x000000af9c8c7221 */ /* 0x000fc20000010000 */
[----:B---3--:R-:W-:-:S03]  /*ef00*/  FADD.FTZ R4, R177, R4 ;  /* 0x00000004b1047221 */ /* 0x008fc60000010000 */
[----:B------:R-:W-:-:S03]  /*ef10*/  FADD.FTZ R175, R141, R140 ;  /* 0x0000008c8daf7221 */ /* 0x000fc60000010000 */
[----:B------:R-:W2:Y:S01]  /*ef20*/  MUFU.EX2 R187, R142 ;  /* 0x0000008e00bb7308 */ /* 0x000ea20000000800 */
[----:B------:R-:W-:-:S01]  /*ef30*/  FADD.FTZ R140, R158, R175 ;  /* 0x000000af9e8c7221 */ /* 0x000fc20000010000 */
[----:B0-----:R-:W-:-:S03]  /*ef40*/  FADD.FTZ R4, R216, R4 ;  /* 0x00000004d8047221 */ /* 0x001fc60000010000 */
[----:B------:R-:W-:-:S03]  /*ef50*/  FADD.FTZ R5, R143, R140 ;  /* 0x0000008c8f057221 */ /* 0x000fc60000010000 */
[----:B------:R-:W0:Y:S01]  /*ef60*/  MUFU.EX2 R179, R146 ;  /* 0x0000009200b37308 */ /* 0x000e220000000800 */
[----:B------:R-:W-:-:S04]  /*ef70*/  FADD.FTZ R140, R160, R5 ;  /* 0x00000005a08c7221 */ /* 0x000fc80000010000 */
[----:B-1----:R-:W-:-:S03]  /*ef80*/  FADD.FTZ R5, R145, R140 ;  /* 0x0000008c91057221 */ /* 0x002fc60000010000 */
[----:B------:R-:W1:Y:S01]  /*ef90*/  MUFU.EX2 R181, R144 ;  /* 0x0000009000b57308 */ /* 0x000e620000000800 */
[----:B--2---:R-:W-:-:S01]  /*efa0*/  FADD.FTZ R4, R187, R4 ;  /* 0x00000004bb047221 */ /* 0x004fc20000010000 */
[----:B------:R-:W-:-:S04]  /*efb0*/  FADD.FTZ R140, R162, R5 ;  /* 0x00000005a28c7221 */ /* 0x000fc80000010000 */
[----:B------:R-:W-:Y:S02]  /*efc0*/  FADD.FTZ R5, R147, R140 ;  /* 0x0000008c93057221 */ /* 0x000fe40000010000 */
[----:B------:R-:W2:Y:S01]  /*efd0*/  MUFU.EX2 R12, R12 ;  /* 0x0000000c000c7308 */ /* 0x000ea20000000800 */
[----:B0-----:R-:W-:-:S07]  /*efe0*/  FADD.FTZ R4, R179, R4 ;  /* 0x00000004b3047221 */ /* 0x001fce0000010000 */
[----:B------:R-:W0:Y:S01]  /*eff0*/  MUFU.EX2 R137, R137 ;  /* 0x0000008900897308 */ /* 0x000e220000000800 */
[----:B-1----:R-:W-:-:S01]  /*f000*/  FADD.FTZ R4, R181, R4 ;  /* 0x00000004b5047221 */ /* 0x002fc20000010000 */
[----:B--2---:R-:W-:-:S03]  /*f010*/  FADD.FTZ R5, R12, R5 ;  /* 0x000000050c057221 */ /* 0x004fc60000010000 */
[----:B0-----:R-:W-:Y:S01]  /*f020*/  FADD.FTZ R4, R137, R4 ;  /* 0x0000000489047221 */ /* 0x001fe20000010000 */
[----:B------:R-:W-:Y:S06]  /*f030*/  @!P0 BRA `(.L_x_986) ;  /* 0x0000000000048947 */ /* 0x000fec0003800000 */
[----:B------:R-:W-:Y:S01]  /*f040*/  BPT.TRAP 0x1 ;  /* 0x000000040000795c */ /* 0x000fe20000300000 */
.L_x_986:
        /* <DEDUP_REMOVED lines=35> */
[----:B------:R-:W-:Y:S01]  /*f280*/  F2FP.SATFINITE.E4M3.F32.PACK_AB_MERGE_C R198, R190, R21, R121 ;  /* 0x00000015bec6723e */ /* 0x000fe20004807079 */
        /* <DEDUP_REMOVED lines=103> */
.L_x_969:
[----:B------:R-:W-:Y:S06]  /*f900*/  BAR.ARV 0x8, 0x180 ;  /* 0x0206000000007b1d */ /* 0x000fec0000002000 */
[----:B------:R-:W-:Y:S05]  /*f910*/  @!P0 BRA `(.L_x_988) ;  /* 0x0000000000048947 */ /* 0x000fea0003800000 */
[----:B------:R-:W-:Y:S01]  /*f920*/  BPT.TRAP 0x1 ;  /* 0x000000040000795c */ /* 0x000fe20000300000 */
.L_x_988:
[----:B------:R-:W-:Y:S01]  /*f930*/  ULEA UR12, UR32, UR44, 0x3 ;  /* 0x0000002c200c7291 */ /* 0x000fe2000f8e183f */
[----:B------:R-:W-:-:S05]  /*f940*/  IMAD.U32 R0, RZ, RZ, UR29 ;  /* 0x0000001dff007e24 */ /* 0x000fca000f8e00ff */
[----:B------:R-:W-:-:S04]  /*f950*/  SHF.L.U32 R0, R0, 0x1f, RZ ;  /* 0x0000001f00007819 */ /* 0x000fc800000006ff */
[----:B------:R0:W1:Y:S01]  /*f960*/  SYNCS.PHASECHK.TRANS64.TRYWAIT P1, [UR12+0x2a850], R0 ;  /* 0x02a85000ff0075a7 */ /* 0x000062000802014c */
[----:B------:R-:W-:Y:S05]  /*f970*/  @!P0 BRA `(.L_x_989) ;  /* 0x0000000000048947 */ /* 0x000fea0003800000 */
[----:B------:R-:W-:Y:S01]  /*f980*/  BPT.TRAP 0x1 ;  /* 0x000000040000795c */ /* 0x000fe20000300000 */
.L_x_989:
[----:B-1----:R-:W-:Y:S05]  /*f990*/  @P1 BRA `(.L_x_990) ;  /* 0x0000000000081947 */ /* 0x002fea0003800000 */
[----:B------:R-:W1:Y:S02]  /*f9a0*/  SYNCS.PHASECHK.TRANS64.TRYWAIT P1, [UR12+0x2a850], R0 ;  /* 0x02a85000ff0075a7 */ /* 0x000e64000802014c */
[----:B-1----:R-:W-:Y:S05]  /*f9b0*/  @!P1 BRA `(.L_x_991) ;  /* 0x0000007c00b09947 */ /* 0x002fea0003800000 */
.L_x_990:
[----:B------:R-:W-:Y:S01]  /*f9c0*/  UIADD3 UR44, UR44, 0x400, URZ ;  /* 0x000004002c2c7890 */ /* 0x000fe2000fffe03f */
[----:B------:R-:W-:Y:S01]  /*f9d0*/  WARPGROUP.ARRIVE ;  /* 0x00000000000079c5 */ /* 0x000fe20000000000 */
[----:B------:R-:W-:Y:S01]  /*f9e0*/  UMOV UR7, 0x40000040 ;  /* 0x4000004000077882 */ /* 0x000fe20000000000 */
[----:B------:R-:W-:Y:S01]  /*f9f0*/  ULDC.64 UR8, c[0x0][0x9a0] ;  /* 0x0002680000087ab9 */ /* 0x000fe20000000a00 */
[----:B------:R-:W-:Y:S01]  /*fa00*/  USHF.R.U32.HI UR44, URZ, 0x4, UR44 ;  /* 0x000000043f2c7899 */ /* 0x000fe2000801162c */
[----:B------:R-:W-:Y:S01]  /*fa10*/  IMAD.MOV.U32 R6, RZ, RZ, 0x3f800000 ;  /* 0x3f800000ff067424 */ /* 0x000fe200078e00ff */
[----:B------:R-:W-:Y:S02]  /*fa20*/  UISETP.NE.U32.AND UP0, UPT, UR8, URZ, UPT ;  /* 0x0000003f0800728c */ /* 0x000fe4000bf05070 */
[----:B------:R-:W-:Y:S02]  /*fa30*/  ULOP3.LUT UR44, UR44, 0x3fff, URZ, 0xc0, !UPT ;  /* 0x00003fff2c2c7892 */ /* 0x000fe4000f8ec03f */
[----:B------:R-:W-:-:S02]  /*fa40*/  UISETP.NE.AND.EX UP0, UPT, UR9, URZ, UPT, UP0 ;  /* 0x0000003f0900728c */ /* 0x000fc4000bf05300 */
[----:B------:R-:W-:-:S04]  /*fa50*/  ULOP3.LUT UR44, UR44, 0x10000, URZ, 0xfc, !UPT ;  /* 0x000100002c2c7892 */ /* 0x000fc8000f8efc3f */
[----:B------:R-:W-:Y:S01]  /*fa60*/  UIMAD UR32, UR32, 0x600, UR44 ;  /* 0x00000600202078a4 */ /* 0x000fe2000f8e022c */
[----:B------:R-:W-:-:S03]  /*fa70*/  PLOP3.LUT P1, PT, PT, PT, UP0, 0x80, 0x0 ;  /* 0x000000000000781c */ /* 0x000fc60003f2f008 */
[----:B------:R-:W-:Y:S01]  /*fa80*/  UIADD3 UR4, UR32, 0x2, URZ ;  /* 0x0000000220047890 */ /* 0x000fe2000fffe03f */
[----:B------:R-:W-:Y:S02]  /*fa90*/  @UP0 ULDC.64 UR10, c[0x0][0x9c8] ;  /* 0x00027200000a0ab9 */ /* 0x000fe40000000a00 */
[----:B------:R-:W-:-:S06]  /*faa0*/  UMOV UR6, UR32 ;  /* 0x0000002000067c82 */ /* 0x000fcc0008000000 */
[----:B------:R-:W-:Y:S01]  /*fab0*/  QGMMA.64x192x32.F32.E4M3.E4M3 R24, R196, gdesc[UR4], R24, gsb0 ;  /* 0x02e00004c4187df3 */ /* 0x000fe20008000818 */
[----:B------:R-:W-:Y:S01]  /*fac0*/  UMOV UR7, 0x40000040 ;  /* 0x4000004000077882 */ /* 0x000fe20000000000 */
[----:B------:R-:W-:Y:S01]  /*fad0*/  UMOV UR6, UR4 ;  /* 0x0000000400067c82 */ /* 0x000fe20008000000 */
[----:B------:R-:W-:Y:S01]  /*fae0*/  @UP0 UIMAD.WIDE.U32 UR4, UR36, UR10, URZ ;  /* 0x0000000a240402a5 */ /* 0x000fe2000f8e003f */
[----:B------:R-:W-:Y:S02]  /*faf0*/  WARPGROUP.DEPBAR.LE gsb0, 0x0 ;  /* 0x00008000000079c5 */ /* 0x000fe40000010000 */
[----:B------:R-:W-:-:S14]  /*fb00*/  WARPGROUP.ARRIVE ;  /* 0x00000000000079c5 */ /* 0x000fdc0000000000 */
[----:B------:R-:W-:Y:S01]  /*fb10*/  QGMMA.64x192x32.F32.E4M3.E4M3 R24, R192, gdesc[UR4], R24, gsb0 ;  /* 0x02e00004c0187df3 */ /* 0x000fe20008000818 */
[----:B------:R-:W-:Y:S02]  /*fb20*/  @UP0 UIMAD UR6, UR38, UR10, URZ ;  /* 0x0000000a260602a4 */ /* 0x000fe4000f8e023f */
[----:B------:R-:W-:Y:S02]  /*fb30*/  @UP0 USHF.R.S32.HI UR7, URZ, 0x1f, UR37 ;  /* 0x0000001f3f070899 */ /* 0x000fe40008011425 */
[----:B------:R-:W-:-:S03]  /*fb40*/  @UP0 UIMAD UR6, UR36, UR11, UR6 ;  /* 0x0000000b240602a4 */ /* 0x000fc6000f8e0206 */
[----:B------:R-:W-:Y:S01]  /*fb50*/  @UP0 ULDC.64 UR10, c[0x0][0x9d0] ;  /* 0x00027400000a0ab9 */ /* 0x000fe20000000a00 */
[----:B------:R-:W-:Y:S02]  /*fb60*/  @UP0 UIADD3 UR5, UR5, UR6, URZ ;  /* 0x0000000605050290 */ /* 0x000fe4000fffe03f */
[----:B------:R-:W-:Y:S02]  /*fb70*/  @UP0 UIMAD UR6, UR7, UR10, URZ ;  /* 0x0000000a070602a4 */ /* 0x000fe4000f8e023f */
[----:B------:R-:W-:Y:S02]  /*fb80*/  @UP0 UIMAD.WIDE.U32 UR4, UR37, UR10, UR4 ;  /* 0x0000000a250402a5 */ /* 0x000fe4000f8e0004 */
[----:B------:R-:W-:-:S04]  /*fb90*/  @UP0 UIMAD UR6, UR37, UR11, UR6 ;  /* 0x0000000b250602a4 */ /* 0x000fc8000f8e0206 */
[----:B------:R-:W-:Y:S02]  /*fba0*/  @UP0 UIADD3 UR5, UR5, UR6, URZ ;  /* 0x0000000605050290 */ /* 0x000fe4000fffe03f */
[----:B------:R-:W-:-:S04]  /*fbb0*/  @UP0 ULEA UR6, UP1, UR4, UR8, 0x2 ;  /* 0x0000000804060291 */ /* 0x000fc8000f82103f */
[----:B------:R-:W-:Y:S02]  /*fbc0*/  @UP0 ULEA.HI.X UR7, UR4, UR9, UR5, 0x2, UP1 ;  /* 0x0000000904070291 */ /* 0x000fe400088f1405 */
[----:B------:R-:W-:-:S04]  /*fbd0*/  IMAD.U32 R2, RZ, RZ, UR6 ;  /* 0x00000006ff027e24 */ /* 0x000fc8000f8e00ff */
[----:B-1----:R-:W-:-:S05]  /*fbe0*/  IMAD.U32 R3, RZ, RZ, UR7 ;  /* 0x00000007ff037e24 */ /* 0x002fca000f8e00ff */
[----:B------:R1:W2:Y:S01]  /*fbf0*/  @P1 LDG.E R6, desc[UR42][R2.64] ;  /* 0x0000002a02061981 */ /* 0x0002a2000c1e1900 */
[----:B------:R-:W-:Y:S01]  /*fc00*/  UIADD3 UR4, UR32, 0x4, URZ ;  /* 0x0000000420047890 */ /* 0x000fe2000fffe03f */
[----:B------:R-:W-:-:S06]  /*fc10*/  UMOV UR7, 0x40000040 ;  /* 0x4000004000077882 */ /* 0x000fcc0000000000 */
[----:B------:R-:W-:Y:S01]  /*fc20*/  UMOV UR6, UR4 ;  /* 0x0000000400067c82 */ /* 0x000fe20008000000 */
[----:B------:R-:W-:Y:S01]  /*fc30*/  UIADD3 UR32, UR32, 0x6, URZ ;  /* 0x0000000620207890 */ /* 0x000fe2000fffe03f */
[----:B------:R-:W-:Y:S02]  /*fc40*/  WARPGROUP.DEPBAR.LE gsb0, 0x0 ;  /* 0x00008000000079c5 */ /* 0x000fe40000010000 */
[----:B------:R-:W-:-:S06]  /*fc50*/  WARPGROUP.ARRIVE ;  /* 0x00000000000079c5 */ /* 0x000fcc0000000000 */
[----:B------:R-:W-:Y:S01]  /*fc60*/  QGMMA.64x192x32.F32.E4M3.E4M3 R24, R188, gdesc[UR4], R24, gsb0 ;  /* 0x02e00004bc187df3 */ /* 0x000fe20008000818 */
[----:B------:R-:W-:Y:S01]  /*fc70*/  UMOV UR6, UR32 ;  /* 0x0000002000067c82 */ /* 0x000fe20008000000 */
[----:B------:R-:W-:Y:S01]  /*fc80*/  UMOV UR7, 0x40000040 ;  /* 0x4000004000077882 */ /* 0x000fe20000000000 */
[----:B0-----:R-:W0:Y:S04]  /*fc90*/  SHFL.BFLY PT, R0, R5, 0x2, 0x1f ;  /* 0x0c401f0005007f89 */ /* 0x001e2800000e0000 */
[----:B------:R-:W3:Y:S01]  /*fca0*/  SHFL.BFLY PT, R11, R4, 0x2, 0x1f ;  /* 0x0c401f00040b7f89 */ /* 0x000ee200000e0000 */
[----:B0-----:R-:W-:Y:S01]  /*fcb0*/  FADD.FTZ R0, R0, R5 ;  /* 0x0000000500007221 */ /* 0x001fe20000010000 */
[----:B---3--:R-:W-:-:S04]  /*fcc0*/  FADD.FTZ R11, R11, R4 ;  /* 0x000000040b0b7221 */ /* 0x008fc80000010000 */
[----:B------:R-:W0:Y:S04]  /*fcd0*/  SHFL.BFLY PT, R7, R0, 0x1, 0x1f ;  /* 0x0c201f0000077f89 */ /* 0x000e2800000e0000 */
[----:B-1----:R-:W1:Y:S01]  /*fce0*/  SHFL.BFLY PT, R2, R11, 0x1, 0x1f ;  /* 0x0c201f000b027f89 */ /* 0x002e6200000e0000 */
[----:B------:R-:W-:Y:S02]  /*fcf0*/  IMAD.MOV.U32 R3, RZ, RZ, RZ ;  /* 0x000000ffff037224 */ /* 0x000fe400078e00ff */
[----:B0-----:R-:W-:Y:S01]  /*fd00*/  FADD.FTZ R12, R0, R7 ;  /* 0x00000007000c7221 */ /* 0x001fe20000010000 */
[----:B-1----:R-:W-:-:S04]  /*fd10*/  FADD.FTZ R13, R11, R2 ;  /* 0x000000020b0d7221 */ /* 0x002fc80000010000 */
        /* <DEDUP_REMOVED lines=14> */
[----:B------:R-:W-:Y:S01]  /*fe00*/  @P2 FMUL.FTZ R4, R23, 0.69314718246459960938 ;  /* 0x3f31721817042820 */ /* 0x000fe20000410000 */
[----:B0-----:R-:W-:Y:S01]  /*fe10*/  @P2 FMUL.FTZ R5, R5, 0.69314718246459960938 ;  /* 0x3f31721805052820 */ /* 0x001fe20000410000 */
[----:B------:R-:W-:Y:S01]  /*fe20*/  @P3 FMUL.FTZ R16, R23, 0.69314718246459960938 ;  /* 0x3f31721817103820 */ /* 0x000fe20000410000 */
        /* <DEDUP_REMOVED lines=10> */
.L_x_992:
        /* <DEDUP_REMOVED lines=100> */
.L_x_918:
[----:B------:R-:W-:Y:S05]  /*10510*/  @P0 BRA `(.L_x_993) ;  /* 0x0000002c006c0947 */ /* 0x000fea0003800000 */
[----:B------:R-:W0:Y:S01]  /*10520*/  S2R R19, SR_TID.X ;  /* 0x0000000000137919 */ /* 0x000e220000002100 */
[----:B------:R-:W-:Y:S01]  /*10530*/  ULDC.64 UR4, c[0x4][0x38] ;  /* 0x01000e0000047ab9 */ /* 0x000fe20000000a00 */
[----:B------:R-:W-:Y:S01]  /*10540*/  ULDC.64 UR8, c[0x0][0xbd0] ;  /* 0x0002f40000087ab9 */ /* 0x000fe20000000a00 */
[----:B------:R-:W-:Y:S01]  /*10550*/  USHF.R.S32.HI UR7, URZ, 0x1f, UR37 ;  /* 0x0000001f3f077899 */ /* 0x000fe20008011425 */
[----:B------:R-:W-:Y:S01]  /*10560*/  ULDC.64 UR10, c[0x0][0xb38] ;  /* 0x0002ce00000a7ab9 */ /* 0x000fe20000000a00 */
[----:B0-----:R-:W-:-:S05]  /*10570*/  IMAD.SHL.U32 R3, R19, 0x4, RZ ;  /* 0x0000000413037824 */ /* 0x001fca00078e00ff */
[----:B------:R-:W-:Y:S01]  /*10580*/  LOP3.LUT R3, R3, 0xc, RZ, 0xc0, !PT ;  /* 0x0000000c03037812 */ /* 0x000fe200078ec0ff */
[----:B------:R-:W-:Y:S03]  /*10590*/  BAR.SYNC.DEFER_BLOCKING 0x1, 0x100 ;  /* 0x0044000000007b1d */ /* 0x000fe60000010000 */
[----:B------:R-:W-:-:S05]  /*105a0*/  IADD3 R4, P0, R3, UR4, RZ ;  /* 0x0000000403047c10 */ /* 0x000fca000ff1e0ff */
[----:B------:R-:W-:-:S05]  /*105b0*/  IMAD.X R5, RZ, RZ, UR5, P0 ;  /* 0x00000005ff057e24 */ /* 0x000fca00080e06ff */
[----:B------:R0:W2:Y:S01]  /*105c0*/  LDG.E.CONSTANT R3, desc[UR42][R4.64] ;  /* 0x0000002a04037981 */ /* 0x0000a2000c1e9900 */
[C---:B------:R-:W-:Y:S01]  /*105d0*/  LOP3.LUT P0, R16, R19.reuse, 0x3, RZ, 0xc0, !PT ;  /* 0x0000000313107812 */ /* 0x040fe2000780c0ff */
[----:B------:R-:W-:Y:S01]  /*105e0*/  VIADD R19, R19, 0xffffff80 ;  /* 0xffffff8013137836 */ /* 0x000fe20000000000 */
[----:B------:R-:W-:Y:S01]  /*105f0*/  UIMAD.WIDE.U32 UR4, UR37, UR8, URZ ;  /* 0x00000008250472a5 */ /* 0x000fe2000f8e003f */
[----:B------:R-:W-:Y:S01]  /*10600*/  BSSY B0, `(.L_x_994) ;  /* 0x0000222000007945 */ /* 0x000fe20003800000 */
[----:B------:R-:W-:Y:S01]  /*10610*/  ISETP.EQ.OR P0, PT, R16, 0x3, !P0 ;  /* 0x000000031000780c */ /* 0x000fe20004702670 */
[----:B------:R-:W-:Y:S02]  /*10620*/  UIMAD UR6, UR7, UR8, URZ ;  /* 0x00000008070672a4 */ /* 0x000fe4000f8e023f */
[----:B------:R-:W-:Y:S01]  /*10630*/  UIMAD UR8, UR7, UR10, URZ ;  /* 0x0000000a070872a4 */ /* 0x000fe2000f8e023f */
[----:B------:R-:W-:Y:S01]  /*10640*/  SEL R178, R11, R6, P0 ;  /* 0x000000060bb27207 */ /* 0x000fe20000000000 */
[----:B------:R-:W-:Y:S01]  /*10650*/  UIMAD UR9, UR37, UR9, UR6 ;  /* 0x00000009250972a4 */ /* 0x000fe2000f8e0206 */
[----:B0-----:R-:W-:Y:S01]  /*10660*/  SHF.R.S32.HI R4, RZ, 0x1f, R19 ;  /* 0x0000001fff047819 */ /* 0x001fe20000011413 */
[----:B------:R-:W-:Y:S01]  /*10670*/  UIMAD.WIDE.U32 UR6, UR37, UR10, URZ ;  /* 0x0000000a250672a5 */ /* 0x000fe2000f8e003f */
[----:B------:R-:W-:Y:S01]  /*10680*/  SEL R11, R6, R11, P0 ;  /* 0x0000000b060b7207 */ /* 0x000fe20000000000 */
[----:B------:R-:W-:Y:S01]  /*10690*/  UIADD3 UR9, UR5, UR9, URZ ;  /* 0x0000000905097290 */ /* 0x000fe2000fffe03f */
[----:B------:R-:W-:Y:S01]  /*106a0*/  LEA.HI R5, R4, R19, RZ, 0x7 ;  /* 0x0000001304057211 */ /* 0x000fe200078f38ff */
[----:B------:R-:W-:Y:S01]  /*106b0*/  UIMAD UR8, UR37, UR11, UR8 ;  /* 0x0000000b250872a4 */ /* 0x000fe2000f8e0208 */
[----:B------:R-:W-:-:S02]  /*106c0*/  SEL R162, R25, R32, P0 ;  /* 0x0000002019a27207 */ /* 0x000fc40000000000 */
[----:B------:R-:W-:Y:S01]  /*106d0*/  LOP3.LUT R6, R5, 0xffffff80, RZ, 0xc0, !PT ;  /* 0xffffff8005067812 */ /* 0x000fe200078ec0ff */
[----:B------:R-:W-:Y:S01]  /*106e0*/  UIADD3 UR8, UR7, UR8, URZ ;  /* 0x0000000807087290 */ /* 0x000fe2000fffe03f */
        /* <DEDUP_REMOVED lines=13> */
[----:B------:R-:W-:Y:S01]  /*107c0*/  IMAD.IADD R82, R19, 0x1, -R6 ;  /* 0x0000000113527824 */ /* 0x000fe200078e0a06 */
[----:B------:R-:W-:Y:S02]  /*107d0*/  SEL R130, R44, R7, P0 ;  /* 0x000000072c827207 */ /* 0x000fe40000000000 */
[----:B------:R-:W-:Y:S02]  /*107e0*/  SEL R44, R7, R44, P0 ;  /* 0x0000002c072c7207 */ /* 0x000fe40000000000 */
[----:B------:R-:W-:Y:S02]  /*107f0*/  SEL R176, R9, R8, P0 ;  /* 0x0000000809b07207 */ /* 0x000fe40000000000 */
[----:B------:R-:W-:-:S02]  /*10800*/  SHF.R.S32.HI R7, RZ, 0x1f, R82 ;  /* 0x0000001fff077819 */ /* 0x000fc40000011452 */
[----:B------:R-:W-:Y:S02]  /*10810*/  SEL R9, R8, R9, P0 ;  /* 0x0000000908097207 */ /* 0x000fe40000000000 */
[----:B------:R-:W-:Y:S02]  /*10820*/  SEL R18, R48, R23, P0 ;  /* 0x0000001730127207 */ /* 0x000fe40000000000 */
[----:B------:R-:W-:Y:S02]  /*10830*/  SHF.R.S32.HI R8, RZ, 0x7, R5 ;  /* 0x00000007ff087819 */ /* 0x000fe40000011405 */
[----:B------:R-:W-:Y:S02]  /*10840*/  SEL R48, R23, R48, P0 ;  /* 0x0000003017307207 */ /* 0x000fe40000000000 */
[----:B------:R-:W-:Y:S02]  /*10850*/  LEA.HI R6, R4, R19, RZ, 0x2 ;  /* 0x0000001304067211 */ /* 0x000fe400078f10ff */
[----:B------:R-:W-:-:S02]  /*10860*/  LEA.HI R23, R7, R82, RZ, 0x2 ;  /* 0x0000005207177211 */ /* 0x000fc400078f10ff */
[----:B------:R-:W-:Y:S02]  /*10870*/  SEL R134, R112, R113, P0 ;  /* 0x0000007170867207 */ /* 0x000fe40000000000 */
[----:B------:R-:W-:Y:S02]  /*10880*/  SEL R42, R113, R112, P0 ;  /* 0x00000070712a7207 */ /* 0x000fe40000000000 */
[----:B------:R-:W-:Y:S02]  /*10890*/  SEL R112, R50, R51, P0 ;  /* 0x0000003332707207 */ /* 0x000fe40000000000 */
[----:B------:R-:W-:Y:S02]  /*108a0*/  SEL R103, R51, R50, P0 ;  /* 0x0000003233677207 */ /* 0x000fe40000000000 */
[----:B------:R-:W-:Y:S02]  /*108b0*/  LEA.HI R4, R5, R8, RZ, 0x1 ;  /* 0x0000000805047211 */ /* 0x000fe400078f08ff */
[----:B------:R-:W-:-:S02]  /*108c0*/  LOP3.LUT R50, R6, 0xfffffffc, RZ, 0xc0, !PT ;  /* 0xfffffffc06327812 */ /* 0x000fc400078ec0ff */
[--C-:B------:R-:W-:Y:S02]  /*108d0*/  SHF.R.S32.HI R5, RZ, 0x2, R23.reuse ;  /* 0x00000002ff057819 */ /* 0x100fe40000011417 */
[----:B------:R-:W-:Y:S01]  /*108e0*/  SHF.R.S32.HI R6, RZ, 0x1f, R23 ;  /* 0x0000001fff067819 */ /* 0x000fe20000011417 */
[----:B------:R-:W-:Y:S01]  /*108f0*/  IMAD.IADD R50, R19, 0x1, -R50 ;  /* 0x0000000113327824 */ /* 0x000fe200078e0a32 */
[----:B------:R-:W-:Y:S02]  /*10900*/  LOP3.LUT R4, R4, 0x3fffffe, RZ, 0xc0, !PT ;  /* 0x03fffffe04047812 */ /* 0x000fe400078ec0ff */
[----:B------:R-:W-:Y:S02]  /*10910*/  LEA.HI R6, R6, R5, RZ, 0x3 ;  /* 0x0000000506067211 */ /* 0x000fe400078f18ff */
[----:B------:R-:W-:Y:S01]  /*10920*/  LEA.HI R7, R7, R82, RZ, 0x5 ;  /* 0x0000005207077211 */ /* 0x000fe200078f28ff */
[----:B------:R-:W-:Y:S01]  /*10930*/  IMAD.IADD R8, R8, 0x1, -R4 ;  /* 0x0000000108087824 */ /* 0x000fe200078e0a04 */
[----:B------:R-:W-:Y:S01]  /*10940*/  LOP3.LUT R4, R6, 0xfffffff8, RZ, 0xc0, !PT ;  /* 0xfffffff806047812 */ /* 0x000fe200078ec0ff */
[----:B------:R-:W-:Y:S01]  /*10950*/  IMAD.U32 R6, RZ, RZ, UR4 ;  /* 0x00000004ff067e24 */ /* 0x000fe2000f8e00ff */
[----:B------:R-:W-:Y:S01]  /*10960*/  SEL R124, R60, R21, P0 ;  /* 0x000000153c7c7207 */ /* 0x000fe20000000000 */
[----:B------:R-:W0:Y:S01]  /*10970*/  S2UR UR4, SR_CTAID.Y ;  /* 0x00000000000479c3 */ /* 0x000e220000002600 */
[----:B------:R-:W-:Y:S01]  /*10980*/  SEL R60, R21, R60, P0 ;  /* 0x0000003c153c7207 */ /* 0x000fe20000000000 */
[----:B------:R-:W-:Y:S01]  /*10990*/  IMAD.IADD R4, R5, 0x1, -R4 ;  /* 0x0000000105047824 */ /* 0x000fe200078e0a04 */
[----:B------:R-:W-:Y:S01]  /*109a0*/  LEA.HI R5, R50, R50, RZ, 0x1 ;  /* 0x0000003232057211 */ /* 0x000fe200078f08ff */
[----:B------:R-:W1:Y:S01]  /*109b0*/  S2R R21, SR_CTAID.X ;  /* 0x0000000000157919 */ /* 0x000e620000002500 */
[----:B------:R-:W-:-:S02]  /*109c0*/  SHF.R.S32.HI R7, RZ, 0x5, R7 ;  /* 0x00000005ff077819 */ /* 0x000fc40000011407 */
[----:B------:R-:W-:Y:S02]  /*109d0*/  SEL R170, R15, R14, P0 ;  /* 0x0000000e0faa7207 */ /* 0x000fe40000000000 */
[----:B------:R-:W-:Y:S01]  /*109e0*/  SEL R136, R104, R105, P0 ;  /* 0x0000006968887207 */ /* 0x000fe20000000000 */
[----:B------:R-:W-:Y:S01]  /*109f0*/  IMAD R19, R7, 0x10, R4 ;  /* 0x0000001007137824 */ /* 0x000fe200078e0204 */
[----:B------:R-:W-:Y:S01]  /*10a00*/  SEL R34, R105, R104, P0 ;  /* 0x0000006869227207 */ /* 0x000fe20000000000 */
[----:B------:R-:W-:Y:S01]  /*10a10*/  IMAD.U32 R7, RZ, RZ, UR5 ;  /* 0x00000005ff077e24 */ /* 0x000fe2000f8e00ff */
[----:B------:R-:W-:Y:S01]  /*10a20*/  SEL R15, R14, R15, P0 ;  /* 0x0000000f0e0f7207 */ /* 0x000fe20000000000 */
[----:B------:R-:W-:Y:S01]  /*10a30*/  IMAD R8, R8, 0x40, R19 ;  /* 0x0000004008087824 */ /* 0x000fe200078e0213 */
[----:B------:R-:W-:Y:S01]  /*10a40*/  SEL R122, R54, R55, P0 ;  /* 0x00000037367a7207 */ /* 0x000fe20000000000 */
[----:B------:R-:W-:Y:S01]  /*10a50*/  IMAD.U32 R7, RZ, RZ, UR9 ;  /* 0x00000009ff077e24 */ /* 0x000fe2000f8e00ff */
[----:B------:R-:W-:Y:S01]  /*10a60*/  SEL R104, R55, R54, P0 ;  /* 0x0000003637687207 */ /* 0x000fe20000000000 */
[----:B------:R-:W-:Y:S01]  /*10a70*/  IMAD.U32 R4, RZ, RZ, UR6 ;  /* 0x00000006ff047e24 */ /* 0x000fe2000f8e00ff */
[----:B------:R-:W-:Y:S01]  /*10a80*/  LOP3.LUT R37, R5, 0x1ffffffe, RZ, 0xc0, !PT ;  /* 0x1ffffffe05257812 */ /* 0x000fe200078ec0ff */
[----:B------:R-:W-:Y:S01]  /*10a90*/  IMAD.U32 R5, RZ, RZ, UR7 ;  /* 0x00000007ff057e24 */ /* 0x000fe2000f8e00ff */
[----:B------:R-:W-:Y:S01]  /*10aa0*/  SEL R164, R24, R49, P0 ;  /* 0x0000003118a47207 */ /* 0x000fe20000000000 */
[----:B------:R-:W-:Y:S01]  /*10ab0*/  IMAD.U32 R5, RZ, RZ, UR8 ;  /* 0x00000008ff057e24 */ /* 0x000fe2000f8e00ff */
[----:B------:R-:W-:Y:S01]  /*10ac0*/  SEL R14, R49, R24, P0 ;  /* 0x00000018310e7207 */ /* 0x000fe20000000000 */
[----:B------:R-:W-:Y:S01]  /*10ad0*/  IMAD.IADD R37, R50, 0x1, -R37 ;  /* 0x0000000132257824 */ /* 0x000fe200078e0a25 */
[----:B------:R-:W-:Y:S01]  /*10ae0*/  SEL R152, R72, R73, P0 ;  /* 0x0000004948987207 */ /* 0x000fe20000000000 */
[----:B------:R-:W-:Y:S01]  /*10af0*/  ULDC.64 UR6, c[0x0][0xb48] ;  /* 0x0002d20000067ab9 */ /* 0x000fe20000000a00 */
[----:B------:R-:W-:Y:S01]  /*10b00*/  SEL R26, R73, R72, P0 ;  /* 0x00000048491a7207 */ /* 0x000fe20000000000 */
[----:B------:R-:W-:Y:S01]  /*10b10*/  ULDC.64 UR8, c[0x0][0xb28] ;  /* 0x0002ca0000087ab9 */ /* 0x000fe20000000a00 */
        /* <DEDUP_REMOVED lines=17> */
[----:B------:R-:W-:Y:S01]  /*10c30*/  SEL R17, R53, R52, P0 ;  /* 0x0000003435117207 */ /* 0x000fe20000000000 */
[----:B------:R-:W-:Y:S01]  /*10c40*/  IMAD R52, R37, 0x8, R8 ;  /* 0x0000000825347824 */ /* 0x000fe200078e0208 */
[----:B------:R-:W-:-:S02]  /*10c50*/  SEL R84, R90, R91, P0 ;  /* 0x0000005b5a547207 */ /* 0x000fc40000000000 */
[----:B------:R-:W-:Y:S01]  /*10c60*/  SEL R13, R12, R13, P0 ;  /* 0x0000000d0c0d7207 */ /* 0x000fe20000000000 */
[----:B-1----:R-:W-:Y:S01]  /*10c70*/  IMAD R52, R21, 0x80, R52 ;  /* 0x0000008015347824 */ /* 0x002fe200078e0234 */
        /* <DEDUP_REMOVED lines=9> */
[----:B------:R-:W-:Y:S01]  /*10d10*/  IMAD R100, R21, 0x80, R8 ;  /* 0x0000008015647824 */ /* 0x000fe200078e0208 */
        /* <DEDUP_REMOVED lines=22> */
[----:B------:R-:W-:Y:S02]  /*10e80*/  LOP3.LUT R23, R23, 0x7ffffffc, RZ, 0xc0, !PT ;  /* 0x7ffffffc17177812 */ /* 0x000fe400078ec0ff */
[----:B------:R-:W-:Y:S02]  /*10e90*/  SEL R88, R98, R99, P0 ;  /* 0x0000006362587207 */ /* 0x000fe40000000000 */
[----:B------:R-:W-:Y:S02]  /*10ea0*/  SEL R86, R110, R111, P0 ;  /* 0x0000006f6e567207 */ /* 0x000fe40000000000 */
[----:B------:R-:W-:-:S02]  /*10eb0*/  SEL R64, R114, R115, P0 ;  /* 0x0000007372407207 */ /* 0x000fc40000000000 */
[----:B------:R-:W-:Y:S02]  /*10ec0*/  SEL R97, R115, R114, P0 ;  /* 0x0000007273617207 */ /* 0x000fe40000000000 */
[C---:B------:R-:W-:Y:S01]  /*10ed0*/  LOP3.LUT P1, RZ, R82.reuse, 0x3, RZ, 0xc0, !PT ;  /* 0x0000000352ff7812 */ /* 0x040fe2000782c0ff */
[----:B------:R-:W-:Y:S01]  /*10ee0*/  IMAD.IADD R82, R82, 0x1, -R23 ;  /* 0x0000000152527824 */ /* 0x000fe200078e0a17 */
[----:B------:R-:W-:Y:S02]  /*10ef0*/  SEL R68, R91, R90, P0 ;  /* 0x0000005a5b447207 */ /* 0x000fe40000000000 */
[----:B------:R-:W-:Y:S02]  /*10f00*/  SEL R71, R95, R94, P0 ;  /* 0x0000005e5f477207 */ /* 0x000fe40000000000 */
[----:B------:R-:W-:Y:S02]  /*10f10*/  SEL R66, R99, R98, P0 ;  /* 0x0000006263427207 */ /* 0x000fe40000000000 */
[----:B--2---:R-:W-:Y:S01]  /*10f20*/  LOP3.LUT R62, R3, 0x2, RZ, 0x3c, !PT ;  /* 0x00000002033e7812 */ /* 0x004fe200078e3cff */
[----:B------:R-:W-:Y:S04]  /*10f30*/  SHFL.IDX PT, R72, R72, R3, 0x1c1f ;  /* 0x001c1f0348487589 */ /* 0x000fe800000e0000 */
[----:B------:R-:W-:Y:S04]  /*10f40*/  SHFL.IDX PT, R79, R9, R62, 0x1c1f ;  /* 0x001c1f3e094f7589 */ /* 0x000fe800000e0000 */
[----:B------:R-:W-:Y:S04]  /*10f50*/  SHFL.IDX PT, R9, R65, R62, 0x1c1f ;  /* 0x001c1f3e41097589 */ /* 0x000fe800000e0000 */
[----:B------:R-:W-:Y:S04]  /*10f60*/  SHFL.IDX PT, R78, R176, R3, 0x1c1f ;  /* 0x001c1f03b04e7589 */ /* 0x000fe800000e0000 */
[----:B------:R-:W-:Y:S04]  /*10f70*/  SHFL.IDX PT, R37, R76, R3, 0x1c1f ;  /* 0x001c1f034c257589 */ /* 0x000fe800000e0000 */
[----:B------:R-:W-:Y:S04]  /*10f80*/  SHFL.IDX PT, R61, R178, R3, 0x1c1f ;  /* 0x001c1f03b23d7589 */ /* 0x000fe800000e0000 */
[----:B------:R-:W1:Y:S04]  /*10f90*/  SHFL.IDX PT, R76, R11, R62, 0x1c1f ;  /* 0x001c1f3e0b4c7589 */ /* 0x000e6800000e0000 */
[----:B------:R2:W-:Y:S04]  /*10fa0*/  SHFL.IDX PT, R65, R127, R62, 0x1c1f ;  /* 0x001c1f3e7f417589 */ /* 0x0005e800000e0000 */
[----:B------:R-:W-:Y:S04]  /*10fb0*/  SHFL.IDX PT, R80, R172, R3, 0x1c1f ;  /* 0x001c1f03ac507589 */ /* 0x000fe800000e0000 */
[----:B------:R-:W-:Y:S01]  /*10fc0*/  SHFL.IDX PT, R81, R10, R62, 0x1c1f ;  /* 0x001c1f3e0a517589 */ /* 0x000fe200000e0000 */
[----:B--2---:R-:W2:Y:S03]  /*10fd0*/  LDC R127, c[0x0][0xbe8] ;  /* 0x0002fa00ff7f7b82 */ /* 0x004ea60000000800 */
[----:B------:R-:W-:Y:S04]  /*10fe0*/  SHFL.IDX PT, R39, R84, R3, 0x1c1f ;  /* 0x001c1f0354277589 */ /* 0x000fe800000e0000 */
[----:B------:R-:W-:Y:S04]  /*10ff0*/  SHFL.IDX PT, R63, R174, R3, 0x1c1f ;  /* 0x001c1f03ae3f7589 */ /* 0x000fe800000e0000 */
[----:B------:R-:W-:Y:S01]  /*11000*/  SHFL.IDX PT, R50, R112, R3, 0x1c1f ;  /* 0x001c1f0370327589 */ /* 0x000fe200000e0000 */
[----:B-1----:R-:W-:-:S03]  /*11010*/  SEL R73, R61, R76, P0 ;  /* 0x0000004c3d497207 */ /* 0x002fc60000000000 */
[----:B------:R-:W1:Y:S04]  /*11020*/  SHFL.IDX PT, R84, R13, R62, 0x1c1f ;  /* 0x001c1f3e0d547589 */ /* 0x000e6800000e0000 */
[----:B------:R-:W-:Y:S04]  /*11030*/  SHFL.IDX PT, R107, R154, R3, 0x1c1f ;  /* 0x001c1f039a6b7589 */ /* 0x000fe800000e0000 */
[----:B------:R-:W-:Y:S01]  /*11040*/  SHFL.IDX PT, R113, R148, R3, 0x1c1f ;  /* 0x001c1f0394717589 */ /* 0x000fe200000e0000 */
[----:B--2---:R-:W-:-:S03]  /*11050*/  ISETP.NE.AND P2, PT, R127, 0x1, PT ;  /* 0x000000017f00780c */ /* 0x004fc60003f45270 */
[----:B------:R-:W2:Y:S04]  /*11060*/  SHFL.IDX PT, R112, R29, R62, 0x1c1f ;  /* 0x001c1f3e1d707589 */ /* 0x000ea800000e0000 */
[----:B------:R-:W-:Y:S04]  /*11070*/  SHFL.IDX PT, R28, R28, R62, 0x1c1f ;  /* 0x001c1f3e1c1c7589 */ /* 0x000fe800000e0000 */
[----:B------:R-:W-:Y:S04]  /*11080*/  SHFL.IDX PT, R109, R152, R3, 0x1c1f ;  /* 0x001c1f03986d7589 */ /* 0x000fe800000e0000 */
[----:B------:R-:W-:Y:S01]  /*11090*/  SHFL.IDX PT, R26, R26, R62, 0x1c1f ;  /* 0x001c1f3e1a1a7589 */ /* 0x000fe200000e0000 */
[----:B-1----:R-:W-:-:S03]  /*110a0*/  SEL R77, R63, R84, P0 ;  /* 0x000000543f4d7207 */ /* 0x002fc60000000000 */
        /* <DEDUP_REMOVED lines=41> */
[----:B------:R-:W3:Y:S04]  /*11340*/  SHFL.IDX PT, R12, R12, R62, 0x1c1f ;  /* 0x001c1f3e0c0c7589 */ /* 0x000ee800000e0000 */
[----:B------:R-:W4:Y:S01]  /*11350*/  SHFL.IDX PT, R88, R15, R62, 0x1c1f ;  /* 0x001c1f3e0f587589 */ /* 0x000f2200000e0000 */
[----:B-1----:R-:W-:-:S02]  /*11360*/  SEL R3, R72, R9, P0 ;  /* 0x0000000948037207 */ /* 0x002fc40000000000 */
[----:B------:R-:W-:Y:S01]  /*11370*/  SEL R9, R9, R72, P0 ;  /* 0x0000004809097207 */ /* 0x000fe20000000000 */
[----:B------:R-:W1:Y:S01]  /*11380*/  SHFL.IDX PT, R89, R14, R62, 0x1c1f ;  /* 0x001c1f3e0e597589 */ /* 0x000e6200000e0000 */
[----:B------:R-:W-:Y:S02]  /*11390*/  SEL R72, R78, R79, P0 ;  /* 0x0000004f4e487207 */ /* 0x000fe40000000000 */
[----:B------:R-:W-:Y:S01]  /*113a0*/  SEL R78, R79, R78, P0 ;  /* 0x0000004e4f4e7207 */ /* 0x000fe20000000000 */
[----:B------:R-:W5:Y:S01]  /*113b0*/  SHFL.IDX PT, R92, R17, R62, 0x1c1f ;  /* 0x001c1f3e115c7589 */ /* 0x000f6200000e0000 */
[----:B------:R-:W-:Y:S02]  /*113c0*/  SEL R79, R76, R61, P0 ;  /* 0x0000003d4c4f7207 */ /* 0x000fe40000000000 */
[----:B------:R-:W-:Y:S01]  /*113d0*/  SEL R76, R80, R81, P0 ;  /* 0x00000051504c7207 */ /* 0x000fe20000000000 */
[----:B------:R-:W0:Y:S01]  /*113e0*/  SHFL.IDX PT, R16, R16, R62, 0x1c1f ;  /* 0x001c1f3e10107589 */ /* 0x000e2200000e0000 */
[----:B------:R-:W-:-:S02]  /*113f0*/  SEL R80, R81, R80, P0 ;  /* 0x0000005051507207 */ /* 0x000fc40000000000 */
[----:B------:R-:W-:Y:S01]  /*11400*/  SEL R81, R84, R63, P0 ;  /* 0x0000003f54517207 */ /* 0x000fe20000000000 */
[----:B------:R1:W-:Y:S01]  /*11410*/  SHFL.IDX PT, R15, R46, R62, 0x1c1f ;  /* 0x001c1f3e2e0f7589 */ /* 0x0003e200000e0000 */
[----:B--2---:R-:W-:Y:S02]  /*11420*/  SEL R61, R107, R112, P0 ;  /* 0x000000706b3d7207 */ /* 0x004fe40000000000 */
[----:B------:R-:W-:Y:S01]  /*11430*/  SEL R63, R112, R107, P0 ;  /* 0x0000006b703f7207 */ /* 0x000fe20000000000 */
[----:B------:R2:W-:Y:S01]  /*11440*/  SHFL.IDX PT, R125, R48, R62, 0x1c1f ;  /* 0x001c1f3e307d7589 */ /* 0x0005e200000e0000 */
[----:B---3--:R-:W-:Y:S02]  /*11450*/  SEL R86, R87, R12, P0 ;  /* 0x0000000c57567207 */ /* 0x008fe40000000000 */
[----:B------:R-:W-:Y:S01]  /*11460*/  SEL R84, R12, R87, P0 ;  /* 0x000000570c547207 */ /* 0x000fe20000000000 */
[----:B------:R-:W3:Y:S01]  /*11470*/  SHFL.IDX PT, R96, R25, R62, 0x1c1f ;  /* 0x001c1f3e19607589 */ /* 0x000ee200000e0000 */
[----:B----4-:R-:W-:-:S02]  /*11480*/  SEL R87, R85, R88, P0 ;  /* 0x0000005855577207 */ /* 0x010fc40000000000 */
[----:B-1----:R-:W-:Y:S01]  /*11490*/  SEL R46, R28, R113, P0 ;  /* 0x000000711c2e7207 */ /* 0x002fe20000000000 */
[----:B------:R-:W1:Y:S01]  /*114a0*/  SHFL.IDX PT, R34, R34, R62, 0x1c1f ;  /* 0x001c1f3e22227589 */ /* 0x000e6200000e0000 */
[----:B------:R-:W-:Y:S02]  /*114b0*/  SEL R85, R88, R85, P0 ;  /* 0x0000005558557207 */ /* 0x000fe40000000000 */
[----:B--2---:R-:W-:Y:S01]  /*114c0*/  SEL R48, R113, R28, P0 ;  /* 0x0000001c71307207 */ /* 0x004fe20000000000 */
[----:B------:R2:W4:Y:S01]  /*114d0*/  SHFL.IDX PT, R17, R44, R62, 0x1c1f ;  /* 0x001c1f3e2c117589 */ /* 0x00052200000e0000 */
[----:B------:R-:W4:Y:S01]  /*114e0*/  LDC.64 R112, c[0x0][0xbd8] ;  /* 0x0002f600ff707b82 */ /* 0x000f220000000a00 */
[----:B------:R-:W-:Y:S02]  /*114f0*/  SEL R88, R90, R89, P0 ;  /* 0x000000595a587207 */ /* 0x000fe40000000000 */
[----:B------:R0:W4:Y:S01]  /*11500*/  SHFL.IDX PT, R11, R24, R62, 0x1c1f ;  /* 0x001c1f3e180b7589 */ /* 0x00012200000e0000 */
[----:B------:R-:W-:-:S02]  /*11510*/  SEL R90, R89, R90, P0 ;  /* 0x0000005a595a7207 */ /* 0x000fc40000000000 */
[----:B-----5:R-:W-:Y:S01]  /*11520*/  SEL R89, R91, R92, P0 ;  /* 0x0000005c5b597207 */ /* 0x020fe20000000000 */
[----:B------:R5:W4:Y:S01]  /*11530*/  SHFL.IDX PT, R13, R43, R62, 0x1c1f ;  /* 0x001c1f3e2b0d7589 */ /* 0x000b2200000e0000 */
[----:B------:R-:W-:Y:S02]  /*11540*/  SEL R91, R92, R91, P0 ;  /* 0x0000005b5c5b7207 */ /* 0x000fe40000000000 */
[----:B--2---:R-:W-:Y:S01]  /*11550*/  SEL R44, R30, R115, P0 ;  /* 0x000000731e2c7207 */ /* 0x004fe20000000000 */
[----:B------:R2:W4:Y:S01]  /*11560*/  SHFL.IDX PT, R122, R47, R62, 0x1c1f ;  /* 0x001c1f3e2f7a7589 */ /* 0x00052200000e0000 */
[----:B0-----:R-:W-:Y:S02]  /*11570*/  SEL R94, R95, R16, P0 ;  /* 0x000000105f5e7207 */ /* 0x001fe40000000000 */
[----:B------:R-:W-:Y:S01]  /*11580*/  SEL R24, R117, R32, P0 ;  /* 0x0000002075187207 */ /* 0x000fe20000000000 */
[----:B------:R-:W0:Y:S01]  /*11590*/  SHFL.IDX PT, R35, R35, R62, 0x1c1f ;  /* 0x001c1f3e23237589 */ /* 0x000e2200000e0000 */
[----:B------:R-:W-:-:S02]  /*115a0*/  SEL R92, R16, R95, P0 ;  /* 0x0000005f105c7207 */ /* 0x000fc40000000000 */
[----:B-----5:R-:W-:Y:S01]  /*115b0*/  SEL R43, R114, R33, P0 ;  /* 0x00000021722b7207 */ /* 0x020fe20000000000 */
[----:B------:R-:W-:Y:S01]  /*115c0*/  SHFL.IDX PT, R110, R27, R62, 0x1c1f ;  /* 0x001c1f3e1b6e7589 */ /* 0x000fe200000e0000 */
[----:B---3--:R-:W-:Y:S02]  /*115d0*/  SEL R95, R93, R96, P0 ;  /* 0x000000605d5f7207 */ /* 0x008fe40000000000 */
[----:B--2---:R-:W-:Y:S01]  /*115e0*/  SEL R47, R10, R111, P0 ;  /* 0x0000006f0a2f7207 */ /* 0x004fe20000000000 */
[----:B------:R2:W3:Y:S01]  /*115f0*/  SHFL.IDX PT, R14, R42, R62, 0x1c1f ;  /* 0x001c1f3e2a0e7589 */ /* 0x0004e200000e0000 */
[----:B-1----:R-:W-:Y:S02]  /*11600*/  SEL R28, R119, R34, P0 ;  /* 0x00000022771c7207 */ /* 0x002fe40000000000 */
[----:B----4-:R-:W-:Y:S01]  /*11610*/  SEL R12, R17, R106, P0 ;  /* 0x0000006a110c7207 */ /* 0x010fe20000000000 */
[----:B------:R1:W-:Y:S01]  /*11620*/  SHFL.IDX PT, R124, R49, R62, 0x1c1f ;  /* 0x001c1f3e317c7589 */ /* 0x0003e200000e0000 */
[----:B------:R-:W-:-:S02]  /*11630*/  SEL R93, R96, R93, P0 ;  /* 0x0000005d605d7207 */ /* 0x000fc40000000000 */
[----:B------:R-:W-:Y:S01]  /*11640*/  SEL R96, R98, R11, P0 ;  /* 0x0000000b62607207 */ /* 0x000fe20000000000 */
[----:B------:R4:W5:Y:S01]  /*11650*/  SHFL.IDX PT, R123, R45, R62, 0x1c1f ;  /* 0x001c1f3e2d7b7589 */ /* 0x00096200000e0000 */
[----:B------:R-:W-:Y:S02]  /*11660*/  SEL R98, R11, R98, P0 ;  /* 0x000000620b627207 */ /* 0x000fe40000000000 */
[----:B--2---:R-:W-:Y:S01]  /*11670*/  SEL R42, R115, R30, P0 ;  /* 0x0000001e732a7207 */ /* 0x004fe20000000000 */
[----:B------:R2:W5:Y:S01]  /*11680*/  SHFL.IDX PT, R126, R60, R62, 0x1c1f ;  /* 0x001c1f3e3c7e7589 */ /* 0x00056200000e0000 */
[----:B------:R-:W-:Y:S02]  /*11690*/  SEL R30, R34, R119, P0 ;  /* 0x00000077221e7207 */ /* 0x000fe40000000000 */
[----:B-1----:R-:W-:Y:S01]  /*116a0*/  SEL R49, R111, R10, P0 ;  /* 0x0000000a6f317207 */ /* 0x002fe20000000000 */
[----:B------:R-:W-:Y:S01]  /*116b0*/  SHFL.IDX PT, R104, R104, R62, 0x1c1f ;  /* 0x001c1f3e68687589 */ /* 0x000fe200000e0000 */
[----:B------:R-:W1:Y:S01]  /*116c0*/  @P2 LDC R111, c[0x0][0xbf0] ;  /* 0x0002fc00ff6f2b82 */ /* 0x000e620000000800 */
[----:B----4-:R-:W-:-:S02]  /*116d0*/  SEL R45, R33, R114, P0 ;  /* 0x00000072212d7207 */ /* 0x010fc40000000000 */
[----:B------:R-:W4:Y:S01]  /*116e0*/  SHFL.IDX PT, R103, R103, R62, 0x1c1f ;  /* 0x001c1f3e67677589 */ /* 0x000f2200000e0000 */
[----:B------:R-:W-:Y:S01]  /*116f0*/  SEL R10, R106, R17, P0 ;  /* 0x000000116a0a7207 */ /* 0x000fe20000000000 */
[----:B------:R-:W-:Y:S01]  /*11700*/  IMAD R106, R112, UR38, RZ ;  /* 0x00000026706a7c24 */ /* 0x000fe2000f8e02ff */
[----:B--2---:R-:W-:Y:S01]  /*11710*/  SEL R60, R109, R26, P0 ;  /* 0x0000001a6d3c7207 */ /* 0x004fe20000000000 */
[----:B------:R-:W-:Y:S01]  /*11720*/  SHFL.IDX PT, R55, R55, R62, 0x1c1f ;  /* 0x001c1f3e37377589 */ /* 0x000fe200000e0000 */
[----:B------:R-:W2:Y:S01]  /*11730*/  LDC.64 R114, c[0x0][0xb40] ;  /* 0x0002d000ff727b82 */ /* 0x000ea20000000a00 */
[----:B------:R-:W-:Y:S02]  /*11740*/  SEL R29, R118, R13, P0 ;  /* 0x0000000d761d7207 */ /* 0x000fe40000000000 */
[----:B------:R-:W4:Y:S01]  /*11750*/  SHFL.IDX PT, R57, R57, R62, 0x1c1f ;  /* 0x001c1f3e39397589 */ /* 0x000f2200000e0000 */
[----:B------:R-:W-:Y:S02]  /*11760*/  SEL R31, R13, R118, P0 ;  /* 0x000000760d1f7207 */ /* 0x000fe40000000000 */
[----:B------:R-:W-:Y:S01]  /*11770*/  SEL R11, R105, R122, P0 ;  /* 0x0000007a690b7207 */ /* 0x000fe20000000000 */
[----:B------:R-:W-:Y:S01]  /*11780*/  SHFL.IDX PT, R108, R108, R62, 0x1c1f ;  /* 0x001c1f3e6c6c7589 */ /* 0x000fe200000e0000 */
[----:B------:R-:W4:Y:S01]  /*11790*/  @P2 LDC R119, c[0x0][0xbec] ;  /* 0x0002fb00ff772b82 */ /* 0x000f220000000800 */
[----:B------:R-:W-:Y:S01]  /*117a0*/  SEL R13, R122, R105, P0 ;  /* 0x000000697a0d7207 */ /* 0x000fe20000000000 */
[----:B------:R-:W-:Y:S01]  /*117b0*/  IMAD R105, R113, UR36, R106 ;  /* 0x0000002471697c24 */ /* 0x000fe2000f8e026a */
[----:B------:R-:W1:Y:S01]  /*117c0*/  SHFL.IDX PT, R101, R101, R62, 0x1c1f ;  /* 0x001c1f3e65657589 */ /* 0x000e6200000e0000 */
[----:B0-----:R-:W-:Y:S01]  /*117d0*/  SEL R25, R116, R35, P0 ;  /* 0x0000002374197207 */ /* 0x001fe20000000000 */
[----:B------:R-:W-:Y:S01]  /*117e0*/  IMAD.WIDE.U32 R106, R112, UR36, R6 ;  /* 0x00000024706a7c25 */ /* 0x000fe2000f8e0006 */
[----:B------:R-:W-:Y:S01]  /*117f0*/  SEL R27, R35, R116, P0 ;  /* 0x00000074231b7207 */ /* 0x000fe20000000000 */
[----:B------:R-:W-:Y:S01]  /*11800*/  SHFL.IDX PT, R83, R83, R62, 0x1c1f ;  /* 0x001c1f3e53537589 */ /* 0x000fe200000e0000 */
[----:B------:R-:W0:Y:S01]  /*11810*/  @P2 LDC R116, c[0x0][0xbf0] ;  /* 0x0002fc00ff742b82 */ /* 0x000e220000000800 */
[----:B------:R-:W-:Y:S01]  /*11820*/  IMAD R112, RZ, RZ, -UR37 ;  /* 0x80000025ff707e24 */ /* 0x000fe2000f8e02ff */
[----:B---3--:R-:W-:Y:S01]  /*11830*/  SEL R34, R14, R121, P0 ;  /* 0x000000790e227207 */ /* 0x008fe20000000000 */
[----:B------:R-:W-:Y:S01]  /*11840*/  SHFL.IDX PT, R74, R74, R62, 0x1c1f ;  /* 0x001c1f3e4a4a7589 */ /* 0x000fe200000e0000 */
[----:B-----5:R-:W-:Y:S01]  /*11850*/  SEL R16, R123, R102, P0 ;  /* 0x000000667b107207 */ /* 0x020fe20000000000 */
[----:B------:R-:W-:Y:S01]  /*11860*/  IMAD.IADD R107, R107, 0x1, R105 ;  /* 0x000000016b6b7824 */ /* 0x000fe200078e0269 */
[----:B------:R-:W-:Y:S01]  /*11870*/  SEL R33, R120, R15, P0 ;  /* 0x0000000f78217207 */ /* 0x000fe20000000000 */
[----:B------:R-:W-:Y:S01]  /*11880*/  SHFL.IDX PT, R75, R75, R62, 0x1c1f ;  /* 0x001c1f3e4b4b7589 */ /* 0x000fe200000e0000 */
[----:B------:R-:W-:Y:S01]  /*11890*/  SEL R35, R15, R120, P0 ;  /* 0x000000780f237207 */ /* 0x000fe20000000000 */
[----:B--2---:R-:W-:Y:S01]  /*118a0*/  IMAD.WIDE.U32 R4, R114, UR36, R4 ;  /* 0x0000002472047c25 */ /* 0x004fe2000f8e0004 */
[----:B------:R-:W-:Y:S01]  /*118b0*/  SEL R15, R53, R124, P0 ;  /* 0x0000007c350f7207 */ /* 0x000fe20000000000 */
[----:B------:R-:W-:Y:S01]  /*118c0*/  SHFL.IDX PT, R70, R70, R62, 0x1c1f ;  /* 0x001c1f3e46467589 */ /* 0x000fe200000e0000 */
[----:B------:R-:W-:Y:S01]  /*118d0*/  SEL R17, R124, R53, P0 ;  /* 0x000000357c117207 */ /* 0x000fe20000000000 */
[----:B------:R-:W-:Y:S01]  /*118e0*/  IMAD.MOV.U32 R53, RZ, RZ, R52 ;  /* 0x000000ffff357224 */ /* 0x000fe200078e0034 */
[----:B------:R-:W-:Y:S01]  /*118f0*/  SEL R6, R18, R125, P0 ;  /* 0x0000007d12067207 */ /* 0x000fe20000000000 */
[----:B------:R-:W-:Y:S01]  /*11900*/  SHFL.IDX PT, R71, R71, R62, 0x1c1f ;  /* 0x001c1f3e47477589 */ /* 0x000fe200000e0000 */
[----:B----4-:R-:W-:Y:S01]  /*11910*/  @P2 IMAD.HI.U32 R119, R52, R119, RZ ;  /* 0x0000007734772227 */ /* 0x010fe200078e00ff */
[----:B------:R-:W-:-:S02]  /*11920*/  SEL R7, R19, R126, P0 ;  /* 0x0000007e13077207 */ /* 0x000fc40000000000 */
[----:B------:R-:W-:Y:S01]  /*11930*/  SHFL.IDX PT, R68, R68, R62, 0x1c1f ;  /* 0x001c1f3e44447589 */ /* 0x000fe200000e0000 */
[----:B------:R-:W-:Y:S01]  /*11940*/  IMAD.MOV.U32 R105, RZ, RZ, R52 ;  /* 0x000000ffff697224 */ /* 0x000fe200078e0034 */
[----:B------:R-:W-:Y:S02]  /*11950*/  SEL R18, R125, R18, P0 ;  /* 0x000000127d127207 */ /* 0x000fe40000000000 */
[----:B------:R-:W-:Y:S01]  /*11960*/  SHFL.IDX PT, R69, R69, R62, 0x1c1f ;  /* 0x001c1f3e45457589 */ /* 0x000fe200000e0000 */
[----:B0-----:R-:W-:Y:S02]  /*11970*/  @P2 SHF.R.U32.HI R105, RZ, R116, R119 ;  /* 0x00000074ff692219 */ /* 0x001fe40000011677 */
[----:B------:R-:W-:Y:S01]  /*11980*/  SEL R19, R126, R19, P0 ;  /* 0x000000137e137207 */ /* 0x000fe20000000000 */
[----:B------:R-:W-:Y:S04]  /*11990*/  SHFL.IDX PT, R66, R66, R62, 0x1c1f ;  /* 0x001c1f3e42427589 */ /* 0x000fe800000e0000 */
[----:B------:R-:W-:Y:S04]  /*119a0*/  SHFL.IDX PT, R67, R67, R62, 0x1c1f ;  /* 0x001c1f3e43437589 */ /* 0x000fe800000e0000 */
[----:B------:R0:W-:Y:S02]  /*119b0*/  SHFL.IDX PT, R64, R97, R62, 0x1c1f ;  /* 0x001c1f3e61407589 */ /* 0x0001e400000e0000 */
[----:B0-----:R-:W-:-:S02]  /*119c0*/  SEL R62, R26, R109, P0 ;  /* 0x0000006d1a3e7207 */ /* 0x001fc40000000000 */
[----:B------:R-:W-:Y:S01]  /*119d0*/  SEL R26, R32, R117, P0 ;  /* 0x00000075201a7207 */ /* 0x000fe20000000000 */
[----:B------:R-:W0:Y:S01]  /*119e0*/  @P2 LDC R109, c[0x0][0xbec] ;  /* 0x0002fb00ff6d2b82 */ /* 0x000e220000000800 */
[----:B------:R-:W-:Y:S02]  /*119f0*/  SEL R32, R121, R14, P0 ;  /* 0x0000000e79207207 */ /* 0x000fe40000000000 */
[----:B------:R-:W-:Y:S02]  /*11a00*/  SEL R14, R102, R123, P0 ;  /* 0x0000007b660e7207 */ /* 0x000fe40000000000 */
[----:B------:R-:W-:Y:S02]  /*11a10*/  SEL R97, R99, R110, P0 ;  /* 0x0000006e63617207 */ /* 0x000fe40000000000 */
[----:B------:R-:W-:Y:S01]  /*11a20*/  SEL R99, R110, R99, P0 ;  /* 0x000000636e637207 */ /* 0x000fe20000000000 */
[----:B------:R-:W2:Y:S01]  /*11a30*/  LDC R117, c[0x0][0xc50] ;  /* 0x00031400ff757b82 */ /* 0x000ea20000000800 */
[----:B------:R-:W-:-:S02]  /*11a40*/  IMAD R110, R114, UR38, RZ ;  /* 0x00000026726e7c24 */ /* 0x000fc4000f8e02ff */
[----:B0-----:R-:W-:-:S05]  /*11a50*/  @P2 IMAD.HI.U32 R102, R52, R109, RZ ;  /* 0x0000006d34662227 */ /* 0x001fca00078e00ff */
[----:B-1----:R-:W-:Y:S01]  /*11a60*/  @P2 SHF.R.U32.HI R53, RZ, R111, R102 ;  /* 0x0000006fff352219 */ /* 0x002fe20000011666 */
[----:B------:R-:W-:Y:S02]  /*11a70*/  IMAD R111, R115, UR36, R110 ;  /* 0x00000024736f7c24 */ /* 0x000fe4000f8e026e */
[----:B--2---:R-:W-:Y:S01]  /*11a80*/  IMAD R117, R117, R112, UR4 ;  /* 0x0000000475757e24 */ /* 0x004fe2000f8e0270 */
[----:B------:R-:W-:Y:S01]  /*11a90*/  ULDC.64 UR4, c[0x0][0xbe0] ;  /* 0x0002f80000047ab9 */ /* 0x000fe20000000a00 */
[----:B------:R-:W-:Y:S01]  /*11aa0*/  IMAD.IADD R111, R5, 0x1, R111 ;  /* 0x00000001056f7824 */ /* 0x000fe200078e026f */
[----:B------:R-:W-:Y:S01]  /*11ab0*/  SHF.R.S32.HI R109, RZ, 0x1f, R53 ;  /* 0x0000001fff6d7819 */ /* 0x000fe20000011435 */
[----:B------:R-:W-:Y:S01]  /*11ac0*/  IMAD.MOV.U32 R110, RZ, RZ, R4 ;  /* 0x000000ffff6e7224 */ /* 0x000fe200078e0004 */
[----:B------:R-:W-:-:S05]  /*11ad0*/  SHF.R.S32.HI R102, RZ, 0x1f, R117 ;  /* 0x0000001fff667819 */ /* 0x000fca0000011475 */
[C---:B------:R-:W-:Y:S02]  /*11ae0*/  IMAD R5, R102.reuse, UR4, RZ ;  /* 0x0000000466057c24 */ /* 0x040fe4000f8e02ff */
[----:B------:R-:W-:Y:S02]  /*11af0*/  IMAD R102, R102, UR6, RZ ;  /* 0x0000000666667c24 */ /* 0x000fe4000f8e02ff */
[C---:B------:R-:W-:Y:S02]  /*11b00*/  IMAD R112, R117.reuse, UR5, R5 ;  /* 0x0000000575707c24 */ /* 0x040fe4000f8e0205 */
[----:B------:R-:W-:Y:S01]  /*11b10*/  IMAD.WIDE.U32 R4, R117, UR4, R106 ;  /* 0x0000000475047c25 */ /* 0x000fe2000f8e006a */
[----:B------:R-:W-:-:S03]  /*11b20*/  ULDC.64 UR4, c[0x0][0xb30] ;  /* 0x0002cc0000047ab9 */ /* 0x000fc60000000a00 */
[----:B------:R-:W-:Y:S01]  /*11b30*/  IMAD R113, R117, UR7, R102 ;  /* 0x0000000775717c24 */ /* 0x000fe2000f8e0266 */
[----:B------:R-:W-:Y:S01]  /*11b40*/  IADD3 R4, P2, R53, R4, RZ ;  /* 0x0000000435047210 */ /* 0x000fe20007f5e0ff */
[----:B------:R-:W-:Y:S01]  /*11b50*/  IMAD.MOV R53, RZ, RZ, -R53 ;  /* 0x000000ffff357224 */ /* 0x000fe200078e0a35 */
[----:B------:R-:W-:Y:S01]  /*11b60*/  SHF.R.S32.HI R102, RZ, 0x1f, R105 ;  /* 0x0000001fff667819 */ /* 0x000fe20000011469 */
[----:B------:R-:W-:Y:S01]  /*11b70*/  IMAD.WIDE.U32 R106, R117, UR6, R110 ;  /* 0x00000006756a7c25 */ /* 0x000fe2000f8e006e */
[----:B------:R-:W-:Y:S01]  /*11b80*/  IADD3.X R5, R109, R5, R112, P2, !PT ;  /* 0x000000056d057210 */ /* 0x000fe200017fe470 */
[----:B------:R-:W-:Y:S02]  /*11b90*/  ULDC.64 UR6, c[0x0][0xbc8] ;  /* 0x0002f20000067ab9 */ /* 0x000fe40000000a00 */
[----:B------:R-:W-:Y:S02]  /*11ba0*/  IMAD.MOV R111, RZ, RZ, -R105 ;  /* 0x000000ffff6f7224 */ /* 0x000fe400078e0a69 */
[----:B------:R-:W-:-:S02]  /*11bb0*/  IMAD R53, R127, R53, R52 ;  /* 0x000000357f357224 */ /* 0x000fc400078e0234 */
[----:B------:R-:W-:Y:S02]  /*11bc0*/  IMAD R102, R102, UR4, RZ ;  /* 0x0000000466667c24 */ /* 0x000fe4000f8e02ff */
[----:B------:R-:W-:Y:S01]  /*11bd0*/  IMAD R111, R127, R111, R52 ;  /* 0x0000006f7f6f7224 */ /* 0x000fe200078e0234 */
[----:B------:R-:W-:Y:S01]  /*11be0*/  SHF.R.S32.HI R52, RZ, 0x1f, R53 ;  /* 0x0000001fff347819 */ /* 0x000fe20000011435 */
[----:B------:R-:W-:Y:S02]  /*11bf0*/  IMAD.IADD R107, R107, 0x1, R113 ;  /* 0x000000016b6b7824 */ /* 0x000fe400078e0271 */
[C---:B------:R-:W-:Y:S01]  /*11c00*/  IMAD R109, R105.reuse, UR5, R102 ;  /* 0x00000005696d7c24 */ /* 0x040fe2000f8e0266 */
[----:B------:R-:W-:Y:S01]  /*11c10*/  SHF.R.S32.HI R102, RZ, 0x1f, R111 ;  /* 0x0000001fff667819 */ /* 0x000fe2000001146f */
[----:B------:R-:W-:Y:S01]  /*11c20*/  IMAD R52, R52, UR6, RZ ;  /* 0x0000000634347c24 */ /* 0x000fe2000f8e02ff */
[----:B------:R-:W0:Y:S01]  /*11c30*/  S2UR UR5, SR_CgaCtaId ;  /* 0x00000000000579c3 */ /* 0x000e220000008800 */
        /* <DEDUP_REMOVED lines=22> */
[----:B------:R-:W-:Y:S01]  /*11da0*/  UIADD3 UR4, UR4, 0x2a820, URZ ;  /* 0x0002a82004047890 */ /* 0x000fe2000fffe03f */
[----:B------:R-:W-:Y:S01]  /*11db0*/  SHFL.IDX PT, R110, R114, RZ, 0x1c1f ;  /* 0x001c1fff726e7589 */ /* 0x000fe200000e0000 */
[----:B------:R-:W-:-:S02]  /*11dc0*/  SEL R5, R51, R104, P0 ;  /* 0x0000006833057207 */ /* 0x000fc40000000000 */
[----:B------:R-:W-:Y:S01]  /*11dd0*/  SEL R51, R104, R51, P0 ;  /* 0x0000003368337207 */ /* 0x000fe20000000000 */
[----:B------:R-:W0:Y:S01]  /*11de0*/  SHFL.IDX PT, R111, R109, RZ, 0x1c1f ;  /* 0x001c1fff6d6f7589 */ /* 0x000e2200000e0000 */
[C---:B------:R-:W-:Y:S01]  /*11df0*/  VIADD R104, R100.reuse, 0x8 ;  /* 0x0000000864687836 */ /* 0x040fe20000000000 */
[CC--:B------:R-:W-:Y:S01]  /*11e00*/  ISETP.GE.OR P2, PT, R100.reuse, R105.reuse, P1 ;  /* 0x000000696400720c */ /* 0x0c0fe20000f46670 */
[----:B------:R-:W-:Y:S01]  /*11e10*/  UPRMT UR4, URZ, 0x654, UR4 ;  /* 0x000006543f047896 */ /* 0x000fe20008000004 */
[----:B------:R-:W1:Y:S01]  /*11e20*/  SHFL.IDX PT, R113, R109, 0x1, 0x1c1f ;  /* 0x003c1f006d717f89 */ /* 0x000e6200000e0000 */
[-C--:B------:R-:W-:Y:S02]  /*11e30*/  ISETP.GE.AND P3, PT, R100, R105.reuse, PT ;  /* 0x000000696400720c */ /* 0x080fe40003f66270 */
[----:B------:R-:W-:Y:S01]  /*11e40*/  ISETP.GE.OR P1, PT, R104, R105, P1 ;  /* 0x000000696800720c */ /* 0x000fe20000f26670 */
[----:B------:R2:W3:Y:S01]  /*11e50*/  SHFL.IDX PT, R102, R106, RZ, 0x1c1f ;  /* 0x001c1fff6a667589 */ /* 0x0004e200000e0000 */
[----:B------:R-:W-:-:S02]  /*11e60*/  SEL R52, R56, R57, P0 ;  /* 0x0000003938347207 */ /* 0x000fc40000000000 */
[----:B------:R-:W-:Y:S01]  /*11e70*/  SEL R56, R57, R56, P0 ;  /* 0x0000003839387207 */ /* 0x000fe20000000000 */
[----:B------:R-:W-:Y:S01]  /*11e80*/  SYNCS.ARRIVE.TRANS64.RED.A1T0 RZ, [UR4], RZ ;  /* 0x000000ffffff79a7 */ /* 0x000fe20008100404 */
[----:B------:R2:W4:Y:S01]  /*11e90*/  SHFL.IDX PT, R103, R107, RZ, 0x1c1f ;  /* 0x001c1fff6b677589 */ /* 0x00052200000e0000 */
[----:B------:R-:W-:Y:S02]  /*11ea0*/  SEL R53, R54, R55, P0 ;  /* 0x0000003736357207 */ /* 0x000fe40000000000 */
[----:B------:R-:W-:Y:S02]  /*11eb0*/  SEL R57, R55, R54, P0 ;  /* 0x0000003637397207 */ /* 0x000fe40000000000 */
[----:B------:R-:W-:Y:S02]  /*11ec0*/  SEL R54, R58, R101, P0 ;  /* 0x000000653a367207 */ /* 0x000fe40000000000 */
[----:B------:R-:W-:Y:S01]  /*11ed0*/  SEL R58, R101, R58, P0 ;  /* 0x0000003a653a7207 */ /* 0x000fe20000000000 */
[----:B------:R-:W-:Y:S01]  /*11ee0*/  IMAD.SHL.U32 R101, R82, 0x2, RZ ;  /* 0x0000000252657824 */ /* 0x000fe200078e00ff */
        /* <DEDUP_REMOVED lines=14> */
[----:B------:R-:W-:Y:S02]  /*11fd0*/  ISETP.GE.AND P1, PT, R100, UR4, PT ;  /* 0x0000000464007c0c */ /* 0x000fe4000bf26270 */
[----:B------:R-:W-:-:S05]  /*11fe0*/  ISETP.GE.AND P2, PT, R112, UR4, PT ;  /* 0x0000000470007c0c */ /* 0x000fca000bf46270 */
[C-C-:B---34-:R-:W-:Y:S02]  /*11ff0*/  @!P4 IMAD.WIDE R108, R101.reuse, 0x4, R102.reuse ;  /* 0x00000004656cc825 */ /* 0x158fe400078e0266 */
[----:B------:R-:W-:Y:S02]  /*12000*/  @!P5 LEA.HI R0, R0, R0, RZ, 0x1 ;  /* 0x000000000000d211 */ /* 0x000fe400078f08ff */
[----:B------:R-:W-:Y:S01]  /*12010*/  @!P3 LEA.HI R82, R82, R82, RZ, 0x1 ;  /* 0x000000525252b211 */ /* 0x000fe200078f08ff */
[----:B------:R0:W-:Y:S01]  /*12020*/  @!P4 ST.E.64 desc[UR42][R108.64], R72 ;  /* 0x000000486c00c985 */ /* 0x0001e2000c101b2a */
[----:B------:R-:W-:Y:S01]  /*12030*/  @!P5 LOP3.LUT R111, R0, 0xfffffffe, RZ, 0xc0, !PT ;  /* 0xfffffffe006fd812 */ /* 0x000fe200078ec0ff */
[C---:B------:R-:W-:Y:S01]  /*12040*/  VIADD R0, R101.reuse, 0x28 ;  /* 0x0000002865007836 */ /* 0x040fe20000000000 */
[----:B------:R-:W-:Y:S01]  /*12050*/  @!P3 LOP3.LUT R113, R82, 0xfffffffe, RZ, 0xc0, !PT ;  /* 0xfffffffe5271b812 */ /* 0x000fe200078ec0ff */
[----:B------:R-:W-:Y:S01]  /*12060*/  VIADD R82, R101, 0x38 ;  /* 0x0000003865527836 */ /* 0x000fe20000000000 */
[----:B------:R-:W-:Y:S01]  /*12070*/  @!P1 LEA.HI R100, R100, R100, RZ, 0x1 ;  /* 0x0000006464649211 */ /* 0x000fe200078f08ff */
[----:B------:R-:W-:Y:S01]  /*12080*/  @!P5 IMAD.WIDE R110, R111, 0x4, R102 ;  /* 0x000000046f6ed825 */ /* 0x000fe200078e0266 */
[----:B------:R-:W-:-:S02]  /*12090*/  ISETP.GE.AND P4, PT, R0, UR4, PT ;  /* 0x0000000400007c0c */ /* 0x000fc4000bf86270 */
[----:B------:R-:W-:Y:S02]  /*120a0*/  ISETP.GE.AND P6, PT, R82, UR4, PT ;  /* 0x0000000452007c0c */ /* 0x000fe4000bfc6270 */
[----:B------:R-:W-:Y:S01]  /*120b0*/  @!P1 LOP3.LUT R115, R100, 0xfffffffe, RZ, 0xc0, !PT ;  /* 0xfffffffe64739812 */ /* 0x000fe200078ec0ff */
[----:B------:R-:W-:Y:S01]  /*120c0*/  VIADD R100, R101, 0x40 ;  /* 0x0000004065647836 */ /* 0x000fe20000000000 */
[----:B------:R-:W-:Y:S01]  /*120d0*/  @!P2 LEA.HI R112, R112, R112, RZ, 0x1 ;  /* 0x000000707070a211 */ /* 0x000fe200078f08ff */
[----:B0-----:R-:W-:Y:S01]  /*120e0*/  @!P3 IMAD.WIDE R72, R113, 0x4, R102 ;  /* 0x000000047148b825 */ /* 0x001fe200078e0266 */
[----:B------:R0:W-:Y:S01]  /*120f0*/  @!P5 ST.E.64 desc[UR42][R110.64], R78 ;  /* 0x0000004e6e00d985 */ /* 0x0001e2000c101b2a */
[----:B------:R-:W-:Y:S02]  /*12100*/  ISETP.GE.AND P5, PT, R114, UR4, PT ;  /* 0x0000000472007c0c */ /* 0x000fe4000bfa6270 */
[----:B------:R-:W-:Y:S01]  /*12110*/  @!P2 LOP3.LUT R109, R112, 0xfffffffe, RZ, 0xc0, !PT ;  /* 0xfffffffe706da812 */ /* 0x000fe200078ec0ff */
[----:B------:R1:W-:Y:S01]  /*12120*/  @!P3 ST.E.64 desc[UR42][R72.64], R76 ;  /* 0x0000004c4800b985 */ /* 0x0003e2000c101b2a */
[----:B------:R-:W-:-:S02]  /*12130*/  @!P4 LEA.HI R0, R0, R0, RZ, 0x1 ;  /* 0x000000000000c211 */ /* 0x000fc400078f08ff */
[----:B------:R-:W-:Y:S01]  /*12140*/  ISETP.GE.AND P3, PT, R100, UR4, PT ;  /* 0x0000000464007c0c */ /* 0x000fe2000bf66270 */
[----:B------:R-:W-:Y:S01]  /*12150*/  @!P2 IMAD.WIDE R108, R109, 0x4, R102 ;  /* 0x000000046d6ca825 */ /* 0x000fe200078e0266 */
[----:B------:R-:W-:-:S03]  /*12160*/  @!P6 LEA.HI R82, R82, R82, RZ, 0x1 ;  /* 0x000000525252e211 */ /* 0x000fc600078f08ff */
[--C-:B0-----:R-:W-:Y:S01]  /*12170*/  @!P1 IMAD.WIDE R78, R115, 0x4, R102.reuse ;  /* 0x00000004734e9825 */ /* 0x101fe200078e0266 */
[----:B------:R-:W-:Y:S02]  /*12180*/  @!P4 LOP3.LUT R111, R0, 0xfffffffe, RZ, 0xc0, !PT ;  /* 0xfffffffe006fc812 */ /* 0x000fe400078ec0ff */
[----:B------:R-:W-:Y:S01]  /*12190*/  @!P5 LEA.HI R114, R114, R114, RZ, 0x1 ;  /* 0x000000727272d211 */ /* 0x000fe200078f08ff */
[C---:B------:R-:W-:Y:S01]  /*121a0*/  VIADD R110, R101.reuse, 0x48 ;  /* 0x00000048656e7836 */ /* 0x040fe20000000000 */
[----:B------:R0:W-:Y:S01]  /*121b0*/  @!P1 ST.E.64 desc[UR42][R78.64], R80 ;  /* 0x000000504e009985 */ /* 0x0001e2000c101b2a */
[----:B------:R-:W-:Y:S02]  /*121c0*/  VIADD R0, R101, 0x50 ;  /* 0x0000005065007836 */ /* 0x000fe40000000000 */
[----:B------:R-:W-:Y:S01]  /*121d0*/  @!P3 LEA.HI R100, R100, R100, RZ, 0x1 ;  /* 0x000000646464b211 */ /* 0x000fe200078f08ff */
[----:B-1----:R-:W-:Y:S01]  /*121e0*/  @!P4 IMAD.WIDE R72, R111, 0x4, R102 ;  /* 0x000000046f48c825 */ /* 0x002fe200078e0266 */
[----:B------:R-:W-:Y:S01]  /*121f0*/  ISETP.GE.AND P1, PT, R110, UR4, PT ;  /* 0x000000046e007c0c */ /* 0x000fe2000bf26270 */
[----:B------:R-:W-:Y:S01]  /*12200*/  @!P2 ST.E.64 desc[UR42][R108.64], R86 ;  /* 0x000000566c00a985 */ /* 0x000fe2000c101b2a */
[----:B------:R-:W-:-:S02]  /*12210*/  ISETP.GE.AND P2, PT, R0, UR4, PT ;  /* 0x0000000400007c0c */ /* 0x000fc4000bf46270 */
[----:B------:R-:W-:Y:S01]  /*12220*/  @!P5 LOP3.LUT R77, R114, 0xfffffffe, RZ, 0xc0, !PT ;  /* 0xfffffffe724dd812 */ /* 0x000fe200078ec0ff */
[----:B------:R1:W-:Y:S04]  /*12230*/  @!P4 ST.E.64 desc[UR42][R72.64], R84 ;  /* 0x000000544800c985 */ /* 0x0003e8000c101b2a */
[--C-:B------:R-:W-:Y:S01]  /*12240*/  @!P5 IMAD.WIDE R76, R77, 0x4, R102.reuse ;  /* 0x000000044d4cd825 */ /* 0x100fe200078e0266 */
[----:B0-----:R-:W-:Y:S02]  /*12250*/  @!P6 LOP3.LUT R79, R82, 0xfffffffe, RZ, 0xc0, !PT ;  /* 0xfffffffe524fe812 */ /* 0x001fe400078ec0ff */
[----:B------:R-:W-:Y:S01]  /*12260*/  @!P3 LOP3.LUT R81, R100, 0xfffffffe, RZ, 0xc0, !PT ;  /* 0xfffffffe6451b812 */ /* 0x000fe200078ec0ff */
[----:B------:R-:W-:Y:S01]  /*12270*/  VIADD R82, R101, 0x58 ;  /* 0x0000005865527836 */ /* 0x000fe20000000000 */
[----:B------:R-:W-:Y:S01]  /*12280*/  @!P1 LEA.HI R110, R110, R110, RZ, 0x1 ;  /* 0x0000006e6e6e9211 */ /* 0x000fe200078f08ff */
[--C-:B------:R-:W-:Y:S01]  /*12290*/  @!P6 IMAD.WIDE R78, R79, 0x4, R102.reuse ;  /* 0x000000044f4ee825 */ /* 0x100fe200078e0266 */
[----:B------:R-:W-:Y:S01]  /*122a0*/  @!P2 LEA.HI R0, R0, R0, RZ, 0x1 ;  /* 0x000000000000a211 */ /* 0x000fe200078f08ff */
[----:B------:R0:W-:Y:S01]  /*122b0*/  @!P5 ST.E.64 desc[UR42][R76.64], R88 ;  /* 0x000000584c00d985 */ /* 0x0001e2000c101b2a */
[----:B------:R-:W-:Y:S01]  /*122c0*/  ISETP.GE.AND P4, PT, R82, UR4, PT ;  /* 0x0000000452007c0c */ /* 0x000fe2000bf86270 */
[----:B------:R-:W-:Y:S01]  /*122d0*/  @!P3 IMAD.WIDE R80, R81, 0x4, R102 ;  /* 0x000000045150b825 */ /* 0x000fe200078e0266 */
[----:B-1----:R-:W-:Y:S01]  /*122e0*/  @!P1 LOP3.LUT R73, R110, 0xfffffffe, RZ, 0xc0, !PT ;  /* 0xfffffffe6e499812 */ /* 0x002fe200078ec0ff */
[----:B------:R1:W-:Y:S01]  /*122f0*/  @!P6 ST.E.64 desc[UR42][R78.64], R90 ;  /* 0x0000005a4e00e985 */ /* 0x0003e2000c101b2a */
[----:B------:R-:W-:Y:S01]  /*12300*/  @!P2 LOP3.LUT R85, R0, 0xfffffffe, RZ, 0xc0, !PT ;  /* 0xfffffffe0055a812 */ /* 0x000fe200078ec0ff */
[----:B------:R-:W-:-:S02]  /*12310*/  VIADD R86, R101, 0x60 ;  /* 0x0000006065567836 */ /* 0x000fc40000000000 */
[--C-:B------:R-:W-:Y:S01]  /*12320*/  @!P1 IMAD.WIDE R72, R73, 0x4, R102.reuse ;  /* 0x0000000449489825 */ /* 0x100fe200078e0266 */
[----:B------:R2:W-:Y:S02]  /*12330*/  @!P3 ST.E.64 desc[UR42][R80.64], R94 ;  /* 0x0000005e5000b985 */ /* 0x0005e4000c101b2a */
[----:B------:R-:W-:Y:S01]  /*12340*/  ISETP.GE.AND P3, PT, R86, UR4, PT ;  /* 0x0000000456007c0c */ /* 0x000fe2000bf66270 */
[----:B------:R-:W-:Y:S01]  /*12350*/  VIADD R0, R101, 0x68 ;  /* 0x0000006865007836 */ /* 0x000fe20000000000 */
[----:B------:R3:W-:Y:S01]  /*12360*/  @!P1 ST.E.64 desc[UR42][R72.64], R92 ;  /* 0x0000005c48009985 */ /* 0x0007e2000c101b2a */
[----:B------:R-:W-:Y:S01]  /*12370*/  @!P4 LEA.HI R82, R82, R82, RZ, 0x1 ;  /* 0x000000525252c211 */ /* 0x000fe200078f08ff */
[----:B0-----:R-:W-:Y:S02]  /*12380*/  @!P2 IMAD.WIDE R76, R85, 0x4, R102 ;  /* 0x00000004554ca825 */ /* 0x001fe400078e0266 */
[----:B------:R-:W-:Y:S02]  /*12390*/  ISETP.GE.AND P1, PT, R0, UR4, PT ;  /* 0x0000000400007c0c */ /* 0x000fe4000bf26270 */
[----:B-1----:R-:W-:Y:S01]  /*123a0*/  @!P4 LOP3.LUT R79, R82, 0xfffffffe, RZ, 0xc0, !PT ;  /* 0xfffffffe524fc812 */ /* 0x002fe200078ec0ff */
[C---:B------:R-:W-:Y:S01]  /*123b0*/  VIADD R78, R101.reuse, 0x70 ;  /* 0x00000070654e7836 */ /* 0x040fe20000000000 */
[----:B------:R0:W-:Y:S01]  /*123c0*/  @!P2 ST.E.64 desc[UR42][R76.64], R96 ;  /* 0x000000604c00a985 */ /* 0x0001e2000c101b2a */
[----:B------:R-:W-:-:S02]  /*123d0*/  VIADD R84, R101, 0x78 ;  /* 0x0000007865547836 */ /* 0x000fc40000000000 */
[C---:B--2---:R-:W-:Y:S01]  /*123e0*/  VIADD R80, R101.reuse, 0x80 ;  /* 0x0000008065507836 */ /* 0x044fe20000000000 */
[----:B------:R-:W-:Y:S01]  /*123f0*/  ISETP.GE.AND P6, PT, R78, UR4, PT ;  /* 0x000000044e007c0c */ /* 0x000fe2000bfc6270 */
[----:B------:R-:W-:Y:S01]  /*12400*/  VIADD R82, R101, 0x88 ;  /* 0x0000008865527836 */ /* 0x000fe20000000000 */
[----:B------:R-:W-:Y:S01]  /*12410*/  ISETP.GE.AND P5, PT, R84, UR4, PT ;  /* 0x0000000454007c0c */ /* 0x000fe2000bfa6270 */
[----:B---3--:R-:W-:Y:S01]  /*12420*/  @!P4 IMAD.WIDE R72, R79, 0x4, R102 ;  /* 0x000000044f48c825 */ /* 0x008fe200078e0266 */
[----:B------:R-:W-:Y:S02]  /*12430*/  ISETP.GE.AND P2, PT, R80, UR4, PT ;  /* 0x0000000450007c0c */ /* 0x000fe4000bf46270 */
[----:B------:R-:W-:Y:S02]  /*12440*/  @!P3 LEA.HI R86, R86, R86, RZ, 0x1 ;  /* 0x000000565656b211 */ /* 0x000fe400078f08ff */
[----:B------:R1:W-:Y:S01]  /*12450*/  @!P4 ST.E.64 desc[UR42][R72.64], R98 ;  /* 0x000000624800c985 */ /* 0x0003e2000c101b2a */
[----:B------:R-:W-:-:S02]  /*12460*/  ISETP.GE.AND P4, PT, R82, UR4, PT ;  /* 0x0000000452007c0c */ /* 0x000fc4000bf86270 */
[----:B------:R-:W-:Y:S02]  /*12470*/  @!P1 LEA.HI R0, R0, R0, RZ, 0x1 ;  /* 0x0000000000009211 */ /* 0x000fe400078f08ff */
[----:B0-----:R-:W-:Y:S02]  /*12480*/  @!P3 LOP3.LUT R77, R86, 0xfffffffe, RZ, 0xc0, !PT ;  /* 0xfffffffe564db812 */ /* 0x001fe400078ec0ff */
[----:B------:R-:W-:Y:S02]  /*12490*/  @!P1 LOP3.LUT R79, R0, 0xfffffffe, RZ, 0xc0, !PT ;  /* 0xfffffffe004f9812 */ /* 0x000fe400078ec0ff */
[----:B------:R-:W-:Y:S01]  /*124a0*/  @!P6 LEA.HI R0, R78, R78, RZ, 0x1 ;  /* 0x0000004e4e00e211 */ /* 0x000fe200078f08ff */
[--C-:B------:R-:W-:Y:S01]  /*124b0*/  @!P3 IMAD.WIDE R76, R77, 0x4, R102.reuse ;  /* 0x000000044d4cb825 */ /* 0x100fe200078e0266 */
[----:B------:R-:W-:Y:S02]  /*124c0*/  @!P5 LEA.HI R84, R84, R84, RZ, 0x1 ;  /* 0x000000545454d211 */ /* 0x000fe400078f08ff */
[----:B------:R-:W-:Y:S01]  /*124d0*/  @!P2 LEA.HI R80, R80, R80, RZ, 0x1 ;  /* 0x000000505050a211 */ /* 0x000fe200078f08ff */
[--C-:B------:R-:W-:Y:S01]  /*124e0*/  @!P1 IMAD.WIDE R78, R79, 0x4, R102.reuse ;  /* 0x000000044f4e9825 */ /* 0x100fe200078e0266 */
[----:B------:R-:W-:Y:S01]  /*124f0*/  @!P4 LEA.HI R82, R82, R82, RZ, 0x1 ;  /* 0x000000525252c211 */ /* 0x000fe200078f08ff */
[----:B------:R0:W-:Y:S01]  /*12500*/  @!P3 ST.E.64 desc[UR42][R76.64], R60 ;  /* 0x0000003c4c00b985 */ /* 0x0001e2000c101b2a */
[----:B------:R-:W-:Y:S01]  /*12510*/  @!P6 LOP3.LUT R81, R0, 0xfffffffe, RZ, 0xc0, !PT ;  /* 0xfffffffe0051e812 */ /* 0x000fe200078ec0ff */
[----:B------:R-:W-:Y:S01]  /*12520*/  VIADD R0, R101, 0x90 ;  /* 0x0000009065007836 */ /* 0x000fe20000000000 */
[----:B------:R-:W-:Y:S01]  /*12530*/  @!P5 LOP3.LUT R85, R84, 0xfffffffe, RZ, 0xc0, !PT ;  /* 0xfffffffe5455d812 */ /* 0x000fe200078ec0ff */
[----:B------:R2:W-:Y:S01]  /*12540*/  @!P1 ST.E.64 desc[UR42][R78.64], R62 ;  /* 0x0000003e4e009985 */ /* 0x0005e2000c101b2a */
[----:B------:R-:W-:Y:S01]  /*12550*/  @!P2 LOP3.LUT R87, R80, 0xfffffffe, RZ, 0xc0, !PT ;  /* 0xfffffffe5057a812 */ /* 0x000fe200078ec0ff */
[----:B-1----:R-:W-:Y:S01]  /*12560*/  @!P6 IMAD.WIDE R72, R81, 0x4, R102 ;  /* 0x000000045148e825 */ /* 0x002fe200078e0266 */
[----:B------:R-:W-:-:S03]  /*12570*/  ISETP.GE.AND P1, PT, R0, UR4, PT ;  /* 0x0000000400007c0c */ /* 0x000fc6000bf26270 */
[--C-:B------:R-:W-:Y:S01]  /*12580*/  @!P5 IMAD.WIDE R80, R85, 0x4, R102.reuse ;  /* 0x000000045550d825 */ /* 0x100fe200078e0266 */
[----:B------:R1:W-:Y:S01]  /*12590*/  @!P6 ST.E.64 desc[UR42][R72.64], R48 ;  /* 0x000000304800e985 */ /* 0x0003e2000c101b2a */
[----:B0-----:R-:W-:Y:S02]  /*125a0*/  @!P4 LOP3.LUT R77, R82, 0xfffffffe, RZ, 0xc0, !PT ;  /* 0xfffffffe524dc812 */ /* 0x001fe400078ec0ff */
[--C-:B------:R-:W-:Y:S01]  /*125b0*/  @!P2 IMAD.WIDE R60, R87, 0x4, R102.reuse ;  /* 0x00000004573ca825 */ /* 0x100fe200078e0266 */
[----:B------:R-:W-:Y:S03]  /*125c0*/  @!P5 ST.E.64 desc[UR42][R80.64], R46 ;  /* 0x0000002e5000d985 */ /* 0x000fe6000c101b2a */
[----:B--2---:R-:W-:Y:S01]  /*125d0*/  @!P4 IMAD.WIDE R62, R77, 0x4, R102 ;  /* 0x000000044d3ec825 */ /* 0x004fe200078e0266 */
[----:B------:R0:W-:Y:S01]  /*125e0*/  @!P2 ST.E.64 desc[UR42][R60.64], R42 ;  /* 0x0000002a3c00a985 */ /* 0x0001e2000c101b2a */
[----:B------:R-:W-:-:S02]  /*125f0*/  @!P1 LEA.HI R0, R0, R0, RZ, 0x1 ;  /* 0x0000000000009211 */ /* 0x000fc400078f08ff */
[C---:B------:R-:W-:Y:S01]  /*12600*/  VIADD R76, R101.reuse, 0x98 ;  /* 0x00000098654c7836 */ /* 0x040fe20000000000 */
[----:B------:R2:W-:Y:S01]  /*12610*/  @!P4 ST.E.64 desc[UR42][R62.64], R44 ;  /* 0x0000002c3e00c985 */ /* 0x0005e2000c101b2a */
[C---:B------:R-:W-:Y:S02]  /*12620*/  VIADD R77, R101.reuse, 0xa0 ;  /* 0x000000a0654d7836 */ /* 0x040fe40000000000 */
[C---:B------:R-:W-:Y:S01]  /*12630*/  VIADD R78, R101.reuse, 0xa8 ;  /* 0x000000a8654e7836 */ /* 0x040fe20000000000 */
[----:B------:R-:W-:Y:S01]  /*12640*/  ISETP.GE.AND P2, PT, R76, UR4, PT ;  /* 0x000000044c007c0c */ /* 0x000fe2000bf46270 */
[----:B-1----:R-:W-:Y:S01]  /*12650*/  VIADD R48, R101, 0xb0 ;  /* 0x000000b065307836 */ /* 0x002fe20000000000 */
[----:B------:R-:W-:Y:S01]  /*12660*/  ISETP.GE.AND P3, PT, R77, UR4, PT ;  /* 0x000000044d007c0c */ /* 0x000fe2000bf66270 */
[----:B------:R-:W-:Y:S01]  /*12670*/  VIADD R49, R101, 0xb8 ;  /* 0x000000b865317836 */ /* 0x000fe20000000000 */
[----:B------:R-:W-:Y:S02]  /*12680*/  ISETP.GE.AND P4, PT, R78, UR4, PT ;  /* 0x000000044e007c0c */ /* 0x000fe4000bf86270 */
[----:B------:R-:W-:-:S02]  /*12690*/  ISETP.GE.AND P5, PT, R48, UR4, PT ;  /* 0x0000000430007c0c */ /* 0x000fc4000bfa6270 */
[----:B------:R-:W-:Y:S02]  /*126a0*/  ISETP.GE.AND P6, PT, R49, UR4, PT ;  /* 0x0000000431007c0c */ /* 0x000fe4000bfc6270 */
[----:B0-----:R-:W-:-:S03]  /*126b0*/  @!P1 LOP3.LUT R43, R0, 0xfffffffe, RZ, 0xc0, !PT ;  /* 0xfffffffe002b9812 */ /* 0x001fc600078ec0ff */
[----:B------:R-:W-:Y:S02]  /*126c0*/  @!P2 LEA.HI R76, R76, R76, RZ, 0x1 ;  /* 0x0000004c4c4ca211 */ /* 0x000fe400078f08ff */
[----:B------:R-:W-:Y:S02]  /*126d0*/  @!P3 LEA.HI R77, R77, R77, RZ, 0x1 ;  /* 0x0000004d4d4db211 */ /* 0x000fe400078f08ff */
[----:B------:R-:W-:Y:S02]  /*126e0*/  @!P4 LEA.HI R78, R78, R78, RZ, 0x1 ;  /* 0x0000004e4e4ec211 */ /* 0x000fe400078f08ff */
[----:B------:R-:W-:Y:S02]  /*126f0*/  @!P5 LEA.HI R48, R48, R48, RZ, 0x1 ;  /* 0x000000303030d211 */ /* 0x000fe400078f08ff */
[----:B------:R-:W-:Y:S02]  /*12700*/  @!P6 LEA.HI R42, R49, R49, RZ, 0x1 ;  /* 0x00000031312ae211 */ /* 0x000fe400078f08ff */
[----:B--2---:R-:W-:-:S02]  /*12710*/  @!P2 LOP3.LUT R45, R76, 0xfffffffe, RZ, 0xc0, !PT ;  /* 0xfffffffe4c2da812 */ /* 0x004fc400078ec0ff */
        /* <DEDUP_REMOVED lines=16> */
.L_x_995:
[----:B------:R-:W-:Y:S05]  /*12820*/  BSYNC B0 ;  /* 0x0000000000007941 */ /* 0x000fea0003800000 */
.L_x_994:
[----:B------:R-:W-:Y:S01]  /*12830*/  ISETP.GE.AND P1, PT, R104, R105, PT ;  /* 0x000000696800720c */ /* 0x000fe20003f26270 */
[----:B0-----:R0:W1:Y:S01]  /*12840*/  SHFL.IDX PT, R25, R107, 0x1, 0x1c1f ;  /* 0x003c1f006b197f89 */ /* 0x00106200000e0000 */
        /* <DEDUP_REMOVED lines=69> */
[----:B--2---:R-:W-:Y:S01]  /*12ca0*/  VIADD R16, R101, 0x50 ;  /* 0x0000005065107836 */ /* 0x004fe20000000000 */
        /* <DEDUP_REMOVED lines=8> */
[----:B------:R-:W-:-:S02]  /*12d30*/  VIADD R20, R101, 0x60 ;  /* 0x0000006065147836 */ /* 0x000fc40000000000 */
[----:B------:R-:W-:Y:S01]  /*12d40*/  ISETP.GE.AND P3, PT, R0, UR4, PT ;  /* 0x0000000400007c0c */ /* 0x000fe2000bf66270 */
[--C-:B0-----:R-:W-:Y:S01]  /*12d50*/  @!P5 IMAD.WIDE R6, R17, 0x4, R24.reuse ;  /* 0x000000041106d825 */ /* 0x101fe200078e0218 */
[----:B------:R-:W-:Y:S02]  /*12d60*/  @!P1 LOP3.LUT R11, R46, 0xfffffffe, RZ, 0xc0, !PT ;  /* 0xfffffffe2e0b9812 */ /* 0x000fe400078ec0ff */
[----:B------:R-:W-:Y:S02]  /*12d70*/  ISETP.GE.AND P4, PT, R20, UR4, PT ;  /* 0x0000000414007c0c */ /* 0x000fe4000bf86270 */
[----:B------:R0:W-:Y:S01]  /*12d80*/  @!P5 ST.E.64 desc[UR42][R6.64], R50 ;  /* 0x000000320600d985 */ /* 0x0001e2000c101b2a */
[----:B-1----:R-:W-:Y:S01]  /*12d90*/  VIADD R12, R101, 0x68 ;  /* 0x00000068650c7836 */ /* 0x002fe20000000000 */
[----:B------:R-:W-:Y:S01]  /*12da0*/  @!P2 LEA.HI R16, R16, R16, RZ, 0x1 ;  /* 0x000000101010a211 */ /* 0x000fe200078f08ff */
[----:B--2---:R-:W-:-:S03]  /*12db0*/  @!P1 IMAD.WIDE R4, R11, 0x4, R24 ;  /* 0x000000040b049825 */ /* 0x004fc600078e0218 */
        /* <DEDUP_REMOVED lines=81> */
.L_x_993:
        /* <DEDUP_REMOVED lines=14> */
[----:B------:R-:W-:Y:S01]  /*133b0*/  USHF.R.S32.HI UR6, URZ, 0x1f, UR37 ;  /* 0x0000001f3f067899 */ /* 0x000fe20008011425 */
[----:B------:R-:W-:Y:S01]  /*133c0*/  IMAD.MOV.U32 R5, RZ, RZ, R0 ;  /* 0x000000ffff057224 */ /* 0x000fe200078e0000 */
[----:B------:R-:W-:Y:S02]  /*133d0*/  ULDC.64 UR8, c[0x0][0xbd0] ;  /* 0x0002f40000087ab9 */ /* 0x000fe40000000a00 */
[----:B------:R-:W-:Y:S02]  /*133e0*/  UIMAD UR6, UR6, UR8, URZ ;  /* 0x00000008060672a4 */ /* 0x000fe4000f8e023f */
[----:B------:R-:W-:Y:S01]  /*133f0*/  UIMAD.WIDE.U32 UR4, UR37, UR8, URZ ;  /* 0x00000008250472a5 */ /* 0x000fe2000f8e003f */
[----:B------:R-:W1:Y:S01]  /*13400*/  S2UR UR7, SR_CTAID.Y ;  /* 0x00000000000779c3 */ /* 0x000e620000002600 */
[----:B------:R-:W-:-:S04]  /*13410*/  UIMAD UR6, UR37, UR9, UR6 ;  /* 0x00000009250672a4 */ /* 0x000fc8000f8e0206 */
[----:B------:R-:W-:Y:S02]  /*13420*/  UIADD3 UR6, UR5, UR6, URZ ;  /* 0x0000000605067290 */ /* 0x000fe4000fffe03f */
[----:B------:R-:W-:Y:S01]  /*13430*/  IMAD.U32 R3, RZ, RZ, UR5 ;  /* 0x00000005ff037e24 */ /* 0x000fe2000f8e00ff */
[----:B------:R-:W2:Y:S01]  /*13440*/  @P0 LDC R7, c[0x0][0xbec] ;  /* 0x0002fb00ff070b82 */ /* 0x000ea20000000800 */
[----:B------:R-:W-:Y:S01]  /*13450*/  IMAD.U32 R2, RZ, RZ, UR4 ;  /* 0x00000004ff027e24 */ /* 0x000fe2000f8e00ff */
[----:B------:R-:W-:Y:S01]  /*13460*/  ULDC.64 UR4, c[0x0][0xbe0] ;  /* 0x0002f80000047ab9 */ /* 0x000fe20000000a00 */
[----:B------:R-:W-:-:S05]  /*13470*/  IMAD.U32 R3, RZ, RZ, UR6 ;  /* 0x00000006ff037e24 */ /* 0x000fca000f8e00ff */
[----:B------:R-:W3:Y:S01]  /*13480*/  @P0 LDC R9, c[0x0][0xbf0] ;  /* 0x0002fc00ff090b82 */ /* 0x000ee20000000800 */
[C---:B0-----:R-:W-:Y:S02]  /*13490*/  IMAD R12, R10.reuse, UR38, RZ ;  /* 0x000000260a0c7c24 */ /* 0x041fe4000f8e02ff */
[----:B------:R-:W-:-:S04]  /*134a0*/  IMAD.WIDE.U32 R2, R10, UR36, R2 ;  /* 0x000000240a027c25 */ /* 0x000fc8000f8e0002 */
[----:B------:R-:W-:Y:S01]  /*134b0*/  IMAD R11, R11, UR36, R12 ;  /* 0x000000240b0b7c24 */ /* 0x000fe2000f8e020c */
[----:B------:R-:W1:Y:S03]  /*134c0*/  LDC R8, c[0x0][0xc50] ;  /* 0x00031400ff087b82 */ /* 0x000e660000000800 */
[----:B------:R-:W-:Y:S02]  /*134d0*/  IMAD.IADD R3, R11, 0x1, R3 ;  /* 0x000000010b037824 */ /* 0x000fe400078e0203 */
[----:B--2---:R-:W-:-:S04]  /*134e0*/  @P0 IMAD.HI.U32 R4, R0, R7, RZ ;  /* 0x0000000700040227 */ /* 0x004fc800078e00ff */
[----:B------:R-:W-:Y:S01]  /*134f0*/  IMAD R7, RZ, RZ, -UR37 ;  /* 0x80000025ff077e24 */ /* 0x000fe2000f8e02ff */
[----:B---3--:R-:W-:-:S03]  /*13500*/  @P0 SHF.R.U32.HI R5, RZ, R9, R4 ;  /* 0x00000009ff050219 */ /* 0x008fc60000011604 */
[----:B-1----:R-:W-:Y:S02]  /*13510*/  IMAD R9, R8, R7, UR7 ;  /* 0x0000000708097e24 */ /* 0x002fe4000f8e0207 */
[----:B------:R-:W-:Y:S02]  /*13520*/  IMAD.MOV R7, RZ, RZ, -R5 ;  /* 0x000000ffff077224 */ /* 0x000fe400078e0a05 */
[----:B------:R-:W-:Y:S01]  /*13530*/  IMAD.WIDE.U32 R2, R9, UR4, R2 ;  /* 0x0000000409027c25 */ /* 0x000fe2000f8e0002 */
[----:B------:R-:W-:-:S03]  /*13540*/  SHF.R.S32.HI R4, RZ, 0x1f, R9 ;  /* 0x0000001fff047819 */ /* 0x000fc60000011409 */
[----:B------:R-:W-:Y:S01]  /*13550*/  IMAD R7, R6, R7, R0 ;  /* 0x0000000706077224 */ /* 0x000fe200078e0200 */
[----:B------:R-:W-:Y:S01]  /*13560*/  IADD3 R2, P0, R5, R2, RZ ;  /* 0x0000000205027210 */ /* 0x000fe20007f1e0ff */
[----:B------:R-:W-:-:S03]  /*13570*/  IMAD R4, R4, UR4, RZ ;  /* 0x0000000404047c24 */ /* 0x000fc6000f8e02ff */
[----:B------:R-:W-:Y:S01]  /*13580*/  SHF.R.S32.HI R0, RZ, 0x1f, R7 ;  /* 0x0000001fff007819 */ /* 0x000fe20000011407 */
[----:B------:R-:W-:Y:S01]  /*13590*/  IMAD R4, R9, UR5, R4 ;  /* 0x0000000509047c24 */ /* 0x000fe2000f8e0204 */
[----:B------:R-:W-:Y:S01]  /*135a0*/  SHF.R.S32.HI R9, RZ, 0x1f, R5 ;  /* 0x0000001fff097819 */ /* 0x000fe20000011405 */
[----:B------:R-:W-:Y:S02]  /*135b0*/  ULDC.64 UR4, c[0x0][0xbc8] ;  /* 0x0002f20000047ab9 */ /* 0x000fe40000000a00 */
[----:B------:R-:W-:Y:S01]  /*135c0*/  IMAD R0, R0, UR4, RZ ;  /* 0x0000000400007c24 */ /* 0x000fe2000f8e02ff */
[----:B------:R-:W-:-:S03]  /*135d0*/  IADD3.X R3, R9, R3, R4, P0, !PT ;  /* 0x0000000309037210 */ /* 0x000fc600007fe404 */
[C---:B------:R-:W-:Y:S02]  /*135e0*/  IMAD R5, R7.reuse, UR5, R0 ;  /* 0x0000000507057c24 */ /* 0x040fe4000f8e0200 */
[----:B------:R-:W-:Y:S01]  /*135f0*/  IMAD.WIDE.U32 R2, R7, UR4, R2 ;  /* 0x0000000407027c25 */ /* 0x000fe2000f8e0002 */
[----:B------:R-:W-:-:S03]  /*13600*/  ULDC.64 UR4, c[0x0][0xba8] ;  /* 0x0002ea0000047ab9 */ /* 0x000fc60000000a00 */
[----:B------:R-:W-:Y:S01]  /*13610*/  IMAD.IADD R3, R3, 0x1, R5 ;  /* 0x0000000103037824 */ /* 0x000fe200078e0205 */
[----:B------:R-:W-:-:S04]  /*13620*/  LEA R4, P0, R2, UR4, 0x2 ;  /* 0x0000000402047c11 */ /* 0x000fc8000f8010ff */
[----:B------:R-:W-:Y:S01]  /*13630*/  LEA.HI.X R5, R2, UR5, R3, 0x2, P0 ;  /* 0x0000000502057c11 */ /* 0x000fe200080f1403 */
[----:B------:R-:W-:-:S05]  /*13640*/  IMAD.MOV.U32 R3, RZ, RZ, -0x800000 ;  /* 0xff800000ff037424 */ /* 0x000fca00078e00ff */
[----:B------:R2:W-:Y:S01]  /*13650*/  STG.E desc[UR42][R4.64], R3 ;  /* 0x0000000304007986 */ /* 0x0005e2000c10192a */
[----:B------:R-:W-:Y:S05]  /*13660*/  BRA `(.L_x_910) ;  /* 0x0000003c00bc7947 */ /* 0x000fea0003800000 */
.L_x_908:
[----:B------:R-:W-:-:S08]  /*13670*/  NOP ;  /* 0x0000000000007918 */ /* 0x000fd00000000000 */
[----:B------:R-:W0:-:S00]  /*13680*/  USETMAXREG.DEALLOC.CTAPOOL 0x18 ;  /* 0x00000018000079c8 */ /* 0x000e0000080e0500 */
        /* <DEDUP_REMOVED lines=16> */
.L_x_996:
[----:B------:R-:W-:Y:S01]  /*13790*/  ULDC UR8, c[0x0][0xc50] ;  /* 0x0003140000087ab9 */ /* 0x000fe20000000800 */
[----:B------:R-:W-:Y:S01]  /*137a0*/  UMOV UR36, UR7 ;  /* 0x0000000700247c82 */ /* 0x000fe20008000000 */
[----:B------:R-:W-:-:S11]  /*137b0*/  UISETP.NE.AND UP0, UPT, UR8, 0x1, UPT ;  /* 0x000000010800788c */ /* 0x000fd6000bf05270 */
[----:B------:R-:W-:Y:S01]  /*137c0*/  @UP0 ULDC UR4, c[0x0][0xc54] ;  /* 0x0003150000040ab9 */ /* 0x000fe20000000800 */
[----:B------:R-:W-:Y:S01]  /*137d0*/  @UP0 ULDC UR6, c[0x0][0xc58] ;  /* 0x0003160000060ab9 */ /* 0x000fe20000000800 */
[----:B------:R-:W-:-:S04]  /*137e0*/  UIMAD.WIDE.U32 UR4, UR7, UR4, URZ ;  /* 0x00000004070472a5 */ /* 0x000fc8000f8e003f */
[----:B------:R-:W-:-:S12]  /*137f0*/  @UP0 USHF.R.U32.HI UR36, URZ, UR6, UR5 ;  /* 0x000000063f240299 */ /* 0x000fd80008011605 */
.L_x_997:
[----:B------:R-:W-:Y:S01]  /*13800*/  ISETP.GE.AND P0, PT, R19, RZ, PT ;  /* 0x000000ff1300720c */ /* 0x000fe20003f06270 */
[----:B------:R-:W-:Y:S01]  /*13810*/  UIADD3 UR6, -UR36, URZ, URZ ;  /* 0x0000003f24067290 */ /* 0x000fe2000fffe13f */
[----:B------:R-:W-:Y:S02]  /*13820*/  IMAD.MOV.U32 R15, RZ, RZ, 0x1 ;  /* 0x00000001ff0f7424 */ /* 0x000fe400078e00ff */
[----:B------:R-:W-:Y:S01]  /*13830*/  IMAD.MOV.U32 R0, RZ, RZ, RZ ;  /* 0x000000ffff007224 */ /* 0x000fe200078e00ff */
[----:B------:R-:W-:Y:S01]  /*13840*/  UIMAD UR6, UR8, UR6, UR7 ;  /* 0x00000006080672a4 */ /* 0x000fe2000f8e0207 */
[----:B------:R-:W-:-:S07]  /*13850*/  IMAD.MOV.U32 R2, RZ, RZ, 0x1 ;  /* 0x00000001ff027424 */ /* 0x000fce00078e00ff */
[----:B------:R-:W-:Y:S05]  /*13860*/  @!P0 BRA `(.L_x_998) ;  /* 0x0000003800708947 */ /* 0x000fea0003800000 */
[----:B------:R-:W0:Y:S01]  /*13870*/  S2UR UR39, SR_CTAID.X ;  /* 0x00000000002779c3 */ /* 0x000e220000002500 */
[----:B------:R-:W-:Y:S01]  /*13880*/  ULDC.64 UR4, c[0x0][0x418] ;  /* 0x0001060000047ab9 */ /* 0x000fe20000000a00 */
[----:B------:R-:W-:Y:S01]  /*13890*/  ULDC UR7, c[0x0][0x448] ;  /* 0x0001120000077ab9 */ /* 0x000fe20000000800 */
[----:B------:R-:W-:Y:S02]  /*138a0*/  UISETP.NE.U32.AND UP0, UPT, UR4, URZ, UPT ;  /* 0x0000003f0400728c */ /* 0x000fe4000bf05070 */
[----:B------:R-:W-:Y:S02]  /*138b0*/  UISETP.NE.AND UP1, UPT, UR7, 0x1, UPT ;  /* 0x000000010700788c */ /* 0x000fe4000bf25270 */
[----:B------:R-:W-:Y:S01]  /*138c0*/  UISETP.NE.AND.EX UP0, UPT, UR5, URZ, UPT, UP0 ;  /* 0x0000003f0500728c */ /* 0x000fe2000bf05300 */
[----:B------:R-:W-:Y:S01]  /*138d0*/  ULDC UR4, c[0x0][0x424] ;  /* 0x0001090000047ab9 */ /* 0x000fe20000000800 */
[----:B------:R-:W-:Y:S02]  /*138e0*/  ULDC UR12, c[0x0][0x288] ;  /* 0x0000a200000c7ab9 */ /* 0x000fe40000000800 */
[----:B------:R-:W-:-:S02]  /*138f0*/  USEL UR11, UR4, 0x1, UP0 ;  /* 0x00000001040b7887 */ /* 0x000fc40008000000 */
[----:B------:R-:W-:Y:S01]  /*13900*/  UIADD3 UR10, -UR12, 0x1, URZ ;  /* 0x000000010c0a7890 */ /* 0x000fe2000fffe13f */
[----:B------:R-:W-:Y:S02]  /*13910*/  ULDC.64 UR4, c[0x0][0x9e0] ;  /* 0x0002780000047ab9 */ /* 0x000fe40000000a00 */
[----:B------:R-:W-:Y:S01]  /*13920*/  @UP1 ULDC UR8, c[0x0][0x44c] ;  /* 0x0001130000081ab9 */ /* 0x000fe20000000800 */
[----:B------:R-:W-:Y:S01]  /*13930*/  UISETP.GE.AND UP0, UPT, UR5, 0x1, UPT ;  /* 0x000000010500788c */ /* 0x000fe2000bf06270 */
[----:B------:R-:W-:Y:S01]  /*13940*/  ULDC UR13, c[0x0][0x2f0] ;  /* 0x0000bc00000d7ab9 */ /* 0x000fe20000000800 */
[----:B------:R-:W-:Y:S01]  /*13950*/  @UP1 ULDC UR14, c[0x0][0x450] ;  /* 0x00011400000e1ab9 */ /* 0x000fe20000000800 */
[----:B------:R-:W-:-:S03]  /*13960*/  UIMAD UR10, UR11, UR13, UR10 ;  /* 0x0000000d0b0a72a4 */ /* 0x000fc6000f8e020a */
[----:B------:R-:W-:Y:S01]  /*13970*/  PLOP3.LUT P1, PT, PT, PT, UP0, 0x80, 0x0 ;  /* 0x000000000000781c */ /* 0x000fe20003f2f008 */
[----:B0-----:R-:W-:-:S04]  /*13980*/  USHF.L.U32 UR39, UR39, 0x7, URZ ;  /* 0x0000000727277899 */ /* 0x001fc8000800063f */
[----:B------:R-:W-:-:S04]  /*13990*/  UIADD3 UR7, UR39, 0x7f, URZ ;  /* 0x0000007f27077890 */ /* 0x000fc8000fffe03f */
[----:B------:R-:W-:-:S04]  /*139a0*/  UIMAD.WIDE.U32 UR8, UR7, UR8, URZ ;  /* 0x00000008070872a5 */ /* 0x000fc8000f8e003f */
[----:B------:R-:W-:-:S04]  /*139b0*/  @UP1 USHF.R.U32.HI UR7, URZ, UR14, UR9 ;  /* 0x0000000e3f071299 */ /* 0x000fc80008011609 */
[----:B------:R-:W-:-:S04]  /*139c0*/  UIADD3 UR8, UR10, UR7, URZ ;  /* 0x000000070a087290 */ /* 0x000fc8000fffe03f */
[----:B------:R-:W-:Y:S01]  /*139d0*/  UIADD3 UR4, UR8, UR4, URZ ;  /* 0x0000000408047290 */ /* 0x000fe2000fffe03f */
[----:B------:R-:W-:Y:S11]  /*139e0*/  @!P1 BRA `(.L_x_999) ;  /* 0x0000000000449947 */ /* 0x000ff60003800000 */
        /* <DEDUP_REMOVED lines=10> */
.L_x_1000:
[----:B------:R-:W-:-:S11]  /*13a90*/  UISETP.NE.AND UP0, UPT, UR5, 0x1, UPT ;  /* 0x000000010500788c */ /* 0x000fd6000bf05270 */
[----:B------:R-:W-:Y:S02]  /*13aa0*/  @UP0 ULDC.64 UR14, c[0x0][0x9e8] ;  /* 0x00027a00000e0ab9 */ /* 0x000fe40000000a00 */
[----:B------:R-:W-:-:S04]  /*13ab0*/  UIMAD.WIDE.U32 UR8, UR7, UR14, URZ ;  /* 0x0000000e070872a5 */ /* 0x000fc8000f8e003f */
[----:B------:R-:W-:-:S12]  /*13ac0*/  @UP0 USHF.R.U32.HI UR7, URZ, UR15, UR9 ;  /* 0x0000000f3f070299 */ /* 0x000fd80008011609 */
.L_x_1001:
[----:B------:R-:W-:-:S04]  /*13ad0*/  UIMAD UR7, UR7, UR5, UR5 ;  /* 0x00000005070772a4 */ /* 0x000fc8000f8e0205 */
[----:B------:R-:W-:-:S04]  /*13ae0*/  UISETP.LT.AND UP0, UPT, UR4, UR7, UPT ;  /* 0x000000070400728c */ /* 0x000fc8000bf01270 */
[----:B------:R-:W-:-:S12]  /*13af0*/  USEL UR4, UR4, UR7, UP0 ;  /* 0x0000000704047287 */ /* 0x000fd80008000000 */
.L_x_999:
[----:B------:R-:W-:Y:S02]  /*13b00*/  UIMAD UR14, UR11, UR13, 0x7f ;  /* 0x0000007f0b0e74a4 */ /* 0x000fe4000f8e020d */
[----:B------:R-:W-:Y:S02]  /*13b10*/  UIADD3 UR4, UR4, 0x7f, URZ ;  /* 0x0000007f04047890 */ /* 0x000fe4000fffe03f */
[----:B------:R-:W-:Y:S02]  /*13b20*/  USHF.R.S32.HI UR15, URZ, 0x1f, UR14 ;  /* 0x0000001f3f0f7899 */ /* 0x000fe4000801140e */
[----:B------:R-:W-:Y:S01]  /*13b30*/  USHF.R.S32.HI UR7, URZ, 0x1f, UR4 ;  /* 0x0000001f3f077899 */ /* 0x000fe20008011404 */
[----:B------:R-:W-:Y:S01]  /*13b40*/  @UP1 ULDC UR8, c[0x0][0x44c] ;  /* 0x0001130000081ab9 */ /* 0x000fe20000000800 */
[----:B------:R-:W-:Y:S02]  /*13b50*/  ULEA.HI UR15, UR15, UR14, URZ, 0x7 ;  /* 0x0000000e0f0f7291 */ /* 0x000fe4000f8f383f */
[----:B------:R-:W-:-:S02]  /*13b60*/  ULEA.HI UR7, UR7, UR4, URZ, 0x7 ;  /* 0x0000000407077291 */ /* 0x000fc4000f8f383f */
[----:B------:R-:W-:Y:S01]  /*13b70*/  UIMAD.WIDE.U32 UR8, UR39, UR8, URZ ;  /* 0x00000008270872a5 */ /* 0x000fe2000f8e003f */
[----:B------:R-:W-:Y:S01]  /*13b80*/  @UP1 ULDC UR16, c[0x0][0x450] ;  /* 0x0001140000101ab9 */ /* 0x000fe20000000800 */
[----:B------:R-:W-:Y:S01]  /*13b90*/  UMOV UR10, UR39 ;  /* 0x00000027000a7c82 */ /* 0x000fe20008000000 */
[----:B------:R-:W-:Y:S02]  /*13ba0*/  USHF.R.S32.HI UR15, URZ, 0x7, UR15 ;  /* 0x000000073f0f7899 */ /* 0x000fe4000801140f */
[----:B------:R-:W-:Y:S02]  /*13bb0*/  USHF.R.S32.HI UR7, URZ, 0x7, UR7 ;  /* 0x000000073f077899 */ /* 0x000fe40008011407 */
[----:B------:R-:W-:Y:S02]  /*13bc0*/  UIMAD UR4, UR11, UR13, -UR12 ;  /* 0x0000000d0b0472a4 */ /* 0x000fe4000f8e0a0c */
[----:B------:R-:W-:Y:S02]  /*13bd0*/  @UP1 USHF.R.U32.HI UR10, URZ, UR16, UR9 ;  /* 0x000000103f0a1299 */ /* 0x000fe40008011609 */
[----:B------:R-:W-:-:S02]  /*13be0*/  UISETP.LT.AND UP0, UPT, UR15, UR7, UPT ;  /* 0x000000070f00728c */ /* 0x000fc4000bf01270 */
[----:B------:R-:W-:Y:S01]  /*13bf0*/  UIADD3 UR4, UR4, UR10, URZ ;  /* 0x0000000a04047290 */ /* 0x000fe2000fffe03f */
[----:B------:R-:W-:Y:S01]  /*13c00*/  ULDC UR8, c[0x0][0x9dc] ;  /* 0x0002770000087ab9 */ /* 0x000fe20000000800 */
[----:B------:R-:W-:Y:S02]  /*13c10*/  USEL UR10, UR15, UR7, UP0 ;  /* 0x000000070f0a7287 */ /* 0x000fe40008000000 */
        /* <DEDUP_REMOVED lines=12> */
.L_x_1003:
[----:B------:R-:W-:-:S11]  /*13ce0*/  UISETP.NE.AND UP0, UPT, UR5, 0x1, UPT ;  /* 0x000000010500788c */ /* 0x000fd6000bf05270 */
[----:B------:R-:W-:Y:S02]  /*13cf0*/  @UP0 ULDC.64 UR12, c[0x0][0x9e8] ;  /* 0x00027a00000c0ab9 */ /* 0x000fe40000000a00 */
[----:B------:R-:W-:-:S04]  /*13d00*/  UIMAD.WIDE.U32 UR8, UR4, UR12, URZ ;  /* 0x0000000c040872a5 */ /* 0x000fc8000f8e003f */
[----:B------:R-:W-:-:S12]  /*13d10*/  @UP0 USHF.R.U32.HI UR4, URZ, UR13, UR9 ;  /* 0x0000000d3f040299 */ /* 0x000fd80008011609 */
.L_x_1004:
[----:B------:R-:W-:-:S04]  /*13d20*/  UIMAD UR4, UR4, UR5, URZ ;  /* 0x00000005040472a4 */ /* 0x000fc8000f8e023f */
[----:B------:R-:W-:-:S04]  /*13d30*/  UISETP.LT.AND UP0, UPT, UR7, UR4, UPT ;  /* 0x000000040700728c */ /* 0x000fc8000bf01270 */
[----:B------:R-:W-:-:S12]  /*13d40*/  USEL UR7, UR7, UR4, !UP0 ;  /* 0x0000000407077287 */ /* 0x000fd8000c000000 */
.L_x_1002:
[----:B------:R-:W-:Y:S02]  /*13d50*/  USHF.R.S32.HI UR4, URZ, 0x1f, UR7 ;  /* 0x0000001f3f047899 */ /* 0x000fe40008011407 */
[----:B------:R-:W-:Y:S02]  /*13d60*/  USHF.R.U32.HI UR12, URZ, 0x10, UR6 ;  /* 0x000000103f0c7899 */ /* 0x000fe40008011606 */
[----:B------:R-:W-:Y:S02]  /*13d70*/  ULEA.HI UR4, UR4, UR7, URZ, 0x7 ;  /* 0x0000000704047291 */ /* 0x000fe4000f8f383f */
[----:B------:R-:W-:Y:S02]  /*13d80*/  ULOP3.LUT UR40, UR6, 0xffff, URZ, 0xc0, !UPT ;  /* 0x0000ffff06287892 */ /* 0x000fe4000f8ec03f */
[----:B------:R-:W-:-:S04]  /*13d90*/  USHF.R.S32.HI UR4, URZ, 0x7, UR4 ;  /* 0x000000073f047899 */ /* 0x000fc80008011404 */
[----:B------:R-:W-:-:S04]  /*13da0*/  UISETP.LT.AND UP0, UPT, URZ, UR4, UPT ;  /* 0x000000043f00728c */ /* 0x000fc8000bf01270 */
[----:B------:R-:W-:Y:S02]  /*13db0*/  USEL UR11, URZ, UR4, !UP0 ;  /* 0x000000043f0b7287 */ /* 0x000fe4000c000000 */
[----:B------:R-:W-:Y:S02]  /*13dc0*/  UISETP.NE.AND UP0, UPT, UR12, URZ, UPT ;  /* 0x0000003f0c00728c */ /* 0x000fe4000bf05270 */
[----:B------:R-:W-:Y:S01]  /*13dd0*/  UISETP.GT.AND UP1, UPT, UR10, UR11, UPT ;  /* 0x0000000b0a00728c */ /* 0x000fe2000bf24270 */
[----:B------:R-:W-:-:S05]  /*13de0*/  UMOV UR4, URZ ;  /* 0x0000003f00047c82 */ /* 0x000fca0008000000 */
[----:B------:R-:W-:-:S03]  /*13df0*/  PLOP3.LUT P0, PT, PT, PT, UP1, 0x80, 0x0 ;  /* 0x000000000000781c */ /* 0x000fc60003f0f018 */
[----:B------:R-:W-:-:S10]  /*13e00*/  @!UP0 ULDC UR12, c[0x0][0x9f0] ;  /* 0x00027c00000c8ab9 */ /* 0x000fd40000000800 */
[----:B------:R-:W-:Y:S05]  /*13e10*/  @!P0 BRA `(.L_x_1005) ;  /* 0x0000000000808947 */ /* 0x000fea0003800000 */
[----:B------:R-:W-:Y:S01]  /*13e20*/  IMAD.U32 R3, RZ, RZ, UR12 ;  /* 0x0000000cff037e24 */ /* 0x000fe2000f8e00ff */
[----:B------:R-:W-:-:S04]  /*13e30*/  UIADD3 UR4, UR12, -0x1, UR10 ;  /* 0xffffffff0c047890 */ /* 0x000fc8000fffe00a */
[-C--:B------:R-:W-:Y:S01]  /*13e40*/  IABS R0, R3.reuse ;  /* 0x0000000300007213 */ /* 0x080fe20000000000 */
[----:B------:R-:W-:Y:S01]  /*13e50*/  UIADD3 UR6, -UR11, UR4, URZ ;  /* 0x000000040b067290 */ /* 0x000fe2000fffe13f */
[----:B------:R-:W-:Y:S02]  /*13e60*/  IABS R3, R3 ;  /* 0x0000000300037213 */ /* 0x000fe40000000000 */
[----:B------:R-:W-:Y:S01]  /*13e70*/  R2UR UR13, R0 ;  /* 0x00000000000d72ca */ /* 0x000fe200000e0000 */
[----:B------:R-:W-:Y:S02]  /*13e80*/  UMOV UR4, URZ ;  /* 0x0000003f00047c82 */ /* 0x000fe40008000000 */
[----:B------:R-:W-:-:S05]  /*13e90*/  IMAD.MOV R3, RZ, RZ, -R3 ;  /* 0x000000ffff037224 */ /* 0x000fca00078e0a03 */
[----:B------:R-:W-:-:S05]  /*13ea0*/  R2UR UR9, R3 ;  /* 0x00000000030972ca */ /* 0x000fca00000e0000 */
[----:B------:R-:W0:Y:S08]  /*13eb0*/  I2F.RP R0, UR13 ;  /* 0x0000000d00007d06 */ /* 0x000e300008209400 */
[----:B0-----:R-:W0:Y:S02]  /*13ec0*/  MUFU.RCP R0, R0 ;  /* 0x0000000000007308 */ /* 0x001e240000001000 */
[----:B0-----:R-:W-:Y:S01]  /*13ed0*/  VIADD R2, R0, 0xffffffe ;  /* 0x0ffffffe00027836 */ /* 0x001fe20000000000 */
[----:B------:R-:W-:Y:S01]  /*13ee0*/  IABS R0, UR6 ;  /* 0x0000000600007c13 */ /* 0x000fe20008000000 */
[----:B------:R-:W-:-:S03]  /*13ef0*/  ULOP3.LUT UR6, UR6, UR12, URZ, 0x3c, !UPT ;  /* 0x0000000c06067292 */ /* 0x000fc6000f8e3c3f */
[----:B------:R-:W-:Y:S01]  /*13f00*/  R2UR UR8, R0 ;  /* 0x00000000000872ca */ /* 0x000fe200000e0000 */
[----:B------:R-:W0:Y:S02]  /*13f10*/  F2I.FTZ.U32.TRUNC.NTZ R2, R2 ;  /* 0x0000000200027305 */ /* 0x000e24000021f000 */
[----:B0-----:R-:W-:-:S13]  /*13f20*/  R2UR UR5, R2 ;  /* 0x00000000020572ca */ /* 0x001fda00000e0000 */
[----:B------:R-:W-:-:S04]  /*13f30*/  UIADD3 UR7, URZ, -UR5, URZ ;  /* 0x800000053f077290 */ /* 0x000fc8000fffe03f */
[----:B------:R-:W-:-:S04]  /*13f40*/  UIMAD UR7, UR7, UR13, URZ ;  /* 0x0000000d070772a4 */ /* 0x000fc8000f8e023f */
[----:B------:R-:W-:-:S04]  /*13f50*/  UIMAD.WIDE.U32 UR4, UR5, UR7, UR4 ;  /* 0x00000007050472a5 */ /* 0x000fc8000f8e0004 */
[----:B------:R-:W-:-:S04]  /*13f60*/  UIMAD.WIDE.U32 UR4, UR5, UR8, URZ ;  /* 0x00000008050472a5 */ /* 0x000fc8000f8e003f */
        /* <DEDUP_REMOVED lines=11> */
.L_x_1005:
[----:B------:R-:W-:Y:S01]  /*14020*/  UIMAD UR40, UR40, UR4, UR11 ;  /* 0x00000004282872a4 */ /* 0x000fe2000f8e020b */
[----:B------:R-:W-:Y:S02]  /*14030*/  IMAD.U32 R17, RZ, RZ, UR10 ;  /* 0x0000000aff117e24 */ /* 0x000fe4000f8e00ff */
[----:B------:R-:W-:Y:S02]  /*14040*/  IMAD.MOV.U32 R15, RZ, RZ, 0x1 ;  /* 0x00000001ff0f7424 */ /* 0x000fe400078e00ff */
[----:B------:R-:W-:Y:S02]  /*14050*/  IMAD.MOV.U32 R2, RZ, RZ, 0x1 ;  /* 0x00000001ff027424 */ /* 0x000fe400078e00ff */
[----:B------:R-:W-:-:S05]  /*14060*/  IMAD.U32 R0, RZ, RZ, UR40 ;  /* 0x00000028ff007e24 */ /* 0x000fca000f8e00ff */
[----:B------:R-:W-:Y:S01]  /*14070*/  VIADDMNMX R17, R0, UR4, R17, PT ;  /* 0x0000000400117c46 */ /* 0x000fe2000b800111 */
[----:B------:R-:W-:-:S03]  /*14080*/  IMAD.MOV.U32 R0, RZ, RZ, RZ ;  /* 0x000000ffff007224 */ /* 0x000fc600078e00ff */
[----:B------:R-:W-:-:S13]  /*14090*/  ISETP.GT.AND P0, PT, R17, UR40, PT ;  /* 0x0000002811007c0c */ /* 0x000fda000bf04270 */
        /* <DEDUP_REMOVED lines=24> */
.L_x_1006:
        /* <DEDUP_REMOVED lines=20> */
.L_x_1007:
        /* <DEDUP_REMOVED lines=20> */
.L_x_1008:
        /* <DEDUP_REMOVED lines=18> */
.L_x_1009:
        /* <DEDUP_REMOVED lines=9> */
[C---:B------:R-:W-:Y:S01]  /*14650*/  IMAD.SHL.U32 R7, R10.reuse, 0x10, RZ ;  /* 0x000000100a077824 */ /* 0x040fe200078e00ff */
[----:B------:R-:W-:Y:S01]  /*14660*/  LOP3.LUT R8, R10, 0x7f, RZ, 0xc0, !PT ;  /* 0x0000007f0a087812 */ /* 0x000fe200078ec0ff */
[----:B------:R-:W-:Y:S01]  /*14670*/  UMOV UR4, 0xffffffff ;  /* 0xffffffff00047882 */ /* 0x000fe20000000000 */
[----:B------:R-:W-:Y:S02]  /*14680*/  LOP3.LUT R4, R0, 0x180, RZ, 0xc0, !PT ;  /* 0x0000018000047812 */ /* 0x000fe400078ec0ff */
[----:B------:R-:W-:Y:S02]  /*14690*/  SHF.R.U32.HI R9, RZ, 0x5, R8 ;  /* 0x00000005ff097819 */ /* 0x000fe40000011608 */
[----:B------:R-:W-:Y:S01]  /*146a0*/  LOP3.LUT R4, R4, 0x30, R5, 0xf8, !PT ;  /* 0x0000003004047812 */ /* 0x000fe200078ef805 */
[----:B------:R-:W-:Y:S01]  /*146b0*/  IMAD.SHL.U32 R5, R10, 0x8, RZ ;  /* 0x000000080a057824 */ /* 0x000fe200078e00ff */
[----:B0-----:R-:W0:Y:S01]  /*146c0*/  LDC.64 R2, c[0x0][0x418] ;  /* 0x00010600ff027b82 */ /* 0x001e220000000a00 */
[----:B------:R-:W-:-:S03]  /*146d0*/  LOP3.LUT R18, R18, 0xfffffffe, RZ, 0xc0, !PT ;  /* 0xfffffffe12127812 */ /* 0x000fc600078ec0ff */
[----:B------:R-:W-:Y:S01]  /*146e0*/  LOP3.LUT R5, R4, 0x30, R5, 0x78, !PT ;  /* 0x0000003004057812 */ /* 0x000fe200078e7805 */
[----:B------:R-:W-:-:S03]  /*146f0*/  IMAD.SHL.U32 R4, R10, 0x80, RZ ;  /* 0x000000800a047824 */ /* 0x000fc600078e00ff */
[----:B------:R-:W-:Y:S02]  /*14700*/  LOP3.LUT R5, R5, 0x640, R0, 0xf8, !PT ;  /* 0x0000064005057812 */ /* 0x000fe400078ef800 */
[C---:B------:R-:W-:Y:S02]  /*14710*/  LOP3.LUT R6, R4.reuse, 0x380, RZ, 0xc0, !PT ;  /* 0x0000038004067812 */ /* 0x040fe400078ec0ff */
[----:B------:R-:W-:Y:S01]  /*14720*/  LOP3.LUT R4, R4, 0x400, RZ, 0xc0, !PT ;  /* 0x0000040004047812 */ /* 0x000fe200078ec0ff */
[----:B------:R-:W-:Y:S01]  /*14730*/  STL [R1+0x8], R5 ;  /* 0x0000080501007387 */ /* 0x000fe20000100800 */
[----:B------:R-:W-:-:S03]  /*14740*/  LOP3.LUT R6, R6, 0x10, R10, 0xf8, !PT ;  /* 0x0000001006067812 */ /* 0x000fc600078ef80a */
[----:B------:R-:W-:Y:S01]  /*14750*/  IMAD R4, R9, 0x800, R4 ;  /* 0x0000080009047824 */ /* 0x000fe200078e0204 */
[----:B------:R-:W-:-:S05]  /*14760*/  LOP3.LUT R7, R6, 0x70, R7, 0x78, !PT ;  /* 0x0000007006077812 */ /* 0x000fca00078e7807 */
[----:B------:R-:W-:Y:S01]  /*14770*/  IMAD.IADD R0, R4, 0x1, R7 ;  /* 0x0000000104007824 */ /* 0x000fe200078e0207 */
[----:B0-----:R-:W-:Y:S01]  /*14780*/  ISETP.NE.U32.AND P0, PT, R2, RZ, PT ;  /* 0x000000ff0200720c */ /* 0x001fe20003f05070 */
[----:B------:R-:W-:-:S03]  /*14790*/  IMAD.MOV.U32 R4, RZ, RZ, 0x40 ;  /* 0x00000040ff047424 */ /* 0x000fc600078e00ff */
[----:B------:R0:W-:Y:S01]  /*147a0*/  STL [R1+0xc], R0 ;  /* 0x00000c0001007387 */ /* 0x0001e20000100800 */
[----:B------:R-:W-:Y:S02]  /*147b0*/  R2P PR, R10, 0x6 ;  /* 0x000000060a007804 */ /* 0x000fe40000000000 */
[----:B------:R-:W-:Y:S02]  /*147c0*/  ISETP.NE.AND.EX P3, PT, R3, RZ, PT, P0 ;  /* 0x000000ff0300720c */ /* 0x000fe40003f65300 */
[----:B------:R-:W-:-:S04]  /*147d0*/  SHF.R.U32.HI R10, RZ, 0x5, R10 ;  /* 0x00000005ff0a7819 */ /* 0x000fc8000001160a */
[----:B------:R-:W-:Y:S01]  /*147e0*/  LOP3.LUT R10, R10, 0x3, RZ, 0xc0, !PT ;  /* 0x000000030a0a7812 */ /* 0x000fe200078ec0ff */
[----:B0-----:R-:W-:-:S05]  /*147f0*/  IMAD.MOV.U32 R0, RZ, RZ, 0x20 ;  /* 0x00000020ff007424 */ /* 0x001fca00078e00ff */
[----:B------:R-:W-:Y:S02]  /*14800*/  SEL R0, R0, 0xffffffe0, !P1 ;  /* 0xffffffe000007807 */ /* 0x000fe40004800000 */
[----:B------:R-:W-:-:S03]  /*14810*/  @P3 LOP3.LUT R18, R18, 0x1, RZ, 0xfc, !PT ;  /* 0x0000000112123812 */ /* 0x000fc600078efcff */
[----:B------:R0:W-:Y:S02]  /*14820*/  STL [R1], R0 ;  /* 0x0000000001007387 */ /* 0x0001e40000100800 */
[----:B0-----:R-:W-:-:S05]  /*14830*/  SEL R0, R4, 0xffffffc0, !P2 ;  /* 0xffffffc004007807 */ /* 0x001fca0005000000 */
[----:B------:R0:W-:Y:S01]  /*14840*/  STL [R1+0x10], R0 ;  /* 0x0000100001007387 */ /* 0x0001e20000100800 */
[----:B--2---:R-:W-:Y:S02]  /*14850*/  SHF.R.S32.HI R9, RZ, 0x1f, R19 ;  /* 0x0000001fff097819 */ /* 0x004fe40000011413 */
[----:B------:R-:W-:-:S03]  /*14860*/  SEL R16, R19, RZ, !P3 ;  /* 0x000000ff13107207 */ /* 0x000fc60005800000 */
[----:B------:R0:W-:Y:S01]  /*14870*/  STL [R1+0x4], R9 ;  /* 0x0000040901007387 */ /* 0x0001e20000100800 */
[----:B------:R-:W-:Y:S05]  /*14880*/  BRA.DIV UR4, `(.L_x_1010) ;  /* 0x0000003204147947 */ /* 0x000fea000b800000 */
[----:B------:R1:W2:Y:S02]  /*14890*/  SHFL.IDX PT, R14, R10, RZ, 0x1f ;  /* 0x00001fff0a0e7589 */ /* 0x0002a400000e0000 */
.L_x_1065:
        /* <DEDUP_REMOVED lines=9> */
.L_x_1068:
[----:B------:R-:W-:Y:S05]  /*14930*/  @!P6 BRA `(.L_x_1011) ;  /* 0x00000004007ce947 */ /* 0x000fea0003800000 */
[----:B------:R-:W-:Y:S01]  /*14940*/  IMAD.MOV.U32 R16, RZ, RZ, R19 ;  /* 0x000000ffff107224 */ /* 0x000fe200078e0013 */
[----:B------:R-:W-:Y:S06]  /*14950*/  @!P3 BRA `(.L_x_1013) ;  /* 0x000000000044b947 */ /* 0x000fec0003800000 */
        /* <DEDUP_REMOVED lines=17> */
.L_x_1013:
[----:B0-----:R-:W-:Y:S01]  /*14a70*/  IMAD.MOV.U32 R2, RZ, RZ, 0x1 ;  /* 0x00000001ff027424 */ /* 0x001fe200078e00ff */
[----:B------:R-:W-:-:S04]  /*14a80*/  ISETP.NE.AND P1, PT, R8, RZ, PT ;  /* 0x000000ff0800720c */ /* 0x000fc80003f25270 */
[----:B------:R-:W-:-:S04]  /*14a90*/  SHF.L.U32 R2, R2, 0x1f, RZ ;  /* 0x0000001f02027819 */ /* 0x000fc800000006ff */
[----:B------:R-:W0:Y:S02]  /*14aa0*/  SYNCS.PHASECHK.TRANS64.TRYWAIT P0, [UR38+0x2a880], R2 ;  /* 0x02a88002ff0075a7 */ /* 0x000e240008000166 */
[----:B0-----:R-:W-:Y:S05]  /*14ab0*/  @!P0 BRA `(.L_x_1014) ;  /* 0x0000002c00c88947 */ /* 0x001fea0003800000 */
.L_x_1069:
[----:B------:R-:W-:Y:S05]  /*14ac0*/  @P1 BRA `(.L_x_1015) ;  /* 0x0000000000181947 */ /* 0x000fea0003800000 */
[----:B------:R-:W2:Y:S01]  /*14ad0*/  S2R R4, SR_TID.X ;  /* 0x0000000000047919 */ /* 0x000ea20000002100 */
[----:B0-----:R-:W-:-:S04]  /*14ae0*/  IMAD.MOV.U32 R3, RZ, RZ, 0x6000 ;  /* 0x00006000ff037424 */ /* 0x001fc800078e00ff */
[----:B------:R3:W-:Y:S01]  /*14af0*/  SYNCS.ARRIVE.TRANS64 RZ, [UR38+0x2a870], R3 ;  /* 0x02a87003ffff79a7 */ /* 0x0007e20008000026 */
[----:B--2---:R-:W-:-:S13]  /*14b00*/  LOP3.LUT P0, RZ, R4, 0x1f, RZ, 0xc0, !PT ;  /* 0x0000001f04ff7812 */ /* 0x004fda000780c0ff */
[----:B---3--:R-:W-:Y:S05]  /*14b10*/  @!P0 BRA `(.L_x_1015) ;  /* 0x0000000000048947 */ /* 0x008fea0003800000 */
[----:B------:R-:W-:Y:S01]  /*14b20*/  BPT.TRAP 0x1 ;  /* 0x000000040000795c */ /* 0x000fe20000300000 */
.L_x_1015:
[----:B------:R-:W-:Y:S01]  /*14b30*/  IMAD.SHL.U32 R0, R0, 0x80, RZ ;  /* 0x0000008000007824 */ /* 0x000fe200078e00ff */
        /* <DEDUP_REMOVED lines=27> */
.L_x_1070:
[----:B------:R-:W-:Y:S05]  /*14cf0*/  @P1 BRA `(.L_x_1017) ;  /* 0x0000000000181947 */ /* 0x000fea0003800000 */
[----:B0-----:R-:W0:Y:S01]  /*14d00*/  S2R R3, SR_TID.X ;  /* 0x0000000000037919 */ /* 0x001e220000002100 */
[----:B------:R-:W-:-:S04]  /*14d10*/  IMAD.MOV.U32 R2, RZ, RZ, 0x6000 ;  /* 0x00006000ff027424 */ /* 0x000fc800078e00ff */
[----:B------:R2:W-:Y:S01]  /*14d20*/  SYNCS.ARRIVE.TRANS64 RZ, [UR38+0x2a830], R2 ;  /* 0x02a83002ffff79a7 */ /* 0x0005e20008000026 */
[----:B0-----:R-:W-:-:S13]  /*14d30*/  LOP3.LUT P0, RZ, R3, 0x1f, RZ, 0xc0, !PT ;  /* 0x0000001f03ff7812 */ /* 0x001fda000780c0ff */
[----:B--2---:R-:W-:Y:S05]  /*14d40*/  @!P0 BRA `(.L_x_1017) ;  /* 0x0000000000048947 */ /* 0x004fea0003800000 */
[----:B------:R-:W-:Y:S01]  /*14d50*/  BPT.TRAP 0x1 ;  /* 0x000000040000795c */ /* 0x000fe20000300000 */
.L_x_1017:
        /* <DEDUP_REMOVED lines=29> */
.L_x_1011:
        /* <DEDUP_REMOVED lines=15> */
[----:B-1----:R-:W-:Y:S02]  /*15020*/  IMAD.U32 R10, RZ, RZ, UR4 ;  /* 0x00000004ff0a7e24 */ /* 0x002fe4000f8e00ff */
[----:B------:R-:W-:Y:S02]  /*15030*/  IMAD.U32 R11, RZ, RZ, UR5 ;  /* 0x00000005ff0b7e24 */ /* 0x000fe4000f8e00ff */
[----:B------:R-:W-:Y:S02]  /*15040*/  IMAD.MOV.U32 R8, RZ, RZ, 0x70 ;  /* 0x00000070ff087424 */ /* 0x000fe400078e00ff */
[----:B------:R-:W-:Y:S02]  /*15050*/  IMAD.MOV.U32 R12, RZ, RZ, 0x1 ;  /* 0x00000001ff0c7424 */ /* 0x000fe400078e00ff */
[----:B------:R-:W-:-:S07]  /*15060*/  IMAD.MOV.U32 R13, RZ, RZ, RZ ;  /* 0x000000ffff0d7224 */ /* 0x000fce00078e00ff */
[----:B------:R-:W-:-:S07]  /*15070*/  LEPC R20, `(.L_x_1018) ;  /* 0x000000001014794e */ /* 0x000fce0000000000 */
[----:B0-----:R-:W-:Y:S05]  /*15080*/  CALL.ABS.NOINC R2 ;  /* 0x0000000002007343 */ /* 0x001fea0003c00000 */
.L_x_1018:
[----:B0-----:R-:W0:Y:S01]  /*15090*/  S2R R2, SR_TID.X ;  /* 0x0000000000027919 */ /* 0x001e220000002100 */
[----:B-1----:R-:W1:Y:S01]  /*150a0*/  LDC R10, c[0x0][0x448] ;  /* 0x00011200ff0a7b82 */ /* 0x002e620000000800 */
[----:B------:R-:W-:Y:S01]  /*150b0*/  USHF.R.S32.HI UR4, URZ, 0x1f, UR36 ;  /* 0x0000001f3f047899 */ /* 0x000fe20008011424 */
[----:B------:R-:W2:Y:S01]  /*150c0*/  S2R R6, SR_TID.X ;  /* 0x0000000000067919 */ /* 0x000ea20000002100 */
[----:B------:R-:W-:Y:S02]  /*150d0*/  ULDC.64 UR8, c[0x0][0x2d8] ;  /* 0x0000b60000087ab9 */ /* 0x000fe40000000a00 */
[----:B------:R-:W-:Y:S01]  /*150e0*/  UIMAD UR6, UR4, UR8, URZ ;  /* 0x00000008040672a4 */ /* 0x000fe2000f8e023f */
[----:B------:R-:W3:Y:S01]  /*150f0*/  S2R R7, SR_CTAID.Z ;  /* 0x0000000000077919 */ /* 0x000ee20000002700 */
[----:B------:R-:W-:Y:S02]  /*15100*/  UIMAD.WIDE.U32 UR4, UR36, UR8, URZ ;  /* 0x00000008240472a5 */ /* 0x000fe4000f8e003f */
[----:B------:R-:W-:-:S04]  /*15110*/  UIMAD UR6, UR36, UR9, UR6 ;  /* 0x00000009240672a4 */ /* 0x000fc8000f8e0206 */
[----:B------:R-:W-:Y:S01]  /*15120*/  UIADD3 UR5, UR5, UR6, URZ ;  /* 0x0000000605057290 */ /* 0x000fe2000fffe03f */
[----:B-1----:R-:W-:Y:S02]  /*15130*/  ISETP.NE.AND P0, PT, R10, 0x1, PT ;  /* 0x000000010a00780c */ /* 0x002fe40003f05270 */
[----:B0-----:R-:W-:Y:S02]  /*15140*/  SHF.R.U32.HI R4, RZ, 0x3, R2 ;  /* 0x00000003ff047819 */ /* 0x001fe40000011602 */
[----:B------:R-:W-:Y:S01]  /*15150*/  LOP3.LUT R3, R2, 0x7f, RZ, 0xc0, !PT ;  /* 0x0000007f02037812 */ /* 0x000fe200078ec0ff */
[C---:B--2---:R-:W-:Y:S01]  /*15160*/  IMAD.SHL.U32 R8, R6.reuse, 0x10, RZ ;  /* 0x0000001006087824 */ /* 0x044fe200078e00ff */
[----:B------:R-:W-:Y:S01]  /*15170*/  LOP3.LUT R9, R6, 0x7f, RZ, 0xc0, !PT ;  /* 0x0000007f06097812 */ /* 0x000fe200078ec0ff */
[----:B------:R-:W-:Y:S02]  /*15180*/  IMAD.SHL.U32 R0, R4, 0x80, RZ ;  /* 0x0000008004007824 */ /* 0x000fe400078e00ff */
[----:B------:R-:W-:Y:S01]  /*15190*/  IMAD.SHL.U32 R6, R6, 0x20, RZ ;  /* 0x0000002006067824 */ /* 0x000fe200078e00ff */
[----:B------:R-:W-:-:S02]  /*151a0*/  SHF.R.U32.HI R9, RZ, 0x2, R9 ;  /* 0x00000002ff097819 */ /* 0x000fc40000011609 */
[----:B------:R-:W-:Y:S01]  /*151b0*/  LOP3.LUT R2, R0, 0x180, RZ, 0xc0, !PT ;  /* 0x0000018000027812 */ /* 0x000fe200078ec0ff */
[----:B------:R-:W-:Y:S01]  /*151c0*/  IMAD.SHL.U32 R0, R4, 0x10, RZ ;  /* 0x0000001004007824 */ /* 0x000fe200078e00ff */
[----:B------:R-:W-:Y:S02]  /*151d0*/  SHF.R.U32.HI R4, RZ, 0x5, R3 ;  /* 0x00000005ff047819 */ /* 0x000fe40000011603 */
[----:B------:R-:W-:Y:S02]  /*151e0*/  LOP3.LUT R3, R2, 0x30, R8, 0xf8, !PT ;  /* 0x0000003002037812 */ /* 0x000fe400078ef808 */
[----:B------:R-:W-:Y:S02]  /*151f0*/  LOP3.LUT R6, R9, 0x60, R6, 0xf8, !PT ;  /* 0x0000006009067812 */ /* 0x000fe400078ef806 */
[----:B------:R-:W-:Y:S02]  /*15200*/  LOP3.LUT R5, R3, 0x30, R0, 0x78, !PT ;  /* 0x0000003003057812 */ /* 0x000fe400078e7800 */
[----:B------:R-:W0:Y:S01]  /*15210*/  LDC.64 R2, c[0x0][0x2e0] ;  /* 0x0000b800ff027b82 */ /* 0x000e220000000a00 */
[----:B------:R-:W-:Y:S01]  /*15220*/  LOP3.LUT R0, R8, 0x40, RZ, 0xc0, !PT ;  /* 0x0000004008007812 */ /* 0x000fe200078ec0ff */
[----:B------:R-:W-:Y:S01]  /*15230*/  VIADD R6, R6, UR39 ;  /* 0x0000002706067c36 */ /* 0x000fe20008000000 */
[----:B------:R-:W-:-:S03]  /*15240*/  LOP3.LUT R8, R8, 0x30, RZ, 0xc0, !PT ;  /* 0x0000003008087812 */ /* 0x000fc600078ec0ff */
[----:B------:R-:W-:-:S04]  /*15250*/  IMAD R0, R4, 0x200, R0 ;  /* 0x0000020004007824 */ /* 0x000fc800078e0200 */
[----:B------:R-:W-:Y:S01]  /*15260*/  IMAD.IADD R0, R0, 0x1, R5 ;  /* 0x0000000100007824 */ /* 0x000fe200078e0205 */
[----:B---3--:R-:W-:-:S05]  /*15270*/  SHF.R.S32.HI R5, RZ, 0x1f, R7 ;  /* 0x0000001fff057819 */ /* 0x008fca0000011407 */
[----:B0-----:R-:W-:-:S04]  /*15280*/  IMAD R4, R5, R2, RZ ;  /* 0x0000000205047224 */ /* 0x001fc800078e02ff */
[C---:B------:R-:W-:Y:S02]  /*15290*/  IMAD R5, R7.reuse, R3, R4 ;  /* 0x0000000307057224 */ /* 0x040fe400078e0204 */
[----:B------:R-:W-:Y:S01]  /*152a0*/  IMAD.WIDE.U32 R2, R7, R2, UR4 ;  /* 0x0000000407027e25 */ /* 0x000fe2000f8e0002 */
[----:B------:R-:W0:Y:S01]  /*152b0*/  @P0 LDC R4, c[0x0][0x450] ;  /* 0x00011400ff040b82 */ /* 0x000e220000000800 */
[----:B------:R-:W-:Y:S02]  /*152c0*/  ULDC.64 UR4, c[0x0][0x2d0] ;  /* 0x0000b40000047ab9 */ /* 0x000fe40000000a00 */
[----:B------:R-:W-:Y:S02]  /*152d0*/  IMAD.IADD R3, R3, 0x1, R5 ;  /* 0x0000000103037824 */ /* 0x000fe400078e0205 */
[----:B------:R-:W-:-:S03]  /*152e0*/  IMAD.MOV.U32 R5, RZ, RZ, R6 ;  /* 0x000000ffff057224 */ /* 0x000fc600078e0006 */
[----:B------:R-:W1:Y:S02]  /*152f0*/  @P0 LDC R7, c[0x0][0x44c] ;  /* 0x00011300ff070b82 */ /* 0x000e640000000800 */
[----:B-1----:R-:W-:-:S05]  /*15300*/  @P0 IMAD.HI.U32 R7, R6, R7, RZ ;  /* 0x0000000706070227 */ /* 0x002fca00078e00ff */
[----:B0-----:R-:W-:-:S05]  /*15310*/  @P0 SHF.R.U32.HI R5, RZ, R4, R7 ;  /* 0x00000004ff050219 */ /* 0x001fca0000011607 */
[----:B------:R-:W-:Y:S02]  /*15320*/  IMAD.MOV R7, RZ, RZ, -R5 ;  /* 0x000000ffff077224 */ /* 0x000fe400078e0a05 */
[----:B------:R-:W-:-:S04]  /*15330*/  IMAD.WIDE.U32 R2, R5, UR4, R2 ;  /* 0x0000000405027c25 */ /* 0x000fc8000f8e0002 */
[----:B------:R-:W-:Y:S01]  /*15340*/  IMAD R4, R10, R7, R6 ;  /* 0x000000070a047224 */ /* 0x000fe200078e0206 */
[----:B------:R-:W-:-:S05]  /*15350*/  SHF.R.S32.HI R6, RZ, 0x1f, R5 ;  /* 0x0000001fff067819 */ /* 0x000fca0000011405 */
[----:B------:R-:W-:-:S04]  /*15360*/  IMAD R6, R6, UR4, RZ ;  /* 0x0000000406067c24 */ /* 0x000fc8000f8e02ff */
        /* <DEDUP_REMOVED lines=9> */
[----:B------:R-:W-:Y:S01]  /*15400*/  ULDC UR4, c[0x0][0x2b8] ;  /* 0x0000ae0000047ab9 */ /* 0x000fe20000000800 */
[----:B------:R-:W-:Y:S02]  /*15410*/  LOP3.LUT R2, R8, 0x40, RZ, 0xfc, !PT ;  /* 0x0000004008027812 */ /* 0x000fe400078efcff */
[----:B------:R-:W-:Y:S02]  /*15420*/  IADD3.X R6, R3, UR5, R5, P0, !PT ;  /* 0x0000000503067c10 */ /* 0x000fe400087fe405 */
[----:B------:R-:W-:Y:S02]  /*15430*/  ISETP.GE.AND P0, PT, R2, UR4, PT ;  /* 0x0000000402007c0c */ /* 0x000fe4000bf06270 */
[----:B------:R-:W-:-:S02]  /*15440*/  LOP3.LUT R2, R8, 0x80, RZ, 0xfc, !PT ;  /* 0x0000008008027812 */ /* 0x000fc400078efcff */
[----:B------:R-:W-:Y:S02]  /*15450*/  ISETP.GE.AND P2, PT, R8, UR4, PT ;  /* 0x0000000408007c0c */ /* 0x000fe4000bf46270 */
[----:B------:R-:W-:Y:S01]  /*15460*/  ISETP.GE.AND P1, PT, R2, UR4, PT ;  /* 0x0000000402007c0c */ /* 0x000fe2000bf26270 */
[----:B------:R-:W-:-:S03]  /*15470*/  UMOV UR4, 0xffffffff ;  /* 0xffffffff00047882 */ /* 0x000fc60000000000 */
[----:B------:R-:W-:Y:S09]  /*15480*/  BRA.DIV UR4, `(.L_x_1019) ;  /* 0x0000002604847947 */ /* 0x000ff2000b800000 */
[----:B------:R-:W0:Y:S01]  /*15490*/  SHFL.IDX PT, R3, R7, RZ, 0x1c1f ;  /* 0x001c1fff07037589 */ /* 0x000e2200000e0000 */
[----:B------:R-:W-:Y:S01]  /*154a0*/  ULDC UR4, c[0x0][0x288] ;  /* 0x0000a20000047ab9 */ /* 0x000fe20000000800 */
[----:B------:R-:W-:Y:S02]  /*154b0*/  VIADD R4, R9, UR39 ;  /* 0x0000002709047c36 */ /* 0x000fe40008000000 */
[----:B------:R-:W1:Y:S01]  /*154c0*/  SHFL.IDX PT, R2, R6, RZ, 0x1c1f ;  /* 0x001c1fff06027589 */ /* 0x000e6200000e0000 */
[----:B------:R-:W-:-:S03]  /*154d0*/  IMAD R5, R10, UR4, RZ ;  /* 0x000000040a057c24 */ /* 0x000fc6000f8e02ff */
[----:B------:R-:W2:Y:S02]  /*154e0*/  SHFL.IDX PT, R14, R7, 0x1, 0x1c1f ;  /* 0x003c1f00070e7f89 */ /* 0x000ea400000e0000 */
[----:B------:R-:W-:-:S13]  /*154f0*/  ISETP.GE.AND P4, PT, R4, R5, PT ;  /* 0x000000050400720c */ /* 0x000fda0003f86270 */
[----:B------:R-:W-:Y:S01]  /*15500*/  @!P4 VIADD R9, R0, UR38 ;  /* 0x000000260009cc36 */ /* 0x000fe20008000000 */
[----:B0-----:R-:W-:-:S05]  /*15510*/  @!P4 IADD3 R10, P3, R8, R3, RZ ;  /* 0x00000003080ac210 */ /* 0x001fca0007f7e0ff */
[----:B-1----:R-:W-:Y:S02]  /*15520*/  @!P4 IMAD.X R3, RZ, RZ, R2, P3 ;  /* 0x000000ffff03c224 */ /* 0x002fe400018e0602 */
[----:B------:R-:W-:Y:S02]  /*15530*/  @!P4 IMAD.MOV.U32 R2, RZ, RZ, R10 ;  /* 0x000000ffff02c224 */ /* 0x000fe400078e000a */
[----:B------:R-:W-:-:S03]  /*15540*/  VIADD R10, R4, 0x20 ;  /* 0x00000020040a7836 */ /* 0x000fc60000000000 */
[----:B------:R-:W-:Y:S02]  /*15550*/  @!P4 LDGSTS.E.BYPASS.LTC128B.128 [R9+0x18400], desc[UR42][R2.64], !P2 ;  /* 0x184000000209cfae */ /* 0x000fe4000d101d6a */
[----:B------:R-:W-:Y:S02]  /*15560*/  ISETP.GE.AND P3, PT, R10, R5, PT ;  /* 0x000000050a00720c */ /* 0x000fe40003f66270 */
[----:B------:R-:W-:Y:S04]  /*15570*/  @!P4 LDGSTS.E.BYPASS.LTC128B.128 [R9+0x1a400], desc[UR42][R2.64+0x40], !P0 ;  /* 0x1a4000400209cfae */ /* 0x000fe8000c101d6a */
[----:B------:R0:W-:Y:S07]  /*15580*/  @!P4 LDGSTS.E.BYPASS.LTC128B.128 [R9+0x1c400], desc[UR42][R2.64+0x80], !P1 ;  /* 0x1c4000800209cfae */ /* 0x0001ee000c901d6a */
[----:B--2---:R-:W-:Y:S01]  /*15590*/  @!P3 IADD3 R10, P4, R8, R14, RZ ;  /* 0x0000000e080ab210 */ /* 0x004fe20007f9e0ff */
[----:B------:R-:W-:Y:S01]  /*155a0*/  @!P3 VIADD R21, R0, UR38 ;  /* 0x000000260015bc36 */ /* 0x000fe20008000000 */
[----:B0-----:R-:W0:Y:S03]  /*155b0*/  SHFL.IDX PT, R2, R6, 0x1, 0x1c1f ;  /* 0x003c1f0006027f89 */ /* 0x001e2600000e0000 */
[----:B0-----:R-:W-:-:S02]  /*155c0*/  @!P3 IMAD.X R14, RZ, RZ, R2, P4 ;  /* 0x000000ffff0eb224 */ /* 0x001fc400020e0602 */
[----:B------:R-:W-:Y:S02]  /*155d0*/  @!P3 IMAD.MOV.U32 R2, RZ, RZ, R10 ;  /* 0x000000ffff02b224 */ /* 0x000fe400078e000a */
[----:B------:R-:W-:Y:S02]  /*155e0*/  @!P3 IMAD.MOV.U32 R3, RZ, RZ, R14 ;  /* 0x000000ffff03b224 */ /* 0x000fe400078e000e */
[----:B------:R-:W0:Y:S01]  /*155f0*/  SHFL.IDX PT, R14, R7, 0x2, 0x1c1f ;  /* 0x005c1f00070e7f89 */ /* 0x000e2200000e0000 */
[----:B------:R-:W-:-:S03]  /*15600*/  VIADD R10, R4, 0x40 ;  /* 0x00000040040a7836 */ /* 0x000fc60000000000 */
        /* <DEDUP_REMOVED lines=15> */
.L_x_1079:
[----:B------:R-:W-:Y:S01]  /*15700*/  VIADD R4, R4, 0x60 ;  /* 0x0000006004047836 */ /* 0x000fe20000000000 */
[----:B------:R-:W-:Y:S04]  /*15710*/  BSSY B0, `(.L_x_1020) ;  /* 0x000000c000007945 */ /* 0x000fe80003800000 */
[----:B------:R-:W-:-:S13]  /*15720*/  ISETP.GE.AND P3, PT, R4, R5, PT ;  /* 0x000000050400720c */ /* 0x000fda0003f66270 */
[----:B------:R-:W-:Y:S05]  /*15730*/  @P3 BRA `(.L_x_1021) ;  /* 0x0000000000243947 */ /* 0x000fea0003800000 */
[----:B-12---:R-:W-:Y:S01]  /*15740*/  IADD3 R2, P3, R8, R14, RZ ;  /* 0x0000000e08027210 */ /* 0x006fe20007f7e0ff */
[----:B------:R-:W-:-:S04]  /*15750*/  VIADD R5, R0, UR38 ;  /* 0x0000002600057c36 */ /* 0x000fc80008000000 */
[----:B------:R-:W-:-:S05]  /*15760*/  IMAD.X R3, RZ, RZ, R6, P3 ;  /* 0x000000ffff037224 */ /* 0x000fca00018e0606 */
[----:B------:R-:W-:Y:S01]  /*15770*/  @!PT LDS RZ, [RZ] ;  /* 0x00000000fffff984 */ /* 0x000fe20000000800 */
[----:B------:R-:W-:Y:S01]  /*15780*/  @!PT LDS RZ, [RZ] ;  /* 0x00000000fffff984 */ /* 0x000fe20000000800 */
[----:B------:R-:W-:Y:S01]  /*15790*/  @!PT LDS RZ, [RZ] ;  /* 0x00000000fffff984 */ /* 0x000fe20000000800 */
[----:B------:R0:W-:Y:S04]  /*157a0*/  LDGSTS.E.BYPASS.LTC128B.128 [R5+0x19c00], desc[UR42][R2.64], !P2 ;  /* 0x19c0000002057fae */ /* 0x0001e8000d101d6a */
[----:B------:R0:W-:Y:S04]  /*157b0*/  LDGSTS.E.BYPASS.LTC128B.128 [R5+0x1bc00], desc[UR42][R2.64+0x40], !P0 ;  /* 0x1bc0004002057fae */ /* 0x0001e8000c101d6a */
[----:B------:R0:W-:Y:S02]  /*157c0*/  LDGSTS.E.BYPASS.LTC128B.128 [R5+0x1dc00], desc[UR42][R2.64+0x80], !P1 ;  /* 0x1dc0008002057fae */ /* 0x0001e4000c901d6a */
.L_x_1021:
[----:B------:R-:W-:Y:S05]  /*157d0*/  BSYNC B0 ;  /* 0x0000000000007941 */ /* 0x000fea0003800000 */
.L_x_1020:
[----:B------:R-:W-:Y:S01]  /*157e0*/  NOP ;  /* 0x0000000000007918 */ /* 0x000fe20000000000 */
[----:B------:R-:W-:Y:S01]  /*157f0*/  SYNCS.ARRIVE.TRANS64.RED.A0T1 RZ, [UR38+0x2a800], RZ ;  /* 0x02a800ffffff79a7 */ /* 0x000fe20008200426 */
[----:B------:R-:W-:Y:S01]  /*15800*/  IMAD.MOV.U32 R0, RZ, RZ, 0x1 ;  /* 0x00000001ff007424 */ /* 0x000fe200078e00ff */
[----:B------:R-:W-:Y:S04]  /*15810*/  ARRIVES.LDGSTSBAR.64.TRANSCNT [UR38+0x2a800] ;  /* 0x02a80000ff0079b0 */ /* 0x000fe80008000aa6 */
[----:B------:R-:W-:Y:S01]  /*15820*/  SHF.L.U32 R0, R0, 0x1f, RZ ;  /* 0x0000001f00007819 */ /* 0x000fe200000006ff */
[----:B------:R-:W-:Y:S01]  /*15830*/  NOP ;  /* 0x0000000000007918 */ /* 0x000fe20000000000 */
[----:B------:R-:W-:Y:S01]  /*15840*/  SYNCS.ARRIVE.TRANS64.A1T0 RZ, [UR38+0x2a800], RZ ;  /* 0x02a800ffffff79a7 */ /* 0x000fe20008100026 */
[----:B01----:R-:W-:-:S05]  /*15850*/  VIADD R2, R17, 0xfffffffe ;  /* 0xfffffffe11027836 */ /* 0x003fca0000000000 */
[----:B------:R-:W-:Y:S01]  /*15860*/  ISETP.GE.AND P1, PT, R2, UR40, PT ;  /* 0x0000002802007c0c */ /* 0x000fe2000bf26270 */
[----:B------:R-:W0:Y:S02]  /*15870*/  SYNCS.PHASECHK.TRANS64.TRYWAIT P0, [UR38+0x2a820], R0 ;  /* 0x02a82000ff0075a7 */ /* 0x000e240008000166 */
[----:B0-----:R-:W-:Y:S10]  /*15880*/  @!P0 BRA `(.L_x_1022) ;  /* 0x0000002400d48947 */ /* 0x001ff40003800000 */
.L_x_1080:
[----:B------:R-:W-:Y:S01]  /*15890*/  IMAD.MOV.U32 R15, RZ, RZ, 0x1 ;  /* 0x00000001ff0f7424 */ /* 0x000fe200078e00ff */
[----:B------:R-:W-:Y:S06]  /*158a0*/  @!P1 BRA `(.L_x_1023) ;  /* 0x0000001000689947 */ /* 0x000fec0003800000 */
[----:B0-----:R-:W0:Y:S01]  /*158b0*/  S2R R3, SR_TID.X ;  /* 0x0000000000037919 */ /* 0x001e220000002100 */
[----:B------:R-:W-:Y:S02]  /*158c0*/  IMAD.U32 R21, RZ, RZ, UR41 ;  /* 0x00000029ff157e24 */ /* 0x000fe4000f8e00ff */
[----:B------:R-:W-:-:S03]  /*158d0*/  IMAD.MOV.U32 R0, RZ, RZ, 0x1 ;  /* 0x00000001ff007424 */ /* 0x000fc600078e00ff */
[----:B------:R-:W-:Y:S02]  /*158e0*/  LOP3.LUT R21, R21, 0x1, RZ, 0xfc, !PT ;  /* 0x0000000115157812 */ /* 0x000fe400078efcff */
[----:B0-----:R-:W-:Y:S01]  /*158f0*/  LOP3.LUT R20, R3, 0x1f, RZ, 0xc0, !PT ;  /* 0x0000001f03147812 */ /* 0x001fe200078ec0ff */
[----:B------:R-:W-:-:S07]  /*15900*/  IMAD.MOV.U32 R3, RZ, RZ, RZ ;  /* 0x000000ffff037224 */ /* 0x000fce00078e00ff */
.L_x_1044:
[----:B------:R-:W-:Y:S01]  /*15910*/  LOP3.LUT P1, RZ, R18, 0x2, RZ, 0xc0, !PT ;  /* 0x0000000212ff7812 */ /* 0x000fe2000782c0ff */
[----:B--2---:R-:W-:Y:S01]  /*15920*/  VIADD R14, R3, 0x1 ;  /* 0x00000001030e7836 */ /* 0x004fe20000000000 */
[----:B------:R-:W-:Y:S04]  /*15930*/  BSSY B0, `(.L_x_1024) ;  /* 0x0000098000007945 */ /* 0x000fe80003800000 */
[----:B------:R-:W-:-:S04]  /*15940*/  ISETP.NE.AND P0, PT, R14, 0x2, PT ;  /* 0x000000020e00780c */ /* 0x000fc80003f05270 */
[----:B------:R-:W-:Y:S02]  /*15950*/  SEL R15, RZ, 0x1, P0 ;  /* 0x00000001ff0f7807 */ /* 0x000fe40000000000 */
[----:B------:R-:W-:Y:S02]  /*15960*/  SEL R14, R14, RZ, P0 ;  /* 0x000000ff0e0e7207 */ /* 0x000fe40000000000 */
[----:B------:R-:W-:Y:S01]  /*15970*/  LOP3.LUT R15, R0, R15, RZ, 0x3c, !PT ;  /* 0x0000000f000f7212 */ /* 0x000fe200078e3cff */
[----:B------:R-:W-:Y:S06]  /*15980*/  @!P1 BRA `(.L_x_1025) ;  /* 0x0000000800489947 */ /* 0x000fec0003800000 */
        /* <DEDUP_REMOVED lines=22> */
.L_x_1026:
[----:B------:R-:W1:Y:S01]  /*15af0*/  S2R R4, SR_TID.X ;  /* 0x0000000000047919 */ /* 0x000e620000002100 */
[----:B------:R-:W-:Y:S02]  /*15b00*/  LEA R8, R14, UR38, 0x3 ;  /* 0x000000260e087c11 */ /* 0x000fe4000f8e18ff */
[----:B-1----:R-:W-:Y:S02]  /*15b10*/  LOP3.LUT R5, R4, 0x7f, RZ, 0xc0, !PT ;  /* 0x0000007f04057812 */ /* 0x002fe400078ec0ff */
[----:B------:R-:W-:Y:S02]  /*15b20*/  SHF.L.U32 R4, R15, 0x1f, RZ ;  /* 0x0000001f0f047819 */ /* 0x000fe400000006ff */
[----:B------:R-:W-:Y:S02]  /*15b30*/  ISETP.NE.AND P1, PT, R5, RZ, PT ;  /* 0x000000ff0500720c */ /* 0x000fe40003f25270 */
[----:B------:R-:W1:Y:S02]  /*15b40*/  SYNCS.PHASECHK.TRANS64.TRYWAIT P0, [R8+URZ+0x2a880], R4 ;  /* 0x02a88004080075a7 */ /* 0x000e64000800017f */
[----:B-1----:R-:W-:Y:S09]  /*15b50*/  @!P0 BRA `(.L_x_1027) ;  /* 0x0000002400388947 */ /* 0x002ff20003800000 */
.L_x_1081:
[----:B------:R-:W-:Y:S04]  /*15b60*/  BSSY B1, `(.L_x_1028) ;  /* 0x0000007000017945 */ /* 0x000fe80003800000 */
[----:B------:R-:W-:Y:S05]  /*15b70*/  @P1 BRA `(.L_x_1029) ;  /* 0x0000000000141947 */ /* 0x000fea0003800000 */
[----:B------:R-:W-:Y:S01]  /*15b80*/  ISETP.NE.AND P0, PT, R20, RZ, PT ;  /* 0x000000ff1400720c */ /* 0x000fe20003f05270 */
[----:B------:R-:W-:-:S04]  /*15b90*/  IMAD.MOV.U32 R5, RZ, RZ, 0x6000 ;  /* 0x00006000ff057424 */ /* 0x000fc800078e00ff */
[----:B------:R2:W-:Y:S08]  /*15ba0*/  SYNCS.ARRIVE.TRANS64 RZ, [R8+URZ+0x2a870], R5 ;  /* 0x02a8700508ff79a7 */ /* 0x0005f0000800003f */
[----:B------:R-:W-:Y:S05]  /*15bb0*/  @!P0 BRA `(.L_x_1029) ;  /* 0x0000000000048947 */ /* 0x000fea0003800000 */
[----:B------:R-:W-:Y:S01]  /*15bc0*/  BPT.TRAP 0x1 ;  /* 0x000000040000795c */ /* 0x000fe20000300000 */
.L_x_1029:
[----:B------:R-:W-:Y:S05]  /*15bd0*/  BSYNC B1 ;  /* 0x0000000000017941 */ /* 0x000fea0003800000 */
.L_x_1028:
[----:B------:R-:W-:Y:S01]  /*15be0*/  IMAD.U32 R7, RZ, RZ, UR38 ;  /* 0x00000026ff077e24 */ /* 0x000fe2000f8e00ff */
[----:B------:R-:W-:Y:S01]  /*15bf0*/  R2UR UR33, R8 ;  /* 0x00000000082172ca */ /* 0x000fe200000e0000 */
[----:B------:R-:W-:Y:S01]  /*15c00*/  IMAD.SHL.U32 R6, R6, 0x80, RZ ;  /* 0x0000008006067824 */ /* 0x000fe200078e00ff */
        /* <DEDUP_REMOVED lines=13> */
.L_x_1030:
        /* <DEDUP_REMOVED lines=13> */
.L_x_1031:
        /* <DEDUP_REMOVED lines=15> */
.L_x_1032:
        /* <DEDUP_REMOVED lines=10> */
.L_x_1082:
        /* <DEDUP_REMOVED lines=9> */
.L_x_1035:
[----:B------:R-:W-:Y:S05]  /*15fd0*/  BSYNC B1 ;  /* 0x0000000000017941 */ /* 0x000fea0003800000 */
.L_x_1034:
        /* <DEDUP_REMOVED lines=12> */
.L_x_1036:
        /* <DEDUP_REMOVED lines=13> */
.L_x_1037:
        /* <DEDUP_REMOVED lines=13> */
.L_x_1038:
[----:B------:R-:W-:-:S13]  /*16240*/  @P0 ELECT P1, URZ, PT ;  /* 0x00000000003f082f */ /* 0x000fda0003820000 */
[----:B------:R-:W-:Y:S01]  /*16250*/  @P1 R2UR UR13, R16 ;  /* 0x00000000100d12ca */ /* 0x000fe200000e0000 */
[----:B------:R-:W-:Y:S01]  /*16260*/  UMOV UR12, UR36 ;  /* 0x00000024000c7c82 */ /* 0x000fe20008000000 */
[----:B------:R-:W-:-:S11]  /*16270*/  @P1 PLOP3.LUT P0, PT, P1, PT, PT, 0x8, 0x0 ;  /* 0x000000000000181c */ /* 0x000fd60000f0e170 */
[----:B------:R2:W-:Y:S01]  /*16280*/  UTMALDG.4D [UR8], [UR6], desc[UR14] ;  /* 0x00000e08060075b4 */ /* 0x0005e20008019000 */
[----:B------:R-:W-:Y:S01]  /*16290*/  PLOP3.LUT P1, PT, PT, PT, PT, 0x8, 0x0 ;  /* 0x000000000000781c */ /* 0x000fe20003f2e170 */
[----:B--2---:R-:W-:-:S12]  /*162a0*/  @P0 BRA.U.ANY `(.L_x_1038) ;  /* 0xfffffffd00e40947 */ /* 0x004fd8000393ffff */
.L_x_1025:
[----:B------:R-:W-:Y:S05]  /*162b0*/  BSYNC B0 ;  /* 0x0000000000007941 */ /* 0x000fea0003800000 */
.L_x_1024:
[----:B------:R-:W-:-:S13]  /*162c0*/  ISETP.NE.AND P0, PT, R21, 0x3, PT ;  /* 0x000000031500780c */ /* 0x000fda0003f05270 */
[----:B------:R-:W-:Y:S05]  /*162d0*/  @!P0 BRA `(.L_x_1039) ;  /* 0x0000000000048947 */ /* 0x000fea0003800000 */
[----:B------:R-:W-:Y:S01]  /*162e0*/  BPT.TRAP 0x1 ;  /* 0x000000040000795c */ /* 0x000fe20000300000 */
.L_x_1039:
[----:B------:R-:W-:Y:S01]  /*162f0*/  LOP3.LUT R4, R0, 0x1, RZ, 0x3c, !PT ;  /* 0x0000000100047812 */ /* 0x000fe200078e3cff */
[----:B------:R-:W-:Y:S01]  /*16300*/  IMAD.U32 R5, RZ, RZ, UR41 ;  /* 0x00000029ff057e24 */ /* 0x000fe2000f8e00ff */
[----:B------:R-:W-:Y:S02]  /*16310*/  LEA R13, R3, UR38, 0x3 ;  /* 0x00000026030d7c11 */ /* 0x000fe4000f8e18ff */
[----:B------:R-:W-:Y:S02]  /*16320*/  SHF.L.U32 R4, R4, 0x1f, RZ ;  /* 0x0000001f04047819 */ /* 0x000fe400000006ff */
[----:B------:R-:W-:Y:S02]  /*16330*/  LOP3.LUT R5, R5, 0x2, RZ, 0xfc, !PT ;  /* 0x0000000205057812 */ /* 0x000fe400078efcff */
[----:B------:R-:W2:Y:S02]  /*16340*/  SYNCS.PHASECHK.TRANS64.TRYWAIT P0, [R13+URZ+0x2a870], R4 ;  /* 0x02a870040d0075a7 */ /* 0x000ea4000800017f */
[----:B------:R-:W-:Y:S01]  /*16350*/  ISETP.NE.AND P1, PT, R5, 0x3, PT ;  /* 0x000000030500780c */ /* 0x000fe20003f25270 */
[----:B--2---:R-:W-:-:S12]  /*16360*/  @!P0 BRA `(.L_x_1040) ;  /* 0x0000001c005c8947 */ /* 0x004fd80003800000 */
.L_x_1083:
[----:B------:R-:W-:Y:S05]  /*16370*/  @!P1 BRA `(.L_x_1041) ;  /* 0x0000000000049947 */ /* 0x000fea0003800000 */
[----:B------:R-:W-:Y:S01]  /*16380*/  BPT.TRAP 0x1 ;  /* 0x000000040000795c */ /* 0x000fe20000300000 */
.L_x_1041:
[----:B------:R-:W-:Y:S01]  /*16390*/  SHF.L.U32 R0, R0, 0x1f, RZ ;  /* 0x0000001f00007819 */ /* 0x000fe200000006ff */
[----:B------:R-:W-:-:S03]  /*163a0*/  IMAD R3, R3, 0x6000, RZ ;  /* 0x0000600003037824 */ /* 0x000fc600078e02ff */
[----:B------:R-:W3:Y:S02]  /*163b0*/  SYNCS.PHASECHK.TRANS64.TRYWAIT P0, [R13+URZ+0x2a860], R0 ;  /* 0x02a860000d0075a7 */ /* 0x000ee4000800017f */
[----:B---3--:R-:W-:Y:S05]  /*163c0*/  @!P0 BRA `(.L_x_1042) ;  /* 0x0000001c00588947 */ /* 0x008fea0003800000 */
.L_x_1084:
[----:B--2---:R-:W3:Y:S04]  /*163d0*/  LDL R4, [R1+0x8] ;  /* 0x0000080001047983 */ /* 0x004ee80000100800 */
[----:B-1----:R-:W2:Y:S01]  /*163e0*/  LDL R12, [R1+0xc] ;  /* 0x00000c00010c7983 */ /* 0x002ea20000100800 */
[----:B------:R-:W-:Y:S05]  /*163f0*/  WARPSYNC.ALL ;  /* 0x0000000000007948 */ /* 0x000fea0003800000 */
[----:B0-----:R-:W4:Y:S01]  /*16400*/  LDL R17, [R1] ;  /* 0x0000000001117983 */ /* 0x001f220000100800 */
[----:B---3--:R-:W-:-:S02]  /*16410*/  LOP3.LUT R0, R3, R4, RZ, 0xfc, !PT ;  /* 0x0000000403007212 */ /* 0x008fc400078efcff */
[----:B--2---:R-:W-:-:S03]  /*16420*/  IADD3 R3, R3, UR38, R12 ;  /* 0x0000002603037c10 */ /* 0x004fc6000fffe00c */
[----:B------:R-:W0:Y:S02]  /*16430*/  LDSM.16.MT88.4 R4, [R0+UR38+0xc400] ;  /* 0x00c400260004783b */ /* 0x000e240008004200 */
        /* <DEDUP_REMOVED lines=17> */
[----:B------:R-:W0:Y:S01]  /*16550*/  LDSM.16.MT88.4 R4, [R0+UR38+0xcc00] ;  /* 0x00cc00260004783b */ /* 0x000e220008004200 */
[----:B----4-:R-:W-:Y:S02]  /*16560*/  IADD3 R12, R17, 0x400, R3 ;  /* 0x00000400110c7810 */ /* 0x010fe40007ffe003 */
[C-C-:B0-----:R-:W-:Y:S02]  /*16570*/  PRMT R8, R4.reuse, 0x6420, R5.reuse ;  /* 0x0000642004087816 */ /* 0x141fe40000000005 */
[----:B------:R-:W-:Y:S02]  /*16580*/  PRMT R9, R4, 0x7531, R5 ;  /* 0x0000753104097816 */ /* 0x000fe40000000005 */
[----:B------:R-:W-:-:S02]  /*16590*/  PRMT R10, R6, 0x6420, R7 ;  /* 0x00006420060a7816 */ /* 0x000fc40000000007 */
[----:B------:R-:W-:-:S05]  /*165a0*/  PRMT R11, R6, 0x7531, R7 ;  /* 0x00007531060b7816 */ /* 0x000fca0000000007 */
[----:B------:R-:W-:Y:S04]  /*165b0*/  STSM.16.M88.4 [R12], R8 ;  /* 0x000000080c007844 */ /* 0x000fe80000000200 */
        /* <DEDUP_REMOVED lines=11> */
[----:B------:R0:W-:Y:S04]  /*16670*/  STSM.16.M88.4 [R12+0x4000], R8 ;  /* 0x004000080c007844 */ /* 0x0001e80000000200 */
[----:B------:R-:W1:Y:S04]  /*16680*/  LDSM.16.MT88.4 R4, [R0+UR38+0xd400] ;  /* 0x00d400260004783b */ /* 0x000e680008004200 */
[----:B0-----:R-:W2:Y:S01]  /*16690*/  LDL R12, [R1+0x10] ;  /* 0x00001000010c7983 */ /* 0x001ea20000100800 */
[C-C-:B-1----:R-:W-:Y:S02]  /*166a0*/  PRMT R8, R4.reuse, 0x6420, R5.reuse ;  /* 0x0000642004087816 */ /* 0x142fe40000000005 */
[----:B------:R-:W-:-:S02]  /*166b0*/  PRMT R9, R4, 0x7531, R5 ;  /* 0x0000753104097816 */ /* 0x000fc40000000005 */
[C-C-:B------:R-:W-:Y:S02]  /*166c0*/  PRMT R10, R6.reuse, 0x6420, R7.reuse ;  /* 0x00006420060a7816 */ /* 0x140fe40000000007 */
[----:B------:R-:W-:Y:S02]  /*166d0*/  PRMT R11, R6, 0x7531, R7 ;  /* 0x00007531060b7816 */ /* 0x000fe40000000007 */
[----:B--2---:R-:W-:-:S05]  /*166e0*/  IADD3 R3, R12, 0x400, R3 ;  /* 0x000004000c037810 */ /* 0x004fca0007ffe003 */
        /* <DEDUP_REMOVED lines=13> */
[----:B------:R-:W1:Y:S01]  /*167c0*/  LDSM.16.MT88.4 R4, [R0+UR38+0xdc00] ;  /* 0x00dc00260004783b */ /* 0x000e620008004200 */
[----:B0-----:R-:W-:Y:S01]  /*167d0*/  IMAD.IADD R3, R17, 0x1, R3 ;  /* 0x0000000111037824 */ /* 0x001fe200078e0203 */
[C-C-:B-1----:R-:W-:Y:S02]  /*167e0*/  PRMT R8, R4.reuse, 0x6420, R5.reuse ;  /* 0x0000642004087816 */ /* 0x142fe40000000005 */
        /* <DEDUP_REMOVED lines=24> */
.L_x_1043:
[----:B------:R-:W2:Y:S01]  /*16970*/  S2R R0, SR_TID.X ;  /* 0x0000000000007919 */ /* 0x000ea20000002100 */
[----:B-1----:R-:W-:Y:S01]  /*16980*/  SYNCS.ARRIVE.TRANS64.A1T0 RZ, [R13+URZ+0x2a850], RZ ;  /* 0x02a850ff0dff79a7 */ /* 0x002fe2000810003f */
[----:B0-----:R-:W-:Y:S01]  /*16990*/  IMAD.MOV.U32 R3, RZ, RZ, R14 ;  /* 0x000000ffff037224 */ /* 0x001fe200078e000e */
[----:B--2---:R-:W-:Y:S01]  /*169a0*/  LOP3.LUT R0, R0, 0x7f, RZ, 0xc0, !PT ;  /* 0x0000007f00007812 */ /* 0x004fe200078ec0ff */
[----:B------:R-:W-:Y:S03]  /*169b0*/  BAR.SYNC.DEFER_BLOCKING 0x2, 0x80 ;  /* 0x0082000000007b1d */ /* 0x000fe60000010000 */
[----:B------:R-:W-:-:S13]  /*169c0*/  ISETP.NE.AND P0, PT, R0, RZ, PT ;  /* 0x000000ff0000720c */ /* 0x000fda0003f05270 */
[----:B------:R-:W-:-:S05]  /*169d0*/  @!P0 VIADD R0, R13, 0x2a880 ;  /* 0x0002a8800d008836 */ /* 0x000fca0000000000 */
[----:B------:R-:W-:-:S04]  /*169e0*/  @!P0 PRMT R0, RZ, 0x654, R0 ;  /* 0x00000654ff008816 */ /* 0x000fc80000000000 */
[----:B------:R0:W-:Y:S01]  /*169f0*/  @!P0 SYNCS.ARRIVE.TRANS64.RED.A1T0 RZ, [R0+URZ], RZ ;  /* 0x000000ff00ff89a7 */ /* 0x0001e2000810043f */
[C---:B------:R-:W-:Y:S01]  /*16a00*/  ISETP.GT.AND P0, PT, R2.reuse, UR40, PT ;  /* 0x0000002802007c0c */ /* 0x040fe2000bf04270 */
[----:B------:R-:W-:Y:S02]  /*16a10*/  VIADD R2, R2, 0xffffffff ;  /* 0xffffffff02027836 */ /* 0x000fe40000000000 */
[----:B0-----:R-:W-:-:S10]  /*16a20*/  IMAD.MOV.U32 R0, RZ, RZ, R15 ;  /* 0x000000ffff007224 */ /* 0x001fd400078e000f */
[----:B------:R-:W-:Y:S05]  /*16a30*/  @P0 BRA `(.L_x_1044) ;  /* 0xffffffec00b40947 */ /* 0x000fea000383ffff */
[----:B------:R-:W-:Y:S05]  /*16a40*/  BRA `(.L_x_1045) ;  /* 0x0000000000047947 */ /* 0x000fea0003800000 */
.L_x_1023:
[----:B--2---:R-:W-:-:S07]  /*16a50*/  IMAD.MOV.U32 R14, RZ, RZ, RZ ;  /* 0x000000ffff0e7224 */ /* 0x004fce00078e00ff */
.L_x_1045:
[----:B------:R-:W-:-:S04]  /*16a60*/  ULOP3.LUT UR4, UR41, 0x1, URZ, 0xfc, !UPT ;  /* 0x0000000129047892 */ /* 0x000fc8000f8efc3f */
[----:B------:R-:W-:-:S06]  /*16a70*/  UISETP.NE.AND UP0, UPT, UR4, 0x3, UPT ;  /* 0x000000030400788c */ /* 0x000fcc000bf05270 */
[----:B------:R-:W-:-:S13]  /*16a80*/  PLOP3.LUT P0, PT, PT, PT, UP0, 0x80, 0x0 ;  /* 0x000000000000781c */ /* 0x000fda0003f0f008 */
[----:B------:R-:W-:Y:S05]  /*16a90*/  @!P0 BRA `(.L_x_1046) ;  /* 0x0000000000048947 */ /* 0x000fea0003800000 */
[----:B------:R-:W-:Y:S01]  /*16aa0*/  BPT.TRAP 0x1 ;  /* 0x000000040000795c */ /* 0x000fe20000300000 */
.L_x_1046:
[----:B0-----:R-:W-:Y:S01]  /*16ab0*/  LOP3.LUT R3, R15, 0x1, RZ, 0x3c, !PT ;  /* 0x000000010f037812 */ /* 0x001fe200078e3cff */
[----:B------:R-:W-:Y:S01]  /*16ac0*/  BSSY B0, `(.L_x_1047) ;  /* 0x0000005000007945 */ /* 0x000fe20003800000 */
[----:B------:R-:W-:Y:S02]  /*16ad0*/  LEA R12, R14, UR38, 0x3 ;  /* 0x000000260e0c7c11 */ /* 0x000fe4000f8e18ff */
[----:B------:R-:W-:-:S04]  /*16ae0*/  SHF.L.U32 R3, R3, 0x1f, RZ ;  /* 0x0000001f03037819 */ /* 0x000fc800000006ff */
[----:B------:R-:W0:Y:S02]  /*16af0*/  SYNCS.PHASECHK.TRANS64.TRYWAIT P0, [R12+URZ+0x2a870], R3 ;  /* 0x02a870030c0075a7 */ /* 0x000e24000800017f */
[----:B0-----:R-:W-:Y:S05]  /*16b00*/  @!P0 BRA `(.L_x_1048) ;  /* 0x00000014009c8947 */ /* 0x001fea0003800000 */
.L_x_1085:
[----:B------:R-:W-:Y:S05]  /*16b10*/  BSYNC B0 ;  /* 0x0000000000007941 */ /* 0x000fea0003800000 */
.L_x_1047:
[----:B------:R-:W-:-:S06]  /*16b20*/  ULOP3.LUT UR4, UR41, 0x2, URZ, 0xfc, !UPT ;  /* 0x0000000229047892 */ /* 0x000fcc000f8efc3f */
[----:B------:R-:W-:-:S05]  /*16b30*/  IMAD.U32 R0, RZ, RZ, UR4 ;  /* 0x00000004ff007e24 */ /* 0x000fca000f8e00ff */
[----:B------:R-:W-:-:S13]  /*16b40*/  ISETP.NE.AND P1, PT, R0, 0x3, PT ;  /* 0x000000030000780c */ /* 0x000fda0003f25270 */
[----:B------:R-:W-:Y:S05]  /*16b50*/  @!P1 BRA `(.L_x_1049) ;  /* 0x0000000000049947 */ /* 0x000fea0003800000 */
[----:B------:R-:W-:Y:S01]  /*16b60*/  BPT.TRAP 0x1 ;  /* 0x000000040000795c */ /* 0x000fe20000300000 */
.L_x_1049:
[----:B0-----:R-:W-:-:S04]  /*16b70*/  SHF.L.U32 R3, R15, 0x1f, RZ ;  /* 0x0000001f0f037819 */ /* 0x001fc800000006ff */
[----:B------:R-:W0:Y:S02]  /*16b80*/  SYNCS.PHASECHK.TRANS64.TRYWAIT P0, [R12+URZ+0x2a860], R3 ;  /* 0x02a860030c0075a7 */ /* 0x000e24000800017f */
[----:B0-----:R-:W-:Y:S05]  /*16b90*/  @!P0 BRA `(.L_x_1050) ;  /* 0x00000014008c8947 */ /* 0x001fea0003800000 */
.L_x_1086:
[----:B------:R-:W2:Y:S04]  /*16ba0*/  LDL.LU R0, [R1+0x8] ;  /* 0x0000080001007983 */ /* 0x000ea80000300800 */
[----:B------:R-:W3:Y:S04]  /*16bb0*/  LDL.LU R8, [R1+0xc] ;  /* 0x00000c0001087983 */ /* 0x000ee80000300800 */
[----:B------:R-:W0:Y:S01]  /*16bc0*/  LDL.LU R13, [R1] ;  /* 0x00000000010d7983 */ /* 0x000e220000300800 */
[----:B------:R-:W-:Y:S01]  /*16bd0*/  IMAD R2, R14, 0x6000, RZ ;  /* 0x000060000e027824 */ /* 0x000fe200078e02ff */
[----:B------:R-:W-:Y:S05]  /*16be0*/  WARPSYNC.ALL ;  /* 0x0000000000007948 */ /* 0x000fea0003800000 */
[----:B------:R-:W4:Y:S01]  /*16bf0*/  LDL.LU R16, [R1+0x10] ;  /* 0x0000100001107983 */ /* 0x000f220000300800 */
[----:B--2---:R-:W-:-:S02]  /*16c00*/  LOP3.LUT R0, R2, R0, RZ, 0xfc, !PT ;  /* 0x0000000002007212 */ /* 0x004fc400078efcff */
[----:B---3--:R-:W-:-:S03]  /*16c10*/  IADD3 R2, R2, UR38, R8 ;  /* 0x0000002602027c10 */ /* 0x008fc6000fffe008 */
[----:B------:R-:W1:Y:S02]  /*16c20*/  LDSM.16.MT88.4 R4, [R0+UR38+0xc400] ;  /* 0x00c400260004783b */ /* 0x000e640008004200 */
        /* <DEDUP_REMOVED lines=17> */
[----:B------:R-:W1:Y:S01]  /*16d40*/  LDSM.16.MT88.4 R4, [R0+UR38+0xcc00] ;  /* 0x00cc00260004783b */ /* 0x000e620008004200 */
[----:B0-----:R-:W-:Y:S02]  /*16d50*/  IADD3 R3, R13, 0x400, R2 ;  /* 0x000004000d037810 */ /* 0x001fe40007ffe002 */
        /* <DEDUP_REMOVED lines=63> */
.L_x_1051:
[----:B------:R-:W2:Y:S01]  /*17150*/  S2R R0, SR_TID.X ;  /* 0x0000000000007919 */ /* 0x000ea20000002100 */
[----:B-1----:R-:W-:Y:S01]  /*17160*/  SYNCS.ARRIVE.TRANS64.A1T0 RZ, [R12+URZ+0x2a850], RZ ;  /* 0x02a850ff0cff79a7 */ /* 0x002fe2000810003f */
[----:B--2---:R-:W-:Y:S01]  /*17170*/  LOP3.LUT R0, R0, 0x7f, RZ, 0xc0, !PT ;  /* 0x0000007f00007812 */ /* 0x004fe200078ec0ff */
[----:B------:R-:W-:Y:S03]  /*17180*/  BAR.SYNC.DEFER_BLOCKING 0x2, 0x80 ;  /* 0x0082000000007b1d */ /* 0x000fe60000010000 */
[----:B------:R-:W-:-:S13]  /*17190*/  ISETP.NE.AND P0, PT, R0, RZ, PT ;  /* 0x000000ff0000720c */ /* 0x000fda0003f05270 */
[----:B------:R-:W-:-:S05]  /*171a0*/  @!P0 VIADD R0, R12, 0x2a880 ;  /* 0x0002a8800c008836 */ /* 0x000fca0000000000 */
[----:B------:R-:W-:-:S04]  /*171b0*/  @!P0 PRMT R0, RZ, 0x654, R0 ;  /* 0x00000654ff008816 */ /* 0x000fc80000000000 */
[----:B------:R1:W-:Y:S02]  /*171c0*/  @!P0 SYNCS.ARRIVE.TRANS64.RED.A1T0 RZ, [R0+URZ], RZ ;  /* 0x000000ff00ff89a7 */ /* 0x0003e4000810043f */
[----:B-1----:R-:W-:-:S05]  /*171d0*/  VIADD R0, R14, 0x1 ;  /* 0x000000010e007836 */ /* 0x002fca0000000000 */
[----:B------:R-:W-:-:S04]  /*171e0*/  ISETP.NE.AND P0, PT, R0, 0x2, PT ;  /* 0x000000020000780c */ /* 0x000fc80003f05270 */
[----:B0-----:R-:W-:Y:S02]  /*171f0*/  SEL R2, RZ, 0x1, P0 ;  /* 0x00000001ff027807 */ /* 0x001fe40000000000 */
[----:B------:R-:W-:Y:S02]  /*17200*/  SEL R0, R0, RZ, P0 ;  /* 0x000000ff00007207 */ /* 0x000fe40000000000 */
[----:B------:R-:W-:Y:S01]  /*17210*/  LOP3.LUT R15, R15, R2, RZ, 0x3c, !PT ;  /* 0x000000020f0f7212 */ /* 0x000fe200078e3cff */
[----:B------:R-:W-:-:S07]  /*17220*/  IMAD.MOV.U32 R2, RZ, RZ, RZ ;  /* 0x000000ffff027224 */ /* 0x000fce00078e00ff */
.L_x_998:
[----:B------:R-:W0:Y:S01]  /*17230*/  S2R R4, SR_CgaCtaId ;  /* 0x0000000000047919 */ /* 0x000e220000008800 */
[----:B------:R-:W-:Y:S02]  /*17240*/  MOV R3, 0x400 ;  /* 0x0000040000037802 */ /* 0x000fe40000000f00 */
[----:B------:R-:W-:Y:S02]  /*17250*/  SHF.L.U32 R2, R2, 0x1f, RZ ;  /* 0x0000001f02027819 */ /* 0x000fe400000006ff */
[----:B0-----:R-:W-:-:S04]  /*17260*/  LEA R7, R4, R3, 0x18 ;  /* 0x0000000304077211 */ /* 0x001fc800078ec0ff */
[----:B------:R-:W0:Y:S02]  /*17270*/  SYNCS.PHASECHK.TRANS64.TRYWAIT P0, [R7+URZ+0x2a820], R2 ;  /* 0x02a82002070075a7 */ /* 0x000e24000800017f */
[----:B0-----:R-:W-:Y:S05]  /*17280*/  @!P0 BRA `(.L_x_1052) ;  /* 0x0000000c00e48947 */ /* 0x001fea0003800000 */
.L_x_1087:
        /* <DEDUP_REMOVED lines=8> */
[----:B------:R-:W-:-:S06]  /*17310*/  ULOP3.LUT UR4, UR41, 0x2, URZ, 0xfc, !UPT ;  /* 0x0000000229047892 */ /* 0x000fcc000f8efc3f */
[----:B------:R-:W-:-:S05]  /*17320*/  IMAD.U32 R2, RZ, RZ, UR4 ;  /* 0x00000004ff027e24 */ /* 0x000fca000f8e00ff */
[----:B------:R-:W-:-:S13]  /*17330*/  ISETP.NE.AND P0, PT, R2, 0x3, PT ;  /* 0x000000030200780c */ /* 0x000fda0003f05270 */
[----:B------:R-:W-:Y:S05]  /*17340*/  @!P0 BRA `(.L_x_1053) ;  /* 0x0000000000048947 */ /* 0x000fea0003800000 */
[----:B------:R-:W-:Y:S01]  /*17350*/  BPT.TRAP 0x1 ;  /* 0x000000040000795c */ /* 0x000fe20000300000 */
.L_x_1053:
        /* <DEDUP_REMOVED lines=12> */
.L_x_1088:
[----:B------:R-:W1:Y:S02]  /*17420*/  SYNCS.PHASECHK.TRANS64.TRYWAIT P1, [R5+URZ], R2 ;  /* 0x00000002050075a7 */ /* 0x000e64000802017f */
[----:B-1----:R-:W-:Y:S05]  /*17430*/  @!P1 BRA `(.L_x_1055) ;  /* 0x0000000c00a09947 */ /* 0x002fea0003800000 */
.L_x_1089:
[----:B------:R-:W-:Y:S05]  /*17440*/  @!P0 BRA `(.L_x_1056) ;  /* 0x0000000000048947 */ /* 0x000fea0003800000 */
[----:B------:R-:W-:Y:S01]  /*17450*/  BPT.TRAP 0x1 ;  /* 0x000000040000795c */ /* 0x000fe20000300000 */
.L_x_1056:
[----:B------:R-:W-:-:S04]  /*17460*/  IMAD R0, R0, 0x8, R7 ;  /* 0x0000000800007824 */ /* 0x000fc800078e0207 */
[----:B------:R-:W2:Y:S02]  /*17470*/  SYNCS.PHASECHK.TRANS64.TRYWAIT P1, [R0+URZ+0x2a860], R3 ;  /* 0x02a86003000075a7 */ /* 0x000ea4000802017f */
[----:B--2---:R-:W-:Y:S05]  /*17480*/  @!P1 BRA `(.L_x_1057) ;  /* 0x0000000c00a09947 */ /* 0x004fea0003800000 */
.L_x_1090:
[----:B------:R-:W-:Y:S05]  /*17490*/  @!P0 BRA `(.L_x_1058) ;  /* 0x0000000000048947 */ /* 0x000fea0003800000 */
[----:B------:R-:W-:Y:S01]  /*174a0*/  BPT.TRAP 0x1 ;  /* 0x000000040000795c */ /* 0x000fe20000300000 */
.L_x_1058:
[----:B-1----:R-:W-:-:S04]  /*174b0*/  IMAD R5, R4, 0x8, R7 ;  /* 0x0000000804057824 */ /* 0x002fc800078e0207 */
[----:B------:R-:W1:Y:S02]  /*174c0*/  SYNCS.PHASECHK.TRANS64.TRYWAIT P1, [R5+URZ+0x2a860], R2 ;  /* 0x02a86002050075a7 */ /* 0x000e64000802017f */
[----:B-1----:R-:W-:Y:S05]  /*174d0*/  @!P1 BRA `(.L_x_1059) ;  /* 0x0000000c00a09947 */ /* 0x002fea0003800000 */
.L_x_1091:
[----:B------:R-:W-:Y:S05]  /*174e0*/  @!P0 BRA `(.L_x_1060) ;  /* 0x0000000000048947 */ /* 0x000fea0003800000 */
[----:B------:R-:W-:Y:S01]  /*174f0*/  BPT.TRAP 0x1 ;  /* 0x000000040000795c */ /* 0x000fe20000300000 */
.L_x_1060:
[----:B------:R-:W3:Y:S02]  /*17500*/  SYNCS.PHASECHK.TRANS64.TRYWAIT P0, [R0+URZ+0x2a880], R3 ;  /* 0x02a88003000075a7 */ /* 0x000ee4000800017f */
[----:B---3--:R-:W-:Y:S05]  /*17510*/  @!P0 BRA `(.L_x_1061) ;  /* 0x0000000c00a48947 */ /* 0x008fea0003800000 */
.L_x_1062:
[----:B----4-:R4:W0:Y:S02]  /*17520*/  SYNCS.PHASECHK.TRANS64.TRYWAIT P0, [R5+URZ+0x2a880], R2 ;  /* 0x02a88002050075a7 */ /* 0x010824000800017f */
[----:B0-----:R-:W-:Y:S05]  /*17530*/  @!P0 NANOSLEEP.SYNCS 0x989680 ;  /* 0x009896800000895d */ /* 0x001fea0003900000 */
[----:B------:R-:W0:Y:S02]  /*17540*/  @!P0 SYNCS.PHASECHK.TRANS64 P0, [R5+URZ+0x2a880], R2 ;  /* 0x02a88002050085a7 */ /* 0x000e24000800007f */
[----:B0-----:R-:W-:Y:S05]  /*17550*/  @!P0 BRA `(.L_x_1062) ;  /* 0xfffffffc00f08947 */ /* 0x001fea000383ffff */
.L_x_910:
[----:B------:R-:W-:Y:S05]  /*17560*/  BSYNC B6 ;  /* 0x0000000000067941 */ /* 0x000fea0003800000 */
.L_x_907:
[----:B------:R-:W-:Y:S05]  /*17570*/  EXIT ;  /* 0x000000000000794d */ /* 0x000fea0003800000 */
.L_x_920:
[----:B0-----:R-:W-:-:S04]  /*17580*/  IMAD.U32 R3, RZ, RZ, UR44 ;  /* 0x0000002cff037e24 */ /* 0x001fc8000f8e00ff */
[----:B------:R0:W1:Y:S03]  /*17590*/  SYNCS.PHASECHK.TRANS64.TRYWAIT P0, [R3+URZ+0x2a800], R8 ;  /* 0x02a80008030075a7 */ /* 0x000066000800017f */
[----:B-1----:R-:W-:Y:S05]  /*175a0*/  @!P0 NANOSLEEP.SYNCS 0x989680 ;  /* 0x009896800000895d */ /* 0x002fea0003900000 */
[----:B------:R-:W1:Y:S02]  /*175b0*/  @!P0 SYNCS.PHASECHK.TRANS64 P0, [R3+URZ+0x2a800], R8 ;  /* 0x02a80008030085a7 */ /* 0x000e64000800007f */
[----:B-1----:R-:W-:Y:S05]  /*175c0*/  @!P0 BRA `(.L_x_920) ;  /* 0xfffffffc00ec8947 */ /* 0x002fea000383ffff */
[----:B------:R-:W-:Y:S05]  /*175d0*/  BRA `(.L_x_1063) ;  /* 0xfffffea400787947 */ /* 0x000fea000383ffff */
.L_x_924:
[----:B0-----:R-:W-:-:S04]  /*175e0*/  IMAD.U32 R3, RZ, RZ, UR44 ;  /* 0x0000002cff037e24 */ /* 0x001fc8000f8e00ff */
[----:B------:R0:W2:Y:S03]  /*175f0*/  SYNCS.PHASECHK.TRANS64.TRYWAIT P2, [R3+URZ+0x2a830], R8 ;  /* 0x02a83008030075a7 */ /* 0x0000a6000804017f */
[----:B--2---:R-:W-:Y:S05]  /*17600*/  @!P2 NANOSLEEP.SYNCS 0x989680 ;  /* 0x009896800000a95d */ /* 0x004fea0003900000 */
[----:B------:R-:W2:Y:S02]  /*17610*/  @!P2 SYNCS.PHASECHK.TRANS64 P2, [R3+URZ+0x2a830], R8 ;  /* 0x02a830080300a5a7 */ /* 0x000ea4000804007f */
[----:B--2---:R-:W-:Y:S05]  /*17620*/  @!P2 BRA `(.L_x_924) ;  /* 0xfffffffc00eca947 */ /* 0x004fea000383ffff */
[----:B------:R-:W-:Y:S05]  /*17630*/  BRA `(.L_x_923) ;  /* 0xfffffea400a07947 */ /* 0x000fea000383ffff */
.L_x_940:
[----:B-1----:R-:W-:-:S04]  /*17640*/  IMAD.U32 R12, RZ, RZ, UR6 ;  /* 0x00000006ff0c7e24 */ /* 0x002fc8000f8e00ff */
[----:B------:R1:W2:Y:S03]  /*17650*/  SYNCS.PHASECHK.TRANS64.TRYWAIT P2, [R12+URZ+0x2a830], R11 ;  /* 0x02a8300b0c0075a7 */ /* 0x0002a6000804017f */
[----:B--2---:R-:W-:Y:S05]  /*17660*/  @!P2 NANOSLEEP.SYNCS 0x989680 ;  /* 0x009896800000a95d */ /* 0x004fea0003900000 */
[----:B------:R-:W2:Y:S02]  /*17670*/  @!P2 SYNCS.PHASECHK.TRANS64 P2, [R12+URZ+0x2a830], R11 ;  /* 0x02a8300b0c00a5a7 */ /* 0x000ea4000804007f */
[----:B--2---:R-:W-:Y:S05]  /*17680*/  @!P2 BRA `(.L_x_940) ;  /* 0xfffffffc00eca947 */ /* 0x004fea000383ffff */
[----:B------:R-:W-:Y:S05]  /*17690*/  BRA `(.L_x_937) ;  /* 0xfffffee400907947 */ /* 0x000fea000383ffff */
.L_x_944:
[----:B-1----:R-:W-:-:S04]  /*176a0*/  IMAD.U32 R12, RZ, RZ, UR6 ;  /* 0x00000006ff0c7e24 */ /* 0x002fc8000f8e00ff */
[----:B------:R1:W2:Y:S03]  /*176b0*/  SYNCS.PHASECHK.TRANS64.TRYWAIT P2, [R12+URZ+0x2a850], R11 ;  /* 0x02a8500b0c0075a7 */ /* 0x0002a6000804017f */
[----:B--2---:R-:W-:Y:S05]  /*176c0*/  @!P2 NANOSLEEP.SYNCS 0x989680 ;  /* 0x009896800000a95d */ /* 0x004fea0003900000 */
[----:B------:R-:W2:Y:S02]  /*176d0*/  @!P2 SYNCS.PHASECHK.TRANS64 P2, [R12+URZ+0x2a850], R11 ;  /* 0x02a8500b0c00a5a7 */ /* 0x000ea4000804007f */
[----:B--2---:R-:W-:Y:S05]  /*176e0*/  @!P2 BRA `(.L_x_944) ;  /* 0xfffffffc00eca947 */ /* 0x004fea000383ffff */
[----:B------:R-:W-:Y:S05]  /*176f0*/  BRA `(.L_x_941) ;  /* 0xfffffee800307947 */ /* 0x000fea000383ffff */
.L_x_962:
[----:B-1----:R-:W-:-:S04]  /*17700*/  IMAD.U32 R10, RZ, RZ, UR6 ;  /* 0x00000006ff0a7e24 */ /* 0x002fc8000f8e00ff */
[----:B------:R1:W2:Y:S03]  /*17710*/  SYNCS.PHASECHK.TRANS64.TRYWAIT P2, [R10+URZ+0x2a830], R9 ;  /* 0x02a830090a0075a7 */ /* 0x0002a6000804017f */
[----:B--2---:R-:W-:Y:S05]  /*17720*/  @!P2 NANOSLEEP.SYNCS 0x989680 ;  /* 0x009896800000a95d */ /* 0x004fea0003900000 */
[----:B------:R-:W2:Y:S02]  /*17730*/  @!P2 SYNCS.PHASECHK.TRANS64 P2, [R10+URZ+0x2a830], R9 ;  /* 0x02a830090a00a5a7 */ /* 0x000ea4000804007f */
[----:B--2---:R-:W-:Y:S05]  /*17740*/  @!P2 BRA `(.L_x_962) ;  /* 0xfffffffc00eca947 */ /* 0x004fea000383ffff */
[----:B------:R-:W-:Y:S05]  /*17750*/  BRA `(.L_x_959) ;  /* 0xffffff2000587947 */ /* 0x000fea000383ffff */
.L_x_966:
[----:B-1----:R-:W-:-:S04]  /*17760*/  IMAD.U32 R10, RZ, RZ, UR6 ;  /* 0x00000006ff0a7e24 */ /* 0x002fc8000f8e00ff */
[----:B------:R1:W2:Y:S03]  /*17770*/  SYNCS.PHASECHK.TRANS64.TRYWAIT P2, [R10+URZ+0x2a850], R9 ;  /* 0x02a850090a0075a7 */ /* 0x0002a6000804017f */
[----:B--2---:R-:W-:Y:S05]  /*17780*/  @!P2 NANOSLEEP.SYNCS 0x989680 ;  /* 0x009896800000a95d */ /* 0x004fea0003900000 */
[----:B------:R-:W2:Y:S02]  /*17790*/  @!P2 SYNCS.PHASECHK.TRANS64 P2, [R10+URZ+0x2a850], R9 ;  /* 0x02a850090a00a5a7 */ /* 0x000ea4000804007f */
[----:B--2---:R-:W-:Y:S05]  /*177a0*/  @!P2 BRA `(.L_x_966) ;  /* 0xfffffffc00eca947 */ /* 0x004fea000383ffff */
[----:B------:R-:W-:Y:S05]  /*177b0*/  BRA `(.L_x_963) ;  /* 0xffffff2400047947 */ /* 0x000fea000383ffff */
.L_x_973:
[----:B-1----:R-:W-:-:S04]  /*177c0*/  IMAD.U32 R10, RZ, RZ, UR6 ;  /* 0x00000006ff0a7e24 */ /* 0x002fc8000f8e00ff */
[----:B------:R1:W2:Y:S03]  /*177d0*/  SYNCS.PHASECHK.TRANS64.TRYWAIT P2, [R10+URZ+0x2a830], R9 ;  /* 0x02a830090a0075a7 */ /* 0x0002a6000804017f */
[----:B--2---:R-:W-:Y:S05]  /*177e0*/  @!P2 NANOSLEEP.SYNCS 0x989680 ;  /* 0x009896800000a95d */ /* 0x004fea0003900000 */
[----:B------:R-:W2:Y:S02]  /*177f0*/  @!P2 SYNCS.PHASECHK.TRANS64 P2, [R10+URZ+0x2a830], R9 ;  /* 0x02a830090a00a5a7 */ /* 0x000ea4000804007f */
[----:B--2---:R-:W-:Y:S05]  /*17800*/  @!P2 BRA `(.L_x_973) ;  /* 0xfffffffc00eca947 */ /* 0x004fea000383ffff */
[----:B------:R-:W-:Y:S05]  /*17810*/  BRA `(.L_x_970) ;  /* 0xffffff4800687947 */ /* 0x000fea000383ffff */
.L_x_977:
[----:B-1----:R-:W-:-:S04]  /*17820*/  IMAD.U32 R10, RZ, RZ, UR6 ;  /* 0x00000006ff0a7e24 */ /* 0x002fc8000f8e00ff */
[----:B------:R1:W2:Y:S03]  /*17830*/  SYNCS.PHASECHK.TRANS64.TRYWAIT P2, [R10+URZ+0x2a850], R9 ;  /* 0x02a850090a0075a7 */ /* 0x0002a6000804017f */
[----:B--2---:R-:W-:Y:S05]  /*17840*/  @!P2 NANOSLEEP.SYNCS 0x989680 ;  /* 0x009896800000a95d */ /* 0x004fea0003900000 */
[----:B------:R-:W2:Y:S02]  /*17850*/  @!P2 SYNCS.PHASECHK.TRANS64 P2, [R10+URZ+0x2a850], R9 ;  /* 0x02a850090a00a5a7 */ /* 0x000ea4000804007f */
[----:B--2---:R-:W-:Y:S05]  /*17860*/  @!P2 BRA `(.L_x_977) ;  /* 0xfffffffc00eca947 */ /* 0x004fea000383ffff */
[----:B------:R-:W-:Y:S05]  /*17870*/  BRA `(.L_x_974) ;  /* 0xffffff4c00047947 */ /* 0x000fea000383ffff */
.L_x_991:
[----:B-1----:R-:W-:-:S04]  /*17880*/  IMAD.U32 R3, RZ, RZ, UR12 ;  /* 0x0000000cff037e24 */ /* 0x002fc8000f8e00ff */
[----:B------:R1:W2:Y:S03]  /*17890*/  SYNCS.PHASECHK.TRANS64.TRYWAIT P1, [R3+URZ+0x2a850], R0 ;  /* 0x02a85000030075a7 */ /* 0x0002a6000802017f */
[----:B--2---:R-:W-:Y:S05]  /*178a0*/  @!P1 NANOSLEEP.SYNCS 0x989680 ;  /* 0x009896800000995d */ /* 0x004fea0003900000 */
[----:B------:R-:W2:Y:S02]  /*178b0*/  @!P1 SYNCS.PHASECHK.TRANS64 P1, [R3+URZ+0x2a850], R0 ;  /* 0x02a85000030095a7 */ /* 0x000ea4000802007f */
[----:B--2---:R-:W-:Y:S05]  /*178c0*/  @!P1 BRA `(.L_x_991) ;  /* 0xfffffffc00ec9947 */ /* 0x004fea000383ffff */
[----:B------:R-:W-:Y:S05]  /*178d0*/  BRA `(.L_x_990) ;  /* 0xffffff8000387947 */ /* 0x000fea000383ffff */
.L_x_1010:
[----:B------:R-:W-:Y:S02]  /*178e0*/  IMAD.MOV.U32 R13, RZ, RZ, R10 ;  /* 0x000000ffff0d7224 */ /* 0x000fe400078e000a */
[----:B------:R-:W-:Y:S02]  /*178f0*/  IMAD.MOV.U32 R12, RZ, RZ, RZ ;  /* 0x000000ffff0c7224 */ /* 0x000fe400078e00ff */
[----:B------:R-:W-:Y:S02]  /*17900*/  IMAD.MOV.U32 R11, RZ, RZ, 0x1f ;  /* 0x0000001fff0b7424 */ /* 0x000fe400078e00ff */
[----:B------:R-:W-:-:S07]  /*17910*/  IMAD.MOV.U32 R15, RZ, RZ, -0x1 ;  /* 0xffffffffff0f7424 */ /* 0x000fce00078e00ff */
[----:B0-----:R-:W-:Y:S05]  /*17920*/  WARPSYNC.COLLECTIVE R15, `(.L_x_1064) ;  /* 0x000000000f087348 */ /* 0x001fea0003c00000 */
[----:B------:R1:W2:Y:S02]  /*17930*/  SHFL.IDX P6, R14, R13, R12, R11 ;  /* 0x0000000c0d0e7389 */ /* 0x0002a400000c000b */
[----:B012---:R-:W-:Y:S01]  /*17940*/  ENDCOLLECTIVE ;  /* 0x000000000000791b */ /* 0x007fe20003800000 */
.L_x_1064:
[----:B------:R-:W-:Y:S05]  /*17950*/  BRA `(.L_x_1065) ;  /* 0xffffffcc00d07947 */ /* 0x000fea000383ffff */
.L_x_1012:
[----:B------:R-:W-:Y:S01]  /*17960*/  BSSY B0, `(.L_x_1066) ;  /* 0x0000006000007945 */ /* 0x000fe20003800000 */
[----:B------:R-:W-:-:S07]  /*17970*/  IMAD.MOV.U32 R15, RZ, RZ, -0x1 ;  /* 0xffffffffff0f7424 */ /* 0x000fce00078e00ff */
[----:B-1----:R-:W-:Y:S05]  /*17980*/  WARPSYNC.COLLECTIVE R15, `(.L_x_1067) ;  /* 0x000000000f0c7348 */ /* 0x002fea0003c00000 */
[----:B------:R-:W-:Y:S02]  /*17990*/  ELECT P6, UR62, PT ;  /* 0x00000000003e782f */ /* 0x000fe400038c0000 */
[----:B------:R-:W-:Y:S01]  /*179a0*/  MOV R14, UR62 ;  /* 0x0000003e000e7c02 */ /* 0x000fe20008000f00 */
[----:B-1----:R-:W-:Y:S10]  /*179b0*/  ENDCOLLECTIVE ;  /* 0x000000000000791b */ /* 0x002ff40003800000 */
.L_x_1067:
[----:B------:R-:W-:Y:S05]  /*179c0*/  BSYNC B0 ;  /* 0x0000000000007941 */ /* 0x000fea0003800000 */
.L_x_1066:
[----:B------:R-:W-:Y:S05]  /*179d0*/  BRA `(.L_x_1068) ;  /* 0xffffffcc00d47947 */ /* 0x000fea000383ffff */
.L_x_1014:
[----:B0-----:R-:W-:-:S04]  /*179e0*/  IMAD.U32 R3, RZ, RZ, UR38 ;  /* 0x00000026ff037e24 */ /* 0x001fc8000f8e00ff */
[----:B------:R0:W2:Y:S03]  /*179f0*/  SYNCS.PHASECHK.TRANS64.TRYWAIT P0, [R3+URZ+0x2a880], R2 ;  /* 0x02a88002030075a7 */ /* 0x0000a6000800017f */
[----:B--2---:R-:W-:Y:S05]  /*17a00*/  @!P0 NANOSLEEP.SYNCS 0x989680 ;  /* 0x009896800000895d */ /* 0x004fea0003900000 */
[----:B------:R-:W2:Y:S02]  /*17a10*/  @!P0 SYNCS.PHASECHK.TRANS64 P0, [R3+URZ+0x2a880], R2 ;  /* 0x02a88002030085a7 */ /* 0x000ea4000800007f */
[----:B--2---:R-:W-:Y:S05]  /*17a20*/  @!P0 BRA `(.L_x_1014) ;  /* 0xfffffffc00ec8947 */ /* 0x004fea000383ffff */
[----:B------:R-:W-:Y:S05]  /*17a30*/  BRA `(.L_x_1069) ;  /* 0xffffffd000207947 */ /* 0x000fea000383ffff */
.L_x_1016:
[----:B0-----:R-:W-:-:S04]  /*17a40*/  IMAD.U32 R3, RZ, RZ, UR38 ;  /* 0x00000026ff037e24 */ /* 0x001fc8000f8e00ff */
[----:B------:R0:W2:Y:S03]  /*17a50*/  SYNCS.PHASECHK.TRANS64.TRYWAIT P0, [R3+URZ+0x2a840], R2 ;  /* 0x02a84002030075a7 */ /* 0x0000a6000800017f */
[----:B--2---:R-:W-:Y:S05]  /*17a60*/  @!P0 NANOSLEEP.SYNCS 0x989680 ;  /* 0x009896800000895d */ /* 0x004fea0003900000 */
[----:B------:R-:W2:Y:S02]  /*17a70*/  @!P0 SYNCS.PHASECHK.TRANS64 P0, [R3+URZ+0x2a840], R2 ;  /* 0x02a84002030085a7 */ /* 0x000ea4000800007f */
[----:B--2---:R-:W-:Y:S05]  /*17a80*/  @!P0 BRA `(.L_x_1016) ;  /* 0xfffffffc00ec8947 */ /* 0x004fea000383ffff */
[----:B------:R-:W-:Y:S05]  /*17a90*/  BRA `(.L_x_1070) ;  /* 0xffffffd000947947 */ /* 0x000fea000383ffff */
.L_x_1019:
[----:B------:R-:W-:Y:S02]  /*17aa0*/  IMAD.MOV.U32 R13, RZ, RZ, R6 ;  /* 0x000000ffff0d7224 */ /* 0x000fe400078e0006 */
[----:B------:R-:W-:Y:S02]  /*17ab0*/  IMAD.MOV.U32 R12, RZ, RZ, RZ ;  /* 0x000000ffff0c7224 */ /* 0x000fe400078e00ff */
[----:B------:R-:W-:Y:S02]  /*17ac0*/  IMAD.MOV.U32 R11, RZ, RZ, 0x1c1f ;  /* 0x00001c1fff0b7424 */ /* 0x000fe400078e00ff */
[----:B------:R-:W-:Y:S02]  /*17ad0*/  IMAD.MOV.U32 R15, RZ, RZ, -0x1 ;  /* 0xffffffffff0f7424 */ /* 0x000fe400078e00ff */
[----:B------:R-:W-:-:S07]  /*17ae0*/  VIADD R4, R9, UR39 ;  /* 0x0000002709047c36 */ /* 0x000fce0008000000 */
[----:B------:R-:W-:Y:S05]  /*17af0*/  WARPSYNC.COLLECTIVE R15, `(.L_x_1071) ;  /* 0x000000000f087348 */ /* 0x000fea0003c00000 */
[----:B------:R0:W1:Y:S02]  /*17b00*/  SHFL.IDX P6, R14, R13, R12, R11 ;  /* 0x0000000c0d0e7389 */ /* 0x00006400000c000b */
[----:B01----:R-:W-:Y:S01]  /*17b10*/  ENDCOLLECTIVE ;  /* 0x000000000000791b */ /* 0x003fe20003800000 */
.L_x_1071:
[----:B------:R-:W-:Y:S02]  /*17b20*/  IMAD.MOV.U32 R13, RZ, RZ, R7 ;  /* 0x000000ffff0d7224 */ /* 0x000fe400078e0007 */
[----:B------:R-:W-:-:S07]  /*17b30*/  IMAD.MOV.U32 R2, RZ, RZ, R14 ;  /* 0x000000ffff027224 */ /* 0x000fce00078e000e */
[----:B------:R-:W-:Y:S05]  /*17b40*/  WARPSYNC.COLLECTIVE R15, `(.L_x_1072) ;  /* 0x000000000f087348 */ /* 0x000fea0003c00000 */
[----:B------:R0:W1:Y:S02]  /*17b50*/  SHFL.IDX P6, R14, R13, R12, R11 ;  /* 0x0000000c0d0e7389 */ /* 0x00006400000c000b */
[----:B01----:R-:W-:Y:S01]  /*17b60*/  ENDCOLLECTIVE ;  /* 0x000000000000791b */ /* 0x003fe20003800000 */
.L_x_1072:
[----:B------:R-:W-:Y:S02]  /*17b70*/  ULDC UR4, c[0x0][0x288] ;  /* 0x0000a20000047ab9 */ /* 0x000fe40000000800 */
[----:B------:R-:W-:-:S05]  /*17b80*/  IMAD R5, R10, UR4, RZ ;  /* 0x000000040a057c24 */ /* 0x000fca000f8e02ff */
[----:B------:R-:W-:Y:S01]  /*17b90*/  ISETP.GE.AND P4, PT, R4, R5, PT ;  /* 0x000000050400720c */ /* 0x000fe20003f86270 */
[----:B------:R-:W-:Y:S02]  /*17ba0*/  IMAD.MOV.U32 R13, RZ, RZ, R6 ;  /* 0x000000ffff0d7224 */ /* 0x000fe400078e0006 */
[----:B------:R-:W-:-:S10]  /*17bb0*/  IMAD.MOV.U32 R12, RZ, RZ, 0x1 ;  /* 0x00000001ff0c7424 */ /* 0x000fd400078e00ff */
[----:B------:R-:W-:Y:S02]  /*17bc0*/  @!P4 VIADD R9, R0, UR38 ;  /* 0x000000260009cc36 */ /* 0x000fe40008000000 */
[----:B------:R-:W-:-:S07]  /*17bd0*/  IMAD.MOV.U32 R3, RZ, RZ, R14 ;  /* 0x000000ffff037224 */ /* 0x000fce00078e000e */
[----:B------:R-:W-:Y:S05]  /*17be0*/  WARPSYNC.COLLECTIVE R15, `(.L_x_1073) ;  /* 0x000000000f087348 */ /* 0x000fea0003c00000 */
[----:B------:R0:W1:Y:S02]  /*17bf0*/  SHFL.IDX P6, R14, R13, R12, R11 ;  /* 0x0000000c0d0e7389 */ /* 0x00006400000c000b */
[----:B01----:R-:W-:Y:S01]  /*17c00*/  ENDCOLLECTIVE ;  /* 0x000000000000791b */ /* 0x003fe20003800000 */
.L_x_1073:
[----:B------:R-:W-:-:S05]  /*17c10*/  @!P4 IADD3 R10, P3, R8, R3, RZ ;  /* 0x00000003080ac210 */ /* 0x000fca0007f7e0ff */
[----:B------:R-:W-:Y:S02]  /*17c20*/  @!P4 IMAD.X R3, RZ, RZ, R2, P3 ;  /* 0x000000ffff03c224 */ /* 0x000fe400018e0602 */
[----:B------:R-:W-:Y:S02]  /*17c30*/  @!P4 IMAD.MOV.U32 R2, RZ, RZ, R10 ;  /* 0x000000ffff02c224 */ /* 0x000fe400078e000a */
[----:B------:R-:W-:Y:S02]  /*17c40*/  VIADD R10, R4, 0x20 ;  /* 0x00000020040a7836 */ /* 0x000fe40000000000 */
[----:B------:R-:W-:Y:S01]  /*17c50*/  IMAD.MOV.U32 R13, RZ, RZ, R7 ;  /* 0x000000ffff0d7224 */ /* 0x000fe200078e0007 */
[----:B------:R-:W-:Y:S01]  /*17c60*/  @!PT LDS RZ, [RZ] ;  /* 0x00000000fffff984 */ /* 0x000fe20000000800 */
[----:B------:R-:W-:Y:S01]  /*17c70*/  @!PT LDS RZ, [RZ] ;  /* 0x00000000fffff984 */ /* 0x000fe20000000800 */
[----:B------:R-:W-:Y:S01]  /*17c80*/  @!PT LDS RZ, [RZ] ;  /* 0x00000000fffff984 */ /* 0x000fe20000000800 */
[----:B------:R-:W-:Y:S02]  /*17c90*/  @!P4 LDGSTS.E.BYPASS.LTC128B.128 [R9+0x18400], desc[UR42][R2.64], !P2 ;  /* 0x184000000209cfae */ /* 0x000fe4000d101d6a */
[----:B------:R-:W-:Y:S02]  /*17ca0*/  ISETP.GE.AND P3, PT, R10, R5, PT ;  /* 0x000000050a00720c */ /* 0x000fe40003f66270 */
[----:B------:R-:W-:Y:S04]  /*17cb0*/  @!P4 LDGSTS.E.BYPASS.LTC128B.128 [R9+0x1a400], desc[UR42][R2.64+0x40], !P0 ;  /* 0x1a4000400209cfae */ /* 0x000fe8000c101d6a */
[----:B------:R0:W-:Y:S07]  /*17cc0*/  @!P4 LDGSTS.E.BYPASS.LTC128B.128 [R9+0x1c400], desc[UR42][R2.64+0x80], !P1 ;  /* 0x1c4000800209cfae */ /* 0x0001ee000c901d6a */
[----:B------:R-:W-:-:S02]  /*17cd0*/  @!P3 VIADD R21, R0, UR38 ;  /* 0x000000260015bc36 */ /* 0x000fc40008000000 */
[----:B0-----:R-:W-:-:S07]  /*17ce0*/  IMAD.MOV.U32 R2, RZ, RZ, R14 ;  /* 0x000000ffff027224 */ /* 0x001fce00078e000e */
[----:B------:R-:W-:Y:S05]  /*17cf0*/  WARPSYNC.COLLECTIVE R15, `(.L_x_1074) ;  /* 0x000000000f087348 */ /* 0x000fea0003c00000 */
[----:B------:R0:W1:Y:S02]  /*17d00*/  SHFL.IDX P6, R14, R13, R12, R11 ;  /* 0x0000000c0d0e7389 */ /* 0x00006400000c000b */
[----:B01----:R-:W-:Y:S01]  /*17d10*/  ENDCOLLECTIVE ;  /* 0x000000000000791b */ /* 0x003fe20003800000 */
.L_x_1074:
        /* <DEDUP_REMOVED lines=9> */
.L_x_1075:
        /* <DEDUP_REMOVED lines=13> */
.L_x_1076:
        /* <DEDUP_REMOVED lines=10> */
.L_x_1077:
        /* <DEDUP_REMOVED lines=11> */
.L_x_1078:
[----:B------:R-:W-:Y:S05]  /*17fd0*/  BRA `(.L_x_1079) ;  /* 0xffffffd400c87947 */ /* 0x000fea000383ffff */
.L_x_1022:
[----:B0-----:R-:W-:-:S04]  /*17fe0*/  IMAD.U32 R3, RZ, RZ, UR38 ;  /* 0x00000026ff037e24 */ /* 0x001fc8000f8e00ff */
[----:B------:R0:W1:Y:S03]  /*17ff0*/  SYNCS.PHASECHK.TRANS64.TRYWAIT P0, [R3+URZ+0x2a820], R0 ;  /* 0x02a82000030075a7 */ /* 0x000066000800017f */
[----:B-1----:R-:W-:Y:S05]  /*18000*/  @!P0 NANOSLEEP.SYNCS 0x989680 ;  /* 0x009896800000895d */ /* 0x002fea0003900000 */
[----:B------:R-:W1:Y:S02]  /*18010*/  @!P0 SYNCS.PHASECHK.TRANS64 P0, [R3+URZ+0x2a820], R0 ;  /* 0x02a82000030085a7 */ /* 0x000e64000800007f */
[----:B-1----:R-:W-:Y:S05]  /*18020*/  @!P0 BRA `(.L_x_1022) ;  /* 0xfffffffc00ec8947 */ /* 0x002fea000383ffff */
[----:B------:R-:W-:Y:S05]  /*18030*/  BRA `(.L_x_1080) ;  /* 0xffffffd800147947 */ /* 0x000fea000383ffff */
.L_x_1027:
[----:B-1----:R1:W2:Y:S02]  /*18040*/  SYNCS.PHASECHK.TRANS64.TRYWAIT P0, [R8+URZ+0x2a880], R4 ;  /* 0x02a88004080075a7 */ /* 0x0022a4000800017f */
[----:B--2---:R-:W-:Y:S05]  /*18050*/  @!P0 NANOSLEEP.SYNCS 0x989680 ;  /* 0x009896800000895d */ /* 0x004fea0003900000 */
[----:B------:R-:W2:Y:S02]  /*18060*/  @!P0 SYNCS.PHASECHK.TRANS64 P0, [R8+URZ+0x2a880], R4 ;  /* 0x02a88004080085a7 */ /* 0x000ea4000800007f */
[----:B--2---:R-:W-:Y:S05]  /*18070*/  @!P0 BRA `(.L_x_1027) ;  /* 0xfffffffc00f08947 */ /* 0x004fea000383ffff */
[----:B------:R-:W-:Y:S05]  /*18080*/  BRA `(.L_x_1081) ;  /* 0xffffffd800b47947 */ /* 0x000fea000383ffff */
.L_x_1033:
[----:B---3--:R3:W4:Y:S02]  /*18090*/  SYNCS.PHASECHK.TRANS64.TRYWAIT P0, [R8+URZ+0x2a840], R4 ;  /* 0x02a84004080075a7 */ /* 0x008724000800017f */
[----:B----4-:R-:W-:Y:S05]  /*180a0*/  @!P0 NANOSLEEP.SYNCS 0x989680 ;  /* 0x009896800000895d */ /* 0x010fea0003900000 */
[----:B------:R-:W4:Y:S02]  /*180b0*/  @!P0 SYNCS.PHASECHK.TRANS64 P0, [R8+URZ+0x2a840], R4 ;  /* 0x02a84004080085a7 */ /* 0x000f24000800007f */
[----:B----4-:R-:W-:Y:S05]  /*180c0*/  @!P0 BRA `(.L_x_1033) ;  /* 0xfffffffc00f08947 */ /* 0x010fea000383ffff */
[----:B------:R-:W-:Y:S05]  /*180d0*/  BRA `(.L_x_1082) ;  /* 0xffffffdc00987947 */ /* 0x000fea000383ffff */
.L_x_1040:
[----:B--2---:R2:W3:Y:S02]  /*180e0*/  SYNCS.PHASECHK.TRANS64.TRYWAIT P0, [R13+URZ+0x2a870], R4 ;  /* 0x02a870040d0075a7 */ /* 0x0044e4000800017f */
[----:B---3--:R-:W-:Y:S05]  /*180f0*/  @!P0 NANOSLEEP.SYNCS 0x989680 ;  /* 0x009896800000895d */ /* 0x008fea0003900000 */
[----:B------:R-:W3:Y:S02]  /*18100*/  @!P0 SYNCS.PHASECHK.TRANS64 P0, [R13+URZ+0x2a870], R4 ;  /* 0x02a870040d0085a7 */ /* 0x000ee4000800007f */
[----:B---3--:R-:W-:Y:S05]  /*18110*/  @!P0 BRA `(.L_x_1040) ;  /* 0xfffffffc00f08947 */ /* 0x008fea000383ffff */
[----:B------:R-:W-:Y:S05]  /*18120*/  BRA `(.L_x_1083) ;  /* 0xffffffe000907947 */ /* 0x000fea000383ffff */
.L_x_1042:
[----:B---3--:R3:W4:Y:S02]  /*18130*/  SYNCS.PHASECHK.TRANS64.TRYWAIT P0, [R13+URZ+0x2a860], R0 ;  /* 0x02a860000d0075a7 */ /* 0x008724000800017f */
[----:B----4-:R-:W-:Y:S05]  /*18140*/  @!P0 NANOSLEEP.SYNCS 0x989680 ;  /* 0x009896800000895d */ /* 0x010fea0003900000 */
[----:B------:R-:W4:Y:S02]  /*18150*/  @!P0 SYNCS.PHASECHK.TRANS64 P0, [R13+URZ+0x2a860], R0 ;  /* 0x02a860000d0085a7 */ /* 0x000f24000800007f */
[----:B----4-:R-:W-:Y:S05]  /*18160*/  @!P0 BRA `(.L_x_1042) ;  /* 0xfffffffc00f08947 */ /* 0x010fea000383ffff */
[----:B------:R-:W-:Y:S05]  /*18170*/  BRA `(.L_x_1084) ;  /* 0xffffffe000947947 */ /* 0x000fea000383ffff */
.L_x_1048:
[----:B0-----:R0:W1:Y:S02]  /*18180*/  SYNCS.PHASECHK.TRANS64.TRYWAIT P0, [R12+URZ+0x2a870], R3 ;  /* 0x02a870030c0075a7 */ /* 0x001064000800017f */
[----:B-1----:R-:W-:Y:S05]  /*18190*/  @!P0 NANOSLEEP.SYNCS 0x989680 ;  /* 0x009896800000895d */ /* 0x002fea0003900000 */
[----:B------:R-:W1:Y:S02]  /*181a0*/  @!P0 SYNCS.PHASECHK.TRANS64 P0, [R12+URZ+0x2a870], R3 ;  /* 0x02a870030c0085a7 */ /* 0x000e64000800007f */
[----:B-1----:R-:W-:Y:S05]  /*181b0*/  @!P0 BRA `(.L_x_1048) ;  /* 0xfffffffc00f08947 */ /* 0x002fea000383ffff */
[----:B------:R-:W-:Y:S05]  /*181c0*/  BRA `(.L_x_1085) ;  /* 0xffffffe800507947 */ /* 0x000fea000383ffff */
.L_x_1050:
[----:B0-----:R0:W1:Y:S02]  /*181d0*/  SYNCS.PHASECHK.TRANS64.TRYWAIT P0, [R12+URZ+0x2a860], R3 ;  /* 0x02a860030c0075a7 */ /* 0x001064000800017f */
[----:B-1----:R-:W-:Y:S05]  /*181e0*/  @!P0 NANOSLEEP.SYNCS 0x989680 ;  /* 0x009896800000895d */ /* 0x002fea0003900000 */
[----:B------:R-:W1:Y:S02]  /*181f0*/  @!P0 SYNCS.PHASECHK.TRANS64 P0, [R12+URZ+0x2a860], R3 ;  /* 0x02a860030c0085a7 */ /* 0x000e64000800007f */
[----:B-1----:R-:W-:Y:S05]  /*18200*/  @!P0 BRA `(.L_x_1050) ;  /* 0xfffffffc00f08947 */ /* 0x002fea000383ffff */
[----:B------:R-:W-:Y:S05]  /*18210*/  BRA `(.L_x_1086) ;  /* 0xffffffe800607947 */ /* 0x000fea000383ffff */
.L_x_1052:
[----:B0-----:R0:W1:Y:S02]  /*18220*/  SYNCS.PHASECHK.TRANS64.TRYWAIT P0, [R7+URZ+0x2a820], R2 ;  /* 0x02a82002070075a7 */ /* 0x001064000800017f */
[----:B-1----:R-:W-:Y:S05]  /*18230*/  @!P0 NANOSLEEP.SYNCS 0x989680 ;  /* 0x009896800000895d */ /* 0x002fea0003900000 */
[----:B------:R-:W1:Y:S02]  /*18240*/  @!P0 SYNCS.PHASECHK.TRANS64 P0, [R7+URZ+0x2a820], R2 ;  /* 0x02a82002070085a7 */ /* 0x000e64000800007f */
[----:B-1----:R-:W-:Y:S05]  /*18250*/  @!P0 BRA `(.L_x_1052) ;  /* 0xfffffffc00f08947 */ /* 0x002fea000383ffff */
[----:B------:R-:W-:Y:S05]  /*18260*/  BRA `(.L_x_1087) ;  /* 0xfffffff000087947 */ /* 0x000fea000383ffff */
.L_x_1054:
[----:B0-----:R0:W1:Y:S02]  /*18270*/  SYNCS.PHASECHK.TRANS64.TRYWAIT P1, [R6+URZ], R3 ;  /* 0x00000003060075a7 */ /* 0x001064000802017f */
[----:B-1----:R-:W-:Y:S05]  /*18280*/  @!P1 NANOSLEEP.SYNCS 0x989680 ;  /* 0x009896800000995d */ /* 0x002fea0003900000 */
[----:B------:R-:W1:Y:S02]  /*18290*/  @!P1 SYNCS.PHASECHK.TRANS64 P1, [R6+URZ], R3 ;  /* 0x00000003060095a7 */ /* 0x000e64000802007f */
[----:B-1----:R-:W-:Y:S05]  /*182a0*/  @!P1 BRA `(.L_x_1054) ;  /* 0xfffffffc00f09947 */ /* 0x002fea000383ffff */
[----:B------:R-:W-:Y:S05]  /*182b0*/  BRA `(.L_x_1088) ;  /* 0xfffffff000587947 */ /* 0x000fea000383ffff */
.L_x_1055:
[----:B-1----:R1:W2:Y:S02]  /*182c0*/  SYNCS.PHASECHK.TRANS64.TRYWAIT P1, [R5+URZ], R2 ;  /* 0x00000002050075a7 */ /* 0x0022a4000802017f */
[----:B--2---:R-:W-:Y:S05]  /*182d0*/  @!P1 NANOSLEEP.SYNCS 0x989680 ;  /* 0x009896800000995d */ /* 0x004fea0003900000 */
[----:B------:R-:W2:Y:S02]  /*182e0*/  @!P1 SYNCS.PHASECHK.TRANS64 P1, [R5+URZ], R2 ;  /* 0x00000002050095a7 */ /* 0x000ea4000802007f */
[----:B--2---:R-:W-:Y:S05]  /*182f0*/  @!P1 BRA `(.L_x_1055) ;  /* 0xfffffffc00f09947 */ /* 0x004fea000383ffff */
[----:B------:R-:W-:Y:S05]  /*18300*/  BRA `(.L_x_1089) ;  /* 0xfffffff0004c7947 */ /* 0x000fea000383ffff */
.L_x_1057:
[----:B--2---:R2:W3:Y:S02]  /*18310*/  SYNCS.PHASECHK.TRANS64.TRYWAIT P1, [R0+URZ+0x2a860], R3 ;  /* 0x02a86003000075a7 */ /* 0x0044e4000802017f */
[----:B---3--:R-:W-:Y:S05]  /*18320*/  @!P1 NANOSLEEP.SYNCS 0x989680 ;  /* 0x009896800000995d */ /* 0x008fea0003900000 */
[----:B------:R-:W3:Y:S02]  /*18330*/  @!P1 SYNCS.PHASECHK.TRANS64 P1, [R0+URZ+0x2a860], R3 ;  /* 0x02a86003000095a7 */ /* 0x000ee4000802007f */
[----:B---3--:R-:W-:Y:S05]  /*18340*/  @!P1 BRA `(.L_x_1057) ;  /* 0xfffffffc00f09947 */ /* 0x008fea000383ffff */
[----:B------:R-:W-:Y:S05]  /*18350*/  BRA `(.L_x_1090) ;  /* 0xfffffff0004c7947 */ /* 0x000fea000383ffff */
.L_x_1059:
[----:B-1----:R1:W3:Y:S02]  /*18360*/  SYNCS.PHASECHK.TRANS64.TRYWAIT P1, [R5+URZ+0x2a860], R2 ;  /* 0x02a86002050075a7 */ /* 0x0022e4000802017f */
[----:B---3--:R-:W-:Y:S05]  /*18370*/  @!P1 NANOSLEEP.SYNCS 0x989680 ;  /* 0x009896800000995d */ /* 0x008fea0003900000 */
[----:B------:R-:W3:Y:S02]  /*18380*/  @!P1 SYNCS.PHASECHK.TRANS64 P1, [R5+URZ+0x2a860], R2 ;  /* 0x02a86002050095a7 */ /* 0x000ee4000802007f */
[----:B---3--:R-:W-:Y:S05]  /*18390*/  @!P1 BRA `(.L_x_1059) ;  /* 0xfffffffc00f09947 */ /* 0x008fea000383ffff */
[----:B------:R-:W-:Y:S05]  /*183a0*/  BRA `(.L_x_1091) ;  /* 0xfffffff0004c7947 */ /* 0x000fea000383ffff */
.L_x_1061:
[----:B---3--:R3:W4:Y:S02]  /*183b0*/  SYNCS.PHASECHK.TRANS64.TRYWAIT P0, [R0+URZ+0x2a880], R3 ;  /* 0x02a88003000075a7 */ /* 0x008724000800017f */
[----:B----4-:R-:W-:Y:S05]  /*183c0*/  @!P0 NANOSLEEP.SYNCS 0x989680 ;  /* 0x009896800000895d */ /* 0x010fea0003900000 */
[----:B------:R-:W4:Y:S02]  /*183d0*/  @!P0 SYNCS.PHASECHK.TRANS64 P0, [R0+URZ+0x2a880], R3 ;  /* 0x02a88003000085a7 */ /* 0x000f24000800007f */
[----:B----4-:R-:W-:Y:S05]  /*183e0*/  @!P0 BRA `(.L_x_1061) ;  /* 0xfffffffc00f08947 */ /* 0x010fea000383ffff */
[----:B------:R-:W-:Y:S05]  /*183f0*/  BRA `(.L_x_1062) ;  /* 0xfffffff000487947 */ /* 0x000fea000383ffff */
.L_x_1092:
        /* <DEDUP_REMOVED lines=16> */
.L_x_2929:


//--------------------- .text._ZN7cutlass13device_kernelIN5flash11enable_sm90INS1_16FlashAttnFwdSm90INS1_25CollectiveMainloopFwdSm90ILi2EN4cute5tupleIJNS5_1CILi1EEES8_S8_EEENS6_IJNS7_ILi128EEESA_NS7_ILi192EEEEEELi192ENS_12float_e4m3_tEfNS_4arch4Sm90ELb0ELb1ELb1ELb1ELb0ELb0ELb0ELb1ELb1ELb1ELb1ELb0EEENS1_21CollectiveEpilogueFwdINS6_IJSA_SB_SA_EEES9_NS_10bfloat16_tESF_Li256ELb1ELb1ELb1ELb1EEENS1_36VarlenDynamicPersistentTileSchedulerILi128ELi128ELi256ELi128ELb1ELb1ELb1ELb1ELb0ELb1EEEEEEEEEvNT_6ParamsE --------------------------
	.section	.text._ZN7cutlass13device_kernelIN5flash11enable_sm90INS1_16FlashAttnFwdSm90INS1_25CollectiveMainloopFwdSm90ILi2EN4cute5tupleIJNS5_1CILi1EEES8_S8_EEENS6_IJNS7_ILi128EEESA_NS7_ILi192EEEEEELi192ENS_12float_e4m3_tEfNS_4arch4Sm90ELb0ELb1ELb1ELb1ELb0ELb0ELb0ELb1ELb1ELb1ELb1ELb0EEENS1_21CollectiveEpilogueFwdINS6_IJSA_SB_SA_EEES9_NS_10bfloat16_tESF_Li256ELb1ELb1ELb1ELb1EEENS1_36VarlenDynamicPersistentTileSchedulerILi128ELi128ELi256ELi128ELb1ELb1ELb1ELb1ELb0ELb1EEEEEEEEEvNT_6ParamsE,"ax",@progbits
	.align	128
.text._ZN7cutlass13device_kernelIN5flash11enable_sm90INS1_16FlashAttnFwdSm90INS1_25CollectiveMainloopFwdSm90ILi2EN4cute5tupleIJNS5_1CILi1EEES8_S8_EEENS6_IJNS7_ILi128EEESA_NS7_ILi192EEEEEELi192ENS_12float_e4m3_tEfNS_4arch4Sm90ELb0ELb1ELb1ELb1ELb0ELb0ELb0ELb1ELb1ELb1ELb1ELb0EEENS1_21CollectiveEpilogueFwdINS6_IJSA_SB_SA_EEES9_NS_10bfloat16_tESF_Li256ELb1ELb1ELb1ELb1EEENS1_36VarlenDynamicPersistentTileSchedulerILi128ELi128ELi256ELi128ELb1ELb1ELb1ELb1ELb0ELb1EEEEEEEEEvNT_6ParamsE:
        .type           _ZN7cutlass13device_kernelIN5flash11enable_sm90INS1_16FlashAttnFwdSm90INS1_25CollectiveMainloopFwdSm90ILi2EN4cute5tupleIJNS5_1CILi1EEES8_S8_EEENS6_IJNS7_ILi128EEESA_NS7_ILi192EEEEEELi192ENS_12float_e4m3_tEfNS_4arch4Sm90ELb0ELb1ELb1ELb1ELb0ELb0ELb0ELb1ELb1ELb1ELb1ELb0EEENS1_21CollectiveEpilogueFwdINS6_IJSA_SB_SA_EEES9_NS_10bfloat16_tESF_Li256ELb1ELb1ELb1ELb1EEENS1_36VarlenDynamicPersistentTileSchedulerILi128ELi128ELi256ELi128ELb1ELb1ELb1ELb1ELb0ELb1EEEEEEEEEvNT_6ParamsE,@function
        .size           _ZN7cutlass13device_kernelIN5flash11enable_sm90INS1_16FlashAttnFwdSm90INS1_25CollectiveMainloopFwdSm90ILi2EN4cute5tupleIJNS5_1CILi1EEES8_S8_EEENS6_IJNS7_ILi128EEESA_NS7_ILi192EEEEEELi192ENS_12float_e4m3_tEfNS_4arch4Sm90ELb0ELb1ELb1ELb1ELb0ELb0ELb0ELb1ELb1ELb1ELb1ELb0EEENS1_21CollectiveEpilogueFwdINS6_IJSA_SB_SA_EEES9_NS_10bfloat16_tESF_Li256ELb1ELb1ELb1ELb1EEENS1_36VarlenDynamicPersistentTileSchedulerILi128ELi128ELi256ELi128ELb1ELb1ELb1ELb1ELb0ELb1EEEEEEEEEvNT_6ParamsE,(.L_x_2930 - _ZN7cutlass13device_kernelIN5flash11enable_sm90INS1_16FlashAttnFwdSm90INS1_25CollectiveMainloopFwdSm90ILi2EN4cute5tupleIJNS5_1CILi1EEES8_S8_EEENS6_IJNS7_ILi128EEESA_NS7_ILi192EEEEEELi192ENS_12float_e4m3_tEfNS_4arch4Sm90ELb0ELb1ELb1ELb1ELb0ELb0ELb0ELb1ELb1ELb1ELb1ELb0EEENS1_21CollectiveEpilogueFwdINS6_IJSA_SB_SA_EEES9_NS_10bfloat16_tESF_Li256ELb1ELb1ELb1ELb1EEENS1_36VarlenDynamicPersistentTileSchedulerILi128ELi128ELi256ELi128ELb1ELb1ELb1ELb1ELb0ELb1EEEEEEEEEvNT_6ParamsE)
        .other          _ZN7cutlass13device_kernelIN5flash11enable_sm90INS1_16FlashAttnFwdSm90INS1_25CollectiveMainloopFwdSm90ILi2EN4cute5tupleIJNS5_1CILi1EEES8_S8_EEENS6_IJNS7_ILi128EEESA_NS7_ILi192EEEEEELi192ENS_12float_e4m3_tEfNS_4arch4Sm90ELb0ELb1ELb1ELb1ELb0ELb0ELb0ELb1ELb1ELb1ELb1ELb0EEENS1_21CollectiveEpilogueFwdINS6_IJSA_SB_SA_EEES9_NS_10bfloat16_tESF_Li256ELb1ELb1ELb1ELb1EEENS1_36VarlenDynamicPersistentTileSchedulerILi128ELi128ELi256ELi128ELb1ELb1ELb1ELb1ELb0ELb1EEEEEEEEEvNT_6ParamsE,@"STO_CUDA_ENTRY STV_DEFAULT"
_ZN7cutlass13device_kernelIN5flash11enable_sm90INS1_16FlashAttnFwdSm90INS1_25CollectiveMainloopFwdSm90ILi2EN4cute5tupleIJNS5_1CILi1EEES8_S8_EEENS6_IJNS7_ILi128EEESA_NS7_ILi192EEEEEELi192ENS_12float_e4m3_tEfNS_4arch4Sm90ELb0ELb1ELb1ELb1ELb0ELb0ELb0ELb1ELb1ELb1ELb1ELb0EEENS1_21CollectiveEpilogueFwdINS6_IJSA_SB_SA_EEES9_NS_10bfloat16_tESF_Li256ELb1ELb1ELb1ELb1EEENS1_36VarlenDynamicPersistentTileSchedulerILi128ELi128ELi256ELi128ELb1ELb1ELb1ELb1ELb0ELb1EEEEEEEEEvNT_6ParamsE:
        /* <DEDUP_REMOVED lines=18> */
.L_x_1094:
[----:B------:R-:W-:Y:S05]  /*0120*/  BSYNC B0 ;  /* 0x0000000000007941 */ /* 0x000fea0003800000 */
.L_x_1093:
        /* <DEDUP_REMOVED lines=41> */
.L_x_1095:
        /* <DEDUP_REMOVED lines=22> */
.L_x_1096:
        /* <DEDUP_REMOVED lines=18> */
.L_x_1097:
        /* <DEDUP_REMOVED lines=22> */
.L_x_1098:
        /* <DEDUP_REMOVED lines=22> */
.L_x_1099:
[----:B------:R-:W-:Y:S01]  /*0900*/  PLOP3.LUT P0, PT, PT, PT, UP0, 0x80, 0x0 ;  /* 0x000000000000781c */ /* 0x000fe20003f0f008 */
[----:B------:R-:W-:Y:S01]  /*0910*/  UMOV UR38, 0x1 ;  /* 0x0000000100267882 */ /* 0x000fe20000000000 */
[----:B------:R-:W-:Y:S01]  /*0920*/  NOP ;  /* 0x0000000000007918 */ /* 0x000fe20000000000 */
[----:B------:R-:W-:Y:S01]  /*0930*/  USEL UR38, UR38, 0x2, !UP0 ;  /* 0x0000000226267887 */ /* 0x000fe2000c000000 */
[----:B------:R-:W-:Y:S01]  /*0940*/  ULDC.64 UR52, c[0x0][0x208] ;  /* 0x0000820000347ab9 */ /* 0x000fe20000000a00 */
[----:B012-4-:R-:W-:Y:S08]  /*0950*/  BAR.SYNC.DEFER_BLOCKING 0x0 ;  /* 0x0000000000007b1d */ /* 0x017ff00000010000 */
[----:B------:R-:W-:Y:S05]  /*0960*/  @!P0 BRA `(.L_x_1100) ;  /* 0x0000015000a48947 */ /* 0x000fea0003800000 */
.L_x_1101:
        /* <DEDUP_REMOVED lines=30> */
[----:B------:R-:W-:Y:S02]  /*0b50*/  LEA.HI R4, R0, R12, RZ, 0x5 ;  /* 0x0000000c00047211 */ /* 0x000fe400078f28ff */
[----:B------:R-:W-:Y:S01]  /*0b60*/  SHF.R.S32.HI R6, RZ, 0x4, R3 ;  /* 0x00000004ff067819 */ /* 0x000fe20000011403 */
[----:B------:R-:W-:Y:S01]  /*0b70*/  IMAD.IADD R224, R12, 0x1, -R224 ;  /* 0x000000010ce07824 */ /* 0x000fe200078e0ae0 */
[----:B------:R-:W-:Y:S01]  /*0b80*/  SHF.R.S32.HI R13, RZ, 0x7, R2 ;  /* 0x00000007ff0d7819 */ /* 0x000fe20000011402 */
[----:B------:R-:W-:Y:S01]  /*0b90*/  IMAD.SHL.U32 R5, R4, 0x20, RZ ;  /* 0x0000002004057824 */ /* 0x000fe200078e00ff */
[----:B------:R-:W-:Y:S02]  /*0ba0*/  LOP3.LUT R4, R3, 0x3fffff0, RZ, 0xc0, !PT ;  /* 0x03fffff003047812 */ /* 0x000fe400078ec0ff */
[----:B------:R-:W-:-:S02]  /*0bb0*/  SHF.R.S32.HI R7, RZ, 0x1f, R224 ;  /* 0x0000001fff077819 */ /* 0x000fc400000114e0 */
[----:B------:R-:W-:Y:S01]  /*0bc0*/  LEA.HI R3, R3, R6, RZ, 0x1 ;  /* 0x0000000603037211 */ /* 0x000fe200078f08ff */
[----:B------:R-:W-:Y:S01]  /*0bd0*/  IMAD.IADD R4, R12, 0x1, -R4 ;  /* 0x000000010c047824 */ /* 0x000fe200078e0a04 */
[CC--:B------:R-:W-:Y:S02]  /*0be0*/  LEA.HI R8, R7.reuse, R224.reuse, RZ, 0x2 ;  /* 0x000000e007087211 */ /* 0x0c0fe400078f10ff */
[----:B------:R-:W-:Y:S02]  /*0bf0*/  LEA.HI R7, R7, R224, RZ, 0x5 ;  /* 0x000000e007077211 */ /* 0x000fe400078f28ff */
[--C-:B------:R-:W-:Y:S02]  /*0c00*/  SHF.R.S32.HI R9, RZ, 0x2, R8.reuse ;  /* 0x00000002ff097819 */ /* 0x100fe40000011408 */
[----:B------:R-:W-:Y:S02]  /*0c10*/  SHF.R.S32.HI R10, RZ, 0x1f, R8 ;  /* 0x0000001fff0a7819 */ /* 0x000fe40000011408 */
[----:B------:R-:W-:-:S02]  /*0c20*/  LEA.HI R2, R2, R13, RZ, 0x1 ;  /* 0x0000000d02027211 */ /* 0x000fc400078f08ff */
[----:B------:R-:W-:Y:S02]  /*0c30*/  LEA.HI R10, R10, R9, RZ, 0x3 ;  /* 0x000000090a0a7211 */ /* 0x000fe400078f18ff */
[----:B------:R-:W-:Y:S02]  /*0c40*/  LOP3.LUT R5, R5, 0xfffffc00, RZ, 0xc0, !PT ;  /* 0xfffffc0005057812 */ /* 0x000fe400078ec0ff */
[----:B------:R-:W-:Y:S02]  /*0c50*/  LOP3.LUT R10, R10, 0xfffffff8, RZ, 0xc0, !PT ;  /* 0xfffffff80a0a7812 */ /* 0x000fe400078ec0ff */
[----:B------:R-:W-:Y:S01]  /*0c60*/  LOP3.LUT R3, R3, 0x1ffffffe, RZ, 0xc0, !PT ;  /* 0x1ffffffe03037812 */ /* 0x000fe200078ec0ff */
[----:B------:R-:W-:Y:S01]  /*0c70*/  IMAD R4, R4, 0x40, R5 ;  /* 0x0000004004047824 */ /* 0x000fe200078e0205 */
[----:B------:R-:W-:Y:S01]  /*0c80*/  SHF.R.S32.HI R7, RZ, 0x5, R7 ;  /* 0x00000005ff077819 */ /* 0x000fe20000011407 */
[----:B------:R-:W-:Y:S01]  /*0c90*/  IMAD.IADD R10, R9, 0x1, -R10 ;  /* 0x00000001090a7824 */ /* 0x000fe200078e0a0a */
[----:B------:R-:W-:Y:S01]  /*0ca0*/  LOP3.LUT R2, R2, 0x3fffffe, RZ, 0xc0, !PT ;  /* 0x03fffffe02027812 */ /* 0x000fe200078ec0ff */
[----:B------:R-:W-:Y:S01]  /*0cb0*/  IMAD.IADD R3, R6, 0x1, -R3 ;  /* 0x0000000106037824 */ /* 0x000fe200078e0a03 */
[CC--:B------:R-:W-:Y:S01]  /*0cc0*/  LEA.HI R11, R0.reuse, R12.reuse, RZ, 0x2 ;  /* 0x0000000c000b7211 */ /* 0x0c0fe200078f10ff */
[----:B------:R-:W-:Y:S01]  /*0cd0*/  IMAD R7, R7, 0x10, R10 ;  /* 0x0000001007077824 */ /* 0x000fe200078e020a */
[----:B------:R-:W-:Y:S01]  /*0ce0*/  LEA.HI R0, R0, R12, RZ, 0x3 ;  /* 0x0000000c00007211 */ /* 0x000fe200078f18ff */
[----:B------:R-:W-:Y:S01]  /*0cf0*/  IMAD.IADD R2, R13, 0x1, -R2 ;  /* 0x000000010d027824 */ /* 0x000fe200078e0a02 */
[----:B------:R-:W-:Y:S01]  /*0d00*/  LOP3.LUT R11, R11, 0xfffffffc, RZ, 0xc0, !PT ;  /* 0xfffffffc0b0b7812 */ /* 0x000fe200078ec0ff */
[----:B------:R-:W-:Y:S01]  /*0d10*/  IMAD R3, R3, 0x8, R4 ;  /* 0x0000000803037824 */ /* 0x000fe200078e0204 */
[----:B------:R-:W-:Y:S01]  /*0d20*/  LOP3.LUT R23, R0, 0xfffffff8, RZ, 0xc0, !PT ;  /* 0xfffffff800177812 */ /* 0x000fe200078ec0ff */
[----:B------:R-:W-:Y:S01]  /*0d30*/  IMAD R2, R2, 0x40, R7 ;  /* 0x0000004002027824 */ /* 0x000fe200078e0207 */
[----:B------:R-:W-:Y:S01]  /*0d40*/  SHF.R.S32.HI R223, RZ, 0x3, R0 ;  /* 0x00000003ffdf7819 */ /* 0x000fe20000011400 */
[C---:B------:R-:W-:Y:S01]  /*0d50*/  IMAD.IADD R11, R12.reuse, 0x1, -R11 ;  /* 0x000000010c0b7824 */ /* 0x040fe200078e0a0b */
[----:B------:R0:W-:Y:S01]  /*0d60*/  STL [R1+0x38], R3 ;  /* 0x0000380301007387 */ /* 0x0001e20000100800 */
[----:B------:R-:W-:-:S03]  /*0d70*/  IMAD.IADD R23, R12, 0x1, -R23 ;  /* 0x000000010c177824 */ /* 0x000fc600078e0a17 */
[----:B------:R1:W-:Y:S01]  /*0d80*/  STL [R1+0x34], R2 ;  /* 0x0000340201007387 */ /* 0x0003e20000100800 */
[----:B------:R-:W-:Y:S01]  /*0d90*/  LEA.HI R5, R11, R11, RZ, 0x1 ;  /* 0x0000000b0b057211 */ /* 0x000fe200078f08ff */
[----:B------:R-:W-:-:S03]  /*0da0*/  IMAD.SHL.U32 R18, R23, 0x8, RZ ;  /* 0x0000000817127824 */ /* 0x000fc600078e00ff */
[----:B------:R-:W-:Y:S01]  /*0db0*/  LOP3.LUT R6, R5, 0x1ffffffe, RZ, 0xc0, !PT ;  /* 0x1ffffffe05067812 */ /* 0x000fe200078ec0ff */
[----:B------:R-:W-:Y:S01]  /*0dc0*/  VIADD R19, R18, 0x40 ;  /* 0x0000004012137836 */ /* 0x000fe20000000000 */
[----:B0-----:R-:W-:Y:S01]  /*0dd0*/  LOP3.LUT R3, R8, 0x7ffffffc, RZ, 0xc0, !PT ;  /* 0x7ffffffc08037812 */ /* 0x001fe200078ec0ff */
[----:B------:R-:W-:Y:S01]  /*0de0*/  VIADD R22, R18, 0x80 ;  /* 0x0000008012167836 */ /* 0x000fe20000000000 */
[----:B------:R-:W-:Y:S01]  /*0df0*/  SHF.R.S32.HI R0, RZ, 0x1f, R18 ;  /* 0x0000001fff007819 */ /* 0x000fe20000011412 */
[----:B------:R-:W-:Y:S01]  /*0e00*/  IMAD.IADD R6, R11, 0x1, -R6 ;  /* 0x000000010b067824 */ /* 0x000fe200078e0a06 */
[----:B------:R-:W-:Y:S01]  /*0e10*/  SHF.R.S32.HI R4, RZ, 0x1f, R19 ;  /* 0x0000001fff047819 */ /* 0x000fe20000011413 */
[----:B------:R-:W-:Y:S02]  /*0e20*/  IMAD.IADD R3, R224, 0x1, -R3 ;  /* 0x00000001e0037824 */ /* 0x000fe400078e0a03 */
[----:B------:R-:W-:Y:S02]  /*0e30*/  IMAD R17, R6, 0x8, R2 ;  /* 0x0000000806117824 */ /* 0x000fe400078e0202 */
[----:B------:R-:W-:Y:S01]  /*0e40*/  IMAD.SHL.U32 R16, R3, 0x2, RZ ;  /* 0x0000000203107824 */ /* 0x000fe200078e00ff */
[----:B------:R-:W-:-:S03]  /*0e50*/  SHF.R.S32.HI R3, RZ, 0x1f, R22 ;  /* 0x0000001fff037819 */ /* 0x000fc60000011416 */
[C---:B------:R-:W-:Y:S01]  /*0e60*/  VIADD R222, R16.reuse, 0x8 ;  /* 0x0000000810de7836 */ /* 0x040fe20000000000 */
[----:B------:R-:W-:Y:S01]  /*0e70*/  SHF.R.S32.HI R0, RZ, 0x1f, R16 ;  /* 0x0000001fff007819 */ /* 0x000fe20000011410 */
[C---:B------:R-:W-:Y:S02]  /*0e80*/  VIADD R221, R16.reuse, 0x10 ;  /* 0x0000001010dd7836 */ /* 0x040fe40000000000 */
        /* <DEDUP_REMOVED lines=40> */
[----:B------:R-:W-:Y:S01]  /*1110*/  VIADD R200, R16, 0xb8 ;  /* 0x000000b810c87836 */ /* 0x000fe20000000000 */
[----:B------:R-:W-:-:S02]  /*1120*/  SHF.R.S32.HI R227, RZ, 0x1f, R202 ;  /* 0x0000001fffe37819 */ /* 0x000fc400000114ca */
[----:B------:R-:W-:Y:S02]  /*1130*/  SHF.R.S32.HI R226, RZ, 0x1f, R201 ;  /* 0x0000001fffe27819 */ /* 0x000fe400000114c9 */
[----:B-1----:R-:W-:-:S07]  /*1140*/  SHF.R.S32.HI R225, RZ, 0x1f, R200 ;  /* 0x0000001fffe17819 */ /* 0x002fce00000114c8 */
.L_x_1209:
[----:B------:R-:W-:Y:S01]  /*1150*/  ULDC.64 UR8, c[0x0][0xa28] ;  /* 0x00028a0000087ab9 */ /* 0x000fe20000000a00 */
[----:B------:R-:W-:Y:S02]  /*1160*/  ULOP3.LUT UR4, UR6, 0xff000000, URZ, 0xc0, !UPT ;  /* 0xff00000006047892 */ /* 0x000fe4000f8ec03f */
[----:B------:R-:W-:Y:S01]  /*1170*/  UISETP.NE.U32.AND UP0, UPT, UR8, URZ, UPT ;  /* 0x0000003f0800728c */ /* 0x000fe2000bf05070 */
[----:B------:R-:W-:-:S03]  /*1180*/  ULDC UR7, c[0x0][0x424] ;  /* 0x0001090000077ab9 */ /* 0x000fc60000000800 */
[----:B------:R-:W-:-:S03]  /*1190*/  UISETP.NE.AND.EX UP0, UPT, UR9, URZ, UPT, UP0 ;  /* 0x0000003f0900728c */ /* 0x000fc6000bf05300 */
[----:B------:R-:W-:Y:S02]  /*11a0*/  ULDC.64 UR8, c[0x0][0xa18] ;  /* 0x0002860000087ab9 */ /* 0x000fe40000000a00 */
[----:B------:R-:W-:Y:S01]  /*11b0*/  UISETP.NE.U32.AND UP1, UPT, UR8, URZ, UPT ;  /* 0x0000003f0800728c */ /* 0x000fe2000bf25070 */
[----:B------:R-:W-:-:S03]  /*11c0*/  PLOP3.LUT P0, PT, PT, PT, UP0, 0x80, 0x0 ;  /* 0x000000000000781c */ /* 0x000fc60003f0f008 */
[----:B------:R-:W-:-:S03]  /*11d0*/  UISETP.NE.AND.EX UP1, UPT, UR9, URZ, UPT, UP1 ;  /* 0x0000003f0900728c */ /* 0x000fc6000bf25310 */
[----:B------:R-:W-:Y:S02]  /*11e0*/  @UP0 ULDC.64 UR8, c[0x0][0xa28] ;  /* 0x00028a0000080ab9 */ /* 0x000fe40000000a00 */
[----:B------:R-:W-:Y:S01]  /*11f0*/  @UP0 UIMAD.WIDE UR8, UR50, 0x4, UR8 ;  /* 0x00000004320808a5 */ /* 0x000fe2000f8e0208 */
[----:B------:R-:W-:-:S05]  /*1200*/  PLOP3.LUT P2, PT, PT, PT, UP1, 0x80, 0x0 ;  /* 0x000000000000781c */ /* 0x000fca0003f4f018 */
[----:B------:R-:W-:Y:S01]  /*1210*/  @UP1 ULDC.64 UR10, c[0x0][0xa18] ;  /* 0x00028600000a1ab9 */ /* 0x000fe20000000a00 */
[----:B0--34-:R-:W-:Y:S02]  /*1220*/  IMAD.U32 R2, RZ, RZ, UR8 ;  /* 0x00000008ff027e24 */ /* 0x019fe4000f8e00ff */
[----:B--2---:R-:W-:Y:S01]  /*1230*/  IMAD.U32 R3, RZ, RZ, UR9 ;  /* 0x00000009ff037e24 */ /* 0x004fe2000f8e00ff */
[----:B------:R-:W-:Y:S02]  /*1240*/  @UP1 UIMAD.WIDE UR8, UR50, 0x4, UR10 ;  /* 0x00000004320818a5 */ /* 0x000fe4000f8e020a */
[----:B------:R-:W-:Y:S02]  /*1250*/  ULOP3.LUT UR46, UR6, 0xff0000, URZ, 0xc0, !UPT ;  /* 0x00ff0000062e7892 */ /* 0x000fe4000f8ec03f */
[----:B------:R-:W2:Y:S01]  /*1260*/  @P0 LDG.E R2, desc[UR52][R2.64] ;  /* 0x0000003402020981 */ /* 0x000ea2000c1e1900 */
[----:B------:R-:W-:Y:S01]  /*1270*/  ULDC.64 UR10, c[0x0][0xa20] ;  /* 0x00028800000a7ab9 */ /* 0x000fe20000000a00 */
[----:B------:R-:W-:-:S02]  /*1280*/  IMAD.U32 R4, RZ, RZ, UR8 ;  /* 0x00000008ff047e24 */ /* 0x000fc4000f8e00ff */
[----:B------:R-:W-:Y:S01]  /*1290*/  IMAD.U32 R5, RZ, RZ, UR9 ;  /* 0x00000009ff057e24 */ /* 0x000fe2000f8e00ff */
[----:B------:R-:W-:-:S04]  /*12a0*/  ULDC.64 UR8, c[0x0][0x418] ;  /* 0x0001060000087ab9 */ /* 0x000fc80000000a00 */
[----:B------:R-:W3:Y:S01]  /*12b0*/  @P2 LDG.E R4, desc[UR52][R4.64] ;  /* 0x0000003404042981 */ /* 0x000ee2000c1e1900 */
[----:B------:R-:W-:Y:S01]  /*12c0*/  UISETP.NE.U32.AND UP0, UPT, UR8, URZ, UPT ;  /* 0x0000003f0800728c */ /* 0x000fe2000bf05070 */
[----:B------:R-:W-:Y:S01]  /*12d0*/  ISETP.NE.U32.AND P1, PT, RZ, UR10, PT ;  /* 0x0000000aff007c0c */ /* 0x000fe2000bf25070 */
[----:B------:R-:W-:Y:S02]  /*12e0*/  USHF.R.U32.HI UR4, URZ, 0x8, UR4 ;  /* 0x000000083f047899 */ /* 0x000fe40008011604 */
[----:B------:R-:W-:Y:S01]  /*12f0*/  UISETP.NE.AND.EX UP0, UPT, UR9, URZ, UPT, UP0 ;  /* 0x0000003f0900728c */ /* 0x000fe2000bf05300 */
[----:B------:R-:W-:Y:S01]  /*1300*/  ISETP.NE.AND.EX P1, PT, RZ, UR11, PT, P1 ;  /* 0x0000000bff007c0c */ /* 0x000fe2000bf25310 */
[----:B------:R-:W-:Y:S01]  /*1310*/  ULDC UR8, c[0x0][0x2f0] ;  /* 0x0000bc0000087ab9 */ /* 0x000fe20000000800 */
[----:B------:R-:W-:Y:S01]  /*1320*/  UMOV UR41, URZ ;  /* 0x0000003f00297c82 */ /* 0x000fe20008000000 */
[----:B------:R-:W-:Y:S02]  /*1330*/  USEL UR7, UR7, 0x1, UP0 ;  /* 0x0000000107077887 */ /* 0x000fe40008000000 */
[----:B------:R-:W-:Y:S01]  /*1340*/  ULEA.HI UR46, UR46, UR4, URZ, 0x10 ;  /* 0x000000042e2e7291 */ /* 0x000fe2000f8f803f */
[----:B------:R-:W-:Y:S01]  /*1350*/  ULDC UR47, c[0x0][0x288] ;  /* 0x0000a200002f7ab9 */ /* 0x000fe20000000800 */
[----:B------:R-:W-:-:S02]  /*1360*/  UIMAD UR4, UR7, UR8, URZ ;  /* 0x00000008070472a4 */ /* 0x000fc4000f8e023f */
[----:B------:R-:W-:Y:S01]  /*1370*/  ULOP3.LUT UR43, UR6, 0xffff, URZ, 0xc0, !UPT ;  /* 0x0000ffff062b7892 */ /* 0x000fe2000f8ec03f */
[----:B--2---:R-:W-:Y:S02]  /*1380*/  @P0 R2UR UR41, R2 ;  /* 0x00000000022902ca */ /* 0x004fe400000e0000 */
[----:B---3--:R-:W-:Y:S01]  /*1390*/  @P2 R2UR UR47, R4 ;  /* 0x00000000042f22ca */ /* 0x008fe200000e0000 */
[----:B-1---5:R-:W-:-:S14]  /*13a0*/  @P2 BRA `(.L_x_1102) ;  /* 0x0000000000342947 */ /* 0x022fdc0003800000 */
        /* <DEDUP_REMOVED lines=13> */
.L_x_1102:
[----:B------:R-:W-:Y:S01]  /*1480*/  UMOV UR44, UR50 ;  /* 0x00000032002c7c82 */ /* 0x000fe20008000000 */
[----:B------:R-:W-:Y:S05]  /*1490*/  @!P1 BRA `(.L_x_1103) ;  /* 0x00000000001c9947 */ /* 0x000fea0003800000 */
[----:B------:R-:W-:Y:S02]  /*14a0*/  ULDC.64 UR6, c[0x0][0xa20] ;  /* 0x0002880000067ab9 */ /* 0x000fe40000000a00 */
[----:B------:R-:W-:-:S06]  /*14b0*/  UIMAD.WIDE UR6, UR50, 0x4, UR6 ;  /* 0x00000004320678a5 */ /* 0x000fcc000f8e0206 */
[----:B------:R-:W-:Y:S02]  /*14c0*/  IMAD.U32 R2, RZ, RZ, UR6 ;  /* 0x00000006ff027e24 */ /* 0x000fe4000f8e00ff */
[----:B------:R-:W-:-:S05]  /*14d0*/  IMAD.U32 R3, RZ, RZ, UR7 ;  /* 0x00000007ff037e24 */ /* 0x000fca000f8e00ff */
[----:B------:R-:W2:Y:S02]  /*14e0*/  LDG.E R2, desc[UR52][R2.64] ;  /* 0x0000003402027981 */ /* 0x000ea4000c1e1900 */
[----:B--2---:R-:W-:Y:S01]  /*14f0*/  R2UR UR4, R2 ;  /* 0x00000000020472ca */ /* 0x004fe200000e0000 */
[----:B------:R-:W-:-:S14]  /*1500*/  BRA `(.L_x_1104) ;  /* 0x0000000000347947 */ /* 0x000fdc0003800000 */
.L_x_1103:
        /* <DEDUP_REMOVED lines=13> */
.L_x_1104:
[----:B------:R-:W-:Y:S01]  /*15e0*/  ULDC UR6, c[0x0][0x448] ;  /* 0x0001120000067ab9 */ /* 0x000fe20000000800 */
[----:B------:R-:W-:Y:S02]  /*15f0*/  USHF.L.U32 UR42, UR5, 0x7, URZ ;  /* 0x00000007052a7899 */ /* 0x000fe4000800063f */
[----:B------:R-:W-:Y:S02]  /*1600*/  UISETP.NE.AND UP0, UPT, UR6, 0x1, UPT ;  /* 0x000000010600788c */ /* 0x000fe4000bf05270 */
[----:B------:R-:W-:Y:S02]  /*1610*/  UIADD3 UR41, -UR41, UR4, URZ ;  /* 0x0000000429297290 */ /* 0x000fe4000fffe13f */
[----:B------:R-:W-:Y:S01]  /*1620*/  UIADD3 UR8, UR42, 0x7f, URZ ;  /* 0x0000007f2a087890 */ /* 0x000fe2000fffe03f */
[----:B------:R-:W-:Y:S01]  /*1630*/  ULDC.64 UR4, c[0x0][0x9e0] ;  /* 0x0002780000047ab9 */ /* 0x000fe20000000a00 */
[----:B------:R-:W-:Y:S02]  /*1640*/  UIADD3 UR9, UR41, 0x1, -UR47 ;  /* 0x0000000129097890 */ /* 0x000fe4000fffe82f */
[----:B------:R-:W-:-:S03]  /*1650*/  UISETP.GE.AND UP1, UPT, UR5, 0x1, UPT ;  /* 0x000000010500788c */ /* 0x000fc6000bf26270 */
[----:B------:R-:W-:Y:S01]  /*1660*/  @UP0 ULDC UR6, c[0x0][0x44c] ;  /* 0x0001130000060ab9 */ /* 0x000fe20000000800 */
[----:B------:R-:W-:Y:S01]  /*1670*/  @UP0 ULDC UR10, c[0x0][0x450] ;  /* 0x00011400000a0ab9 */ /* 0x000fe20000000800 */
[----:B------:R-:W-:Y:S01]  /*1680*/  UIMAD.WIDE.U32 UR6, UR8, UR6, URZ ;  /* 0x00000006080672a5 */ /* 0x000fe2000f8e003f */
[----:B------:R-:W-:-:S03]  /*1690*/  PLOP3.LUT P1, PT, PT, PT, UP1, 0x80, 0x0 ;  /* 0x000000000000781c */ /* 0x000fc60003f2f018 */
[----:B------:R-:W-:-:S04]  /*16a0*/  @UP0 USHF.R.U32.HI UR8, URZ, UR10, UR7 ;  /* 0x0000000a3f080299 */ /* 0x000fc80008011607 */
[----:B------:R-:W-:-:S04]  /*16b0*/  UIADD3 UR9, UR9, UR8, URZ ;  /* 0x0000000809097290 */ /* 0x000fc8000fffe03f */
[----:B------:R-:W-:Y:S02]  /*16c0*/  UIADD3 UR4, UR9, UR4, URZ ;  /* 0x0000000409047290 */ /* 0x000fe4000fffe03f */
[----:B------:R-:W-:Y:S10]  /*16d0*/  @!P1 BRA `(.L_x_1105) ;  /* 0x0000000000449947 */ /* 0x000ff40003800000 */
        /* <DEDUP_REMOVED lines=10> */
.L_x_1106:
[----:B------:R-:W-:-:S11]  /*1780*/  UISETP.NE.AND UP1, UPT, UR5, 0x1, UPT ;  /* 0x000000010500788c */ /* 0x000fd6000bf25270 */
[----:B------:R-:W-:Y:S02]  /*1790*/  @UP1 ULDC.64 UR10, c[0x0][0x9e8] ;  /* 0x00027a00000a1ab9 */ /* 0x000fe40000000a00 */
[----:B------:R-:W-:-:S04]  /*17a0*/  UIMAD.WIDE.U32 UR6, UR8, UR10, URZ ;  /* 0x0000000a080672a5 */ /* 0x000fc8000f8e003f */
[----:B------:R-:W-:-:S12]  /*17b0*/  @UP1 USHF.R.U32.HI UR8, URZ, UR11, UR7 ;  /* 0x0000000b3f081299 */ /* 0x000fd80008011607 */
.L_x_1107:
[----:B------:R-:W-:-:S04]  /*17c0*/  UIMAD UR8, UR8, UR5, UR5 ;  /* 0x00000005080872a4 */ /* 0x000fc8000f8e0205 */
[----:B------:R-:W-:-:S04]  /*17d0*/  UISETP.LT.AND UP1, UPT, UR4, UR8, UPT ;  /* 0x000000080400728c */ /* 0x000fc8000bf21270 */
[----:B------:R-:W-:-:S12]  /*17e0*/  USEL UR4, UR4, UR8, UP1 ;  /* 0x0000000804047287 */ /* 0x000fd80008800000 */
.L_x_1105:
[----:B------:R-:W-:Y:S02]  /*17f0*/  UIADD3 UR8, UR41, 0x7f, URZ ;  /* 0x0000007f29087890 */ /* 0x000fe4000fffe03f */
        /* <DEDUP_REMOVED lines=11> */
[----:B------:R-:W-:Y:S02]  /*18b0*/  UIADD3 UR55, UR41, -UR47, URZ ;  /* 0x8000002f29377290 */ /* 0x000fe4000fffe03f */
        /* <DEDUP_REMOVED lines=17> */
.L_x_1109:
[----:B------:R-:W-:-:S11]  /*19d0*/  UISETP.NE.AND UP0, UPT, UR5, 0x1, UPT ;  /* 0x000000010500788c */ /* 0x000fd6000bf05270 */
[----:B------:R-:W-:Y:S02]  /*19e0*/  @UP0 ULDC.64 UR10, c[0x0][0x9e8] ;  /* 0x00027a00000a0ab9 */ /* 0x000fe40000000a00 */
[----:B------:R-:W-:-:S04]  /*19f0*/  UIMAD.WIDE.U32 UR8, UR7, UR10, URZ ;  /* 0x0000000a070872a5 */ /* 0x000fc8000f8e003f */
[----:B------:R-:W-:-:S12]  /*1a00*/  @UP0 USHF.R.U32.HI UR7, URZ, UR11, UR9 ;  /* 0x0000000b3f070299 */ /* 0x000fd80008011609 */
.L_x_1110:
[----:B------:R-:W-:-:S04]  /*1a10*/  UIMAD UR5, UR7, UR5, URZ ;  /* 0x00000005070572a4 */ /* 0x000fc8000f8e023f */
[----:B------:R-:W-:-:S04]  /*1a20*/  UISETP.LT.AND UP0, UPT, UR4, UR5, UPT ;  /* 0x000000050400728c */ /* 0x000fc8000bf01270 */
[----:B------:R-:W-:-:S12]  /*1a30*/  USEL UR4, UR4, UR5, !UP0 ;  /* 0x0000000504047287 */ /* 0x000fd8000c000000 */
.L_x_1108:
[----:B------:R-:W-:Y:S02]  /*1a40*/  USHF.R.S32.HI UR5, URZ, 0x1f, UR4 ;  /* 0x0000001f3f057899 */ /* 0x000fe40008011404 */
[----:B------:R-:W-:Y:S02]  /*1a50*/  ULOP3.LUT UR40, UR46, 0xff, URZ, 0xc0, !UPT ;  /* 0x000000ff2e287892 */ /* 0x000fe4000f8ec03f */
[----:B------:R-:W-:Y:S02]  /*1a60*/  ULEA.HI UR5, UR5, UR4, URZ, 0x7 ;  /* 0x0000000405057291 */ /* 0x000fe4000f8f383f */
[----:B------:R-:W-:Y:S02]  /*1a70*/  USHF.R.U32.HI UR46, URZ, 0x10, UR46 ;  /* 0x000000103f2e7899 */ /* 0x000fe4000801162e */
[----:B------:R-:W-:Y:S01]  /*1a80*/  USHF.R.S32.HI UR5, URZ, 0x7, UR5 ;  /* 0x000000073f057899 */ /* 0x000fe20008011405 */
[----:B------:R-:W-:-:S03]  /*1a90*/  UMOV UR4, URZ ;  /* 0x0000003f00047c82 */ /* 0x000fc60008000000 */
[----:B------:R-:W-:-:S04]  /*1aa0*/  UISETP.LT.AND UP0, UPT, URZ, UR5, UPT ;  /* 0x000000053f00728c */ /* 0x000fc8000bf01270 */
[----:B------:R-:W-:-:S04]  /*1ab0*/  USEL UR39, URZ, UR5, !UP0 ;  /* 0x000000053f277287 */ /* 0x000fc8000c000000 */
[----:B------:R-:W-:-:S06]  /*1ac0*/  UISETP.GT.AND UP0, UPT, UR6, UR39, UPT ;  /* 0x000000270600728c */ /* 0x000fcc000bf04270 */
[----:B------:R-:W-:-:S13]  /*1ad0*/  PLOP3.LUT P0, PT, PT, PT, UP0, 0x80, 0x0 ;  /* 0x000000000000781c */ /* 0x000fda0003f0f008 */
[----:B------:R-:W-:Y:S05]  /*1ae0*/  @!P0 BRA `(.L_x_1111) ;  /* 0x0000000000948947 */ /* 0x000fea0003800000 */
[----:B------:R-:W-:Y:S01]  /*1af0*/  UISETP.NE.AND UP0, UPT, UR46, URZ, UPT ;  /* 0x0000003f2e00728c */ /* 0x000fe2000bf05270 */
[----:B------:R-:W-:-:S03]  /*1b00*/  ULDC UR4, c[0x0][0x9f0] ;  /* 0x00027c0000047ab9 */ /* 0x000fc60000000800 */
[----:B------:R-:W-:-:S04]  /*1b10*/  USEL UR10, UR46, UR4, UP0 ;  /* 0x000000042e0a7287 */ /* 0x000fc80008000000 */
[----:B------:R-:W-:Y:S02]  /*1b20*/  UIADD3 UR4, UR10, -0x1, UR6 ;  /* 0xffffffff0a047890 */ /* 0x000fe4000fffe006 */
[----:B------:R-:W-:Y:S02]  /*1b30*/  IMAD.U32 R3, RZ, RZ, UR10 ;  /* 0x0000000aff037e24 */ /* 0x000fe4000f8e00ff */
[----:B------:R-:W-:-:S03]  /*1b40*/  UIADD3 UR7, -UR39, UR4, URZ ;  /* 0x0000000427077290 */ /* 0x000fc6000fffe13f */
[-C--:B------:R-:W-:Y:S01]  /*1b50*/  IABS R0, R3.reuse ;  /* 0x0000000300007213 */ /* 0x080fe20000000000 */
[----:B------:R-:W-:Y:S01]  /*1b60*/  UMOV UR4, URZ ;  /* 0x0000003f00047c82 */ /* 0x000fe20008000000 */
[----:B------:R-:W-:Y:S01]  /*1b70*/  IABS R5, R3 ;  /* 0x0000000300057213 */ /* 0x000fe20000000000 */
[----:B------:R-:W-:Y:S01]  /*1b80*/  IMAD.U32 R4, RZ, RZ, UR7 ;  /* 0x00000007ff047e24 */ /* 0x000fe2000f8e00ff */
[----:B------:R-:W-:Y:S01]  /*1b90*/  R2UR UR11, R0 ;  /* 0x00000000000b72ca */ /* 0x000fe200000e0000 */
[----:B------:R-:W-:-:S03]  /*1ba0*/  ULOP3.LUT UR7, UR7, UR10, URZ, 0x3c, !UPT ;  /* 0x0000000a07077292 */ /* 0x000fc6000f8e3c3f */
[----:B------:R-:W-:-:S05]  /*1bb0*/  IABS R4, R4 ;  /* 0x0000000400047213 */ /* 0x000fca0000000000 */
[----:B------:R-:W-:-:S04]  /*1bc0*/  IMAD.MOV.U32 R3, RZ, RZ, R4 ;  /* 0x000000ffff037224 */ /* 0x000fc800078e0004 */
[----:B------:R-:W0:Y:S01]  /*1bd0*/  I2F.RP R0, UR11 ;  /* 0x0000000b00007d06 */ /* 0x000e220008209400 */
[----:B------:R-:W-:-:S07]  /*1be0*/  R2UR UR9, R3 ;  /* 0x00000000030972ca */ /* 0x000fce00000e0000 */
[----:B0-----:R-:W0:Y:S02]  /*1bf0*/  MUFU.RCP R0, R0 ;  /* 0x0000000000007308 */ /* 0x001e240000001000 */
[----:B0-----:R-:W-:Y:S02]  /*1c00*/  VIADD R2, R0, 0xffffffe ;  /* 0x0ffffffe00027836 */ /* 0x001fe40000000000 */
        /* <DEDUP_REMOVED lines=19> */
.L_x_1111:
[----:B------:R-:W-:Y:S01]  /*1d40*/  UIMAD UR39, UR40, UR4, UR39 ;  /* 0x00000004282772a4 */ /* 0x000fe2000f8e0227 */
[----:B------:R-:W-:Y:S01]  /*1d50*/  IMAD.U32 R89, RZ, RZ, UR6 ;  /* 0x00000006ff597e24 */ /* 0x000fe2000f8e00ff */
[----:B------:R-:W-:Y:S01]  /*1d60*/  PLOP3.LUT P0, PT, PT, PT, PT, 0x80, 0x0 ;  /* 0x000000000000781c */ /* 0x000fe20003f0f070 */
[----:B------:R-:W-:Y:S01]  /*1d70*/  IMAD.U32 R0, RZ, RZ, UR4 ;  /* 0x00000004ff007e24 */ /* 0x000fe2000f8e00ff */
[----:B------:R-:W-:Y:S02]  /*1d80*/  CS2R R28, SRZ ;  /* 0x00000000001c7805 */ /* 0x000fe4000001ff00 */
[----:B------:R-:W-:Y:S02]  /*1d90*/  CS2R R2, SRZ ;  /* 0x0000000000027805 */ /* 0x000fe4000001ff00 */
[----:B------:R-:W-:Y:S02]  /*1da0*/  CS2R R24, SRZ ;  /* 0x0000000000187805 */ /* 0x000fe4000001ff00 */
[----:B------:R-:W-:-:S02]  /*1db0*/  CS2R R8, SRZ ;  /* 0x0000000000087805 */ /* 0x000fc4000001ff00 */
[----:B------:R-:W-:Y:S01]  /*1dc0*/  VIADDMNMX R89, R0, UR39, R89, PT ;  /* 0x0000002700597c46 */ /* 0x000fe2000b800159 */
[----:B------:R-:W-:Y:S01]  /*1dd0*/  IMAD.MOV.U32 R0, RZ, RZ, RZ ;  /* 0x000000ffff007224 */ /* 0x000fe200078e00ff */
[----:B------:R-:W-:Y:S01]  /*1de0*/  CS2R R10, SRZ ;  /* 0x00000000000a7805 */ /* 0x000fe2000001ff00 */
[----:B------:R-:W-:Y:S01]  /*1df0*/  IMAD.MOV.U32 R26, RZ, RZ, RZ ;  /* 0x000000ffff1a7224 */ /* 0x000fe200078e00ff */
[----:B------:R-:W-:Y:S01]  /*1e00*/  ISETP.GT.AND P1, PT, R89, UR39, PT ;  /* 0x0000002759007c0c */ /* 0x000fe2000bf24270 */
[----:B------:R-:W-:Y:S01]  /*1e10*/  IMAD.MOV.U32 R31, RZ, RZ, RZ ;  /* 0x000000ffff1f7224 */ /* 0x000fe200078e00ff */
[----:B------:R-:W-:Y:S02]  /*1e20*/  CS2R R36, SRZ ;  /* 0x0000000000247805 */ /* 0x000fe4000001ff00 */
[----:B------:R-:W-:Y:S01]  /*1e30*/  CS2R R32, SRZ ;  /* 0x0000000000207805 */ /* 0x000fe2000001ff00 */
[----:B------:R-:W-:Y:S01]  /*1e40*/  IMAD.MOV.U32 R34, RZ, RZ, RZ ;  /* 0x000000ffff227224 */ /* 0x000fe200078e00ff */
[----:B------:R-:W-:Y:S01]  /*1e50*/  CS2R R12, SRZ ;  /* 0x00000000000c7805 */ /* 0x000fe2000001ff00 */
[----:B------:R-:W-:Y:S01]  /*1e60*/  IMAD.MOV.U32 R39, RZ, RZ, RZ ;  /* 0x000000ffff277224 */ /* 0x000fe200078e00ff */
[----:B------:R-:W-:-:S02]  /*1e70*/  CS2R R44, SRZ ;  /* 0x00000000002c7805 */ /* 0x000fc4000001ff00 */
[----:B------:R-:W-:Y:S01]  /*1e80*/  CS2R R40, SRZ ;  /* 0x0000000000287805 */ /* 0x000fe2000001ff00 */
[----:B------:R-:W-:Y:S01]  /*1e90*/  IMAD.MOV.U32 R42, RZ, RZ, RZ ;  /* 0x000000ffff2a7224 */ /* 0x000fe200078e00ff */
[----:B------:R-:W-:Y:S01]  /*1ea0*/  CS2R R14, SRZ ;  /* 0x00000000000e7805 */ /* 0x000fe2000001ff00 */
[----:B------:R-:W-:Y:S01]  /*1eb0*/  IMAD.MOV.U32 R47, RZ, RZ, RZ ;  /* 0x000000ffff2f7224 */ /* 0x000fe200078e00ff */
[----:B------:R-:W-:Y:S02]  /*1ec0*/  CS2R R52, SRZ ;  /* 0x0000000000347805 */ /* 0x000fe4000001ff00 */
        /* <DEDUP_REMOVED lines=80> */
.L_x_1113:
        /* <DEDUP_REMOVED lines=10> */
[----:B------:R-:W-:Y:S02]  /*2470*/  @UP0 USHF.R.S32.HI UR10, URZ, 0x1f, UR50 ;  /* 0x0000001f3f0a0899 */ /* 0x000fe40008011432 */
[----:B------:R-:W-:Y:S01]  /*2480*/  @UP1 USHF.R.S32.HI UR11, URZ, 0x1f, UR50 ;  /* 0x0000001f3f0b1899 */ /* 0x000fe20008011432 */
[----:B------:R-:W-:Y:S01]  /*2490*/  @UP0 ULDC.64 UR14, c[0x0][0x9a8] ;  /* 0x00026a00000e0ab9 */ /* 0x000fe20000000a00 */
[----:B------:R-:W-:Y:S01]  /*24a0*/  @UP1 ULDC.64 UR8, c[0x0][0x9b8] ;  /* 0x00026e0000081ab9 */ /* 0x000fe20000000a00 */
[----:B------:R-:W-:Y:S02]  /*24b0*/  @UP0 UIMAD UR10, UR10, UR14, URZ ;  /* 0x0000000e0a0a02a4 */ /* 0x000fe4000f8e023f */
[----:B------:R-:W-:Y:S02]  /*24c0*/  @UP1 UIMAD UR11, UR11, UR8, URZ ;  /* 0x000000080b0b12a4 */ /* 0x000fe4000f8e023f */
[----:B------:R-:W-:Y:S02]  /*24d0*/  @UP0 UIMAD.WIDE.U32 UR12, UR50, UR14, URZ ;  /* 0x0000000e320c02a5 */ /* 0x000fe4000f8e003f */
[----:B------:R-:W-:-:S02]  /*24e0*/  @UP0 UIMAD UR10, UR50, UR15, UR10 ;  /* 0x0000000f320a02a4 */ /* 0x000fc4000f8e020a */
[----:B------:R-:W-:Y:S02]  /*24f0*/  @UP1 UIMAD UR9, UR50, UR9, UR11 ;  /* 0x00000009320912a4 */ /* 0x000fe4000f8e020b */
[----:B------:R-:W-:Y:S02]  /*2500*/  @UP1 UIMAD.WIDE.U32 UR14, UR50, UR8, URZ ;  /* 0x00000008320e12a5 */ /* 0x000fe4000f8e003f */
[----:B------:R-:W-:Y:S02]  /*2510*/  @UP0 UIADD3 UR13, UR13, UR10, URZ ;  /* 0x0000000a0d0d0290 */ /* 0x000fe4000fffe03f */
[----:B------:R-:W-:Y:S01]  /*2520*/  @UP1 UIADD3 UR15, UR15, UR9, URZ ;  /* 0x000000090f0f1290 */ /* 0x000fe2000fffe03f */
[----:B------:R-:W-:Y:S02]  /*2530*/  @UP1 ULDC.64 UR10, c[0x0][0x9c0] ;  /* 0x00027000000a1ab9 */ /* 0x000fe40000000a00 */
[----:B------:R-:W-:Y:S01]  /*2540*/  @UP0 ULDC.64 UR8, c[0x0][0x9b0] ;  /* 0x00026c0000080ab9 */ /* 0x000fe20000000a00 */
[----:B------:R-:W-:-:S02]  /*2550*/  @UP1 UIMAD.WIDE.U32 UR14, UR43, UR10, UR14 ;  /* 0x0000000a2b0e12a5 */ /* 0x000fc4000f8e000e */
[----:B------:R-:W-:Y:S02]  /*2560*/  @UP0 UIMAD.WIDE.U32 UR12, UR43, UR8, UR12 ;  /* 0x000000082b0c02a5 */ /* 0x000fe4000f8e000c */
[----:B------:R-:W-:Y:S02]  /*2570*/  @UP1 UIMAD UR11, UR43, UR11, UR15 ;  /* 0x0000000b2b0b12a4 */ /* 0x000fe4000f8e020f */
[----:B------:R-:W-:Y:S02]  /*2580*/  @UP0 UIMAD UR9, UR43, UR9, UR13 ;  /* 0x000000092b0902a4 */ /* 0x000fe4000f8e020d */
[----:B------:R-:W-:Y:S02]  /*2590*/  @UP0 ULEA UR6, UP2, UR12, UR6, 0x2 ;  /* 0x000000060c060291 */ /* 0x000fe4000f84103f */
[----:B------:R-:W-:Y:S02]  /*25a0*/  @UP1 ULEA UR4, UP3, UR14, UR4, 0x2 ;  /* 0x000000040e041291 */ /* 0x000fe4000f86103f */
[----:B------:R-:W-:-:S02]  /*25b0*/  @UP0 ULEA.HI.X UR7, UR12, UR7, UR9, 0x2, UP2 ;  /* 0x000000070c070291 */ /* 0x000fc400090f1409 */
[----:B------:R-:W-:Y:S01]  /*25c0*/  @UP1 ULEA.HI.X UR5, UR14, UR5, UR11, 0x2, UP3 ;  /* 0x000000050e051291 */ /* 0x000fe200098f140b */
[----:B------:R-:W-:Y:S02]  /*25d0*/  IMAD.U32 R2, RZ, RZ, UR6 ;  /* 0x00000006ff027e24 */ /* 0x000fe4000f8e00ff */
[----:B------:R-:W-:Y:S02]  /*25e0*/  IMAD.U32 R4, RZ, RZ, UR4 ;  /* 0x00000004ff047e24 */ /* 0x000fe4000f8e00ff */
[----:B------:R-:W-:Y:S02]  /*25f0*/  IMAD.U32 R3, RZ, RZ, UR7 ;  /* 0x00000007ff037e24 */ /* 0x000fe4000f8e00ff */
[----:B------:R-:W-:-:S03]  /*2600*/  IMAD.U32 R5, RZ, RZ, UR5 ;  /* 0x00000005ff057e24 */ /* 0x000fc6000f8e00ff */
[----:B------:R-:W2:Y:S04]  /*2610*/  @P0 LDG.E R7, desc[UR52][R2.64] ;  /* 0x0000003402070981 */ /* 0x000ea8000c1e1900 */
[----:B------:R-:W2:Y:S01]  /*2620*/  @P1 LDG.E R0, desc[UR52][R4.64] ;  /* 0x0000003404001981 */ /* 0x000ea2000c1e1900 */
[----:B------:R-:W-:Y:S01]  /*2630*/  ULEA.HI UR4, UR48, UR48, URZ, 0x1 ;  /* 0x0000003030047291 */ /* 0x000fe2000f8f083f */
[----:B------:R-:W-:-:S03]  /*2640*/  IMAD.U32 R8, RZ, RZ, UR49 ;  /* 0x00000031ff087e24 */ /* 0x000fc6000f8e00ff */
[----:B------:R-:W-:Y:S02]  /*2650*/  ULOP3.LUT UR4, UR4, 0xfffffffe, URZ, 0xc0, !UPT ;  /* 0xfffffffe04047892 */ /* 0x000fe4000f8ec03f */
[----:B------:R-:W-:Y:S02]  /*2660*/  ISETP.NE.AND P0, PT, R8, 0x3, PT ;  /* 0x000000030800780c */ /* 0x000fe40003f05270 */
[----:B------:R-:W-:-:S06]  /*2670*/  UIADD3 UR4, UR48, -UR4, URZ ;  /* 0x8000000430047290 */ /* 0x000fcc000fffe03f */
[----:B------:R-:W-:Y:S01]  /*2680*/  IMAD.U32 R6, RZ, RZ, UR4 ;  /* 0x00000004ff067e24 */ /* 0x000fe2000f8e00ff */
[----:B------:R-:W-:-:S04]  /*2690*/  ULDC UR4, c[0x0][0x9d8] ;  /* 0x0002760000047ab9 */ /* 0x000fc80000000800 */
[----:B------:R-:W-:-:S04]  /*26a0*/  SHF.L.U32 R6, R6, 0x1f, RZ ;  /* 0x0000001f06067819 */ /* 0x000fc800000006ff */
[----:B------:R-:W0:Y:S01]  /*26b0*/  SYNCS.PHASECHK.TRANS64.TRYWAIT P1, [UR36+0x2a800], R6 ;  /* 0x02a80006ff0075a7 */ /* 0x000e220008020164 */
[----:B--2---:R-:W-:-:S04]  /*26c0*/  FMUL.FTZ R0, R7, R0 ;  /* 0x0000000007007220 */ /* 0x004fc80000410000 */
[----:B------:R-:W-:Y:S01]  /*26d0*/  FMUL.FTZ R0, R0, UR4 ;  /* 0x0000000400007c20 */ /* 0x000fe20008410000 */
[----:B0-----:R-:W-:Y:S06]  /*26e0*/  @!P1 BRA `(.L_x_1114) ;  /* 0x000001a000049947 */ /* 0x001fec0003800000 */
.L_x_1316:
[----:B------:R-:W-:Y:S05]  /*26f0*/  @!P0 BRA `(.L_x_1115) ;  /* 0x0000000000048947 */ /* 0x000fea0003800000 */
[----:B------:R-:W-:Y:S01]  /*2700*/  BPT.TRAP 0x1 ;  /* 0x000000040000795c */ /* 0x000fe20000300000 */
.L_x_1115:
[----:B------:R-:W-:Y:S02]  /*2710*/  IMAD.U32 R20, RZ, RZ, UR54 ;  /* 0x00000036ff147e24 */ /* 0x000fe4000f8e00ff */
[----:B0-----:R-:W-:-:S03]  /*2720*/  IMAD.U32 R3, RZ, RZ, UR51 ;  /* 0x00000033ff037e24 */ /* 0x001fc6000f8e00ff */
[----:B------:R-:W-:Y:S02]  /*2730*/  LEA R20, R20, UR36, 0x3 ;  /* 0x0000002414147c11 */ /* 0x000fe4000f8e18ff */
[----:B------:R-:W-:-:S04]  /*2740*/  SHF.L.U32 R3, R3, 0x1f, RZ ;  /* 0x0000001f03037819 */ /* 0x000fc800000006ff */
[----:B------:R0:W1:Y:S01]  /*2750*/  SYNCS.PHASECHK.TRANS64.TRYWAIT P2, [R20+URZ+0x2a830], R3 ;  /* 0x02a83003140075a7 */ /* 0x000062000804017f */
[----:B------:R-:W-:Y:S05]  /*2760*/  @!P0 BRA `(.L_x_1116) ;  /* 0x0000000000048947 */ /* 0x000fea0003800000 */
[----:B------:R-:W-:Y:S01]  /*2770*/  BPT.TRAP 0x1 ;  /* 0x000000040000795c */ /* 0x000fe20000300000 */
.L_x_1116:
[----:B------:R-:W2:Y:S02]  /*2780*/  S2R R2, SR_TID.X ;  /* 0x0000000000027919 */ /* 0x000ea40000002100 */
[----:B--2---:R-:W-:Y:S01]  /*2790*/  LOP3.LUT P1, RZ, R2, 0x7f, RZ, 0xc0, !PT ;  /* 0x0000007f02ff7812 */ /* 0x004fe2000782c0ff */
[----:B-1----:R-:W-:-:S12]  /*27a0*/  @P2 BRA `(.L_x_1117) ;  /* 0x0000000000082947 */ /* 0x002fd80003800000 */
[----:B------:R-:W1:Y:S02]  /*27b0*/  SYNCS.PHASECHK.TRANS64.TRYWAIT P2, [R20+URZ+0x2a830], R3 ;  /* 0x02a83003140075a7 */ /* 0x000e64000804017f */
[----:B-1----:R-:W-:Y:S05]  /*27c0*/  @!P2 BRA `(.L_x_1118) ;  /* 0x0000019c00e4a947 */ /* 0x002fea0003800000 */
.L_x_1117:
[----:B------:R-:W-:Y:S05]  /*27d0*/  WARPSYNC.ALL ;  /* 0x0000000000007948 */ /* 0x000fea0003800000 */
[----:B------:R-:W-:Y:S01]  /*27e0*/  UIADD3 UR4, UR36, 0x1e400, URZ ;  /* 0x0001e40024047890 */ /* 0x000fe2000fffe03f */
[----:B------:R-:W-:Y:S01]  /*27f0*/  WARPGROUP.ARRIVE ;  /* 0x00000000000079c5 */ /* 0x000fe20000000000 */
[----:B------:R-:W-:Y:S01]  /*2800*/  ULOP3.LUT UR24, UR56, 0x10000, URZ, 0xfc, !UPT ;  /* 0x0001000038187892 */ /* 0x000fe2000f8efc3f */
[----:B01----:R-:W-:Y:S01]  /*2810*/  @!P1 VIADD R20, R20, 0x2a840 ;  /* 0x0002a84014149836 */ /* 0x003fe20000000000 */
[----:B------:R-:W-:Y:S01]  /*2820*/  USHF.R.U32.HI UR4, URZ, 0x4, UR4 ;  /* 0x000000043f047899 */ /* 0x000fe20008011604 */
[----:B------:R-:W-:Y:S01]  /*2830*/  UMOV UR25, 0x80000020 ;  /* 0x8000002000197882 */ /* 0x000fe20000000000 */
[----:B------:R-:W-:-:S02]  /*2840*/  UMOV UR27, 0x80000020 ;  /* 0x80000020001b7882 */ /* 0x000fc40000000000 */
[----:B------:R-:W-:Y:S01]  /*2850*/  ULOP3.LUT UR4, UR4, 0x3fff, URZ, 0xc0, !UPT ;  /* 0x00003fff04047892 */ /* 0x000fe2000f8ec03f */
[----:B------:R-:W-:Y:S01]  /*2860*/  @!P1 PRMT R20, RZ, 0x654, R20 ;  /* 0x00000654ff149816 */ /* 0x000fe20000000014 */
[----:B------:R-:W-:Y:S01]  /*2870*/  UMOV UR5, 0x80000020 ;  /* 0x8000002000057882 */ /* 0x000fe20000000000 */
[----:B------:R-:W-:Y:S01]  /*2880*/  UMOV UR7, 0x80000020 ;  /* 0x8000002000077882 */ /* 0x000fe20000000000 */
[----:B------:R-:W-:Y:S02]  /*2890*/  ULOP3.LUT UR28, UR4, 0x10000, URZ, 0xfc, !UPT ;  /* 0x00010000041c7892 */ /* 0x000fe4000f8efc3f */
[----:B------:R-:W-:Y:S02]  /*28a0*/  UIADD3 UR4, UR24, 0x2, URZ ;  /* 0x0000000218047890 */ /* 0x000fe4000fffe03f */
[----:B------:R-:W-:Y:S02]  /*28b0*/  UIMAD UR26, UR54, 0x600, UR28 ;  /* 0x00000600361a78a4 */ /* 0x000fe4000f8e021c */
[----:B------:R-:W-:-:S02]  /*28c0*/  UIADD3 UR8, UR24, 0x200, URZ ;  /* 0x0000020018087890 */ /* 0x000fc4000fffe03f */
[----:B------:R-:W-:Y:S02]  /*28d0*/  UIADD3 UR6, UR26, 0x2, URZ ;  /* 0x000000021a067890 */ /* 0x000fe4000fffe03f */
[----:B------:R-:W-:Y:S01]  /*28e0*/  UIADD3 UR10, UR26, 0x200, URZ ;  /* 0x000002001a0a7890 */ /* 0x000fe2000fffe03f */
[----:B------:R-:W-:Y:S02]  /*28f0*/  UMOV UR9, 0x80000020 ;  /* 0x8000002000097882 */ /* 0x000fe40000000000 */
[----:B------:R-:W-:Y:S01]  /*2900*/  QGMMA.64x128x32.F32.E4M3.E4M3 R24, gdesc[UR24], RZ, !UPT, gsb0 ;  /* 0x01e00000181879f3 */ /* 0x000fe2000c0008ff */
[----:B------:R-:W-:Y:S01]  /*2910*/  UMOV UR11, 0x80000020 ;  /* 0x80000020000b7882 */ /* 0x000fe20000000000 */
[----:B------:R-:W-:Y:S02]  /*2920*/  UIADD3 UR12, UR24, 0x202, URZ ;  /* 0x00000202180c7890 */ /* 0x000fe4000fffe03f */
[----:B------:R-:W-:Y:S01]  /*2930*/  UIADD3 UR14, UR26, 0x202, URZ ;  /* 0x000002021a0e7890 */ /* 0x000fe2000fffe03f */
[----:B------:R-:W-:Y:S01]  /*2940*/  UMOV UR13, 0x80000020 ;  /* 0x80000020000d7882 */ /* 0x000fe20000000000 */
[----:B------:R-:W-:Y:S01]  /*2950*/  UMOV UR15, 0x80000020 ;  /* 0x80000020000f7882 */ /* 0x000fe20000000000 */
[----:B------:R-:W-:-:S02]  /*2960*/  UIADD3 UR16, UR24, 0x400, URZ ;  /* 0x0000040018107890 */ /* 0x000fc4000fffe03f */
[----:B------:R-:W-:Y:S01]  /*2970*/  UIADD3 UR18, UR26, 0x400, URZ ;  /* 0x000004001a127890 */ /* 0x000fe2000fffe03f */
[----:B------:R-:W-:Y:S01]  /*2980*/  UMOV UR17, 0x80000020 ;  /* 0x8000002000117882 */ /* 0x000fe20000000000 */
[----:B------:R-:W-:Y:S01]  /*2990*/  UMOV UR19, 0x80000020 ;  /* 0x8000002000137882 */ /* 0x000fe20000000000 */
[----:B------:R-:W-:Y:S02]  /*29a0*/  UIADD3 UR20, UR24, 0x402, URZ ;  /* 0x0000040218147890 */ /* 0x000fe4000fffe03f */
[----:B------:R-:W-:Y:S01]  /*29b0*/  UIADD3 UR22, UR26, 0x402, URZ ;  /* 0x000004021a167890 */ /* 0x000fe2000fffe03f */
[----:B------:R-:W-:Y:S01]  /*29c0*/  UMOV UR21, 0x80000020 ;  /* 0x8000002000157882 */ /* 0x000fe20000000000 */
[----:B------:R-:W-:Y:S01]  /*29d0*/  UMOV UR23, 0x80000020 ;  /* 0x8000002000177882 */ /* 0x000fe20000000000 */
[----:B------:R-:W-:Y:S02]  /*29e0*/  ULDC UR29, c[0x0][0x9dc] ;  /* 0x00027700001d7ab9 */ /* 0x000fe40000000800 */
[----:B------:R-:W-:Y:S01]  /*29f0*/  ULOP3.LUT UR29, URZ, UR29, URZ, 0x33, !UPT ;  /* 0x0000001d3f1d7292 */ /* 0x000fe2000f8e333f */
[----:B------:R-:W-:-:S02]  /*2a00*/  WARPGROUP.DEPBAR.LE gsb0, 0x0 ;  /* 0x00008000000079c5 */ /* 0x000fc40000010000 */
        /* <DEDUP_REMOVED lines=22> */
[----:B------:R-:W-:Y:S02]  /*2b70*/  VIADD R40, R17, UR42 ;  /* 0x0000002a11287c36 */ /* 0x000fe40008000000 */
[C---:B------:R-:W-:Y:S01]  /*2b80*/  FMUL.FTZ R43, R0.reuse, R45 ;  /* 0x0000002d002b7220 */ /* 0x040fe20000410000 */
[C---:B------:R-:W-:Y:S01]  /*2b90*/  FMUL.FTZ R45, R0.reuse, R49 ;  /* 0x00000031002d7220 */ /* 0x040fe20000410000 */
[----:B------:R-:W-:Y:S01]  /*2ba0*/  FMUL.FTZ R49, R0, R57 ;  /* 0x0000003900317220 */ /* 0x000fe20000410000 */
[----:B------:R-:W-:-:S04]  /*2bb0*/  @P2 IMAD.HI.U32 R57, R40, UR6, RZ ;  /* 0x0000000628392c27 */ /* 0x000fc8000f8e00ff */
[C---:B------:R-:W-:Y:S01]  /*2bc0*/  FMUL.FTZ R4, R0.reuse, R27 ;  /* 0x0000001b00047220 */ /* 0x040fe20000410000 */
[C---:B------:R-:W-:Y:S01]  /*2bd0*/  FMUL.FTZ R27, R0.reuse, R54 ;  /* 0x00000036001b7220 */ /* 0x040fe20000410000 */
[C---:B------:R-:W-:Y:S01]  /*2be0*/  FMUL.FTZ R54, R0.reuse, R70 ;  /* 0x0000004600367220 */ /* 0x040fe20000410000 */
[----:B------:R-:W-:Y:S01]  /*2bf0*/  @UP0 ULDC UR6, c[0x0][0x450] ;  /* 0x0001140000060ab9 */ /* 0x000fe20000000800 */
[----:B------:R-:W-:Y:S01]  /*2c00*/  IMAD.MOV.U32 R70, RZ, RZ, R40 ;  /* 0x000000ffff467224 */ /* 0x000fe200078e0028 */
[----:B------:R-:W-:Y:S01]  /*2c10*/  @P3 SHF.R.U32.HI R70, RZ, UR6, R57 ;  /* 0x00000006ff463c19 */ /* 0x000fe20008011639 */
[C---:B------:R-:W-:Y:S01]  /*2c20*/  FMUL.FTZ R15, R0.reuse, R47 ;  /* 0x0000002f000f7220 */ /* 0x040fe20000410000 */
[C---:B------:R-:W-:Y:S01]  /*2c30*/  FMUL.FTZ R8, R0.reuse, R35 ;  /* 0x0000002300087220 */ /* 0x040fe20000410000 */
[C---:B------:R-:W-:Y:S01]  /*2c40*/  FMUL.FTZ R47, R0.reuse, R61 ;  /* 0x0000003d002f7220 */ /* 0x040fe20000410000 */
[C---:B------:R-:W-:Y:S01]  /*2c50*/  FMUL.FTZ R35, R0.reuse, R62 ;  /* 0x0000003e00237220 */ /* 0x040fe20000410000 */
[----:B------:R-:W0:Y:S01]  /*2c60*/  SHFL.IDX PT, R61, R70, RZ, 0x1c1f ;  /* 0x001c1fff463d7589 */ /* 0x000e2200000e0000 */
[----:B------:R-:W-:Y:S01]  /*2c70*/  IMAD.MOV.U32 R62, RZ, RZ, -0x80 ;  /* 0xffffff80ff3e7424 */ /* 0x000fe200078e00ff */
[----:B------:R-:W-:Y:S01]  /*2c80*/  ULDC.64 UR6, c[0x0][0x9e0] ;  /* 0x0002780000067ab9 */ /* 0x000fe20000000a00 */
        /* <DEDUP_REMOVED lines=8> */
[----:B------:R1:W-:Y:S01]  /*2d10*/  @!P1 SYNCS.ARRIVE.TRANS64.RED.A1T0 RZ, [R20+URZ], RZ ;  /* 0x000000ff14ff99a7 */ /* 0x0003e2000810043f */
[----:B------:R-:W-:Y:S01]  /*2d20*/  UISETP.GE.AND UP1, UPT, UR7, 0x1, UPT ;  /* 0x000000010700788c */ /* 0x000fe2000bf26270 */
        /* <DEDUP_REMOVED lines=9> */
[C---:B-1----:R-:W-:Y:S01]  /*2dc0*/  FMUL.FTZ R20, R0.reuse, R87 ;  /* 0x0000005700147220 */ /* 0x042fe20000410000 */
        /* <DEDUP_REMOVED lines=11> */
[----:B------:R-:W-:-:S02]  /*2e80*/  IMAD R87, R89, R62, 0x80 ;  /* 0x0000008059577424 */ /* 0x000fc400078e023e */
        /* <DEDUP_REMOVED lines=21> */
[----:B------:R-:W-:Y:S01]  /*2fe0*/  IMAD.U32 R62, RZ, RZ, UR47 ;  /* 0x0000002fff3e7e24 */ /* 0x000fe2000f8e00ff */
[----:B------:R-:W-:Y:S01]  /*2ff0*/  PLOP3.LUT P2, PT, PT, PT, UP1, 0x40, 0x0 ;  /* 0x000000000000781c */ /* 0x000fe20003f4e818 */
[----:B------:R-:W1:Y:S01]  /*3000*/  MUFU.TANH R3, R3 ;  /* 0x0000000300037308 */ /* 0x000e620000002400 */
[--C-:B------:R-:W-:Y:S01]  /*3010*/  IADD3 R57, -R16, 0x1, R87.reuse ;  /* 0x0000000110397810 */ /* 0x100fe20007ffe157 */
[C---:B------:R-:W-:Y:S01]  /*3020*/  FMUL.FTZ R72, R0.reuse, R72 ;  /* 0x0000004800487220 */ /* 0x040fe20000410000 */
[----:B------:R-:W-:Y:S01]  /*3030*/  FMUL.FTZ R73, R0, R73 ;  /* 0x0000004900497220 */ /* 0x000fe20000410000 */
[----:B------:R-:W-:-:S02]  /*3040*/  IADD3 R86, -R16, UR41, R87 ;  /* 0x0000002910567c10 */ /* 0x000fc4000fffe157 */
[----:B------:R-:W-:Y:S02]  /*3050*/  IADD3 R57, -R62, UR41, R57 ;  /* 0x000000293e397c10 */ /* 0x000fe4000fffe139 */
[----:B------:R-:W2:Y:S01]  /*3060*/  MUFU.TANH R14, R14 ;  /* 0x0000000e000e7308 */ /* 0x000ea20000002400 */
[----:B------:R-:W-:Y:S02]  /*3070*/  LEA R82, R89, 0xffffff80, 0x7 ;  /* 0xffffff8059527811 */ /* 0x000fe400078e38ff */
[C---:B------:R-:W-:Y:S02]  /*3080*/  VIADD R95, R57.reuse, UR6 ;  /* 0x00000006395f7c36 */ /* 0x040fe40008000000 */
[----:B------:R-:W-:-:S03]  /*3090*/  VIADD R94, R57, UR29 ;  /* 0x0000001d395e7c36 */ /* 0x000fc60008000000 */
        /* <DEDUP_REMOVED lines=60> */
[----:B------:R0:W1:Y:S08]  /*3460*/  MUFU.TANH R92, R72 ;  /* 0x00000048005c7308 */ /* 0x0000700000002400 */
[----:B------:R5:W1:Y:S01]  /*3470*/  MUFU.TANH R93, R73 ;  /* 0x00000049005d7308 */ /* 0x000a620000002400 */
[----:B0-----:R-:W-:Y:S01]  /*3480*/  VIADDMNMX R72, R61, R95, R86, PT ;  /* 0x0000005f3d487246 */ /* 0x001fe20003800156 */
[----:B-----5:R-:W-:Y:S01]  /*3490*/  IMAD.IADD R73, R94, 0x1, R61 ;  /* 0x000000015e497824 */ /* 0x020fe200078e023d */
[----:B--234-:R-:W-:Y:S06]  /*34a0*/  @P2 BRA `(.L_x_1119) ;  /* 0x00000000005c2947 */ /* 0x01cfec0003800000 */
[----:B------:R-:W-:Y:S01]  /*34b0*/  IMAD.U32 R62, RZ, RZ, UR47 ;  /* 0x0000002fff3e7e24 */ /* 0x000fe2000f8e00ff */
[----:B------:R-:W-:Y:S04]  /*34c0*/  BSSY B0, `(.L_x_1120) ;  /* 0x0000011000007945 */ /* 0x000fe80003800000 */
[----:B------:R-:W-:-:S04]  /*34d0*/  IADD3 R57, -R62, UR41, R61 ;  /* 0x000000293e397c10 */ /* 0x000fc8000fffe13d */
        /* <DEDUP_REMOVED lines=10> */
.L_x_1121:
[----:B------:R-:W-:-:S06]  /*3580*/  UISETP.NE.AND UP2, UPT, UR7, 0x1, UPT ;  /* 0x000000010700788c */ /* 0x000fcc000bf45270 */
[----:B------:R-:W-:-:S05]  /*3590*/  PLOP3.LUT P2, PT, PT, PT, UP2, 0x80, 0x0 ;  /* 0x000000000000781c */ /* 0x000fca0003f4f028 */
[----:B------:R-:W-:-:S08]  /*35a0*/  @UP2 ULDC.64 UR10, c[0x0][0x9e8] ;  /* 0x00027a00000a2ab9 */ /* 0x000fd00000000a00 */
[----:B------:R-:W-:-:S05]  /*35b0*/  @P2 IMAD.HI.U32 R61, R57, UR10, RZ ;  /* 0x0000000a393d2c27 */ /* 0x000fca000f8e00ff */
[----:B------:R-:W-:-:S07]  /*35c0*/  @P2 SHF.R.U32.HI R57, RZ, UR11, R61 ;  /* 0x0000000bff392c19 */ /* 0x000fce000801163d */
.L_x_1122:
[----:B------:R-:W-:Y:S05]  /*35d0*/  BSYNC B0 ;  /* 0x0000000000007941 */ /* 0x000fea0003800000 */
.L_x_1120:
[----:B------:R-:W-:-:S04]  /*35e0*/  IMAD R57, R57, UR7, -R82 ;  /* 0x0000000739397c24 */ /* 0x000fc8000f8e0a52 */
[----:B------:R-:W-:-:S05]  /*35f0*/  IMAD.IADD R57, R57, 0x1, -R16 ;  /* 0x0000000139397824 */ /* 0x000fca00078e0a10 */
[----:B------:R-:W-:Y:S02]  /*3600*/  VIMNMX R73, R73, R57, !PT ;  /* 0x0000003949497248 */ /* 0x000fe40007fe0100 */
[----:B------:R-:W-:-:S07]  /*3610*/  VIADDMNMX R72, R57, UR7, R72, PT ;  /* 0x0000000739487c46 */ /* 0x000fce000b800148 */
.L_x_1119:
        /* <DEDUP_REMOVED lines=12> */
[----:B------:R-:W-:Y:S02]  /*36e0*/  FSEL R71, R25, -INF , !P3 ;  /* 0xff80000019477808 */ /* 0x000fe40005800000 */
[C---:B------:R-:W-:Y:S02]  /*36f0*/  ISETP.LT.OR P4, PT, R72.reuse, 0x9, P4 ;  /* 0x000000094800780c */ /* 0x040fe40002781670 */
[----:B------:R-:W-:Y:S02]  /*3700*/  ISETP.GT.AND P3, PT, R73, 0x10, !P5 ;  /* 0x000000104900780c */ /* 0x000fe40006f64270 */
[----:B------:R-:W-:Y:S02]  /*3710*/  FSEL R81, R21, -INF , !P4 ;  /* 0xff80000015517808 */ /* 0x000fe40006000000 */
        /* <DEDUP_REMOVED lines=28> */
[----:B------:R-:W-:Y:S01]  /*38e0*/  ISETP.GT.AND P3, PT, R73, 0x28, !P4 ;  /* 0x000000284900780c */ /* 0x000fe20006764270 */
[----:B------:R-:W0:Y:S01]  /*38f0*/  SHFL.IDX PT, R41, R70, 0x1, 0x1c1f ;  /* 0x003c1f0046297f89 */ /* 0x000e2200000e0000 */
        /* <DEDUP_REMOVED lines=58> */
[----:B------:R-:W-:Y:S01]  /*3ca0*/  FSEL R47, R64, -INF , !P3 ;  /* 0xff800000402f7808 */ /* 0x000fe20005800000 */
[----:B0-----:R-:W-:Y:S01]  /*3cb0*/  IMAD.IADD R64, R94, 0x1, R41 ;  /* 0x000000015e407824 */ /* 0x001fe200078e0229 */
        /* <DEDUP_REMOVED lines=14> */
[----:B-1----:R-:W-:Y:S02]  /*3da0*/  FSEL R42, R92, -INF , !P3 ;  /* 0xff8000005c2a7808 */ /* 0x002fe40005800000 */
        /* <DEDUP_REMOVED lines=54> */
.L_x_1125:
[----:B------:R-:W-:-:S06]  /*4110*/  UISETP.NE.AND UP2, UPT, UR7, 0x1, UPT ;  /* 0x000000010700788c */ /* 0x000fcc000bf45270 */
[----:B------:R-:W-:-:S05]  /*4120*/  PLOP3.LUT P6, PT, PT, PT, UP2, 0x80, 0x0 ;  /* 0x000000000000781c */ /* 0x000fca0003fcf028 */
[----:B------:R-:W-:-:S08]  /*4130*/  @UP2 ULDC.64 UR10, c[0x0][0x9e8] ;  /* 0x00027a00000a2ab9 */ /* 0x000fd00000000a00 */
[----:B------:R-:W-:Y:S01]  /*4140*/  @P6 IMAD.HI.U32 R41, R32, UR10, RZ ;  /* 0x0000000a20296c27 */ /* 0x000fe2000f8e00ff */
[----:B------:R-:W-:-:S13]  /*4150*/  PLOP3.LUT P6, PT, PT, PT, UP2, 0x80, 0x0 ;  /* 0x000000000000781c */ /* 0x000fda0003fcf028 */
[----:B------:R-:W-:-:S07]  /*4160*/  @P6 SHF.R.U32.HI R32, RZ, UR11, R41 ;  /* 0x0000000bff206c19 */ /* 0x000fce0008011629 */
.L_x_1126:
[----:B------:R-:W-:Y:S05]  /*4170*/  BSYNC B0 ;  /* 0x0000000000007941 */ /* 0x000fea0003800000 */
.L_x_1124:
[----:B------:R-:W-:-:S04]  /*4180*/  IMAD R41, R32, UR7, -R82 ;  /* 0x0000000720297c24 */ /* 0x000fc8000f8e0a52 */
[----:B------:R-:W-:-:S05]  /*4190*/  IMAD.IADD R41, R41, 0x1, -R16 ;  /* 0x0000000129297824 */ /* 0x000fca00078e0a10 */
[----:B------:R-:W-:Y:S02]  /*41a0*/  VIMNMX R64, R64, R41, !PT ;  /* 0x0000002940407248 */ /* 0x000fe40007fe0100 */
[----:B------:R-:W-:-:S07]  /*41b0*/  VIADDMNMX R58, R41, UR7, R58, PT ;  /* 0x00000007293a7c46 */ /* 0x000fce000b80013a */
.L_x_1123:
[----:B------:R-:W-:Y:S01]  /*41c0*/  ISETP.GT.AND P2, PT, R64, 0x1, !P2 ;  /* 0x000000014000780c */ /* 0x000fe20005744270 */
[----:B------:R-:W-:Y:S01]  /*41d0*/  ULDC UR10, c[0x0][0x988] ;  /* 0x00026200000a7ab9 */ /* 0x000fe20000000800 */
[----:B------:R-:W-:Y:S01]  /*41e0*/  ISETP.NE.AND P6, PT, R98, RZ, PT ;  /* 0x000000ff6200720c */ /* 0x000fe20003fc5270 */
[----:B------:R-:W-:Y:S01]  /*41f0*/  @UP0 ULDC UR14, c[0x0][0x44c] ;  /* 0x00011300000e0ab9 */ /* 0x000fe20000000800 */
[----:B------:R-:W-:Y:S01]  /*4200*/  ISETP.LT.OR P2, PT, R58, 0x2, P2 ;  /* 0x000000023a00780c */ /* 0x000fe20001741670 */
[----:B------:R-:W-:Y:S01]  /*4210*/  UIMAD.WIDE.U32 UR14, UR42, UR14, URZ ;  /* 0x0000000e2a0e72a5 */ /* 0x000fe2000f8e003f */
[----:B------:R-:W-:Y:S01]  /*4220*/  ISETP.GT.AND P3, PT, R64, 0x70, !P3 ;  /* 0x000000704000780c */ /* 0x000fe20005f64270 */
[----:B------:R-:W-:Y:S01]  /*4230*/  @UP0 ULDC UR18, c[0x0][0x450] ;  /* 0x0001140000120ab9 */ /* 0x000fe20000000800 */
[----:B------:R-:W-:Y:S01]  /*4240*/  FSEL R32, R4, -INF , !P2 ;  /* 0xff80000004207808 */ /* 0x000fe20005000000 */
[----:B------:R-:W-:Y:S01]  /*4250*/  UMOV UR11, UR42 ;  /* 0x0000002a000b7c82 */ /* 0x000fe20008000000 */
[----:B------:R-:W-:Y:S01]  /*4260*/  ISETP.NE.AND P2, PT, R96, RZ, PT ;  /* 0x000000ff6000720c */ /* 0x000fe20003f45270 */
[----:B------:R-:W-:Y:S01]  /*4270*/  @UP0 USHF.R.U32.HI UR11, URZ, UR18, UR15 ;  /* 0x000000123f0b0299 */ /* 0x000fe2000801160f */
[----:B------:R-:W-:-:S02]  /*4280*/  ISETP.GT.AND P4, PT, R64, 0x71, !P4 ;  /* 0x000000714000780c */ /* 0x000fc40006784270 */
[C---:B------:R-:W-:Y:S01]  /*4290*/  ISETP.GT.AND P2, PT, R64.reuse, 0x8, !P2 ;  /* 0x000000084000780c */ /* 0x040fe20005744270 */
[----:B------:R-:W-:Y:S01]  /*42a0*/  UIADD3 UR55, UR55, UR11, URZ ;  /* 0x0000000b37377290 */ /* 0x000fe2000fffe03f */
[----:B------:R-:W-:Y:S02]  /*42b0*/  ISETP.GT.AND P5, PT, R64, 0x78, !P5 ;  /* 0x000000784000780c */ /* 0x000fe40006fa4270 */
[C---:B------:R-:W-:Y:S01]  /*42c0*/  ISETP.LT.OR P2, PT, R58.reuse, 0x9, P2 ;  /* 0x000000093a00780c */ /* 0x040fe20001741670 */
[----:B------:R-:W-:Y:S01]  /*42d0*/  UIADD3 UR6, UR55, UR6, URZ ;  /* 0x0000000637067290 */ /* 0x000fe2000fffe03f */
[----:B------:R-:W-:Y:S02]  /*42e0*/  ISETP.LT.OR P3, PT, R58, 0x71, P3 ;  /* 0x000000713a00780c */ /* 0x000fe40001f61670 */
[----:B------:R-:W-:Y:S02]  /*42f0*/  FSEL R4, R5, -INF , !P2 ;  /* 0xff80000005047808 */ /* 0x000fe40005000000 */
[----:B------:R-:W-:-:S02]  /*4300*/  ISETP.NE.AND P2, PT, R97, RZ, PT ;  /* 0x000000ff6100720c */ /* 0x000fc40003f45270 */
[----:B------:R-:W-:Y:S02]  /*4310*/  ISETP.LT.OR P4, PT, R58, 0x72, P4 ;  /* 0x000000723a00780c */ /* 0x000fe40002781670 */
[----:B------:R-:W-:Y:S02]  /*4320*/  ISETP.GT.AND P2, PT, R64, 0x9, !P2 ;  /* 0x000000094000780c */ /* 0x000fe40005744270 */
[----:B------:R-:W-:Y:S02]  /*4330*/  FSEL R39, R39, -INF , !P3 ;  /* 0xff80000027277808 */ /* 0x000fe40005800000 */
[C---:B------:R-:W-:Y:S02]  /*4340*/  ISETP.LT.OR P2, PT, R58.reuse, 0xa, P2 ;  /* 0x0000000a3a00780c */ /* 0x040fe40001741670 */
[----:B------:R-:W-:Y:S02]  /*4350*/  ISETP.LT.OR P5, PT, R58, 0x79, P5 ;  /* 0x000000793a00780c */ /* 0x000fe40002fa1670 */
[----:B------:R-:W-:-:S02]  /*4360*/  FSEL R41, R6, -INF , !P2 ;  /* 0xff80000006297808 */ /* 0x000fc40005000000 */
        /* <DEDUP_REMOVED lines=20> */
[----:B------:R-:W-:Y:S02]  /*44b0*/  ISETP.NE.AND P6, PT, R108, RZ, PT ;  /* 0x000000ff6c00720c */ /* 0x000fe40003fc5270 */
        /* <DEDUP_REMOVED lines=54> */
[----:B------:R-:W-:Y:S01]  /*4820*/  ISETP.GT.AND P2, PT, R64, 0x39, !P6 ;  /* 0x000000394000780c */ /* 0x000fe20007744270 */
[----:B------:R-:W0:Y:S01]  /*4830*/  SHFL.BFLY PT, R6, R5, 0x2, 0x1f ;  /* 0x0c401f0005067f89 */ /* 0x000e2200000e0000 */
[----:B------:R-:W-:Y:S02]  /*4840*/  ISETP.NE.AND P6, PT, R93, RZ, PT ;  /* 0x000000ff5d00720c */ /* 0x000fe40003fc5270 */
[----:B------:R-:W-:-:S02]  /*4850*/  ISETP.LT.OR P2, PT, R58, 0x3a, P2 ;  /* 0x0000003a3a00780c */ /* 0x000fc40001741670 */
[----:B------:R-:W-:Y:S02]  /*4860*/  FSEL R38, R38, -INF , !P4 ;  /* 0xff80000026267808 */ /* 0x000fe40006000000 */
[----:B------:R-:W-:Y:S02]  /*4870*/  FSEL R30, R30, -INF , !P2 ;  /* 0xff8000001e1e7808 */ /* 0x000fe40005000000 */
[----:B------:R-:W-:Y:S02]  /*4880*/  ISETP.NE.AND P2, PT, R109, RZ, PT ;  /* 0x000000ff6d00720c */ /* 0x000fe40003f45270 */
[----:B------:R-:W-:Y:S02]  /*4890*/  FSEL R40, R40, -INF , !P5 ;  /* 0xff80000028287808 */ /* 0x000fe40006800000 */
[----:B------:R-:W-:-:S04]  /*48a0*/  ISETP.GT.AND P2, PT, R64, 0x40, !P2 ;  /* 0x000000404000780c */ /* 0x000fc80005744270 */
[----:B------:R-:W-:-:S04]  /*48b0*/  ISETP.LT.OR P2, PT, R58, 0x41, P2 ;  /* 0x000000413a00780c */ /* 0x000fc80001741670 */
[----:B------:R-:W-:Y:S02]  /*48c0*/  FSEL R31, R31, -INF , !P2 ;  /* 0xff8000001f1f7808 */ /* 0x000fe40005000000 */
[----:B------:R-:W-:Y:S02]  /*48d0*/  ISETP.NE.AND P2, PT, R110, RZ, PT ;  /* 0x000000ff6e00720c */ /* 0x000fe40003f45270 */
[----:B0-----:R-:W-:Y:S02]  /*48e0*/  FMNMX.FTZ R70, R5, R6, !PT ;  /* 0x0000000605467209 */ /* 0x001fe40007810000 */
[----:B------:R-:W-:-:S03]  /*48f0*/  ISETP.GT.AND P2, PT, R64, 0x41, !P2 ;  /* 0x000000414000780c */ /* 0x000fc60005744270 */
[----:B------:R-:W0:Y:S01]  /*4900*/  SHFL.BFLY PT, R73, R70, 0x1, 0x1f ;  /* 0x0c201f0046497f89 */ /* 0x000e2200000e0000 */
[----:B------:R-:W-:-:S04]  /*4910*/  ISETP.LT.OR P2, PT, R58, 0x42, P2 ;  /* 0x000000423a00780c */ /* 0x000fc80001741670 */
[----:B------:R-:W-:Y:S02]  /*4920*/  FSEL R34, R34, -INF , !P2 ;  /* 0xff80000022227808 */ /* 0x000fe40005000000 */
[----:B------:R-:W-:-:S04]  /*4930*/  ISETP.NE.AND P2, PT, R111, RZ, PT ;  /* 0x000000ff6f00720c */ /* 0x000fc80003f45270 */
[----:B------:R-:W-:-:S04]  /*4940*/  ISETP.GT.AND P2, PT, R64, 0x48, !P2 ;  /* 0x000000484000780c */ /* 0x000fc80005744270 */
[----:B------:R-:W-:-:S04]  /*4950*/  ISETP.LT.OR P2, PT, R58, 0x49, P2 ;  /* 0x000000493a00780c */ /* 0x000fc80001741670 */
[----:B------:R-:W-:Y:S02]  /*4960*/  FSEL R35, R35, -INF , !P2 ;  /* 0xff80000023237808 */ /* 0x000fe40005000000 */
[----:B------:R-:W-:Y:S02]  /*4970*/  ISETP.NE.AND P2, PT, R112, RZ, PT ;  /* 0x000000ff7000720c */ /* 0x000fe40003f45270 */
[----:B0-----:R-:W-:Y:S01]  /*4980*/  FMNMX.FTZ R6, R70, R73, !PT ;  /* 0x0000004946067209 */ /* 0x001fe20007810000 */
[----:B------:R-:W-:Y:S01]  /*4990*/  IMAD.U32 R73, RZ, RZ, UR10 ;  /* 0x0000000aff497e24 */ /* 0x000fe2000f8e00ff */
        /* <DEDUP_REMOVED lines=29> */
[----:B------:R-:W-:-:S01]  /*4b70*/  FFMA.FTZ R74, R6, R73, -8 ;  /* 0xc1000000064a7423 */ /* 0x000fc20000010049 */
[----:B------:R-:W-:-:S04]  /*4b80*/  ISETP.LT.OR P2, PT, R58, 0x69, P2 ;  /* 0x000000693a00780c */ /* 0x000fc80001741670 */
[----:B------:R-:W-:Y:S02]  /*4b90*/  FSEL R60, R60, -INF , !P2 ;  /* 0xff8000003c3c7808 */ /* 0x000fe40005000000 */
[----:B------:R-:W-:-:S04]  /*4ba0*/  FSETP.NEU.FTZ.AND P2, PT, R6, -INF , PT ;  /* 0xff8000000600780b */ /* 0x000fc80003f5d000 */
[----:B------:R-:W-:Y:S02]  /*4bb0*/  FSEL R74, R74, RZ, P2 ;  /* 0x000000ff4a4a7208 */ /* 0x000fe40001000000 */
[----:B------:R-:W-:Y:S02]  /*4bc0*/  ISETP.GT.AND P2, PT, R64, RZ, !P6 ;  /* 0x000000ff4000720c */ /* 0x000fe40007744270 */
[----:B------:R-:W-:Y:S01]  /*4bd0*/  ISETP.NE.AND P6, PT, R78, RZ, PT ;  /* 0x000000ff4e00720c */ /* 0x000fe20003fc5270 */
[----:B------:R-:W-:-:S01]  /*4be0*/  FFMA.FTZ R72, R79, UR10, -R74 ;  /* 0x0000000a4f487c23 */ /* 0x000fc2000801084a */
[----:B------:R-:W-:Y:S01]  /*4bf0*/  ISETP.LT.OR P2, PT, R58, 0x1, P2 ;  /* 0x000000013a00780c */ /* 0x000fe20001741670 */
[----:B------:R-:W-:-:S01]  /*4c00*/  FFMA.FTZ R79, R77, UR10, -R74 ;  /* 0x0000000a4d4f7c23 */ /* 0x000fc2000801084a */
[--C-:B------:R-:W-:Y:S01]  /*4c10*/  FFMA.FTZ R77, R68, UR10, -R74.reuse ;  /* 0x0000000a444d7c23 */ /* 0x100fe2000801084a */
[----:B------:R-:W-:Y:S01]  /*4c20*/  ISETP.GT.AND P6, PT, R64, 0x79, !P6 ;  /* 0x000000794000780c */ /* 0x000fe200077c4270 */
[--C-:B------:R-:W-:Y:S01]  /*4c30*/  FFMA.FTZ R63, R63, UR10, -R74.reuse ;  /* 0x0000000a3f3f7c23 */ /* 0x100fe2000801084a */
[----:B------:R-:W-:Y:S01]  /*4c40*/  FSEL R73, R2, -INF , !P2 ;  /* 0xff80000002497808 */ /* 0x000fe20005000000 */
[--C-:B------:R-:W-:Y:S01]  /*4c50*/  FFMA.FTZ R2, R83, UR10, -R74.reuse ;  /* 0x0000000a53027c23 */ /* 0x100fe2000801084a */
[----:B------:R-:W-:Y:S01]  /*4c60*/  ISETP.NE.AND P2, PT, R76, RZ, PT ;  /* 0x000000ff4c00720c */ /* 0x000fe20003f45270 */
[--C-:B------:R-:W-:Y:S01]  /*4c70*/  FFMA.FTZ R69, R69, UR10, -R74.reuse ;  /* 0x0000000a45457c23 */ /* 0x100fe2000801084a */
[----:B------:R-:W-:Y:S01]  /*4c80*/  FMNMX.FTZ R5, R73, R32, !PT ;  /* 0x0000002049057209 */ /* 0x000fe20007810000 */
[--C-:B------:R-:W-:Y:S01]  /*4c90*/  FFMA.FTZ R70, R81, UR10, -R74.reuse ;  /* 0x0000000a51467c23 */ /* 0x100fe2000801084a */
[----:B------:R-:W-:Y:S01]  /*4ca0*/  ISETP.GT.AND P2, PT, R64, 0x69, !P2 ;  /* 0x000000694000780c */ /* 0x000fe20005744270 */
[----:B------:R-:W-:Y:S01]  /*4cb0*/  MUFU.EX2 R2, R2 ;  /* 0x0000000200027308 */ /* 0x000fe20000000800 */
[----:B------:R-:W-:Y:S01]  /*4cc0*/  FMNMX.FTZ R76, R4, R5, !PT ;  /* 0x00000005044c7209 */ /* 0x000fe20007810000 */
[--C-:B------:R-:W-:Y:S01]  /*4cd0*/  FFMA.FTZ R71, R71, UR10, -R74.reuse ;  /* 0x0000000a47477c23 */ /* 0x100fe2000801084a */
[----:B------:R-:W-:Y:S01]  /*4ce0*/  ISETP.LT.OR P2, PT, R58, 0x6a, P2 ;  /* 0x0000006a3a00780c */ /* 0x000fe20001741670 */
[--C-:B------:R-:W-:Y:S01]  /*4cf0*/  FFMA.FTZ R75, R75, UR10, -R74.reuse ;  /* 0x0000000a4b4b7c23 */ /* 0x100fe2000801084a */
[----:B------:R-:W-:Y:S01]  /*4d00*/  FMNMX.FTZ R76, R41, R76, !PT ;  /* 0x0000004c294c7209 */ /* 0x000fe20007810000 */
[--C-:B------:R-:W-:Y:S01]  /*4d10*/  FFMA.FTZ R67, R67, UR10, -R74.reuse ;  /* 0x0000000a43437c23 */ /* 0x100fe2000801084a */
[----:B------:R-:W-:Y:S01]  /*4d20*/  FSEL R37, R37, -INF , !P2 ;  /* 0xff80000025257808 */ /* 0x000fe20005000000 */
[----:B------:R-:W0:Y:S01]  /*4d30*/  MUFU.EX2 R69, R69 ;  /* 0x0000004500457308 */ /* 0x000e220000000800 */
[----:B------:R-:W-:Y:S01]  /*4d40*/  FMNMX.FTZ R5, R7, R76, !PT ;  /* 0x0000004c07057209 */ /* 0x000fe20007810000 */
[--C-:B------:R-:W-:Y:S01]  /*4d50*/  FFMA.FTZ R66, R66, UR10, -R74.reuse ;  /* 0x0000000a42427c23 */ /* 0x100fe2000801084a */
[----:B------:R-:W-:Y:S01]  /*4d60*/  ISETP.LT.OR P6, PT, R58, 0x7a, P6 ;  /* 0x0000007a3a00780c */ /* 0x000fe200037c1670 */
[--C-:B------:R-:W-:Y:S01]  /*4d70*/  FFMA.FTZ R65, R65, UR10, -R74.reuse ;  /* 0x0000000a41417c23 */ /* 0x100fe2000801084a */
[----:B------:R-:W-:Y:S01]  /*4d80*/  FMNMX.FTZ R76, R8, R5, !PT ;  /* 0x00000005084c7209 */ /* 0x000fe20007810000 */
[--C-:B------:R-:W-:Y:S01]  /*4d90*/  FFMA.FTZ R62, R62, UR10, -R74.reuse ;  /* 0x0000000a3e3e7c23 */ /* 0x100fe2000801084a */
[----:B------:R-:W-:Y:S01]  /*4da0*/  FSEL R20, R20, -INF , !P6 ;  /* 0xff80000014147808 */ /* 0x000fe20007000000 */
[----:B------:R-:W1:Y:S01]  /*4db0*/  MUFU.EX2 R70, R70 ;  /* 0x0000004600467308 */ /* 0x000e620000000800 */
[----:B------:R-:W-:Y:S01]  /*4dc0*/  FMNMX.FTZ R5, R9, R76, !PT ;  /* 0x0000004c09057209 */ /* 0x000fe20007810000 */
[--C-:B------:R-:W-:Y:S01]  /*4dd0*/  FFMA.FTZ R61, R61, UR10, -R74.reuse ;  /* 0x0000000a3d3d7c23 */ /* 0x100fe2000801084a */
[----:B------:R-:W-:-:S01]  /*4de0*/  FFMA.FTZ R57, R57, UR10, -R74 ;  /* 0x0000000a39397c23 */ /* 0x000fc2000801084a */
[--C-:B------:R-:W-:Y:S01]  /*4df0*/  FFMA.FTZ R52, R52, UR10, -R74.reuse ;  /* 0x0000000a34347c23 */ /* 0x100fe2000801084a */
[----:B------:R-:W-:Y:S01]  /*4e00*/  FMNMX.FTZ R78, R10, R5, !PT ;  /* 0x000000050a4e7209 */ /* 0x000fe20007810000 */
[--C-:B------:R-:W-:Y:S01]  /*4e10*/  FFMA.FTZ R50, R50, UR10, -R74.reuse ;  /* 0x0000000a32327c23 */ /* 0x100fe2000801084a */
[----:B------:R-:W-:-:S01]  /*4e20*/  FFMA.FTZ R49, R49, UR10, -R74 ;  /* 0x0000000a31317c23 */ /* 0x000fc2000801084a */
[----:B------:R-:W2:Y:S01]  /*4e30*/  MUFU.EX2 R71, R71 ;  /* 0x0000004700477308 */ /* 0x000ea20000000800 */
[----:B------:R-:W-:Y:S01]  /*4e40*/  FMNMX.FTZ R5, R11, R78, !PT ;  /* 0x0000004e0b057209 */ /* 0x000fe20007810000 */
[--C-:B------:R-:W-:Y:S01]  /*4e50*/  FFMA.FTZ R48, R48, UR10, -R74.reuse ;  /* 0x0000000a30307c23 */ /* 0x100fe2000801084a */
[----:B------:R-:W-:-:S01]  /*4e60*/  FFMA.FTZ R45, R45, UR10, -R74 ;  /* 0x0000000a2d2d7c23 */ /* 0x000fc2000801084a */
[--C-:B------:R-:W-:Y:S01]  /*4e70*/  FFMA.FTZ R46, R46, UR10, -R74.reuse ;  /* 0x0000000a2e2e7c23 */ /* 0x100fe2000801084a */
[----:B------:R-:W-:Y:S01]  /*4e80*/  FMNMX.FTZ R68, R12, R5, !PT ;  /* 0x000000050c447209 */ /* 0x000fe20007810000 */
[--C-:B------:R-:W-:Y:S01]  /*4e90*/  FFMA.FTZ R47, R47, UR10, -R74.reuse ;  /* 0x0000000a2f2f7c23 */ /* 0x100fe2000801084a */
[----:B------:R-:W-:-:S01]  /*4ea0*/  FFMA.FTZ R44, R44, UR10, -R74 ;  /* 0x0000000a2c2c7c23 */ /* 0x000fc2000801084a */
[----:B------:R-:W3:Y:S01]  /*4eb0*/  MUFU.EX2 R72, R72 ;  /* 0x0000004800487308 */ /* 0x000ee20000000800 */
[----:B------:R-:W-:Y:S01]  /*4ec0*/  FMNMX.FTZ R68, R13, R68, !PT ;  /* 0x000000440d447209 */ /* 0x000fe20007810000 */
[--C-:B------:R-:W-:Y:S01]  /*4ed0*/  FFMA.FTZ R43, R43, UR10, -R74.reuse ;  /* 0x0000000a2b2b7c23 */ /* 0x100fe2000801084a */
[----:B------:R-:W-:-:S01]  /*4ee0*/  FFMA.FTZ R42, R42, UR10, -R74 ;  /* 0x0000000a2a2a7c23 */ /* 0x000fc2000801084a */
[--C-:B------:R-:W-:Y:S01]  /*4ef0*/  FFMA.FTZ R33, R33, UR10, -R74.reuse ;  /* 0x0000000a21217c23 */ /* 0x100fe2000801084a */
[----:B------:R-:W-:Y:S01]  /*4f00*/  FMNMX.FTZ R5, R15, R68, !PT ;  /* 0x000000440f057209 */ /* 0x000fe20007810000 */
[--C-:B------:R-:W-:Y:S01]  /*4f10*/  FFMA.FTZ R29, R29, UR10, -R74.reuse ;  /* 0x0000000a1d1d7c23 */ /* 0x100fe2000801084a */
[----:B------:R-:W-:-:S01]  /*4f20*/  FFMA.FTZ R28, R28, UR10, -R74 ;  /* 0x0000000a1c1c7c23 */ /* 0x000fc2000801084a */
[----:B------:R-:W-:Y:S01]  /*4f30*/  MUFU.EX2 R75, R75 ;  /* 0x0000004b004b7308 */ /* 0x000fe20000000800 */
[----:B------:R-:W-:Y:S01]  /*4f40*/  FMNMX.FTZ R5, R24, R5, !PT ;  /* 0x0000000518057209 */ /* 0x000fe20007810000 */
[--C-:B------:R-:W-:Y:S01]  /*4f50*/  FFMA.FTZ R25, R25, UR10, -R74.reuse ;  /* 0x0000000a19197c23 */ /* 0x100fe2000801084a */
[----:B------:R-:W-:-:S01]  /*4f60*/  FFMA.FTZ R14, R14, UR10, -R74 ;  /* 0x0000000a0e0e7c23 */ /* 0x000fc2000801084a */
[----:B------:R-:W-:Y:S01]  /*4f70*/  FFMA.FTZ R3, R3, UR10, -R74 ;  /* 0x0000000a03037c23 */ /* 0x000fe2000801084a */
[----:B------:R-:W-:-:S03]  /*4f80*/  FMNMX.FTZ R68, R26, R5, !PT ;  /* 0x000000051a447209 */ /* 0x000fc60007810000 */
[----:B------:R-:W-:Y:S01]  /*4f90*/  MUFU.EX2 R76, R79 ;  /* 0x0000004f004c7308 */ /* 0x000fe20000000800 */
[----:B------:R-:W-:-:S04]  /*4fa0*/  FMNMX.FTZ R5, R27, R68, !PT ;  /* 0x000000441b057209 */ /* 0x000fc80007810000 */
[----:B------:R-:W-:-:S03]  /*4fb0*/  FMNMX.FTZ R68, R30, R5, !PT ;  /* 0x000000051e447209 */ /* 0x000fc60007810000 */
[----:B------:R-:W-:Y:S01]  /*4fc0*/  MUFU.EX2 R77, R77 ;  /* 0x0000004d004d7308 */ /* 0x000fe20000000800 */
[----:B------:R-:W-:-:S04]  /*4fd0*/  FMNMX.FTZ R5, R31, R68, !PT ;  /* 0x000000441f057209 */ /* 0x000fc80007810000 */
[----:B------:R-:W-:-:S03]  /*4fe0*/  FMNMX.FTZ R78, R34, R5, !PT ;  /* 0x00000005224e7209 */ /* 0x000fc60007810000 */
[----:B------:R4:W-:Y:S01]  /*4ff0*/  MUFU.EX2 R68, R63 ;  /* 0x0000003f00447308 */ /* 0x0009e20000000800 */
        /* <DEDUP_REMOVED lines=21> */
[----:B------:R-:W4:Y:S06]  /*5150*/  SHFL.BFLY PT, R58, R5, 0x2, 0x1f ;  /* 0x0c401f00053a7f89 */ /* 0x000f2c00000e0000 */
[----:B------:R-:W-:Y:S08]  /*5160*/  MUFU.EX2 R48, R48 ;  /* 0x0000003000307308 */ /* 0x000ff00000000800 */
[----:B------:R-:W-:Y:S08]  /*5170*/  MUFU.EX2 R45, R45 ;  /* 0x0000002d002d7308 */ /* 0x000ff00000000800 */
[----:B------:R-:W-:Y:S01]  /*5180*/  MUFU.EX2 R50, R50 ;  /* 0x0000003200327308 */ /* 0x000fe20000000800 */
[----:B----4-:R-:W-:Y:S01]  /*5190*/  FMNMX.FTZ R63, R5, R58, !PT ;  /* 0x0000003a053f7209 */ /* 0x010fe20007810000 */
[----:B------:R-:W-:-:S04]  /*51a0*/  FFMA.FTZ R58, R21, UR10, -R74 ;  /* 0x0000000a153a7c23 */ /* 0x000fc8000801084a */
[----:B------:R-:W4:Y:S02]  /*51b0*/  SHFL.BFLY PT, R64, R63, 0x1, 0x1f ;  /* 0x0c201f003f407f89 */ /* 0x000f2400000e0000 */
[----:B------:R-:W-:Y:S08]  /*51c0*/  MUFU.EX2 R49, R49 ;  /* 0x0000003100317308 */ /* 0x000ff00000000800 */
[----:B------:R-:W-:Y:S08]  /*51d0*/  MUFU.EX2 R44, R44 ;  /* 0x0000002c002c7308 */ /* 0x000ff00000000800 */
[----:B------:R-:W-:Y:S01]  /*51e0*/  MUFU.EX2 R43, R43 ;  /* 0x0000002b002b7308 */ /* 0x000fe20000000800 */
[----:B----4-:R-:W-:Y:S01]  /*51f0*/  FMNMX.FTZ R5, R63, R64, !PT ;  /* 0x000000403f057209 */ /* 0x010fe20007810000 */
[----:B------:R-:W-:-:S06]  /*5200*/  IMAD.U32 R64, RZ, RZ, UR10 ;  /* 0x0000000aff407e24 */ /* 0x000fcc000f8e00ff */
[----:B------:R-:W-:Y:S01]  /*5210*/  MUFU.EX2 R46, R46 ;  /* 0x0000002e002e7308 */ /* 0x000fe20000000800 */
[C---:B------:R-:W-:Y:S01]  /*5220*/  FSETP.NEU.FTZ.AND P2, PT, R5.reuse, -INF , PT ;  /* 0xff8000000500780b */ /* 0x040fe20003f5d000 */
[----:B------:R-:W-:-:S05]  /*5230*/  FFMA.FTZ R21, R5, R64, -8 ;  /* 0xc100000005157423 */ /* 0x000fca0000010040 */
[----:B------:R-:W-:Y:S01]  /*5240*/  FSEL R63, R21, RZ, P2 ;  /* 0x000000ff153f7208 */ /* 0x000fe20001000000 */
[----:B------:R-:W-:Y:S01]  /*5250*/  MUFU.EX2 R47, R47 ;  /* 0x0000002f002f7308 */ /* 0x000fe20000000800 */
[----:B------:R-:W-:-:S03]  /*5260*/  PLOP3.LUT P2, PT, PT, PT, UP1, 0x40, 0x0 ;  /* 0x000000000000781c */ /* 0x000fc60003f4e818 */
        /* <DEDUP_REMOVED lines=15> */
[----:B0-----:R-:W-:-:S01]  /*5360*/  FADD.FTZ R15, R2, R69 ;  /* 0x00000045020f7221 */ /* 0x001fc20000010000 */
[--C-:B------:R-:W-:Y:S01]  /*5370*/  FFMA.FTZ R27, R27, UR10, -R63.reuse ;  /* 0x0000000a1b1b7c23 */ /* 0x100fe2000801083f */
[----:B------:R-:W-:-:S01]  /*5380*/  FFMA.FTZ R12, R34, UR10, -R63 ;  /* 0x0000000a220c7c23 */ /* 0x000fc2000801083f */
[--C-:B------:R-:W-:Y:S01]  /*5390*/  FFMA.FTZ R30, R30, UR10, -R63.reuse ;  /* 0x0000000a1e1e7c23 */ /* 0x100fe2000801083f */
[----:B------:R-:W-:-:S01]  /*53a0*/  FFMA.FTZ R35, R35, UR10, -R63 ;  /* 0x0000000a23237c23 */ /* 0x000fc2000801083f */
[--C-:B------:R-:W-:Y:S01]  /*53b0*/  FFMA.FTZ R36, R36, UR10, -R63.reuse ;  /* 0x0000000a24247c23 */ /* 0x100fe2000801083f */
[----:B------:R-:W-:-:S01]  /*53c0*/  FFMA.FTZ R51, R51, UR10, -R63 ;  /* 0x0000000a33337c23 */ /* 0x000fc2000801083f */
[----:B------:R-:W0:Y:S01]  /*53d0*/  MUFU.EX2 R32, R32 ;  /* 0x0000002000207308 */ /* 0x000e220000000800 */
        /* <DEDUP_REMOVED lines=11> */
[----:B------:R-:W-:-:S04]  /*5490*/  FFMA.FTZ R20, R20, UR10, -R63 ;  /* 0x0000000a14147c23 */ /* 0x000fc8000801083f */
[----:B------:R-:W5:Y:S01]  /*54a0*/  MUFU.EX2 R64, R64 ;  /* 0x0000004000407308 */ /* 0x000f620000000800 */
[----:B----4-:R-:W-:-:S01]  /*54b0*/  FFMA.FTZ R9, R24, UR10, -R63 ;  /* 0x0000000a18097c23 */ /* 0x010fc2000801083f */
[----:B-1----:R-:W-:Y:S01]  /*54c0*/  FADD.FTZ R24, R70, R15 ;  /* 0x0000000f46187221 */ /* 0x002fe20000010000 */
[----:B--2---:R-:W-:-:S03]  /*54d0*/  F2FP.SATFINITE.E4M3.F32.PACK_AB_MERGE_C R70, R71, R70, RZ ;  /* 0x000000464746723e */ /* 0x004fc600048070ff */
[----:B------:R-:W-:Y:S01]  /*54e0*/  FADD.FTZ R15, R71, R24 ;  /* 0x00000018470f7221 */ /* 0x000fe20000010000 */
[----:B------:R-:W-:Y:S01]  /*54f0*/  F2FP.SATFINITE.E4M3.F32.PACK_AB_MERGE_C R196, R69, R2, R70 ;  /* 0x0000000245c4723e */ /* 0x000fe20004807046 */
[----:B------:R-:W1:Y:S02]  /*5500*/  MUFU.EX2 R73, R73 ;  /* 0x0000004900497308 */ /* 0x000e640000000800 */
[----:B---3--:R-:W-:-:S01]  /*5510*/  FADD.FTZ R24, R72, R15 ;  /* 0x0000000f48187221 */ /* 0x008fc20000010000 */
[----:B0-----:R-:W-:-:S03]  /*5520*/  FADD.FTZ R15, R21, R32 ;  /* 0x00000020150f7221 */ /* 0x001fc60000010000 */
[----:B------:R-:W-:Y:S02]  /*5530*/  FADD.FTZ R31, R75, R24 ;  /* 0x000000184b1f7221 */ /* 0x000fe40000010000 */
[----:B------:R-:W0:Y:S01]  /*5540*/  MUFU.EX2 R4, R4 ;  /* 0x0000000400047308 */ /* 0x000e220000000800 */
[----:B-----5:R-:W-:-:S07]  /*5550*/  FADD.FTZ R24, R64, R15 ;  /* 0x0000000f40187221 */ /* 0x020fce0000010000 */
[----:B------:R-:W2:Y:S01]  /*5560*/  MUFU.EX2 R41, R41 ;  /* 0x0000002900297308 */ /* 0x000ea20000000800 */
[----:B-1----:R-:W-:-:S01]  /*5570*/  FADD.FTZ R15, R73, R24 ;  /* 0x00000018490f7221 */ /* 0x002fc20000010000 */
[----:B------:R-:W-:-:S04]  /*5580*/  F2FP.SATFINITE.E4M3.F32.PACK_AB_MERGE_C R64, R73, R64, RZ ;  /* 0x000000404940723e */ /* 0x000fc800048070ff */
[----:B------:R-:W-:Y:S02]  /*5590*/  F2FP.SATFINITE.E4M3.F32.PACK_AB_MERGE_C R197, R32, R21, R64 ;  /* 0x0000001520c5723e */ /* 0x000fe40004807040 */
[----:B------:R1:W3:Y:S08]  /*55a0*/  MUFU.EX2 R79, R10 ;  /* 0x0000000a004f7308 */ /* 0x0002f00000000800 */
[----:B------:R-:W4:Y:S01]  /*55b0*/  MUFU.EX2 R7, R7 ;  /* 0x0000000700077308 */ /* 0x000f220000000800 */
[----:B-1----:R-:W-:-:S01]  /*55c0*/  FFMA.FTZ R10, R26, UR10, -R63 ;  /* 0x0000000a1a0a7c23 */ /* 0x002fc2000801083f */
[----:B------:R-:W-:Y:S01]  /*55d0*/  FADD.FTZ R26, R76, R31 ;  /* 0x0000001f4c1a7221 */ /* 0x000fe20000010000 */
[----:B------:R-:W-:-:S03]  /*55e0*/  F2FP.SATFINITE.E4M3.F32.PACK_AB_MERGE_C R76, R77, R76, RZ ;  /* 0x0000004c4d4c723e */ /* 0x000fc600048070ff */
[----:B------:R-:W-:Y:S01]  /*55f0*/  FADD.FTZ R26, R77, R26 ;  /* 0x0000001a4d1a7221 */ /* 0x000fe20000010000 */
[----:B------:R-:W-:Y:S01]  /*5600*/  F2FP.SATFINITE.E4M3.F32.PACK_AB_MERGE_C R198, R75, R72, R76 ;  /* 0x000000484bc6723e */ /* 0x000fe2000480704c */
[----:B------:R-:W1:Y:S02]  /*5610*/  MUFU.EX2 R8, R8 ;  /* 0x0000000800087308 */ /* 0x000e640000000800 */
[----:B------:R-:W-:-:S01]  /*5620*/  FADD.FTZ R31, R67, R26 ;  /* 0x0000001a431f7221 */ /* 0x000fc20000010000 */
[----:B0-----:R-:W-:-:S03]  /*5630*/  FADD.FTZ R26, R4, R15 ;  /* 0x0000000f041a7221 */ /* 0x001fc60000010000 */
[----:B------:R-:W-:Y:S01]  /*5640*/  FADD.FTZ R34, R66, R31 ;  /* 0x0000001f42227221 */ /* 0x000fe20000010000 */
[----:B--2---:R-:W-:-:S01]  /*5650*/  FADD.FTZ R15, R41, R26 ;  /* 0x0000001a290f7221 */ /* 0x004fc20000010000 */
[----:B------:R-:W0:Y:S02]  /*5660*/  MUFU.EX2 R13, R13 ;  /* 0x0000000d000d7308 */ /* 0x000e240000000800 */
[----:B------:R-:W-:-:S01]  /*5670*/  FADD.FTZ R31, R65, R34 ;  /* 0x00000022411f7221 */ /* 0x000fc20000010000 */
[----:B------:R-:W-:Y:S01]  /*5680*/  FADD.FTZ R2, R74, R15 ;  /* 0x0000000f4a027221 */ /* 0x000fe20000010000 */
[C---:B---3--:R-:W-:Y:S02]  /*5690*/  F2FP.SATFINITE.E4M3.F32.PACK_AB_MERGE_C R74, R79.reuse, R74, RZ ;  /* 0x0000004a4f4a723e */ /* 0x048fe400048070ff */
[----:B------:R-:W-:Y:S01]  /*56a0*/  FADD.FTZ R31, R68, R31 ;  /* 0x0000001f441f7221 */ /* 0x000fe20000010000 */
[----:B------:R-:W-:-:S01]  /*56b0*/  FADD.FTZ R2, R79, R2 ;  /* 0x000000024f027221 */ /* 0x000fc20000010000 */
[----:B------:R-:W2:Y:S01]  /*56c0*/  MUFU.EX2 R9, R9 ;  /* 0x0000000900097308 */ /* 0x000ea20000000800 */
[----:B------:R-:W-:Y:S01]  /*56d0*/  F2FP.SATFINITE.E4M3.F32.PACK_AB_MERGE_C R199, R41, R4, R74 ;  /* 0x0000000429c7723e */ /* 0x000fe2000480704a */
[----:B------:R-:W-:Y:S01]  /*56e0*/  FADD.FTZ R26, R62, R31 ;  /* 0x0000001f3e1a7221 */ /* 0x000fe20000010000 */
[----:B----4-:R-:W-:-:S01]  /*56f0*/  FADD.FTZ R15, R7, R2 ;  /* 0x00000002070f7221 */ /* 0x010fc20000010000 */
[----:B------:R-:W-:-:S02]  /*5700*/  F2FP.SATFINITE.E4M3.F32.PACK_AB_MERGE_C R31, R52, R57, RZ ;  /* 0x00000039341f723e */ /* 0x000fc400048070ff */
[----:B------:R-:W-:-:S01]  /*5710*/  FADD.FTZ R26, R61, R26 ;  /* 0x0000001a3d1a7221 */ /* 0x000fc20000010000 */
[----:B-1----:R-:W-:Y:S01]  /*5720*/  FADD.FTZ R2, R8, R15 ;  /* 0x0000000f08027221 */ /* 0x002fe20000010000 */
[----:B------:R-:W1:Y:S01]  /*5730*/  MUFU.EX2 R10, R10 ;  /* 0x0000000a000a7308 */ /* 0x000e620000000800 */
[----:B------:R-:W-:Y:S01]  /*5740*/  F2FP.SATFINITE.E4M3.F32.PACK_AB_MERGE_C R194, R61, R62, R31 ;  /* 0x0000003e3dc2723e */ /* 0x000fe2000480701f */
[----:B------:R-:W-:Y:S01]  /*5750*/  FADD.FTZ R57, R57, R26 ;  /* 0x0000001a39397221 */ /* 0x000fe20000010000 */
[----:B0-----:R-:W-:-:S01]  /*5760*/  FADD.FTZ R15, R13, R2 ;  /* 0x000000020d0f7221 */ /* 0x001fc20000010000 */
[----:B------:R-:W-:Y:S02]  /*5770*/  F2FP.SATFINITE.E4M3.F32.PACK_AB_MERGE_C R31, R45, R48, RZ ;  /* 0x000000302d1f723e */ /* 0x000fe400048070ff */
[----:B------:R-:W-:-:S01]  /*5780*/  FADD.FTZ R57, R52, R57 ;  /* 0x0000003934397221 */ /* 0x000fc20000010000 */
[----:B------:R-:W-:Y:S01]  /*5790*/  FADD.FTZ R2, R78, R15 ;  /* 0x0000000f4e027221 */ /* 0x000fe20000010000 */
[----:B------:R-:W0:Y:S01]  /*57a0*/  MUFU.EX2 R27, R27 ;  /* 0x0000001b001b7308 */ /* 0x000e220000000800 */
[----:B------:R-:W-:Y:S01]  /*57b0*/  F2FP.SATFINITE.E4M3.F32.PACK_AB_MERGE_C R188, R49, R50, R31 ;  /* 0x0000003231bc723e */ /* 0x000fe2000480701f */
[----:B------:R-:W-:Y:S01]  /*57c0*/  FADD.FTZ R26, R50, R57 ;  /* 0x00000039321a7221 */ /* 0x000fe20000010000 */
[----:B--2---:R-:W-:-:S01]  /*57d0*/  FADD.FTZ R15, R9, R2 ;  /* 0x00000002090f7221 */ /* 0x004fc20000010000 */
[----:B------:R-:W-:-:S02]  /*57e0*/  F2FP.SATFINITE.E4M3.F32.PACK_AB_MERGE_C R78, R78, R13, RZ ;  /* 0x0000000d4e4e723e */ /* 0x000fc400048070ff */
[----:B------:R-:W-:-:S01]  /*57f0*/  FADD.FTZ R49, R49, R26 ;  /* 0x0000001a31317221 */ /* 0x000fc20000010000 */
[----:B------:R-:W-:Y:S01]  /*5800*/  F2FP.SATFINITE.E4M3.F32.PACK_AB_MERGE_C R26, R43, R44, RZ ;  /* 0x0000002c2b1a723e */ /* 0x000fe200048070ff */
[----:B------:R-:W2:Y:S01]  /*5810*/  MUFU.EX2 R30, R30 ;  /* 0x0000001e001e7308 */ /* 0x000ea20000000800 */
[----:B-1----:R-:W-:-:S01]  /*5820*/  FADD.FTZ R2, R10, R15 ;  /* 0x0000000f0a027221 */ /* 0x002fc20000010000 */
[----:B------:R-:W-:Y:S01]  /*5830*/  FADD.FTZ R48, R48, R49 ;  /* 0x0000003130307221 */ /* 0x000fe20000010000 */
[----:B------:R-:W-:Y:S02]  /*5840*/  F2FP.SATFINITE.E4M3.F32.PACK_AB_MERGE_C R190, R47, R46, R26 ;  /* 0x0000002e2fbe723e */ /* 0x000fe4000480701a */
[----:B------:R-:W-:Y:S01]  /*5850*/  F2FP.SATFINITE.E4M3.F32.PACK_AB_MERGE_C R193, R8, R7, R78 ;  /* 0x0000000708c1723e */ /* 0x000fe2000480704e */
[----:B------:R-:W-:-:S01]  /*5860*/  FADD.FTZ R45, R45, R48 ;  /* 0x000000302d2d7221 */ /* 0x000fc20000010000 */
[----:B------:R-:W-:Y:S01]  /*5870*/  F2FP.SATFINITE.E4M3.F32.PACK_AB_MERGE_C R65, R68, R65, RZ ;  /* 0x000000414441723e */ /* 0x000fe200048070ff */
[----:B------:R-:W1:Y:S01]  /*5880*/  MUFU.EX2 R11, R11 ;  /* 0x0000000b000b7308 */ /* 0x000e620000000800 */
[----:B0-----:R-:W-:-:S01]  /*5890*/  FADD.FTZ R15, R27, R2 ;  /* 0x000000021b0f7221 */ /* 0x001fc20000010000 */
[----:B------:R-:W-:Y:S01]  /*58a0*/  FADD.FTZ R46, R46, R45 ;  /* 0x0000002d2e2e7221 */ /* 0x000fe20000010000 */
[----:B------:R-:W-:-:S03]  /*58b0*/  F2FP.SATFINITE.E4M3.F32.PACK_AB_MERGE_C R192, R66, R67, R65 ;  /* 0x0000004342c0723e */ /* 0x000fc60004807041 */
[----:B------:R-:W-:Y:S02]  /*58c0*/  FADD.FTZ R47, R47, R46 ;  /* 0x0000002e2f2f7221 */ /* 0x000fe40000010000 */
[----:B------:R-:W0:Y:S01]  /*58d0*/  MUFU.EX2 R12, R12 ;  /* 0x0000000c000c7308 */ /* 0x000e220000000800 */
[----:B--2---:R-:W-:-:S01]  /*58e0*/  FADD.FTZ R2, R30, R15 ;  /* 0x0000000f1e027221 */ /* 0x004fc20000010000 */
[----:B------:R-:W-:Y:S01]  /*58f0*/  FADD.FTZ R44, R44, R47 ;  /* 0x0000002f2c2c7221 */ /* 0x000fe20000010000 */
[----:B------:R-:W-:-:S03]  /*5900*/  F2FP.SATFINITE.E4M3.F32.PACK_AB_MERGE_C R27, R30, R27, RZ ;  /* 0x0000001b1e1b723e */ /* 0x000fc600048070ff */
[----:B------:R-:W-:Y:S01]  /*5910*/  FADD.FTZ R43, R43, R44 ;  /* 0x0000002c2b2b7221 */ /* 0x000fe20000010000 */
[----:B------:R-:W-:Y:S01]  /*5920*/  F2FP.SATFINITE.E4M3.F32.PACK_AB_MERGE_C R195, R10, R9, R27 ;  /* 0x000000090ac3723e */ /* 0x000fe2000480701b */
        /* <DEDUP_REMOVED lines=8> */
[----:B------:R-:W-:-:S04]  /*59b0*/  F2FP.SATFINITE.E4M3.F32.PACK_AB_MERGE_C R35, R36, R35, RZ ;  /* 0x000000232423723e */ /* 0x000fc800048070ff */
[----:B------:R-:W-:Y:S02]  /*59c0*/  F2FP.SATFINITE.E4M3.F32.PACK_AB_MERGE_C R189, R12, R11, R35 ;  /* 0x0000000b0cbd723e */ /* 0x000fe40004807023 */
[----:B------:R-:W1:Y:S01]  /*59d0*/  MUFU.EX2 R54, R54 ;  /* 0x0000003600367308 */ /* 0x000e620000000800 */
[----:B0-----:R-:W-:-:S07]  /*59e0*/  FADD.FTZ R13, R51, R2 ;  /* 0x00000002330d7221 */ /* 0x001fce0000010000 */
[----:B------:R-:W-:Y:S01]  /*59f0*/  MUFU.EX2 R29, R29 ;  /* 0x0000001d001d7308 */ /* 0x000fe20000000800 */
[----:B--2---:R-:W-:-:S07]  /*5a00*/  FADD.FTZ R13, R24, R13 ;  /* 0x0000000d180d7221 */ /* 0x004fce0000010000 */
[----:B------:R-:W0:Y:S01]  /*5a10*/  MUFU.EX2 R28, R28 ;  /* 0x0000001c001c7308 */ /* 0x000e220000000800 */
[----:B-1----:R-:W-:-:S07]  /*5a20*/  FADD.FTZ R2, R54, R13 ;  /* 0x0000000d36027221 */ /* 0x002fce0000010000 */
[----:B------:R-:W1:Y:S08]  /*5a30*/  MUFU.EX2 R55, R55 ;  /* 0x0000003700377308 */ /* 0x000e700000000800 */
[----:B------:R-:W-:Y:S01]  /*5a40*/  MUFU.EX2 R42, R42 ;  /* 0x0000002a002a7308 */ /* 0x000fe20000000800 */
[----:B0-----:R-:W-:-:S07]  /*5a50*/  F2FP.SATFINITE.E4M3.F32.PACK_AB_MERGE_C R15, R28, R29, RZ ;  /* 0x0000001d1c0f723e */ /* 0x001fce00048070ff */
[----:B------:R-:W0:Y:S01]  /*5a60*/  MUFU.EX2 R33, R33 ;  /* 0x0000002100217308 */ /* 0x000e220000000800 */
[C---:B-1----:R-:W-:Y:S01]  /*5a70*/  F2FP.SATFINITE.E4M3.F32.PACK_AB_MERGE_C R54, R55.reuse, R54, RZ ;  /* 0x000000363736723e */ /* 0x042fe200048070ff */
        /* <DEDUP_REMOVED lines=8> */
[----:B-1----:R-:W-:-:S01]  /*5b00*/  FADD.FTZ R2, R56, R55 ;  /* 0x0000003738027221 */ /* 0x002fc20000010000 */
[----:B------:R-:W-:-:S04]  /*5b10*/  FADD.FTZ R29, R29, R42 ;  /* 0x0000002a1d1d7221 */ /* 0x000fc80000010000 */
[----:B------:R-:W-:Y:S02]  /*5b20*/  FADD.FTZ R28, R28, R29 ;  /* 0x0000001d1c1c7221 */ /* 0x000fe40000010000 */
        /* <DEDUP_REMOVED lines=8> */
[----:B0-----:R-:W-:-:S01]  /*5bb0*/  FADD.FTZ R2, R37, R2 ;  /* 0x0000000225027221 */ /* 0x001fc20000010000 */
[----:B------:R-:W-:-:S04]  /*5bc0*/  F2FP.SATFINITE.E4M3.F32.PACK_AB_MERGE_C R60, R37, R60, RZ ;  /* 0x0000003c253c723e */ /* 0x000fc800048070ff */
[----:B------:R-:W-:Y:S02]  /*5bd0*/  F2FP.SATFINITE.E4M3.F32.PACK_AB_MERGE_C R185, R59, R56, R60 ;  /* 0x000000383bb9723e */ /* 0x000fe4000480703c */
[----:B------:R-:W0:Y:S08]  /*5be0*/  MUFU.EX2 R39, R39 ;  /* 0x0000002700277308 */ /* 0x000e300000000800 */
[----:B------:R-:W2:Y:S01]  /*5bf0*/  MUFU.EX2 R38, R38 ;  /* 0x0000002600267308 */ /* 0x000ea20000000800 */
[----:B-1----:R-:W-:Y:S01]  /*5c00*/  F2FP.SATFINITE.E4M3.F32.PACK_AB_MERGE_C R186, R58, R25, R4 ;  /* 0x000000193aba723e */ /* 0x002fe20004807004 */
[----:B------:R-:W-:-:S04]  /*5c10*/  FADD.FTZ R25, R25, R28 ;  /* 0x0000001c19197221 */ /* 0x000fc80000010000 */
[----:B------:R-:W-:Y:S02]  /*5c20*/  FADD.FTZ R25, R58, R25 ;  /* 0x000000193a197221 */ /* 0x000fe40000010000 */
[----:B------:R-:W-:Y:S01]  /*5c30*/  MUFU.EX2 R40, R40 ;  /* 0x0000002800287308 */ /* 0x000fe20000000800 */
[----:B0-----:R-:W-:-:S01]  /*5c40*/  FADD.FTZ R9, R39, R2 ;  /* 0x0000000227097221 */ /* 0x001fc20000010000 */
[----:B------:R-:W-:-:S04]  /*5c50*/  FADD.FTZ R4, R14, R25 ;  /* 0x000000190e047221 */ /* 0x000fc80000010000 */
[----:B------:R-:W-:Y:S02]  /*5c60*/  FADD.FTZ R4, R3, R4 ;  /* 0x0000000403047221 */ /* 0x000fe40000010000 */
[----:B------:R-:W0:Y:S01]  /*5c70*/  MUFU.EX2 R7, R20 ;  /* 0x0000001400077308 */ /* 0x000e220000000800 */
[----:B--2---:R-:W-:-:S01]  /*5c80*/  FADD.FTZ R9, R38, R9 ;  /* 0x0000000926097221 */ /* 0x004fc20000010000 */
[----:B0-----:R-:W-:-:S03]  /*5c90*/  F2FP.SATFINITE.E4M3.F32.PACK_AB_MERGE_C R2, R7, R40, RZ ;  /* 0x000000280702723e */ /* 0x001fc600048070ff */
[----:B------:R-:W-:Y:S01]  /*5ca0*/  FADD.FTZ R40, R40, R9 ;  /* 0x0000000928287221 */ /* 0x000fe20000010000 */
[----:B------:R-:W-:-:S03]  /*5cb0*/  F2FP.SATFINITE.E4M3.F32.PACK_AB_MERGE_C R187, R38, R39, R2 ;  /* 0x0000002726bb723e */ /* 0x000fc60004807002 */
[----:B------:R-:W-:Y:S01]  /*5cc0*/  FADD.FTZ R3, R7, R40 ;  /* 0x0000002807037221 */ /* 0x000fe20000010000 */
        /* <DEDUP_REMOVED lines=12> */
.L_x_1128:
[----:B------:R-:W-:-:S11]  /*5d90*/  UISETP.NE.AND UP2, UPT, UR7, 0x1, UPT ;  /* 0x000000010700788c */ /* 0x000fd6000bf45270 */
[----:B------:R-:W-:Y:S02]  /*5da0*/  @UP2 ULDC.64 UR14, c[0x0][0x9e8] ;  /* 0x00027a00000e2ab9 */ /* 0x000fe40000000a00 */
[----:B------:R-:W-:-:S04]  /*5db0*/  UIMAD.WIDE.U32 UR18, UR11, UR14, URZ ;  /* 0x0000000e0b1272a5 */ /* 0x000fc8000f8e003f */
[----:B------:R-:W-:-:S12]  /*5dc0*/  @UP2 USHF.R.U32.HI UR11, URZ, UR15, UR19 ;  /* 0x0000000f3f0b2299 */ /* 0x000fd80008011613 */
.L_x_1129:
[----:B------:R-:W-:-:S04]  /*5dd0*/  UIMAD UR7, UR11, UR7, UR7 ;  /* 0x000000070b0772a4 */ /* 0x000fc8000f8e0207 */
[----:B------:R-:W-:-:S04]  /*5de0*/  UISETP.LT.AND UP2, UPT, UR6, UR7, UPT ;  /* 0x000000070600728c */ /* 0x000fc8000bf41270 */
[----:B------:R-:W-:-:S12]  /*5df0*/  USEL UR6, UR6, UR7, UP2 ;  /* 0x0000000706067287 */ /* 0x000fd80009000000 */
.L_x_1127:
[----:B------:R-:W-:Y:S01]  /*5e00*/  USHF.R.S32.HI UR7, URZ, 0x1f, UR6 ;  /* 0x0000001f3f077899 */ /* 0x000fe20008011406 */
[----:B------:R-:W-:Y:S02]  /*5e10*/  CS2R R24, SRZ ;  /* 0x0000000000187805 */ /* 0x000fe4000001ff00 */
[----:B------:R-:W-:Y:S02]  /*5e20*/  CS2R R26, SRZ ;  /* 0x00000000001a7805 */ /* 0x000fe4000001ff00 */
[----:B------:R-:W-:Y:S01]  /*5e30*/  CS2R R28, SRZ ;  /* 0x00000000001c7805 */ /* 0x000fe2000001ff00 */
        /* <DEDUP_REMOVED lines=99> */
[----:B------:R-:W-:Y:S01]  /*6470*/  ULDC UR31, c[0x0][0x9e4] ;  /* 0x00027900001f7ab9 */ /* 0x000fe20000000800 */
[----:B------:R-:W-:Y:S01]  /*6480*/  ULDC UR30, c[0x0][0x988] ;  /* 0x00026200001e7ab9 */ /* 0x000fe20000000800 */
[----:B------:R-:W-:-:S05]  /*6490*/  ULDC UR32, c[0x0][0x9e0] ;  /* 0x0002780000207ab9 */ /* 0x000fca0000000800 */
.L_x_1148:
        /* <DEDUP_REMOVED lines=9> */
.L_x_1132:
[----:B------:R-:W-:Y:S01]  /*6530*/  ULEA UR6, UR34, UR36, 0x3 ;  /* 0x0000002422067291 */ /* 0x000fe2000f8e183f */
[----:B------:R-:W-:-:S05]  /*6540*/  IMAD.U32 R7, RZ, RZ, UR33 ;  /* 0x00000021ff077e24 */ /* 0x000fca000f8e00ff */
[----:B------:R-:W-:-:S04]  /*6550*/  SHF.L.U32 R7, R7, 0x1f, RZ ;  /* 0x0000001f07077819 */ /* 0x000fc800000006ff */
[----:B------:R0:W1:Y:S01]  /*6560*/  SYNCS.PHASECHK.TRANS64.TRYWAIT P2, [UR6+0x2a830], R7 ;  /* 0x02a83007ff0075a7 */ /* 0x0000620008040146 */
[----:B------:R-:W-:Y:S05]  /*6570*/  @!P0 BRA `(.L_x_1133) ;  /* 0x0000000000048947 */ /* 0x000fea0003800000 */
[----:B------:R-:W-:Y:S01]  /*6580*/  BPT.TRAP 0x1 ;  /* 0x000000040000795c */ /* 0x000fe20000300000 */
.L_x_1133:
[----:B-1----:R-:W-:Y:S05]  /*6590*/  @P2 BRA `(.L_x_1131) ;  /* 0x0000000000082947 */ /* 0x002fea0003800000 */
[----:B------:R-:W1:Y:S02]  /*65a0*/  SYNCS.PHASECHK.TRANS64.TRYWAIT P2, [UR6+0x2a830], R7 ;  /* 0x02a83007ff0075a7 */ /* 0x000e640008040146 */
[----:B-1----:R-:W-:Y:S05]  /*65b0*/  @!P2 BRA `(.L_x_1134) ;  /* 0x00000160007ca947 */ /* 0x002fea0003800000 */
.L_x_1131:
[----:B-1----:R-:W1:Y:S01]  /*65c0*/  S2R R8, SR_TID.X ;  /* 0x0000000000087919 */ /* 0x002e620000002100 */
[----:B------:R-:W-:Y:S01]  /*65d0*/  UIMAD UR26, UR34, 0x600, UR28 ;  /* 0x00000600221a78a4 */ /* 0x000fe2000f8e021c */
[----:B------:R-:W-:Y:S01]  /*65e0*/  UMOV UR27, 0x80000020 ;  /* 0x80000020001b7882 */ /* 0x000fe20000000000 */
[----:B------:R-:W-:Y:S02]  /*65f0*/  UMOV UR7, 0x80000020 ;  /* 0x8000002000077882 */ /* 0x000fe40000000000 */
[----:B------:R-:W-:Y:S02]  /*6600*/  UIADD3 UR6, UR26, 0x2, URZ ;  /* 0x000000021a067890 */ /* 0x000fe4000fffe03f */
        /* <DEDUP_REMOVED lines=8> */
[----:B-1----:R-:W-:-:S05]  /*6690*/  SHF.R.U32.HI R8, RZ, 0x7, R8 ;  /* 0x00000007ff087819 */ /* 0x002fca0000011608 */
[----:B0-----:R-:W-:-:S05]  /*66a0*/  VIADD R7, R8, 0x8 ;  /* 0x0000000808077836 */ /* 0x001fca0000000000 */
[----:B------:R0:W-:Y:S06]  /*66b0*/  BAR.SYNC.DEFER_BLOCKING R7, 0x100 ;  /* 0x000400070000751d */ /* 0x0001ec0000010000 */
        /* <DEDUP_REMOVED lines=21> */
.L_x_1136:
[----:B------:R-:W-:Y:S01]  /*6810*/  ULEA UR6, UR54, UR36, 0x3 ;  /* 0x0000002436067291 */ /* 0x000fe2000f8e183f */
[----:B------:R-:W-:-:S05]  /*6820*/  IMAD.U32 R7, RZ, RZ, UR51 ;  /* 0x00000033ff077e24 */ /* 0x000fca000f8e00ff */
[----:B------:R-:W-:-:S04]  /*6830*/  SHF.L.U32 R7, R7, 0x1f, RZ ;  /* 0x0000001f07077819 */ /* 0x000fc800000006ff */
[----:B------:R0:W1:Y:S01]  /*6840*/  SYNCS.PHASECHK.TRANS64.TRYWAIT P2, [UR6+0x2a850], R7 ;  /* 0x02a85007ff0075a7 */ /* 0x0000620008040146 */
[----:B------:R-:W-:Y:S05]  /*6850*/  @!P0 BRA `(.L_x_1137) ;  /* 0x0000000000048947 */ /* 0x000fea0003800000 */
[----:B------:R-:W-:Y:S01]  /*6860*/  BPT.TRAP 0x1 ;  /* 0x000000040000795c */ /* 0x000fe20000300000 */
.L_x_1137:
[----:B-1----:R-:W-:Y:S05]  /*6870*/  @P2 BRA `(.L_x_1135) ;  /* 0x0000000000082947 */ /* 0x002fea0003800000 */
[----:B------:R-:W1:Y:S02]  /*6880*/  SYNCS.PHASECHK.TRANS64.TRYWAIT P2, [UR6+0x2a850], R7 ;  /* 0x02a85007ff0075a7 */ /* 0x000e640008040146 */
[----:B-1----:R-:W-:Y:S05]  /*6890*/  @!P2 BRA `(.L_x_1138) ;  /* 0x0000015c00dca947 */ /* 0x002fea0003800000 */
.L_x_1135:
[----:B------:R-:W-:Y:S01]  /*68a0*/  UIADD3 UR6, UR36, 0x400, URZ ;  /* 0x0000040024067890 */ /* 0x000fe2000fffe03f */
[----:B------:R-:W-:Y:S01]  /*68b0*/  WARPGROUP.ARRIVE ;  /* 0x00000000000079c5 */ /* 0x000fe20000000000 */
[----:B------:R-:W-:-:S05]  /*68c0*/  UMOV UR7, 0x40000040 ;  /* 0x4000004000077882 */ /* 0x000fca0000000000 */
[----:B------:R-:W2:Y:S01]  /*68d0*/  S2R R13, SR_TID.X ;  /* 0x00000000000d7919 */ /* 0x000ea20000002100 */
[----:B------:R-:W-:Y:S01]  /*68e0*/  USHF.R.U32.HI UR6, URZ, 0x4, UR6 ;  /* 0x000000043f067899 */ /* 0x000fe20008011606 */
[----:B------:R-:W-:Y:S01]  /*68f0*/  PLOP3.LUT P2, PT, PT, PT, UP0, 0x80, 0x0 ;  /* 0x000000000000781c */ /* 0x000fe20003f4f008 */
[C---:B------:R-:W-:Y:S01]  /*6900*/  FMUL.FTZ R21, R0.reuse, R130 ;  /* 0x0000008200157220 */ /* 0x040fe20000410000 */
[C---:B------:R-:W-:Y:S01]  /*6910*/  FMUL.FTZ R130, R0.reuse, R137 ;  /* 0x0000008900827220 */ /* 0x040fe20000410000 */
[----:B------:R-:W-:Y:S01]  /*6920*/  ULOP3.LUT UR6, UR6, 0x3fff, URZ, 0xc0, !UPT ;  /* 0x00003fff06067892 */ /* 0x000fe2000f8ec03f */
[C---:B------:R-:W-:Y:S01]  /*6930*/  FMUL.FTZ R137, R0.reuse, R144 ;  /* 0x0000009000897220 */ /* 0x040fe20000410000 */
[----:B------:R-:W-:Y:S01]  /*6940*/  PLOP3.LUT P3, PT, PT, PT, UP0, 0x80, 0x0 ;  /* 0x000000000000781c */ /* 0x000fe20003f6f008 */
[C---:B------:R-:W-:Y:S01]  /*6950*/  FMUL.FTZ R144, R0.reuse, R155 ;  /* 0x0000009b00907220 */ /* 0x040fe20000410000 */
[----:B------:R-:W-:Y:S01]  /*6960*/  ULOP3.LUT UR6, UR6, 0x10000, URZ, 0xfc, !UPT ;  /* 0x0001000006067892 */ /* 0x000fe2000f8efc3f */
[C---:B------:R-:W-:Y:S01]  /*6970*/  FMUL.FTZ R155, R0.reuse, R166 ;  /* 0x000000a6009b7220 */ /* 0x040fe20000410000 */
[C---:B------:R-:W-:Y:S01]  /*6980*/  FMUL.FTZ R166, R0.reuse, R173 ;  /* 0x000000ad00a67220 */ /* 0x040fe20000410000 */
[----:B------:R-:W-:Y:S01]  /*6990*/  VIADD R173, R17, UR42 ;  /* 0x0000002a11ad7c36 */ /* 0x000fe20008000000 */
[----:B------:R-:W-:Y:S01]  /*69a0*/  UIMAD UR10, UR54, 0x600, UR6 ;  /* 0x00000600360a78a4 */ /* 0x000fe2000f8e0206 */
[C---:B-1----:R-:W-:Y:S01]  /*69b0*/  FMUL.FTZ R8, R0.reuse, R121 ;  /* 0x0000007900087220 */ /* 0x042fe20000410000 */
        /* <DEDUP_REMOVED lines=13> */
[C---:B0-----:R-:W-:Y:S01]  /*6a90*/  FMUL.FTZ R7, R0.reuse, R120 ;  /* 0x0000007800077220 */ /* 0x041fe20000410000 */
        /* <DEDUP_REMOVED lines=46> */
[----:B------:R-:W-:-:S02]  /*6d80*/  IMAD.SHL.U32 R171, R2, 0x80, RZ ;  /* 0x0000008002ab7824 */ /* 0x000fc400078e00ff */
[----:B------:R-:W-:Y:S01]  /*6d90*/  FMUL.FTZ R174, R0, R183 ;  /* 0x000000b700ae7220 */ /* 0x000fe20000410000 */
[----:B------:R-:W-:Y:S01]  /*6da0*/  IMAD.U32 R178, RZ, RZ, UR47 ;  /* 0x0000002fffb27e24 */ /* 0x000fe2000f8e00ff */
[----:B------:R-:W0:Y:S08]  /*6db0*/  MUFU.TANH R7, R7 ;  /* 0x0000000700077308 */ /* 0x000e300000002400 */
[----:B------:R-:W1:Y:S08]  /*6dc0*/  MUFU.TANH R8, R8 ;  /* 0x0000000800087308 */ /* 0x000e700000002400 */
        /* <DEDUP_REMOVED lines=19> */
[----:B--2---:R-:W-:-:S04]  /*6f00*/  SHF.R.U32.HI R199, RZ, 0x7, R13 ;  /* 0x00000007ffc77819 */ /* 0x004fc8000001160d */
[----:B------:R-:W2:Y:S01]  /*6f10*/  MUFU.TANH R128, R128 ;  /* 0x0000008000807308 */ /* 0x000ea20000002400 */
[----:B------:R-:W-:Y:S01]  /*6f20*/  QGMMA.64x192x32.F32.E4M3.E4M3 R24, R192, gdesc[UR4], R24, gsb0 ;  /* 0x02e00004c0187df3 */ /* 0x000fe20008000818 */
[----:B------:R-:W-:Y:S01]  /*6f30*/  UIADD3 UR6, UR10, 0x4, URZ ;  /* 0x000000040a067890 */ /* 0x000fe2000fffe03f */
[----:B------:R-:W-:-:S05]  /*6f40*/  UMOV UR7, 0x40000040 ;  /* 0x4000004000077882 */ /* 0x000fca0000000000 */
        /* <DEDUP_REMOVED lines=27> */
[----:B------:R-:W-:-:S05]  /*7100*/  WARPGROUP.ARRIVE ;  /* 0x00000000000079c5 */ /* 0x000fca0000000000 */
[----:B------:R-:W0:Y:S01]  /*7110*/  MUFU.TANH R155, R155 ;  /* 0x0000009b009b7308 */ /* 0x000e220000002400 */
        /* <DEDUP_REMOVED lines=21> */
[----:B------:R-:W-:-:S06]  /*7270*/  WARPGROUP.ARRIVE ;  /* 0x00000000000079c5 */ /* 0x000fcc0000000000 */
[----:B------:R-:W-:Y:S01]  /*7280*/  QGMMA.64x192x32.F32.E4M3.E4M3 R24, R184, gdesc[UR4], R24, gsb0 ;  /* 0x02e00004b8187df3 */ /* 0x000fe20008000818 */
[----:B------:R-:W-:Y:S02]  /*7290*/  @UP0 ULDC UR6, c[0x0][0x44c] ;  /* 0x0001130000060ab9 */ /* 0x000fe40000000800 */
[----:B------:R-:W-:Y:S01]  /*72a0*/  @P2 IMAD.HI.U32 R12, R173, UR6, RZ ;  /* 0x00000006ad0c2c27 */ /* 0x000fe2000f8e00ff */
[----:B------:R-:W-:Y:S01]  /*72b0*/  @UP0 ULDC UR6, c[0x0][0x450] ;  /* 0x0001140000060ab9 */ /* 0x000fe20000000800 */
[----:B------:R-:W-:-:S03]  /*72c0*/  PLOP3.LUT P2, PT, PT, PT, UP1, 0x40, 0x0 ;  /* 0x000000000000781c */ /* 0x000fc60003f4e818 */
[----:B------:R-:W-:Y:S01]  /*72d0*/  @P3 SHF.R.U32.HI R173, RZ, UR6, R12 ;  /* 0x00000006ffad3c19 */ /* 0x000fe2000801160c */
[----:B------:R-:W-:-:S04]  /*72e0*/  IMAD.U32 R12, RZ, RZ, UR34 ;  /* 0x00000022ff0c7e24 */ /* 0x000fc8000f8e00ff */
[----:B------:R-:W5:Y:S01]  /*72f0*/  SHFL.IDX PT, R181, R173, RZ, 0x1c1f ;  /* 0x001c1fffadb57589 */ /* 0x000f6200000e0000 */
[----:B------:R-:W-:-:S05]  /*7300*/  @!P1 LEA R12, R12, UR36, 0x3 ;  /* 0x000000240c0c9c11 */ /* 0x000fca000f8e18ff */
[----:B------:R-:W-:-:S05]  /*7310*/  @!P1 VIADD R12, R12, 0x2a840 ;  /* 0x0002a8400c0c9836 */ /* 0x000fca0000000000 */
[----:B------:R-:W-:Y:S02]  /*7320*/  @!P1 PRMT R13, RZ, 0x654, R12 ;  /* 0x00000654ff0d9816 */ /* 0x000fe4000000000c */
[----:B------:R-:W-:Y:S01]  /*7330*/  IADD3 R12, -R199, 0xb, RZ ;  /* 0x0000000bc70c7810 */ /* 0x000fe20007ffe1ff */
[----:B------:R-:W-:-:S04]  /*7340*/  WARPGROUP.DEPBAR.LE gsb0, 0x0 ;  /* 0x00008000000079c5 */ /* 0x000fc80000010000 */
[----:B------:R0:W-:Y:S06]  /*7350*/  BAR.ARV R12, 0x100 ;  /* 0x0004000c0000751d */ /* 0x0001ec0000002000 */
[----:B------:R1:W-:Y:S02]  /*7360*/  @!P1 SYNCS.ARRIVE.TRANS64.RED.A1T0 RZ, [R13+URZ], RZ ;  /* 0x000000ff0dff99a7 */ /* 0x0003e4000810043f */
[----:B-1----:R-:W-:-:S04]  /*7370*/  IADD3 R13, -R16, 0x1, -R171 ;  /* 0x00000001100d7810 */ /* 0x002fc80007ffe9ab */
[----:B------:R-:W-:-:S05]  /*7380*/  IADD3 R13, -R178, UR41, R13 ;  /* 0x00000029b20d7c10 */ /* 0x000fca000fffe10d */
[C---:B------:R-:W-:Y:S02]  /*7390*/  VIADD R177, R13.reuse, UR32 ;  /* 0x000000200db17c36 */ /* 0x040fe40008000000 */
[----:B------:R-:W-:Y:S02]  /*73a0*/  VIADD R178, R13, UR29 ;  /* 0x0000001d0db27c36 */ /* 0x000fe40008000000 */
[--C-:B-----5:R-:W-:Y:S02]  /*73b0*/  IMAD.IADD R179, R177, 0x1, R181.reuse ;  /* 0x00000001b1b37824 */ /* 0x120fe400078e02b5 */
[----:B------:R-:W-:Y:S01]  /*73c0*/  IMAD.IADD R180, R178, 0x1, R181 ;  /* 0x00000001b2b47824 */ /* 0x000fe200078e02b5 */
[----:B0-234-:R-:W-:Y:S06]  /*73d0*/  @P2 BRA `(.L_x_1139) ;  /* 0x00000000005c2947 */ /* 0x01dfec0003800000 */
[----:B------:R-:W-:Y:S01]  /*73e0*/  IMAD.U32 R12, RZ, RZ, UR47 ;  /* 0x0000002fff0c7e24 */ /* 0x000fe2000f8e00ff */
[----:B------:R-:W-:Y:S04]  /*73f0*/  BSSY B0, `(.L_x_1140) ;  /* 0x0000011000007945 */ /* 0x000fe80003800000 */
[----:B------:R-:W-:-:S04]  /*7400*/  IADD3 R181, -R12, UR41, R181 ;  /* 0x000000290cb57c10 */ /* 0x000fc8000fffe1b5 */
        /* <DEDUP_REMOVED lines=10> */
.L_x_1141:
[----:B------:R-:W-:-:S05]  /*74b0*/  IMAD.U32 R182, RZ, RZ, UR31 ;  /* 0x0000001fffb67e24 */ /* 0x000fca000f8e00ff */
[----:B------:R-:W-:-:S13]  /*74c0*/  ISETP.NE.AND P2, PT, R182, 0x1, PT ;  /* 0x00000001b600780c */ /* 0x000fda0003f45270 */
[----:B------:R-:W0:Y:S02]  /*74d0*/  @P2 LDC.64 R12, c[0x0][0x9e8] ;  /* 0x00027a00ff0c2b82 */ /* 0x000e240000000a00 */
[----:B0-----:R-:W-:-:S05]  /*74e0*/  @P2 IMAD.HI.U32 R12, R181, R12, RZ ;  /* 0x0000000cb50c2227 */ /* 0x001fca00078e00ff */
[----:B------:R-:W-:-:S07]  /*74f0*/  @P2 SHF.R.U32.HI R181, RZ, R13, R12 ;  /* 0x0000000dffb52219 */ /* 0x000fce000001160c */
.L_x_1142:
[----:B------:R-:W-:Y:S05]  /*7500*/  BSYNC B0 ;  /* 0x0000000000007941 */ /* 0x000fea0003800000 */
.L_x_1140:
[----:B------:R-:W-:-:S04]  /*7510*/  IMAD R181, R181, R182, -R171 ;  /* 0x000000b6b5b57224 */ /* 0x000fc800078e0aab */
[----:B------:R-:W-:-:S05]  /*7520*/  IMAD.IADD R181, R181, 0x1, -R16 ;  /* 0x00000001b5b57824 */ /* 0x000fca00078e0a10 */
[----:B------:R-:W-:Y:S02]  /*7530*/  VIMNMX R180, R180, R181, !PT ;  /* 0x000000b5b4b47248 */ /* 0x000fe40007fe0100 */
[----:B------:R-:W-:-:S07]  /*7540*/  VIADDMNMX R179, R181, R182, R179, PT ;  /* 0x000000b6b5b37246 */ /* 0x000fce00038001b3 */
.L_x_1139:
[----:B------:R-:W-:Y:S01]  /*7550*/  ISETP.GT.AND P2, PT, R2, -0x1, PT ;  /* 0xffffffff0200780c */ /* 0x000fe20003f44270 */
[----:B------:R-:W0:Y:S03]  /*7560*/  SHFL.IDX PT, R173, R173, 0x1, 0x1c1f ;  /* 0x003c1f00adad7f89 */ /* 0x000e2600000e0000 */
[C---:B------:R-:W-:Y:S02]  /*7570*/  ISETP.GT.AND P5, PT, R180.reuse, RZ, P2 ;  /* 0x000000ffb400720c */ /* 0x040fe400017a4270 */
[C---:B------:R-:W-:Y:S02]  /*7580*/  ISETP.GT.AND P4, PT, R180.reuse, 0x1, P2 ;  /* 0x00000001b400780c */ /* 0x040fe40001784270 */
[----:B------:R-:W-:Y:S02]  /*7590*/  ISETP.LT.OR P5, PT, R179, 0x1, P5 ;  /* 0x00000001b300780c */ /* 0x000fe40002fa1670 */
[----:B------:R-:W-:-:S02]  /*75a0*/  ISETP.GT.AND P6, PT, R180, 0x8, P2 ;  /* 0x00000008b400780c */ /* 0x000fc400017c4270 */
[----:B------:R-:W-:Y:S02]  /*75b0*/  FSEL R7, R7, -INF , !P5 ;  /* 0xff80000007077808 */ /* 0x000fe40006800000 */
[C---:B------:R-:W-:Y:S02]  /*75c0*/  ISETP.GT.AND P5, PT, R180.reuse, 0x10, P2 ;  /* 0x00000010b400780c */ /* 0x040fe400017a4270 */
[----:B------:R-:W-:Y:S02]  /*75d0*/  ISETP.GT.AND P3, PT, R180, 0x9, P2 ;  /* 0x00000009b400780c */ /* 0x000fe40001764270 */
[C---:B------:R-:W-:Y:S02]  /*75e0*/  ISETP.LT.OR P5, PT, R179.reuse, 0x11, P5 ;  /* 0x00000011b300780c */ /* 0x040fe40002fa1670 */
[----:B------:R-:W-:Y:S02]  /*75f0*/  ISETP.LT.OR P4, PT, R179, 0x2, P4 ;  /* 0x00000002b300780c */ /* 0x000fe40002781670 */
[----:B------:R-:W-:-:S02]  /*7600*/  FSEL R121, R121, -INF , !P5 ;  /* 0xff80000079797808 */ /* 0x000fc40006800000 */
[----:B------:R-:W-:Y:S01]  /*7610*/  ISETP.GT.AND P5, PT, R180, 0x20, P2 ;  /* 0x00000020b400780c */ /* 0x000fe200017a4270 */
[--C-:B0-----:R-:W-:Y:S01]  /*7620*/  IMAD.IADD R177, R177, 0x1, R173.reuse ;  /* 0x00000001b1b17824 */ /* 0x101fe200078e02ad */
[C---:B------:R-:W-:Y:S01]  /*7630*/  ISETP.LT.OR P6, PT, R179.reuse, 0x9, P6 ;  /* 0x00000009b300780c */ /* 0x040fe200037c1670 */
[----:B------:R-:W-:Y:S01]  /*7640*/  IMAD.IADD R178, R178, 0x1, R173 ;  /* 0x00000001b2b27824 */ /* 0x000fe200078e02ad */
[C---:B------:R-:W-:Y:S02]  /*7650*/  ISETP.LT.OR P3, PT, R179.reuse, 0xa, P3 ;  /* 0x0000000ab300780c */ /* 0x040fe40001f61670 */
[----:B------:R-:W-:Y:S02]  /*7660*/  ISETP.LT.OR P5, PT, R179, 0x21, P5 ;  /* 0x00000021b300780c */ /* 0x000fe40002fa1670 */
[----:B------:R-:W-:Y:S02]  /*7670*/  FSEL R8, R8, -INF , !P4 ;  /* 0xff80000008087808 */ /* 0x000fe40006000000 */
[----:B------:R-:W-:-:S02]  /*7680*/  FSEL R11, R11, -INF , !P6 ;  /* 0xff8000000b0b7808 */ /* 0x000fc40007000000 */
[----:B------:R-:W-:Y:S02]  /*7690*/  FSEL R14, R14, -INF , !P3 ;  /* 0xff8000000e0e7808 */ /* 0x000fe40005800000 */
[C---:B------:R-:W-:Y:S02]  /*76a0*/  ISETP.GT.AND P4, PT, R180.reuse, 0x11, P2 ;  /* 0x00000011b400780c */ /* 0x040fe40001784270 */
[C---:B------:R-:W-:Y:S02]  /*76b0*/  ISETP.GT.AND P6, PT, R180.reuse, 0x18, P2 ;  /* 0x00000018b400780c */ /* 0x040fe400017c4270 */
[C---:B------:R-:W-:Y:S02]  /*76c0*/  ISETP.GT.AND P3, PT, R180.reuse, 0x19, P2 ;  /* 0x00000019b400780c */ /* 0x040fe40001764270 */
[----:B------:R-:W-:Y:S02]  /*76d0*/  FSEL R129, R129, -INF , !P5 ;  /* 0xff80000081817808 */ /* 0x000fe40006800000 */
[----:B------:R-:W-:-:S02]  /*76e0*/  ISETP.GT.AND P5, PT, R180, 0x30, P2 ;  /* 0x00000030b400780c */ /* 0x000fc400017a4270 */
[C---:B------:R-:W-:Y:S02]  /*76f0*/  ISETP.LT.OR P4, PT, R179.reuse, 0x12, P4 ;  /* 0x00000012b300780c */ /* 0x040fe40002781670 */
        /* <DEDUP_REMOVED lines=57> */
[----:B------:R-:W-:Y:S02]  /*7a90*/  FSEL R169, R169, -INF , !P5 ;  /* 0xff800000a9a97808 */ /* 0x000fe40006800000 */
[----:B------:R-:W-:-:S02]  /*7aa0*/  PLOP3.LUT P5, PT, PT, PT, UP1, 0x40, 0x0 ;  /* 0x000000000000781c */ /* 0x000fc40003fae818 */
[C---:B------:R-:W-:Y:S02]  /*7ab0*/  ISETP.LT.OR P4, PT, R179.reuse, 0x62, P4 ;  /* 0x00000062b300780c */ /* 0x040fe40002781670 */
[C---:B------:R-:W-:Y:S02]  /*7ac0*/  ISETP.LT.OR P6, PT, R179.reuse, 0x69, P6 ;  /* 0x00000069b300780c */ /* 0x040fe400037c1670 */
[----:B------:R-:W-:Y:S02]  /*7ad0*/  ISETP.LT.OR P3, PT, R179, 0x6a, P3 ;  /* 0x0000006ab300780c */ /* 0x000fe40001f61670 */
[----:B------:R-:W-:Y:S02]  /*7ae0*/  FSEL R162, R162, -INF , !P4 ;  /* 0xff800000a2a27808 */ /* 0x000fe40006000000 */
[----:B------:R-:W-:Y:S02]  /*7af0*/  FSEL R165, R165, -INF , !P6 ;  /* 0xff800000a5a57808 */ /* 0x000fe40007000000 */
[----:B------:R-:W-:-:S02]  /*7b00*/  FSEL R166, R166, -INF , !P3 ;  /* 0xff800000a6a67808 */ /* 0x000fc40005800000 */
[C---:B------:R-:W-:Y:S02]  /*7b10*/  ISETP.GT.AND P4, PT, R180.reuse, 0x71, P2 ;  /* 0x00000071b400780c */ /* 0x040fe40001784270 */
[C---:B------:R-:W-:Y:S02]  /*7b20*/  ISETP.GT.AND P6, PT, R180.reuse, 0x78, P2 ;  /* 0x00000078b400780c */ /* 0x040fe400017c4270 */
[----:B------:R-:W-:Y:S02]  /*7b30*/  ISETP.GT.AND P3, PT, R180, 0x79, P2 ;  /* 0x00000079b400780c */ /* 0x000fe40001764270 */
[C---:B------:R-:W-:Y:S02]  /*7b40*/  ISETP.LT.OR P4, PT, R179.reuse, 0x72, P4 ;  /* 0x00000072b300780c */ /* 0x040fe40002781670 */
[C---:B------:R-:W-:Y:S02]  /*7b50*/  ISETP.LT.OR P6, PT, R179.reuse, 0x79, P6 ;  /* 0x00000079b300780c */ /* 0x040fe400037c1670 */
[----:B------:R-:W-:-:S02]  /*7b60*/  ISETP.LT.OR P3, PT, R179, 0x7a, P3 ;  /* 0x0000007ab300780c */ /* 0x000fc40001f61670 */
[----:B------:R-:W-:Y:S02]  /*7b70*/  FSEL R170, R170, -INF , !P4 ;  /* 0xff800000aaaa7808 */ /* 0x000fe40006000000 */
[----:B------:R-:W-:Y:S02]  /*7b80*/  FSEL R176, R176, -INF , !P6 ;  /* 0xff800000b0b07808 */ /* 0x000fe40007000000 */
[----:B------:R-:W-:Y:S01]  /*7b90*/  FSEL R175, R175, -INF , !P3 ;  /* 0xff800000afaf7808 */ /* 0x000fe20005800000 */
[----:B------:R-:W-:Y:S06]  /*7ba0*/  @P5 BRA `(.L_x_1143) ;  /* 0x00000000005c5947 */ /* 0x000fec0003800000 */
        /* <DEDUP_REMOVED lines=13> */
.L_x_1145:
[----:B------:R-:W-:-:S05]  /*7c80*/  IMAD.U32 R179, RZ, RZ, UR31 ;  /* 0x0000001fffb37e24 */ /* 0x000fca000f8e00ff */
[----:B------:R-:W-:-:S13]  /*7c90*/  ISETP.NE.AND P3, PT, R179, 0x1, PT ;  /* 0x00000001b300780c */ /* 0x000fda0003f65270 */
[----:B------:R-:W0:Y:S02]  /*7ca0*/  @P3 LDC.64 R12, c[0x0][0x9e8] ;  /* 0x00027a00ff0c3b82 */ /* 0x000e240000000a00 */
[----:B0-----:R-:W-:-:S05]  /*7cb0*/  @P3 IMAD.HI.U32 R12, R173, R12, RZ ;  /* 0x0000000cad0c3227 */ /* 0x001fca00078e00ff */
[----:B------:R-:W-:-:S07]  /*7cc0*/  @P3 SHF.R.U32.HI R173, RZ, R13, R12 ;  /* 0x0000000dffad3219 */ /* 0x000fce000001160c */
.L_x_1146:
[----:B------:R-:W-:Y:S05]  /*7cd0*/  BSYNC B0 ;  /* 0x0000000000007941 */ /* 0x000fea0003800000 */
.L_x_1144:
[----:B------:R-:W-:-:S04]  /*7ce0*/  IMAD R171, R173, R179, -R171 ;  /* 0x000000b3adab7224 */ /* 0x000fc800078e0aab */
[----:B------:R-:W-:-:S05]  /*7cf0*/  IMAD.IADD R12, R171, 0x1, -R16 ;  /* 0x00000001ab0c7824 */ /* 0x000fca00078e0a10 */
[----:B------:R-:W-:Y:S02]  /*7d00*/  VIADDMNMX R177, R12, R179, R177, PT ;  /* 0x000000b30cb17246 */ /* 0x000fe400038001b1 */
[----:B------:R-:W-:-:S07]  /*7d10*/  VIMNMX R178, R178, R12, !PT ;  /* 0x0000000cb2b27248 */ /* 0x000fce0007fe0100 */
.L_x_1143:
[----:B------:R-:W-:Y:S01]  /*7d20*/  FMNMX.FTZ R13, R7, R6, !PT ;  /* 0x00000006070d7209 */ /* 0x000fe20007810000 */
[----:B------:R-:W-:Y:S01]  /*7d30*/  UMOV UR10, UR30 ;  /* 0x0000001e000a7c82 */ /* 0x000fe20008000000 */
[----:B------:R-:W-:Y:S02]  /*7d40*/  ISETP.GT.AND P3, PT, R178, 0x1, P2 ;  /* 0x00000001b200780c */ /* 0x000fe40001764270 */
        /* <DEDUP_REMOVED lines=13> */
[C---:B------:R-:W-:Y:S02]  /*7e20*/  ISETP.GT.AND P3, PT, R178.reuse, 0x11, P2 ;  /* 0x00000011b200780c */ /* 0x040fe40001764270 */
[----:B------:R-:W-:Y:S02]  /*7e30*/  FMNMX.FTZ R13, R129, R12, !PT ;  /* 0x0000000c810d7209 */ /* 0x000fe40007810000 */
[----:B------:R-:W-:-:S02]  /*7e40*/  ISETP.GT.AND P5, PT, R178, 0x18, P2 ;  /* 0x00000018b200780c */ /* 0x000fc400017a4270 */
[----:B------:R-:W-:Y:S02]  /*7e50*/  FMNMX.FTZ R12, R130, R13, !PT ;  /* 0x0000000d820c7209 */ /* 0x000fe40007810000 */
[----:B------:R-:W-:Y:S02]  /*7e60*/  ISETP.LT.OR P4, PT, R177, 0xa, P4 ;  /* 0x0000000ab100780c */ /* 0x000fe40002781670 */
[----:B------:R-:W-:Y:S02]  /*7e70*/  FMNMX.FTZ R13, R133, R12, !PT ;  /* 0x0000000c850d7209 */ /* 0x000fe40007810000 */
[C---:B------:R-:W-:Y:S02]  /*7e80*/  ISETP.LT.OR P3, PT, R177.reuse, 0x12, P3 ;  /* 0x00000012b100780c */ /* 0x040fe40001f61670 */
[----:B------:R-:W-:Y:S02]  /*7e90*/  FMNMX.FTZ R12, R134, R13, !PT ;  /* 0x0000000d860c7209 */ /* 0x000fe40007810000 */
[----:B------:R-:W-:-:S02]  /*7ea0*/  ISETP.LT.OR P5, PT, R177, 0x19, P5 ;  /* 0x00000019b100780c */ /* 0x000fc40002fa1670 */
[----:B------:R-:W-:Y:S02]  /*7eb0*/  FMNMX.FTZ R13, R137, R12, !PT ;  /* 0x0000000c890d7209 */ /* 0x000fe40007810000 */
[----:B------:R-:W-:Y:S02]  /*7ec0*/  FSEL R20, R20, -INF , !P4 ;  /* 0xff80000014147808 */ /* 0x000fe40006000000 */
[----:B------:R-:W-:Y:S02]  /*7ed0*/  FMNMX.FTZ R12, R138, R13, !PT ;  /* 0x0000000d8a0c7209 */ /* 0x000fe40007810000 */
[----:B------:R-:W-:Y:S02]  /*7ee0*/  FSEL R120, R120, -INF , !P3 ;  /* 0xff80000078787808 */ /* 0x000fe40005800000 */
[----:B------:R-:W-:Y:S02]  /*7ef0*/  FMNMX.FTZ R13, R141, R12, !PT ;  /* 0x0000000c8d0d7209 */ /* 0x000fe40007810000 */
[----:B------:R-:W-:-:S02]  /*7f00*/  FSEL R123, R123, -INF , !P5 ;  /* 0xff8000007b7b7808 */ /* 0x000fc40006800000 */
[----:B------:R-:W-:Y:S02]  /*7f10*/  FMNMX.FTZ R12, R142, R13, !PT ;  /* 0x0000000d8e0c7209 */ /* 0x000fe40007810000 */
[C---:B------:R-:W-:Y:S02]  /*7f20*/  ISETP.GT.AND P4, PT, R178.reuse, 0x19, P2 ;  /* 0x00000019b200780c */ /* 0x040fe40001784270 */
[----:B------:R-:W-:Y:S02]  /*7f30*/  FMNMX.FTZ R13, R145, R12, !PT ;  /* 0x0000000c910d7209 */ /* 0x000fe40007810000 */
[----:B------:R-:W-:Y:S02]  /*7f40*/  ISETP.GT.AND P3, PT, R178, 0x21, P2 ;  /* 0x00000021b200780c */ /* 0x000fe40001764270 */
[----:B------:R-:W-:Y:S02]  /*7f50*/  FMNMX.FTZ R12, R146, R13, !PT ;  /* 0x0000000d920c7209 */ /* 0x000fe40007810000 */
[----:B------:R-:W-:-:S02]  /*7f60*/  ISETP.GT.AND P5, PT, R178, 0x28, P2 ;  /* 0x00000028b200780c */ /* 0x000fc400017a4270 */
[----:B------:R-:W-:Y:S02]  /*7f70*/  FMNMX.FTZ R13, R149, R12, !PT ;  /* 0x0000000c950d7209 */ /* 0x000fe40007810000 */
[C---:B------:R-:W-:Y:S02]  /*7f80*/  ISETP.LT.OR P4, PT, R177.reuse, 0x1a, P4 ;  /* 0x0000001ab100780c */ /* 0x040fe40002781670 */
[----:B------:R-:W-:Y:S02]  /*7f90*/  FMNMX.FTZ R12, R150, R13, !PT ;  /* 0x0000000d960c7209 */ /* 0x000fe40007810000 */
[----:B------:R-:W-:Y:S02]  /*7fa0*/  ISETP.LT.OR P3, PT, R177, 0x22, P3 ;  /* 0x00000022b100780c */ /* 0x000fe40001f61670 */
        /* <DEDUP_REMOVED lines=24> */
[----:B------:R-:W-:Y:S01]  /*8130*/  FSEL R139, R139, -INF , !P5 ;  /* 0xff8000008b8b7808 */ /* 0x000fe20006800000 */
[----:B------:R-:W0:Y:S01]  /*8140*/  SHFL.BFLY PT, R12, R13, 0x2, 0x1f ;  /* 0x0c401f000d0c7f89 */ /* 0x000e2200000e0000 */
[----:B------:R-:W-:-:S02]  /*8150*/  ISETP.GT.AND P4, PT, R178, 0x39, P2 ;  /* 0x00000039b200780c */ /* 0x000fc40001784270 */
[C---:B------:R-:W-:Y:S02]  /*8160*/  ISETP.GT.AND P3, PT, R178.reuse, 0x41, P2 ;  /* 0x00000041b200780c */ /* 0x040fe40001764270 */
[----:B------:R-:W-:Y:S02]  /*8170*/  ISETP.GT.AND P5, PT, R178, 0x48, P2 ;  /* 0x00000048b200780c */ /* 0x000fe400017a4270 */
[C---:B------:R-:W-:Y:S02]  /*8180*/  ISETP.LT.OR P4, PT, R177.reuse, 0x3a, P4 ;  /* 0x0000003ab100780c */ /* 0x040fe40002781670 */
[C---:B------:R-:W-:Y:S02]  /*8190*/  ISETP.LT.OR P3, PT, R177.reuse, 0x42, P3 ;  /* 0x00000042b100780c */ /* 0x040fe40001f61670 */
[----:B------:R-:W-:Y:S02]  /*81a0*/  ISETP.LT.OR P5, PT, R177, 0x49, P5 ;  /* 0x00000049b100780c */ /* 0x000fe40002fa1670 */
[----:B------:R-:W-:-:S02]  /*81b0*/  FSEL R140, R140, -INF , !P4 ;  /* 0xff8000008c8c7808 */ /* 0x000fc40006000000 */
[----:B------:R-:W-:Y:S02]  /*81c0*/  FSEL R144, R144, -INF , !P3 ;  /* 0xff80000090907808 */ /* 0x000fe40005800000 */
[----:B------:R-:W-:Y:S02]  /*81d0*/  FSEL R147, R147, -INF , !P5 ;  /* 0xff80000093937808 */ /* 0x000fe40006800000 */
[C---:B------:R-:W-:Y:S02]  /*81e0*/  ISETP.GT.AND P4, PT, R178.reuse, 0x49, P2 ;  /* 0x00000049b200780c */ /* 0x040fe40001784270 */
[C---:B------:R-:W-:Y:S02]  /*81f0*/  ISETP.GT.AND P3, PT, R178.reuse, 0x51, P2 ;  /* 0x00000051b200780c */ /* 0x040fe40001764270 */
[----:B------:R-:W-:Y:S02]  /*8200*/  ISETP.GT.AND P5, PT, R178, 0x58, P2 ;  /* 0x00000058b200780c */ /* 0x000fe400017a4270 */
[----:B0-----:R-:W-:-:S02]  /*8210*/  FMNMX.FTZ R171, R13, R12, !PT ;  /* 0x0000000c0dab7209 */ /* 0x001fc40007810000 */
[C---:B------:R-:W-:Y:S02]  /*8220*/  ISETP.LT.OR P4, PT, R177.reuse, 0x4a, P4 ;  /* 0x0000004ab100780c */ /* 0x040fe40002781670 */
[C---:B------:R-:W-:Y:S01]  /*8230*/  ISETP.LT.OR P3, PT, R177.reuse, 0x52, P3 ;  /* 0x00000052b100780c */ /* 0x040fe20001f61670 */
[----:B------:R-:W0:Y:S01]  /*8240*/  SHFL.BFLY PT, R12, R171, 0x1, 0x1f ;  /* 0x0c201f00ab0c7f89 */ /* 0x000e2200000e0000 */
        /* <DEDUP_REMOVED lines=12> */
[----:B0-----:R-:W-:Y:S02]  /*8310*/  FMNMX.FTZ R12, R171, R12, !PT ;  /* 0x0000000cab0c7209 */ /* 0x001fe40007810000 */
[----:B------:R-:W-:Y:S02]  /*8320*/  FSEL R163, R163, -INF , !P5 ;  /* 0xff800000a3a37808 */ /* 0x000fe40006800000 */
[----:B------:R-:W-:Y:S02]  /*8330*/  FSETP.NEU.FTZ.AND P6, PT, R12, -INF , PT ;  /* 0xff8000000c00780b */ /* 0x000fe40003fdd000 */
[----:B------:R-:W-:-:S02]  /*8340*/  ISETP.GT.AND P4, PT, R178, 0x69, P2 ;  /* 0x00000069b200780c */ /* 0x000fc40001784270 */
[----:B------:R-:W-:Y:S02]  /*8350*/  FSEL R173, R12, RZ, P6 ;  /* 0x000000ff0cad7208 */ /* 0x000fe40003000000 */
[C---:B------:R-:W-:Y:S02]  /*8360*/  ISETP.GT.AND P3, PT, R178.reuse, 0x70, P2 ;  /* 0x00000070b200780c */ /* 0x040fe40001764270 */
[----:B------:R-:W-:Y:S01]  /*8370*/  ISETP.GT.AND P5, PT, R178, 0x71, P2 ;  /* 0x00000071b200780c */ /* 0x000fe200017a4270 */
[----:B------:R-:W-:-:S01]  /*8380*/  FADD.FTZ R6, -R173, R6 ;  /* 0x00000006ad067221 */ /* 0x000fc20000010100 */
[----:B------:R-:W-:Y:S01]  /*8390*/  IMAD.U32 R173, RZ, RZ, UR10 ;  /* 0x0000000affad7e24 */ /* 0x000fe2000f8e00ff */
[C---:B------:R-:W-:Y:S02]  /*83a0*/  ISETP.LT.OR P4, PT, R177.reuse, 0x6a, P4 ;  /* 0x0000006ab100780c */ /* 0x040fe40002781670 */
[----:B------:R-:W-:Y:S01]  /*83b0*/  ISETP.LT.OR P3, PT, R177, 0x71, P3 ;  /* 0x00000071b100780c */ /* 0x000fe20001f61670 */
[----:B------:R-:W-:-:S01]  /*83c0*/  FFMA.FTZ R173, R12, R173, -8 ;  /* 0xc10000000cad7423 */ /* 0x000fc200000100ad */
[----:B------:R-:W-:Y:S01]  /*83d0*/  FSEL R164, R164, -INF , !P4 ;  /* 0xff800000a4a47808 */ /* 0x000fe20006000000 */
[----:B------:R-:W-:Y:S01]  /*83e0*/  FMUL.FTZ R6, R6, UR10 ;  /* 0x0000000a06067c20 */ /* 0x000fe20008410000 */
[----:B------:R-:W-:-:S02]  /*83f0*/  ISETP.LT.OR P5, PT, R177, 0x72, P5 ;  /* 0x00000072b100780c */ /* 0x000fc40002fa1670 */
[----:B------:R-:W-:Y:S02]  /*8400*/  FSEL R13, R173, RZ, P6 ;  /* 0x000000ffad0d7208 */ /* 0x000fe40003000000 */
[----:B------:R-:W-:Y:S01]  /*8410*/  ISETP.GT.AND P6, PT, R178, 0x10, P2 ;  /* 0x00000010b200780c */ /* 0x000fe200017c4270 */
[----:B------:R-:W-:Y:S01]  /*8420*/  MUFU.EX2 R6, R6 ;  /* 0x0000000600067308 */ /* 0x000fe20000000800 */
[----:B------:R-:W-:Y:S01]  /*8430*/  FSEL R167, R167, -INF , !P3 ;  /* 0xff800000a7a77808 */ /* 0x000fe20005800000 */
[--C-:B------:R-:W-:Y:S01]  /*8440*/  FFMA.FTZ R171, R153, UR10, -R13.reuse ;  /* 0x0000000a99ab7c23 */ /* 0x100fe2000801080d */
[----:B------:R-:W-:Y:S01]  /*8450*/  ISETP.LT.OR P6, PT, R177, 0x11, P6 ;  /* 0x00000011b100780c */ /* 0x000fe200037c1670 */
[--C-:B------:R-:W-:Y:S01]  /*8460*/  FFMA.FTZ R173, R165, UR10, -R13.reuse ;  /* 0x0000000aa5ad7c23 */ /* 0x100fe2000801080d */
[----:B------:R-:W-:Y:S01]  /*8470*/  FSEL R168, R168, -INF , !P5 ;  /* 0xff800000a8a87808 */ /* 0x000fe20006800000 */
[--C-:B------:R-:W-:Y:S01]  /*8480*/  FFMA.FTZ R7, R7, UR10, -R13.reuse ;  /* 0x0000000a07077c23 */ /* 0x100fe2000801080d */
[----:B------:R-:W-:Y:S01]  /*8490*/  FSEL R21, R21, -INF , !P6 ;  /* 0xff80000015157808 */ /* 0x000fe20007000000 */
[--C-:B------:R-:W-:Y:S01]  /*84a0*/  FFMA.FTZ R8, R8, UR10, -R13.reuse ;  /* 0x0000000a08087c23 */ /* 0x100fe2000801080d */
[----:B------:R-:W-:Y:S01]  /*84b0*/  ISETP.GT.AND P6, PT, R178, 0x20, P2 ;  /* 0x00000020b200780c */ /* 0x000fe200017c4270 */
[--C-:B------:R-:W-:Y:S01]  /*84c0*/  FFMA.FTZ R11, R11, UR10, -R13.reuse ;  /* 0x0000000a0b0b7c23 */ /* 0x100fe2000801080d */
[----:B------:R-:W-:-:S01]  /*84d0*/  FFMA.FTZ R14, R14, UR10, -R13 ;  /* 0x0000000a0e0e7c23 */ /* 0x000fc2000801080d */
[--C-:B------:R-:W-:Y:S01]  /*84e0*/  FFMA.FTZ R122, R122, UR10, -R13.reuse ;  /* 0x0000000a7a7a7c23 */ /* 0x100fe2000801080d */
[----:B------:R-:W-:Y:S01]  /*84f0*/  ISETP.LT.OR P6, PT, R177, 0x21, P6 ;  /* 0x00000021b100780c */ /* 0x000fe200037c1670 */
[--C-:B------:R-:W-:Y:S01]  /*8500*/  FFMA.FTZ R126, R126, UR10, -R13.reuse ;  /* 0x0000000a7e7e7c23 */ /* 0x100fe2000801080d */
[----:B------:R-:W-:-:S01]  /*8510*/  FFMA.FTZ R130, R130, UR10, -R13 ;  /* 0x0000000a82827c23 */ /* 0x000fc2000801080d */
        /* <DEDUP_REMOVED lines=18> */
[----:B------:R-:W-:Y:S01]  /*8640*/  FFMA.FTZ R170, R170, UR10, -R13 ;  /* 0x0000000aaaaa7c23 */ /* 0x000fe2000801080d */
[----:B------:R-:W0:Y:S02]  /*8650*/  MUFU.EX2 R7, R7 ;  /* 0x0000000700077308 */ /* 0x000e240000000800 */
[----:B------:R-:W-:-:S02]  /*8660*/  FSEL R143, R143, -INF , !P6 ;  /* 0xff8000008f8f7808 */ /* 0x000fc40007000000 */
[----:B------:R-:W-:-:S04]  /*8670*/  ISETP.GT.AND P6, PT, R178, 0x50, P2 ;  /* 0x00000050b200780c */ /* 0x000fc800017c4270 */
[----:B------:R-:W-:Y:S01]  /*8680*/  ISETP.LT.OR P6, PT, R177, 0x51, P6 ;  /* 0x00000051b100780c */ /* 0x000fe200037c1670 */
[----:B------:R-:W1:Y:S03]  /*8690*/  MUFU.EX2 R8, R8 ;  /* 0x0000000800087308 */ /* 0x000e660000000800 */
[----:B------:R-:W-:Y:S02]  /*86a0*/  FSEL R151, R151, -INF , !P6 ;  /* 0xff80000097977808 */ /* 0x000fe40007000000 */
[----:B------:R-:W-:-:S03]  /*86b0*/  ISETP.GT.AND P6, PT, R178, 0x60, P2 ;  /* 0x00000060b200780c */ /* 0x000fc600017c4270 */
[----:B------:R-:W-:Y:S01]  /*86c0*/  MUFU.EX2 R11, R11 ;  /* 0x0000000b000b7308 */ /* 0x000fe20000000800 */
[----:B------:R-:W-:-:S04]  /*86d0*/  ISETP.LT.OR P6, PT, R177, 0x61, P6 ;  /* 0x00000061b100780c */ /* 0x000fc800037c1670 */
[----:B------:R-:W-:Y:S02]  /*86e0*/  FSEL R159, R159, -INF , !P6 ;  /* 0xff8000009f9f7808 */ /* 0x000fe40007000000 */
[----:B------:R-:W-:Y:S01]  /*86f0*/  ISETP.GT.AND P6, PT, R178, RZ, P2 ;  /* 0x000000ffb200720c */ /* 0x000fe200017c4270 */
[----:B------:R-:W-:Y:S03]  /*8700*/  MUFU.EX2 R14, R14 ;  /* 0x0000000e000e7308 */ /* 0x000fe60000000800 */
[----:B------:R-:W-:-:S04]  /*8710*/  ISETP.LT.OR P6, PT, R177, 0x1, P6 ;  /* 0x00000001b100780c */ /* 0x000fc800037c1670 */
[----:B------:R-:W-:Y:S01]  /*8720*/  FSEL R180, R9, -INF , !P6 ;  /* 0xff80000009b47808 */ /* 0x000fe20007000000 */
[----:B------:R-:W-:-:S01]  /*8730*/  FFMA.FTZ R9, R121, UR10, -R13 ;  /* 0x0000000a79097c23 */ /* 0x000fc2000801080d */
[----:B------:R-:W-:Y:S01]  /*8740*/  ISETP.GT.AND P6, PT, R178, 0x78, P2 ;  /* 0x00000078b200780c */ /* 0x000fe200017c4270 */
[----:B------:R-:W-:Y:S01]  /*8750*/  MUFU.EX2 R122, R122 ;  /* 0x0000007a007a7308 */ /* 0x000fe20000000800 */
[----:B------:R-:W-:Y:S02]  /*8760*/  FMNMX.FTZ R121, R180, R5, !PT ;  /* 0x00000005b4797209 */ /* 0x000fe40007810000 */
[----:B------:R-:W-:Y:S02]  /*8770*/  ISETP.GT.AND P2, PT, R178, 0x79, P2 ;  /* 0x00000079b200780c */ /* 0x000fe40001744270 */
[----:B------:R-:W-:Y:S01]  /*8780*/  FMNMX.FTZ R178, R10, R121, !PT ;  /* 0x000000790ab27209 */ /* 0x000fe20007810000 */
[----:B------:R-:W-:Y:S01]  /*8790*/  FFMA.FTZ R121, R125, UR10, -R13 ;  /* 0x0000000a7d797c23 */ /* 0x000fe2000801080d */
[----:B------:R-:W-:Y:S01]  /*87a0*/  ISETP.LT.OR P6, PT, R177, 0x79, P6 ;  /* 0x00000079b100780c */ /* 0x000fe200037c1670 */
[----:B------:R-:W-:Y:S01]  /*87b0*/  MUFU.EX2 R9, R9 ;  /* 0x0000000900097308 */ /* 0x000fe20000000800 */
[----:B------:R-:W-:-:S02]  /*87c0*/  FMNMX.FTZ R125, R15, R178, !PT ;  /* 0x000000b20f7d7209 */ /* 0x000fc40007810000 */
[----:B------:R-:W-:Y:S02]  /*87d0*/  ISETP.LT.OR P2, PT, R177, 0x7a, P2 ;  /* 0x0000007ab100780c */ /* 0x000fe40001741670 */
[----:B------:R-:W-:Y:S02]  /*87e0*/  FMNMX.FTZ R178, R20, R125, !PT ;  /* 0x0000007d14b27209 */ /* 0x000fe40007810000 */
[----:B------:R-:W-:Y:S01]  /*87f0*/  FSEL R172, R172, -INF , !P6 ;  /* 0xff800000acac7808 */ /* 0x000fe20007000000 */
[----:B------:R-:W-:Y:S01]  /*8800*/  MUFU.EX2 R121, R121 ;  /* 0x0000007900797308 */ /* 0x000fe20000000800 */
[----:B------:R-:W-:Y:S02]  /*8810*/  FMNMX.FTZ R125, R21, R178, !PT ;  /* 0x000000b2157d7209 */ /* 0x000fe40007810000 */
[----:B------:R-:W-:Y:S02]  /*8820*/  FSEL R174, R174, -INF , !P2 ;  /* 0xff800000aeae7808 */ /* 0x000fe40005000000 */
[----:B------:R-:W-:Y:S01]  /*8830*/  FMNMX.FTZ R178, R120, R125, !PT ;  /* 0x0000007d78b27209 */ /* 0x000fe20007810000 */
[----:B------:R-:W-:-:S02]  /*8840*/  FFMA.FTZ R125, R129, UR10, -R13 ;  /* 0x0000000a817d7c23 */ /* 0x000fc4000801080d */
[----:B------:R-:W-:Y:S01]  /*8850*/  MUFU.EX2 R126, R126 ;  /* 0x0000007e007e7308 */ /* 0x000fe20000000800 */
[----:B------:R-:W-:-:S04]  /*8860*/  FMNMX.FTZ R129, R123, R178, !PT ;  /* 0x000000b27b817209 */ /* 0x000fc80007810000 */
[----:B------:R-:W-:-:S03]  /*8870*/  FMNMX.FTZ R178, R124, R129, !PT ;  /* 0x000000817cb27209 */ /* 0x000fc60007810000 */
[----:B------:R-:W-:Y:S01]  /*8880*/  MUFU.EX2 R125, R125 ;  /* 0x0000007d007d7308 */ /* 0x000fe20000000800 */
[----:B------:R-:W-:-:S04]  /*8890*/  FMNMX.FTZ R129, R127, R178, !PT ;  /* 0x000000b27f817209 */ /* 0x000fc80007810000 */
        /* <DEDUP_REMOVED lines=39> */
[----:B------:R2:W-:Y:S02]  /*8b10*/  MUFU.EX2 R149, R171 ;  /* 0x000000ab00957308 */ /* 0x0005e40000000800 */
[----:B------:R-:W3:Y:S06]  /*8b20*/  SHFL.BFLY PT, R178, R153, 0x2, 0x1f ;  /* 0x0c401f0099b27f89 */ /* 0x000eec00000e0000 */
[----:B------:R-:W-:Y:S01]  /*8b30*/  MUFU.EX2 R154, R154 ;  /* 0x0000009a009a7308 */ /* 0x000fe20000000800 */
[----:B--2---:R-:W-:-:S01]  /*8b40*/  FFMA.FTZ R171, R176, UR10, -R13 ;  /* 0x0000000ab0ab7c23 */ /* 0x004fc2000801080d */
[----:B------:R-:W-:Y:S01]  /*8b50*/  FFMA.FTZ R176, R175, UR10, -R13 ;  /* 0x0000000aafb07c23 */ /* 0x000fe2000801080d */
[----:B0-----:R-:W-:-:S05]  /*8b60*/  FFMA.FTZ R175, R6, R4, R7 ;  /* 0x0000000406af7223 */ /* 0x001fca0000010007 */
[----:B------:R-:W-:Y:S08]  /*8b70*/  MUFU.EX2 R157, R157 ;  /* 0x0000009d009d7308 */ /* 0x000ff00000000800 */
[----:B------:R-:W-:Y:S01]  /*8b80*/  MUFU.EX2 R158, R158 ;  /* 0x0000009e009e7308 */ /* 0x000fe20000000800 */
[----:B---3--:R-:W-:-:S05]  /*8b90*/  FMNMX.FTZ R178, R153, R178, !PT ;  /* 0x000000b299b27209 */ /* 0x008fca0007810000 */
[----:B------:R-:W0:Y:S02]  /*8ba0*/  SHFL.BFLY PT, R165, R178, 0x1, 0x1f ;  /* 0x0c201f00b2a57f89 */ /* 0x000e2400000e0000 */
[----:B------:R2:W-:Y:S08]  /*8bb0*/  MUFU.EX2 R153, R173 ;  /* 0x000000ad00997308 */ /* 0x0005f00000000800 */
[----:B------:R-:W-:Y:S08]  /*8bc0*/  MUFU.EX2 R161, R161 ;  /* 0x000000a100a17308 */ /* 0x000ff00000000800 */
[----:B------:R-:W-:Y:S01]  /*8bd0*/  MUFU.EX2 R162, R162 ;  /* 0x000000a200a27308 */ /* 0x000fe20000000800 */
[----:B0-----:R-:W-:Y:S01]  /*8be0*/  FMNMX.FTZ R13, R178, R165, !PT ;  /* 0x000000a5b20d7209 */ /* 0x001fe20007810000 */
[----:B------:R-:W-:-:S06]  /*8bf0*/  IMAD.U32 R178, RZ, RZ, UR10 ;  /* 0x0000000affb27e24 */ /* 0x000fcc000f8e00ff */
[----:B------:R-:W-:Y:S01]  /*8c00*/  MUFU.EX2 R166, R166 ;  /* 0x000000a600a67308 */ /* 0x000fe20000000800 */
[C---:B------:R-:W-:Y:S01]  /*8c10*/  FSETP.NEU.FTZ.AND P2, PT, R13.reuse, -INF , PT ;  /* 0xff8000000d00780b */ /* 0x040fe20003f5d000 */
[----:B------:R-:W-:-:S05]  /*8c20*/  FFMA.FTZ R165, R13, R178, -8 ;  /* 0xc10000000da57423 */ /* 0x000fca00000100b2 */
[----:B------:R-:W-:Y:S01]  /*8c30*/  FSEL R165, R165, RZ, P2 ;  /* 0x000000ffa5a57208 */ /* 0x000fe20001000000 */
[----:B------:R-:W-:Y:S04]  /*8c40*/  MUFU.EX2 R169, R169 ;  /* 0x000000a900a97308 */ /* 0x000fe80000000800 */
[----:B--2---:R-:W-:-:S01]  /*8c50*/  FFMA.FTZ R173, R10, UR10, -R165 ;  /* 0x0000000a0aad7c23 */ /* 0x004fc200080108a5 */
[--C-:B------:R-:W-:Y:S01]  /*8c60*/  FFMA.FTZ R10, R15, UR10, -R165.reuse ;  /* 0x0000000a0f0a7c23 */ /* 0x100fe200080108a5 */
[----:B------:R-:W-:-:S01]  /*8c70*/  FFMA.FTZ R15, R20, UR10, -R165 ;  /* 0x0000000a140f7c23 */ /* 0x000fc200080108a5 */
[--C-:B------:R-:W-:Y:S01]  /*8c80*/  FFMA.FTZ R20, R21, UR10, -R165.reuse ;  /* 0x0000000a15147c23 */ /* 0x100fe200080108a5 */
[----:B------:R-:W-:-:S01]  /*8c90*/  FFMA.FTZ R178, R180, UR10, -R165 ;  /* 0x0000000ab4b27c23 */ /* 0x000fc200080108a5 */
[--C-:B------:R-:W-:Y:S01]  /*8ca0*/  FFMA.FTZ R21, R120, UR10, -R165.reuse ;  /* 0x0000000a78157c23 */ /* 0x100fe200080108a5 */
[----:B------:R-:W-:-:S01]  /*8cb0*/  FFMA.FTZ R120, R123, UR10, -R165 ;  /* 0x0000000a7b787c23 */ /* 0x000fc200080108a5 */
[----:B------:R-:W-:Y:S01]  /*8cc0*/  FSEL R180, R13, RZ, P2 ;  /* 0x000000ff0db47208 */ /* 0x000fe20001000000 */
[----:B------:R-:W-:-:S01]  /*8cd0*/  FFMA.FTZ R123, R124, UR10, -R165 ;  /* 0x0000000a7c7b7c23 */ /* 0x000fc200080108a5 */
[--C-:B------:R-:W-:Y:S01]  /*8ce0*/  FFMA.FTZ R124, R127, UR10, -R165.reuse ;  /* 0x0000000a7f7c7c23 */ /* 0x100fe200080108a5 */
[----:B------:R-:W-:-:S01]  /*8cf0*/  FFMA.FTZ R127, R128, UR10, -R165 ;  /* 0x0000000a807f7c23 */ /* 0x000fc200080108a5 */
[--C-:B------:R-:W-:Y:S01]  /*8d00*/  FFMA.FTZ R128, R131, UR10, -R165.reuse ;  /* 0x0000000a83807c23 */ /* 0x100fe200080108a5 */
[----:B------:R-:W-:-:S01]  /*8d10*/  FFMA.FTZ R131, R132, UR10, -R165 ;  /* 0x0000000a84837c23 */ /* 0x000fc200080108a5 */
[----:B------:R-:W-:Y:S01]  /*8d20*/  FADD.FTZ R180, -R180, R5 ;  /* 0x00000005b4b47221 */ /* 0x000fe20000010100 */
[----:B------:R-:W-:-:S01]  /*8d30*/  FFMA.FTZ R132, R135, UR10, -R165 ;  /* 0x0000000a87847c23 */ /* 0x000fc200080108a5 */
[--C-:B------:R-:W-:Y:S01]  /*8d40*/  FFMA.FTZ R135, R136, UR10, -R165.reuse ;  /* 0x0000000a88877c23 */ /* 0x100fe200080108a5 */
[----:B------:R-:W-:-:S01]  /*8d50*/  FFMA.FTZ R136, R139, UR10, -R165 ;  /* 0x0000000a8b887c23 */ /* 0x000fc200080108a5 */
[----:B------:R-:W-:Y:S01]  /*8d60*/  FMUL.FTZ R139, R180, UR10 ;  /* 0x0000000ab48b7c20 */ /* 0x000fe20008410000 */
        /* <DEDUP_REMOVED lines=20> */
[----:B-1----:R-:W-:-:S04]  /*8eb0*/  FADD.FTZ R174, R8, R175 ;  /* 0x000000af08ae7221 */ /* 0x002fc80000010000 */
[----:B------:R-:W1:Y:S01]  /*8ec0*/  MUFU.EX2 R10, R10 ;  /* 0x0000000a000a7308 */ /* 0x000e620000000800 */
[----:B0-----:R-:W-:-:S01]  /*8ed0*/  FFMA.FTZ R4, R139, R3, R178 ;  /* 0x000000038b047223 */ /* 0x001fc200000100b2 */
[----:B------:R-:W-:-:S06]  /*8ee0*/  FADD.FTZ R175, R11, R174 ;  /* 0x000000ae0baf7221 */ /* 0x000fcc0000010000 */
        /* <DEDUP_REMOVED lines=8> */
[----:B------:R2:W-:Y:S01]  /*8f70*/  MUFU.EX2 R143, R144 ;  /* 0x00000090008f7308 */ /* 0x0005e20000000800 */
[----:B-1----:R-:W-:-:S07]  /*8f80*/  FADD.FTZ R3, R21, R4 ;  /* 0x0000000415037221 */ /* 0x002fce0000010000 */
[----:B------:R-:W1:Y:S01]  /*8f90*/  MUFU.EX2 R123, R123 ;  /* 0x0000007b007b7308 */ /* 0x000e620000000800 */
[----:B--2---:R-:W-:-:S01]  /*8fa0*/  FADD.FTZ R144, R14, R175 ;  /* 0x000000af0e907221 */ /* 0x004fc20000010000 */
[----:B0-----:R-:W-:-:S03]  /*8fb0*/  FADD.FTZ R4, R120, R3 ;  /* 0x0000000378047221 */ /* 0x001fc60000010000 */
[----:B------:R-:W-:-:S03]  /*8fc0*/  FADD.FTZ R175, R9, R144 ;  /* 0x0000009009af7221 */ /* 0x000fc60000010000 */
[----:B------:R-:W0:Y:S01]  /*8fd0*/  MUFU.EX2 R124, R124 ;  /* 0x0000007c007c7308 */ /* 0x000e220000000800 */
[----:B------:R-:W-:-:S04]  /*8fe0*/  FADD.FTZ R144, R122, R175 ;  /* 0x000000af7a907221 */ /* 0x000fc80000010000 */
[----:B------:R-:W-:-:S03]  /*8ff0*/  FADD.FTZ R175, R121, R144 ;  /* 0x0000009079af7221 */ /* 0x000fc60000010000 */
[----:B------:R-:W2:Y:S01]  /*9000*/  MUFU.EX2 R127, R127 ;  /* 0x0000007f007f7308 */ /* 0x000ea20000000800 */
[----:B------:R-:W-:-:S01]  /*9010*/  FADD.FTZ R144, R126, R175 ;  /* 0x000000af7e907221 */ /* 0x000fc20000010000 */
[----:B-1----:R-:W-:-:S03]  /*9020*/  FADD.FTZ R3, R123, R4 ;  /* 0x000000047b037221 */ /* 0x002fc60000010000 */
[----:B------:R-:W-:-:S03]  /*9030*/  FADD.FTZ R175, R125, R144 ;  /* 0x000000907daf7221 */ /* 0x000fc60000010000 */
[----:B------:R-:W1:Y:S01]  /*9040*/  MUFU.EX2 R128, R128 ;  /* 0x0000008000807308 */ /* 0x000e620000000800 */
[----:B0-----:R-:W-:-:S01]  /*9050*/  FADD.FTZ R4, R124, R3 ;  /* 0x000000037c047221 */ /* 0x001fc20000010000 */
[----:B------:R-:W-:-:S04]  /*9060*/  FADD.FTZ R144, R130, R175 ;  /* 0x000000af82907221 */ /* 0x000fc80000010000 */
[----:B------:R-:W-:Y:S02]  /*9070*/  FADD.FTZ R175, R129, R144 ;  /* 0x0000009081af7221 */ /* 0x000fe40000010000 */
[----:B------:R-:W0:Y:S01]  /*9080*/  MUFU.EX2 R131, R131 ;  /* 0x0000008300837308 */ /* 0x000e220000000800 */
[----:B--2---:R-:W-:-:S01]  /*9090*/  FADD.FTZ R3, R127, R4 ;  /* 0x000000047f037221 */ /* 0x004fc20000010000 */
[----:B------:R-:W-:-:S04]  /*90a0*/  FADD.FTZ R144, R134, R175 ;  /* 0x000000af86907221 */ /* 0x000fc80000010000 */
[----:B------:R-:W-:Y:S02]  /*90b0*/  FADD.FTZ R175, R133, R144 ;  /* 0x0000009085af7221 */ /* 0x000fe40000010000 */
[----:B------:R-:W2:Y:S01]  /*90c0*/  MUFU.EX2 R132, R132 ;  /* 0x0000008400847308 */ /* 0x000ea20000000800 */
[----:B-1----:R-:W-:-:S01]  /*90d0*/  FADD.FTZ R4, R128, R3 ;  /* 0x0000000380047221 */ /* 0x002fc20000010000 */
[----:B------:R-:W-:-:S04]  /*90e0*/  FADD.FTZ R144, R138, R175 ;  /* 0x000000af8a907221 */ /* 0x000fc80000010000 */
[----:B------:R-:W-:Y:S02]  /*90f0*/  FADD.FTZ R175, R137, R144 ;  /* 0x0000009089af7221 */ /* 0x000fe40000010000 */
[----:B------:R-:W1:Y:S01]  /*9100*/  MUFU.EX2 R135, R135 ;  /* 0x0000008700877308 */ /* 0x000e620000000800 */
[----:B0-----:R-:W-:-:S01]  /*9110*/  FADD.FTZ R3, R131, R4 ;  /* 0x0000000483037221 */ /* 0x001fc20000010000 */
[----:B------:R-:W-:-:S04]  /*9120*/  FADD.FTZ R144, R142, R175 ;  /* 0x000000af8e907221 */ /* 0x000fc80000010000 */
[----:B------:R-:W-:Y:S02]  /*9130*/  FADD.FTZ R175, R141, R144 ;  /* 0x000000908daf7221 */ /* 0x000fe40000010000 */
[----:B------:R-:W0:Y:S01]  /*9140*/  MUFU.EX2 R136, R136 ;  /* 0x0000008800887308 */ /* 0x000e220000000800 */
[----:B--2---:R-:W-:-:S01]  /*9150*/  FADD.FTZ R4, R132, R3 ;  /* 0x0000000384047221 */ /* 0x004fc20000010000 */
[----:B------:R-:W-:-:S06]  /*9160*/  FADD.FTZ R144, R146, R175 ;  /* 0x000000af92907221 */ /* 0x000fcc0000010000 */
        /* <DEDUP_REMOVED lines=8> */
[----:B------:R-:W-:-:S03]  /*91f0*/  FADD.FTZ R3, R145, R144 ;  /* 0x0000009091037221 */ /* 0x000fc60000010000 */
        /* <DEDUP_REMOVED lines=45> */
.L_x_1147:
        /* <DEDUP_REMOVED lines=139> */
[----:B------:R-:W-:Y:S01]  /*9d80*/  IMAD.MOV.U32 R5, RZ, RZ, R13 ;  /* 0x000000ffff057224 */ /* 0x000fe200078e000d */
[----:B------:R-:W-:Y:S01]  /*9d90*/  UMOV UR54, UR34 ;  /* 0x0000002200367c82 */ /* 0x000fe20008000000 */
[----:B------:R-:W-:Y:S01]  /*9da0*/  IMAD.MOV.U32 R6, RZ, RZ, R12 ;  /* 0x000000ffff067224 */ /* 0x000fe200078e000c */
[----:B------:R-:W-:-:S06]  /*9db0*/  UMOV UR51, UR33 ;  /* 0x0000002100337c82 */ /* 0x000fcc0008000000 */
.L_x_1130:
[----:B------:R-:W-:Y:S01]  /*9dc0*/  ULDC UR6, c[0x0][0x448] ;  /* 0x0001120000067ab9 */ /* 0x000fe20000000800 */
[----:B------:R-:W-:Y:S01]  /*9dd0*/  ULDC UR19, c[0x0][0x9e4] ;  /* 0x0002790000137ab9 */ /* 0x000fe20000000800 */
[----:B------:R-:W-:Y:S02]  /*9de0*/  UISETP.NE.AND UP0, UPT, UR6, 0x1, UPT ;  /* 0x000000010600788c */ /* 0x000fe4000bf05270 */
[----:B------:R-:W-:Y:S02]  /*9df0*/  UISETP.GE.AND UP1, UPT, UR19, 0x1, UPT ;  /* 0x000000011300788c */ /* 0x000fe4000bf26270 */
[----:B------:R-:W-:Y:S02]  /*9e00*/  UIADD3 UR11, UR42, 0x7f, URZ ;  /* 0x0000007f2a0b7890 */ /* 0x000fe4000fffe03f */
[----:B------:R-:W-:Y:S02]  /*9e10*/  UIADD3 UR14, UR41, 0x1, -UR47 ;  /* 0x00000001290e7890 */ /* 0x000fe4000fffe82f */
[----:B------:R-:W-:Y:S01]  /*9e20*/  PLOP3.LUT P5, PT, PT, PT, UP1, 0x80, 0x0 ;  /* 0x000000000000781c */ /* 0x000fe20003faf018 */
[----:B------:R-:W-:-:S02]  /*9e30*/  ULDC UR18, c[0x0][0x9dc] ;  /* 0x0002770000127ab9 */ /* 0x000fc40000000800 */
[----:B------:R-:W-:Y:S01]  /*9e40*/  @UP0 ULDC UR6, c[0x0][0x44c] ;  /* 0x0001130000060ab9 */ /* 0x000fe20000000800 */
[----:B------:R-:W-:Y:S01]  /*9e50*/  @UP0 ULDC UR15, c[0x0][0x450] ;  /* 0x00011400000f0ab9 */ /* 0x000fe20000000800 */
[----:B------:R-:W-:-:S04]  /*9e60*/  UIMAD.WIDE.U32 UR6, UR11, UR6, URZ ;  /* 0x000000060b0672a5 */ /* 0x000fc8000f8e003f */
[----:B------:R-:W-:-:S04]  /*9e70*/  @UP0 USHF.R.U32.HI UR11, URZ, UR15, UR7 ;  /* 0x0000000f3f0b0299 */ /* 0x000fc80008011607 */
[----:B------:R-:W-:-:S04]  /*9e80*/  UIADD3 UR11, UR14, UR11, URZ ;  /* 0x0000000b0e0b7290 */ /* 0x000fc8000fffe03f */
        /* <DEDUP_REMOVED lines=12> */
.L_x_1150:
[----:B------:R-:W-:-:S11]  /*9f50*/  UISETP.NE.AND UP1, UPT, UR19, 0x1, UPT ;  /* 0x000000011300788c */ /* 0x000fd6000bf25270 */
[----:B------:R-:W-:Y:S02]  /*9f60*/  @UP1 ULDC.64 UR6, c[0x0][0x9e8] ;  /* 0x00027a0000061ab9 */ /* 0x000fe40000000a00 */
[----:B------:R-:W-:-:S04]  /*9f70*/  UIMAD.WIDE.U32 UR14, UR11, UR6, URZ ;  /* 0x000000060b0e72a5 */ /* 0x000fc8000f8e003f */
[----:B------:R-:W-:-:S12]  /*9f80*/  @UP1 USHF.R.U32.HI UR11, URZ, UR7, UR15 ;  /* 0x000000073f0b1299 */ /* 0x000fd8000801160f */
.L_x_1151:
[----:B------:R-:W-:-:S04]  /*9f90*/  UIMAD UR11, UR11, UR19, URZ ;  /* 0x000000130b0b72a4 */ /* 0x000fc8000f8e023f */
[----:B------:R-:W-:-:S04]  /*9fa0*/  UISETP.LT.AND UP1, UPT, UR18, UR11, UPT ;  /* 0x0000000b1200728c */ /* 0x000fc8000bf21270 */
[----:B------:R-:W-:-:S12]  /*9fb0*/  USEL UR18, UR18, UR11, !UP1 ;  /* 0x0000000b12127287 */ /* 0x000fd8000c800000 */
.L_x_1149:
        /* <DEDUP_REMOVED lines=10> */
[----:B------:R-:W-:Y:S01]  /*a060*/  IMAD.MOV.U32 R7, RZ, RZ, R6 ;  /* 0x000000ffff077224 */ /* 0x000fe200078e0006 */
[----:B------:R-:W-:Y:S01]  /*a070*/  UMOV UR32, UR54 ;  /* 0x0000003600207c82 */ /* 0x000fe20008000000 */
[----:B------:R-:W-:-:S05]  /*a080*/  ULDC UR31, c[0x0][0x988] ;  /* 0x00026200001f7ab9 */ /* 0x000fca0000000800 */
.L_x_1162:
[----:B------:R-:W-:Y:S01]  /*a090*/  ISETP.NE.AND P3, PT, RZ, UR45, PT ;  /* 0x0000002dff007c0c */ /* 0x000fe2000bf65270 */
[----:B------:R-:W-:-:S04]  /*a0a0*/  UISETP.NE.AND UP1, UPT, UR32, 0x1, UPT ;  /* 0x000000012000788c */ /* 0x000fc8000bf25270 */
[----:B------:R-:W-:-:S04]  /*a0b0*/  USEL UR51, URZ, 0x1, UP1 ;  /* 0x000000013f337887 */ /* 0x000fc80008800000 */
[----:B------:R-:W-:-:S04]  /*a0c0*/  ULOP3.LUT UR51, UR33, UR51, URZ, 0x3c, !UPT ;  /* 0x0000003321337292 */ /* 0x000fc8000f8e3c3f */
[----:B------:R-:W-:Y:S08]  /*a0d0*/  @P3 BRA `(.L_x_1153) ;  /* 0x0000000000383947 */ /* 0x000ff00003800000 */
[----:B------:R-:W-:Y:S05]  /*a0e0*/  @!P0 BRA `(.L_x_1154) ;  /* 0x0000000000048947 */ /* 0x000fea0003800000 */
[----:B------:R-:W-:Y:S01]  /*a0f0*/  BPT.TRAP 0x1 ;  /* 0x000000040000795c */ /* 0x000fe20000300000 */
.L_x_1154:
        /* <DEDUP_REMOVED lines=9> */
.L_x_1155:
[----:B-1----:R-:W-:Y:S05]  /*a190*/  @P2 BRA `(.L_x_1153) ;  /* 0x0000000000082947 */ /* 0x002fea0003800000 */
[----:B------:R-:W1:Y:S02]  /*a1a0*/  SYNCS.PHASECHK.TRANS64.TRYWAIT P2, [UR6+0x2a830], R5 ;  /* 0x02a83005ff0075a7 */ /* 0x000e640008040146 */
[----:B-1----:R-:W-:Y:S05]  /*a1b0*/  @!P2 BRA `(.L_x_1156) ;  /* 0x0000012400aca947 */ /* 0x002fea0003800000 */
.L_x_1153:
[----:B-1----:R-:W1:Y:S01]  /*a1c0*/  S2R R6, SR_TID.X ;  /* 0x0000000000067919 */ /* 0x002e620000002100 */
[----:B------:R-:W-:Y:S01]  /*a1d0*/  UIADD3 UR54, UR32, 0x1, URZ ;  /* 0x0000000120367890 */ /* 0x000fe2000fffe03f */
[----:B------:R-:W-:Y:S01]  /*a1e0*/  UMOV UR27, 0x80000020 ;  /* 0x80000020001b7882 */ /* 0x000fe20000000000 */
[----:B------:R-:W-:Y:S02]  /*a1f0*/  UMOV UR7, 0x80000020 ;  /* 0x8000002000077882 */ /* 0x000fe40000000000 */
[----:B------:R-:W-:Y:S01]  /*a200*/  UISETP.NE.AND UP1, UPT, UR54, 0x2, UPT ;  /* 0x000000023600788c */ /* 0x000fe2000bf25270 */
[----:B------:R-:W-:Y:S01]  /*a210*/  UMOV UR11, 0x80000020 ;  /* 0x80000020000b7882 */ /* 0x000fe20000000000 */
[----:B------:R-:W-:Y:S02]  /*a220*/  UMOV UR15, 0x80000020 ;  /* 0x80000020000f7882 */ /* 0x000fe40000000000 */
[----:B------:R-:W-:Y:S01]  /*a230*/  USEL UR54, UR54, URZ, UP1 ;  /* 0x0000003f36367287 */ /* 0x000fe20008800000 */
[----:B------:R-:W-:Y:S01]  /*a240*/  UMOV UR19, 0x80000020 ;  /* 0x8000002000137882 */ /* 0x000fe20000000000 */
[----:B------:R-:W-:-:S02]  /*a250*/  UMOV UR23, 0x80000020 ;  /* 0x8000002000177882 */ /* 0x000fc40000000000 */
[----:B------:R-:W-:-:S04]  /*a260*/  UIMAD UR26, UR54, 0x600, UR28 ;  /* 0x00000600361a78a4 */ /* 0x000fc8000f8e021c */
[----:B------:R-:W-:Y:S02]  /*a270*/  UIADD3 UR6, UR26, 0x2, URZ ;  /* 0x000000021a067890 */ /* 0x000fe4000fffe03f */
[----:B------:R-:W-:Y:S02]  /*a280*/  UIADD3 UR10, UR26, 0x200, URZ ;  /* 0x000002001a0a7890 */ /* 0x000fe4000fffe03f */
[----:B------:R-:W-:Y:S02]  /*a290*/  UIADD3 UR14, UR26, 0x202, URZ ;  /* 0x000002021a0e7890 */ /* 0x000fe4000fffe03f */
[----:B------:R-:W-:Y:S02]  /*a2a0*/  UIADD3 UR18, UR26, 0x400, URZ ;  /* 0x000004001a127890 */ /* 0x000fe4000fffe03f */
[----:B------:R-:W-:Y:S01]  /*a2b0*/  UIADD3 UR22, UR26, 0x402, URZ ;  /* 0x000004021a167890 */ /* 0x000fe2000fffe03f */
        /* <DEDUP_REMOVED lines=24> */
.L_x_1158:
[----:B------:R-:W-:Y:S01]  /*a440*/  ULEA UR6, UR32, UR36, 0x3 ;  /* 0x0000002420067291 */ /* 0x000fe2000f8e183f */
[----:B------:R-:W-:-:S05]  /*a450*/  IMAD.U32 R5, RZ, RZ, UR33 ;  /* 0x00000021ff057e24 */ /* 0x000fca000f8e00ff */
[----:B------:R-:W-:-:S04]  /*a460*/  SHF.L.U32 R5, R5, 0x1f, RZ ;  /* 0x0000001f05057819 */ /* 0x000fc800000006ff */
[----:B------:R0:W1:Y:S01]  /*a470*/  SYNCS.PHASECHK.TRANS64.TRYWAIT P2, [UR6+0x2a850], R5 ;  /* 0x02a85005ff0075a7 */ /* 0x0000620008040146 */
[----:B------:R-:W-:Y:S05]  /*a480*/  @!P0 BRA `(.L_x_1159) ;  /* 0x0000000000048947 */ /* 0x000fea0003800000 */
[----:B------:R-:W-:Y:S01]  /*a490*/  BPT.TRAP 0x1 ;  /* 0x000000040000795c */ /* 0x000fe20000300000 */
.L_x_1159:
[----:B-1----:R-:W-:Y:S05]  /*a4a0*/  @P2 BRA `(.L_x_1157) ;  /* 0x0000000000082947 */ /* 0x002fea0003800000 */
[----:B------:R-:W1:Y:S02]  /*a4b0*/  SYNCS.PHASECHK.TRANS64.TRYWAIT P2, [UR6+0x2a850], R5 ;  /* 0x02a85005ff0075a7 */ /* 0x000e640008040146 */
[----:B-1----:R-:W-:Y:S05]  /*a4c0*/  @!P2 BRA `(.L_x_1160) ;  /* 0x000001240000a947 */ /* 0x002fea0003800000 */
.L_x_1157:
        /* <DEDUP_REMOVED lines=58> */
[C---:B------:R-:W-:Y:S01]  /*a870*/  FMUL.FTZ R148, R0.reuse, R157 ;  /* 0x0000009d00947220 */ /* 0x040fe20000410000 */
        /* <DEDUP_REMOVED lines=27> */
[----:B------:R-:W-:-:S05]  /*aa30*/  FMUL.FTZ R183, R0, R183 ;  /* 0x000000b700b77220 */ /* 0x000fca0000410000 */
        /* <DEDUP_REMOVED lines=49> */
[----:B---3--:R-:W-:Y:S01]  /*ad50*/  FMNMX.FTZ R5, R139, R168, !PT ;  /* 0x000000a88b057209 */ /* 0x008fe20007810000 */
[----:B------:R-:W-:-:S06]  /*ad60*/  FMUL.FTZ R168, R0, R177 ;  /* 0x000000b100a87220 */ /* 0x000fcc0000410000 */
[----:B------:R-:W3:Y:S01]  /*ad70*/  MUFU.TANH R142, R142 ;  /* 0x0000008e008e7308 */ /* 0x000ee20000002400 */
[----:B--2---:R-:W-:Y:S02]  /*ad80*/  FMNMX.FTZ R169, R141, R6, !PT ;  /* 0x000000068da97209 */ /* 0x004fe40007810000 */
[----:B-1----:R-:W-:-:S05]  /*ad90*/  SHF.R.U32.HI R199, RZ, 0x7, R199 ;  /* 0x00000007ffc77819 */ /* 0x002fca00000116c7 */
[----:B------:R-:W1:Y:S01]  /*ada0*/  MUFU.TANH R143, R143 ;  /* 0x0000008f008f7308 */ /* 0x000e620000002400 */
[----:B0-----:R-:W-:Y:S02]  /*adb0*/  FMNMX.FTZ R6, R140, R5, !PT ;  /* 0x000000058c067209 */ /* 0x001fe40007810000 */
[----:B------:R-:W-:-:S05]  /*adc0*/  IADD3 R177, -R199, 0xb, RZ ;  /* 0x0000000bc7b17810 */ /* 0x000fca0007ffe1ff */
[----:B------:R-:W0:Y:S01]  /*add0*/  MUFU.TANH R145, R145 ;  /* 0x0000009100917308 */ /* 0x000e220000002400 */
[----:B---3--:R-:W-:Y:S01]  /*ade0*/  FMNMX.FTZ R170, R142, R169, !PT ;  /* 0x000000a98eaa7209 */ /* 0x008fe20007810000 */
[----:B------:R-:W-:-:S06]  /*adf0*/  FMUL.FTZ R169, R0, R178 ;  /* 0x000000b200a97220 */ /* 0x000fcc0000410000 */
        /* <DEDUP_REMOVED lines=10> */
[----:B------:R-:W-:Y:S01]  /*aea0*/  MUFU.TANH R150, R150 ;  /* 0x0000009600967308 */ /* 0x000fe20000002400 */
[----:B--2---:R-:W-:-:S07]  /*aeb0*/  FMNMX.FTZ R171, R149, R170, !PT ;  /* 0x000000aa95ab7209 */ /* 0x004fce0007810000 */
[----:B------:R-:W0:Y:S01]  /*aec0*/  MUFU.TANH R151, R151 ;  /* 0x0000009700977308 */ /* 0x000e220000002400 */
[----:B-1----:R-:W-:-:S07]  /*aed0*/  FMNMX.FTZ R6, R148, R5, !PT ;  /* 0x0000000594067209 */ /* 0x002fce0007810000 */
[----:B------:R-:W-:Y:S08]  /*aee0*/  MUFU.TANH R153, R153 ;  /* 0x0000009900997308 */ /* 0x000ff00000002400 */
[----:B------:R-:W1:Y:S01]  /*aef0*/  MUFU.TANH R152, R152 ;  /* 0x0000009800987308 */ /* 0x000e620000002400 */
[----:B0-----:R-:W-:-:S07]  /*af00*/  FMNMX.FTZ R5, R151, R6, !PT ;  /* 0x0000000697057209 */ /* 0x001fce0007810000 */
[----:B------:R-:W-:Y:S08]  /*af10*/  MUFU.TANH R154, R154 ;  /* 0x0000009a009a7308 */ /* 0x000ff00000002400 */
[----:B------:R-:W0:Y:S01]  /*af20*/  MUFU.TANH R155, R155 ;  /* 0x0000009b009b7308 */ /* 0x000e220000002400 */
[----:B-1----:R-:W-:-:S07]  /*af30*/  FMNMX.FTZ R6, R152, R5, !PT ;  /* 0x0000000598067209 */ /* 0x002fce0007810000 */
[----:B------:R-:W-:Y:S08]  /*af40*/  MUFU.TANH R157, R157 ;  /* 0x0000009d009d7308 */ /* 0x000ff00000002400 */
[----:B------:R-:W1:Y:S01]  /*af50*/  MUFU.TANH R156, R156 ;  /* 0x0000009c009c7308 */ /* 0x000e620000002400 */
[----:B0-----:R-:W-:-:S07]  /*af60*/  FMNMX.FTZ R5, R155, R6, !PT ;  /* 0x000000069b057209 */ /* 0x001fce0007810000 */
[----:B------:R-:W-:Y:S08]  /*af70*/  MUFU.TANH R158, R158 ;  /* 0x0000009e009e7308 */ /* 0x000ff00000002400 */
[----:B------:R0:W-:Y:S01]  /*af80*/  MUFU.TANH R163, R172 ;  /* 0x000000ac00a37308 */ /* 0x0001e20000002400 */
[----:B-1----:R-:W-:-:S07]  /*af90*/  FMNMX.FTZ R6, R156, R5, !PT ;  /* 0x000000059c067209 */ /* 0x002fce0007810000 */
[----:B------:R-:W1:Y:S01]  /*afa0*/  MUFU.TANH R159, R159 ;  /* 0x0000009f009f7308 */ /* 0x000e620000002400 */
[----:B0-----:R-:W-:Y:S01]  /*afb0*/  FMNMX.FTZ R172, R150, R171, !PT ;  /* 0x000000ab96ac7209 */ /* 0x001fe20007810000 */
[----:B------:R-:W-:-:S03]  /*afc0*/  FMUL.FTZ R171, R0, R180 ;  /* 0x000000b400ab7220 */ /* 0x000fc60000410000 */
[----:B------:R-:W-:-:S03]  /*afd0*/  FMNMX.FTZ R173, R153, R172, !PT ;  /* 0x000000ac99ad7209 */ /* 0x000fc60007810000 */
[----:B------:R-:W-:Y:S01]  /*afe0*/  MUFU.TANH R161, R161 ;  /* 0x000000a100a17308 */ /* 0x000fe20000002400 */
[----:B------:R-:W-:-:S04]  /*aff0*/  FMNMX.FTZ R172, R154, R173, !PT ;  /* 0x000000ad9aac7209 */ /* 0x000fc80007810000 */
[----:B------:R-:W-:-:S03]  /*b000*/  FMNMX.FTZ R173, R157, R172, !PT ;  /* 0x000000ac9dad7209 */ /* 0x000fc60007810000 */
[----:B------:R-:W0:Y:S01]  /*b010*/  MUFU.TANH R160, R160 ;  /* 0x000000a000a07308 */ /* 0x000e220000002400 */
[----:B-1----:R-:W-:-:S07]  /*b020*/  FMNMX.FTZ R5, R159, R6, !PT ;  /* 0x000000069f057209 */ /* 0x002fce0007810000 */
[----:B------:R-:W1:Y:S08]  /*b030*/  MUFU.TANH R162, R162 ;  /* 0x000000a200a27308 */ /* 0x000e700000002400 */
[----:B------:R2:W3:Y:S01]  /*b040*/  MUFU.TANH R165, R174 ;  /* 0x000000ae00a57308 */ /* 0x0004e20000002400 */
[----:B0-----:R-:W-:-:S04]  /*b050*/  FMNMX.FTZ R6, R160, R5, !PT ;  /* 0x00000005a0067209 */ /* 0x001fc80007810000 */
[----:B------:R-:W-:-:S03]  /*b060*/  FMNMX.FTZ R5, R163, R6, !PT ;  /* 0x00000006a3057209 */ /* 0x000fc60007810000 */
[----:B------:R-:W0:Y:S01]  /*b070*/  MUFU.TANH R164, R164 ;  /* 0x000000a400a47308 */ /* 0x000e220000002400 */
[----:B--2---:R-:W-:Y:S01]  /*b080*/  FMNMX.FTZ R174, R158, R173, !PT ;  /* 0x000000ad9eae7209 */ /* 0x004fe20007810000 */
[----:B------:R-:W-:Y:S02]  /*b090*/  WARPGROUP.DEPBAR.LE gsb0, 0x0 ;  /* 0x00008000000079c5 */ /* 0x000fe40000010000 */
[----:B------:R-:W-:Y:S01]  /*b0a0*/  WARPGROUP.ARRIVE ;  /* 0x00000000000079c5 */ /* 0x000fe20000000000 */
[----:B------:R-:W-:Y:S01]  /*b0b0*/  FMNMX.FTZ R175, R161, R174, !PT ;  /* 0x000000aea1af7209 */ /* 0x000fe20007810000 */
[----:B------:R-:W-:Y:S02]  /*b0c0*/  FMUL.FTZ R173, R0, R182 ;  /* 0x000000b600ad7220 */ /* 0x000fe40000410000 */
[----:B------:R-:W2:Y:S01]  /*b0d0*/  MUFU.TANH R166, R166 ;  /* 0x000000a600a67308 */ /* 0x000ea20000002400 */
[----:B-1----:R-:W-:Y:S01]  /*b0e0*/  FMNMX.FTZ R174, R162, R175, !PT ;  /* 0x000000afa2ae7209 */ /* 0x002fe20007810000 */
[----:B------:R-:W-:Y:S01]  /*b0f0*/  QGMMA.64x192x32.F32.E4M3.E4M3 R24, R188, gdesc[UR4], R24, gsb0 ;  /* 0x02e00004bc187df3 */ /* 0x000fe20008000818 */
[----:B------:R-:W-:-:S02]  /*b100*/  UIADD3 UR6, UR10, 0x6, URZ ;  /* 0x000000060a067890 */ /* 0x000fc4000fffe03f */
[----:B---3--:R-:W-:Y:S01]  /*b110*/  FMNMX.FTZ R175, R165, R174, !PT ;  /* 0x000000aea5af7209 */ /* 0x008fe20007810000 */
[----:B------:R-:W-:Y:S01]  /*b120*/  UMOV UR7, 0x40000040 ;  /* 0x4000004000077882 */ /* 0x000fe20000000000 */
[----:B------:R-:W-:Y:S01]  /*b130*/  UMOV UR10, UR31 ;  /* 0x0000001f000a7c82 */ /* 0x000fe20008000000 */
[----:B------:R2:W1:Y:S01]  /*b140*/  MUFU.TANH R167, R176 ;  /* 0x000000b000a77308 */ /* 0x0004620000002400 */
        /* <DEDUP_REMOVED lines=14> */
[----:B--2---:R-:W-:Y:S02]  /*b230*/  FMNMX.FTZ R175, R173, R176, !PT ;  /* 0x000000b0adaf7209 */ /* 0x004fe40007810000 */
[----:B-1----:R-:W-:-:S05]  /*b240*/  FMNMX.FTZ R6, R172, R5, !PT ;  /* 0x00000005ac067209 */ /* 0x002fca0007810000 */
[----:B------:R-:W1:Y:S01]  /*b250*/  SHFL.BFLY PT, R176, R6, 0x2, 0x1f ;  /* 0x0c401f0006b07f89 */ /* 0x000e6200000e0000 */
[----:B0-----:R-:W-:-:S05]  /*b260*/  FMNMX.FTZ R5, R174, R175, !PT ;  /* 0x000000afae057209 */ /* 0x001fca0007810000 */
[----:B------:R-:W0:Y:S01]  /*b270*/  SHFL.BFLY PT, R175, R5, 0x2, 0x1f ;  /* 0x0c401f0005af7f89 */ /* 0x000e2200000e0000 */
[----:B-1----:R-:W-:-:S05]  /*b280*/  FMNMX.FTZ R6, R6, R176, !PT ;  /* 0x000000b006067209 */ /* 0x002fca0007810000 */
[----:B------:R-:W1:Y:S01]  /*b290*/  SHFL.BFLY PT, R176, R6, 0x1, 0x1f ;  /* 0x0c201f0006b07f89 */ /* 0x000e6200000e0000 */
[----:B0-----:R-:W-:-:S05]  /*b2a0*/  FMNMX.FTZ R5, R5, R175, !PT ;  /* 0x000000af05057209 */ /* 0x001fca0007810000 */
[----:B------:R-:W0:Y:S01]  /*b2b0*/  SHFL.BFLY PT, R175, R5, 0x1, 0x1f ;  /* 0x0c201f0005af7f89 */ /* 0x000e2200000e0000 */
[----:B-1----:R-:W-:-:S05]  /*b2c0*/  FMNMX.FTZ R6, R6, R176, !PT ;  /* 0x000000b006067209 */ /* 0x002fca0007810000 */
[C---:B------:R-:W-:Y:S01]  /*b2d0*/  FADD.FTZ R7, -R6.reuse, R7 ;  /* 0x0000000706077221 */ /* 0x040fe20000010100 */
[----:B0-----:R-:W-:Y:S01]  /*b2e0*/  FMNMX.FTZ R5, R5, R175, !PT ;  /* 0x000000af05057209 */ /* 0x001fe20007810000 */
[----:B------:R-:W-:Y:S02]  /*b2f0*/  IMAD.U32 R175, RZ, RZ, UR10 ;  /* 0x0000000affaf7e24 */ /* 0x000fe4000f8e00ff */
[----:B------:R-:W-:Y:S02]  /*b300*/  FMUL.FTZ R7, R7, UR10 ;  /* 0x0000000a07077c20 */ /* 0x000fe40008410000 */
[----:B------:R-:W-:Y:S01]  /*b310*/  FFMA.FTZ R175, R6, R175, -8 ;  /* 0xc100000006af7423 */ /* 0x000fe200000100af */
[----:B------:R-:W-:-:S03]  /*b320*/  FADD.FTZ R8, -R5, R8 ;  /* 0x0000000805087221 */ /* 0x000fc60000010100 */
        /* <DEDUP_REMOVED lines=32> */
[----:B------:R-:W-:-:S02]  /*b530*/  IMAD.U32 R172, RZ, RZ, UR10 ;  /* 0x0000000affac7e24 */ /* 0x000fc4000f8e00ff */
[----:B------:R-:W-:Y:S01]  /*b540*/  FMUL.FTZ R8, R8, UR10 ;  /* 0x0000000a08087c20 */ /* 0x000fe20008410000 */
[----:B------:R-:W0:Y:S01]  /*b550*/  MUFU.EX2 R176, R176 ;  /* 0x000000b000b07308 */ /* 0x000e220000000800 */
[----:B------:R-:W-:-:S01]  /*b560*/  FFMA.FTZ R171, R171, UR10, -R175 ;  /* 0x0000000aabab7c23 */ /* 0x000fc200080108af */
[----:B------:R-:W-:Y:S01]  /*b570*/  FFMA.FTZ R172, R5, R172, -8 ;  /* 0xc100000005ac7423 */ /* 0x000fe200000100ac */
[----:B------:R-:W-:-:S03]  /*b580*/  IMAD.U32 R175, RZ, RZ, UR54 ;  /* 0x00000036ffaf7e24 */ /* 0x000fc6000f8e00ff */
[--C-:B------:R-:W-:Y:S01]  /*b590*/  FFMA.FTZ R11, R11, UR10, -R172.reuse ;  /* 0x0000000a0b0b7c23 */ /* 0x100fe200080108ac */
[----:B------:R-:W-:-:S01]  /*b5a0*/  FFMA.FTZ R12, R12, UR10, -R172 ;  /* 0x0000000a0c0c7c23 */ /* 0x000fc200080108ac */
[----:B------:R-:W-:Y:S01]  /*b5b0*/  MUFU.EX2 R8, R8 ;  /* 0x0000000800087308 */ /* 0x000fe20000000800 */
[----:B------:R-:W-:-:S01]  /*b5c0*/  FFMA.FTZ R15, R15, UR10, -R172 ;  /* 0x0000000a0f0f7c23 */ /* 0x000fc200080108ac */
[----:B------:R-:W-:Y:S01]  /*b5d0*/  @!P1 LEA R175, R175, UR36, 0x3 ;  /* 0x00000024afaf9c11 */ /* 0x000fe2000f8e18ff */
[----:B------:R-:W-:-:S01]  /*b5e0*/  FFMA.FTZ R20, R20, UR10, -R172 ;  /* 0x0000000a14147c23 */ /* 0x000fc200080108ac */
[--C-:B------:R-:W-:Y:S01]  /*b5f0*/  FFMA.FTZ R121, R121, UR10, -R172.reuse ;  /* 0x0000000a79797c23 */ /* 0x100fe200080108ac */
[----:B------:R-:W-:-:S01]  /*b600*/  FFMA.FTZ R122, R122, UR10, -R172 ;  /* 0x0000000a7a7a7c23 */ /* 0x000fc200080108ac */
[----:B------:R-:W-:Y:S01]  /*b610*/  FFMA.FTZ R125, R125, UR10, -R172 ;  /* 0x0000000a7d7d7c23 */ /* 0x000fe200080108ac */
[----:B------:R-:W-:Y:S01]  /*b620*/  @!P1 VIADD R175, R175, 0x2a840 ;  /* 0x0002a840afaf9836 */ /* 0x000fe20000000000 */
[----:B------:R-:W1:Y:S01]  /*b630*/  MUFU.EX2 R11, R11 ;  /* 0x0000000b000b7308 */ /* 0x000e620000000800 */
[----:B0-----:R-:W-:-:S01]  /*b640*/  FFMA.FTZ R4, R7, R4, R176 ;  /* 0x0000000407047223 */ /* 0x001fc200000100b0 */
[--C-:B------:R-:W-:Y:S01]  /*b650*/  FFMA.FTZ R126, R126, UR10, -R172.reuse ;  /* 0x0000000a7e7e7c23 */ /* 0x100fe200080108ac */
[----:B------:R-:W-:-:S01]  /*b660*/  FFMA.FTZ R129, R129, UR10, -R172 ;  /* 0x0000000a81817c23 */ /* 0x000fc200080108ac */
[----:B------:R-:W-:Y:S01]  /*b670*/  @!P1 PRMT R175, RZ, 0x654, R175 ;  /* 0x00000654ffaf9816 */ /* 0x000fe200000000af */
[----:B------:R-:W-:-:S01]  /*b680*/  FFMA.FTZ R130, R130, UR10, -R172 ;  /* 0x0000000a82827c23 */ /* 0x000fc200080108ac */
[--C-:B------:R-:W-:Y:S01]  /*b690*/  FFMA.FTZ R133, R133, UR10, -R172.reuse ;  /* 0x0000000a85857c23 */ /* 0x100fe200080108ac */
[----:B------:R-:W-:-:S01]  /*b6a0*/  FFMA.FTZ R134, R134, UR10, -R172 ;  /* 0x0000000a86867c23 */ /* 0x000fc200080108ac */
[----:B------:R-:W0:Y:S01]  /*b6b0*/  MUFU.EX2 R9, R9 ;  /* 0x0000000900097308 */ /* 0x000e220000000800 */
[----:B------:R-:W-:-:S01]  /*b6c0*/  FFMA.FTZ R137, R137, UR10, -R172 ;  /* 0x0000000a89897c23 */ /* 0x000fc200080108ac */
[----:B------:R-:W-:Y:S01]  /*b6d0*/  FFMA.FTZ R138, R138, UR10, -R172 ;  /* 0x0000000a8a8a7c23 */ /* 0x000fe200080108ac */
[----:B------:R-:W-:-:S02]  /*b6e0*/  WARPGROUP.DEPBAR.LE gsb0, 0x0 ;  /* 0x00008000000079c5 */ /* 0x000fc40000010000 */
[----:B------:R-:W-:Y:S01]  /*b6f0*/  WARPGROUP.ARRIVE ;  /* 0x00000000000079c5 */ /* 0x000fe20000000000 */
[----:B------:R-:W-:-:S01]  /*b700*/  FFMA.FTZ R141, R141, UR10, -R172 ;  /* 0x0000000a8d8d7c23 */ /* 0x000fc200080108ac */
[----:B------:R-:W-:Y:S01]  /*b710*/  FFMA.FTZ R142, R142, UR10, -R172 ;  /* 0x0000000a8e8e7c23 */ /* 0x000fe200080108ac */
[----:B------:R-:W2:Y:S01]  /*b720*/  MUFU.EX2 R12, R12 ;  /* 0x0000000c000c7308 */ /* 0x000ea20000000800 */
[----:B-1----:R-:W-:-:S01]  /*b730*/  FFMA.FTZ R3, R8, R3, R11 ;  /* 0x0000000308037223 */ /* 0x002fc2000001000b */
[--C-:B------:R-:W-:Y:S01]  /*b740*/  FFMA.FTZ R145, R145, UR10, -R172.reuse ;  /* 0x0000000a91917c23 */ /* 0x100fe200080108ac */
[----:B------:R-:W-:Y:S01]  /*b750*/  QGMMA.64x192x32.F32.E4M3.E4M3 R24, R184, gdesc[UR4], R24, gsb0 ;  /* 0x02e00004b8187df3 */ /* 0x000fe20008000818 */
[----:B------:R-:W-:-:S01]  /*b760*/  FFMA.FTZ R146, R146, UR10, -R172 ;  /* 0x0000000a92927c23 */ /* 0x000fc200080108ac */
[--C-:B------:R-:W-:Y:S01]  /*b770*/  FFMA.FTZ R149, R149, UR10, -R172.reuse ;  /* 0x0000000a95957c23 */ /* 0x100fe200080108ac */
[----:B------:R-:W-:-:S01]  /*b780*/  FFMA.FTZ R150, R150, UR10, -R172 ;  /* 0x0000000a96967c23 */ /* 0x000fc200080108ac */
[--C-:B------:R-:W-:Y:S01]  /*b790*/  FFMA.FTZ R153, R153, UR10, -R172.reuse ;  /* 0x0000000a99997c23 */ /* 0x100fe200080108ac */
        /* <DEDUP_REMOVED lines=9> */
[----:B------:R-:W-:-:S01]  /*b830*/  FFMA.FTZ R169, R169, UR10, -R172 ;  /* 0x0000000aa9a97c23 */ /* 0x000fc200080108ac */
[--C-:B------:R-:W-:Y:S01]  /*b840*/  FFMA.FTZ R170, R170, UR10, -R172.reuse ;  /* 0x0000000aaaaa7c23 */ /* 0x100fe200080108ac */
[----:B------:R-:W-:-:S01]  /*b850*/  FFMA.FTZ R173, R173, UR10, -R172 ;  /* 0x0000000aadad7c23 */ /* 0x000fc200080108ac */
[----:B------:R-:W-:-:S04]  /*b860*/  FFMA.FTZ R172, R174, UR10, -R172 ;  /* 0x0000000aaeac7c23 */ /* 0x000fc800080108ac */
[----:B------:R-:W4:Y:S08]  /*b870*/  MUFU.EX2 R13, R13 ;  /* 0x0000000d000d7308 */ /* 0x000f300000000800 */
[----:B------:R-:W5:Y:S08]  /*b880*/  MUFU.EX2 R20, R20 ;  /* 0x0000001400147308 */ /* 0x000f700000000800 */
        /* <DEDUP_REMOVED lines=21> */
[----:B------:R-:W5:Y:S01]  /*b9e0*/  MUFU.EX2 R141, R141 ;  /* 0x0000008d008d7308 */ /* 0x000f620000000800 */
[----:B------:R-:W-:-:S02]  /*b9f0*/  WARPGROUP.DEPBAR.LE gsb0, 0x0 ;  /* 0x00008000000079c5 */ /* 0x000fc40000010000 */
[----:B------:R0:W-:Y:S06]  /*ba00*/  BAR.ARV R177, 0x100 ;  /* 0x000400b10000751d */ /* 0x0001ec0000002000 */
[----:B------:R0:W-:Y:S01]  /*ba10*/  @!P1 SYNCS.ARRIVE.TRANS64.RED.A1T0 RZ, [R175+URZ], RZ ;  /* 0x000000ffafff99a7 */ /* 0x0001e2000810043f */
[----:B------:R-:W5:Y:S01]  /*ba20*/  MUFU.EX2 R139, R139 ;  /* 0x0000008b008b7308 */ /* 0x000f620000000800 */
[----:B0-----:R-:W-:-:S01]  /*ba30*/  FADD.FTZ R175, R9, R4 ;  /* 0x0000000409af7221 */ /* 0x001fc20000010000 */
[----:B--2---:R-:W-:-:S06]  /*ba40*/  FADD.FTZ R4, R12, R3 ;  /* 0x000000030c047221 */ /* 0x004fcc0000010000 */
[----:B------:R-:W0:Y:S01]  /*ba50*/  MUFU.EX2 R142, R142 ;  /* 0x0000008e008e7308 */ /* 0x000e220000000800 */
[----:B-1----:R-:W-:-:S01]  /*ba60*/  FADD.FTZ R174, R10, R175 ;  /* 0x000000af0aae7221 */ /* 0x002fc20000010000 */
[----:B---3--:R-:W-:-:S03]  /*ba70*/  FADD.FTZ R3, R15, R4 ;  /* 0x000000040f037221 */ /* 0x008fc60000010000 */
[----:B----4-:R-:W-:Y:S01]  /*ba80*/  FADD.FTZ R175, R13, R174 ;  /* 0x000000ae0daf7221 */ /* 0x010fe20000010000 */
[----:B-----5:R-:W-:-:S02]  /*ba90*/  FADD.FTZ R4, R20, R3 ;  /* 0x0000000314047221 */ /* 0x020fc40000010000 */
[----:B------:R-:W1:Y:S01]  /*baa0*/  MUFU.EX2 R140, R140 ;  /* 0x0000008c008c7308 */ /* 0x000e620000000800 */
[----:B------:R-:W-:-:S01]  /*bab0*/  FADD.FTZ R174, R14, R175 ;  /* 0x000000af0eae7221 */ /* 0x000fc20000010000 */
[----:B------:R-:W-:-:S03]  /*bac0*/  FADD.FTZ R3, R121, R4 ;  /* 0x0000000479037221 */ /* 0x000fc60000010000 */
[----:B------:R-:W-:Y:S01]  /*bad0*/  FADD.FTZ R175, R21, R174 ;  /* 0x000000ae15af7221 */ /* 0x000fe20000010000 */
[----:B------:R-:W-:-:S02]  /*bae0*/  FADD.FTZ R4, R122, R3 ;  /* 0x000000037a047221 */ /* 0x000fc40000010000 */
[----:B------:R-:W2:Y:S01]  /*baf0*/  MUFU.EX2 R145, R145 ;  /* 0x0000009100917308 */ /* 0x000ea20000000800 */
[----:B------:R-:W-:-:S01]  /*bb00*/  FADD.FTZ R174, R120, R175 ;  /* 0x000000af78ae7221 */ /* 0x000fc20000010000 */
[----:B------:R-:W-:-:S03]  /*bb10*/  FADD.FTZ R3, R125, R4 ;  /* 0x000000047d037221 */ /* 0x000fc60000010000 */
[----:B------:R-:W-:Y:S01]  /*bb20*/  FADD.FTZ R175, R123, R174 ;  /* 0x000000ae7baf7221 */ /* 0x000fe20000010000 */
[----:B------:R-:W-:-:S02]  /*bb30*/  FADD.FTZ R4, R126, R3 ;  /* 0x000000037e047221 */ /* 0x000fc40000010000 */
[----:B------:R-:W3:Y:S01]  /*bb40*/  MUFU.EX2 R143, R143 ;  /* 0x0000008f008f7308 */ /* 0x000ee20000000800 */
[----:B------:R-:W-:-:S01]  /*bb50*/  FADD.FTZ R174, R124, R175 ;  /* 0x000000af7cae7221 */ /* 0x000fc20000010000 */
[----:B------:R-:W-:-:S03]  /*bb60*/  FADD.FTZ R3, R129, R4 ;  /* 0x0000000481037221 */ /* 0x000fc60000010000 */
[----:B------:R-:W-:Y:S01]  /*bb70*/  FADD.FTZ R175, R127, R174 ;  /* 0x000000ae7faf7221 */ /* 0x000fe20000010000 */
[----:B------:R-:W-:-:S02]  /*bb80*/  FADD.FTZ R4, R130, R3 ;  /* 0x0000000382047221 */ /* 0x000fc40000010000 */
[----:B------:R-:W4:Y:S01]  /*bb90*/  MUFU.EX2 R146, R146 ;  /* 0x0000009200927308 */ /* 0x000f220000000800 */
[----:B------:R-:W-:-:S01]  /*bba0*/  FADD.FTZ R174, R128, R175 ;  /* 0x000000af80ae7221 */ /* 0x000fc20000010000 */
[----:B------:R-:W-:-:S03]  /*bbb0*/  FADD.FTZ R3, R133, R4 ;  /* 0x0000000485037221 */ /* 0x000fc60000010000 */
[----:B------:R-:W-:Y:S01]  /*bbc0*/  FADD.FTZ R175, R131, R174 ;  /* 0x000000ae83af7221 */ /* 0x000fe20000010000 */
[----:B------:R-:W-:-:S02]  /*bbd0*/  FADD.FTZ R4, R134, R3 ;  /* 0x0000000386047221 */ /* 0x000fc40000010000 */
[----:B------:R-:W5:Y:S01]  /*bbe0*/  MUFU.EX2 R144, R144 ;  /* 0x0000009000907308 */ /* 0x000f620000000800 */
        /* <DEDUP_REMOVED lines=8> */
[----:B0-----:R-:W-:-:S02]  /*bc70*/  FADD.FTZ R4, R142, R3 ;  /* 0x000000038e047221 */ /* 0x001fc40000010000 */
[----:B------:R-:W0:Y:S01]  /*bc80*/  MUFU.EX2 R147, R147 ;  /* 0x0000009300937308 */ /* 0x000e220000000800 */
[----:B-1----:R-:W-:-:S01]  /*bc90*/  FADD.FTZ R174, R140, R175 ;  /* 0x000000af8cae7221 */ /* 0x002fc20000010000 */
[----:B--2---:R-:W-:-:S03]  /*bca0*/  FADD.FTZ R3, R145, R4 ;  /* 0x0000000491037221 */ /* 0x004fc60000010000 */
[----:B---3--:R-:W-:Y:S01]  /*bcb0*/  FADD.FTZ R175, R143, R174 ;  /* 0x000000ae8faf7221 */ /* 0x008fe20000010000 */
[----:B----4-:R-:W-:-:S02]  /*bcc0*/  FADD.FTZ R4, R146, R3 ;  /* 0x0000000392047221 */ /* 0x010fc40000010000 */
[----:B------:R-:W1:Y:S01]  /*bcd0*/  MUFU.EX2 R150, R150 ;  /* 0x0000009600967308 */ /* 0x000e620000000800 */
[----:B-----5:R-:W-:-:S01]  /*bce0*/  FADD.FTZ R174, R144, R175 ;  /* 0x000000af90ae7221 */ /* 0x020fc20000010000 */
        /* <DEDUP_REMOVED lines=49> */
[----:B0-----:R-:W-:-:S03]  /*c000*/  FADD.FTZ R4, R168, R3 ;  /* 0x00000003a8047221 */ /* 0x001fc60000010000 */
[----:B-1----:R-:W-:Y:S01]  /*c010*/  FADD.FTZ R3, R172, R175 ;  /* 0x000000afac037221 */ /* 0x002fe20000010000 */
[----:B------:R-:W-:Y:S06]  /*c020*/  @!P0 BRA `(.L_x_1161) ;  /* 0x0000000000048947 */ /* 0x000fec0003800000 */
[----:B------:R-:W-:Y:S01]  /*c030*/  BPT.TRAP 0x1 ;  /* 0x000000040000795c */ /* 0x000fe20000300000 */
.L_x_1161:
        /* <DEDUP_REMOVED lines=139> */
.L_x_1152:
[----:B------:R-:W-:-:S13]  /*c8f0*/  ISETP.GE.AND P2, PT, R2, UR39, PT ;  /* 0x0000002702007c0c */ /* 0x000fda000bf46270 */
[----:B------:R-:W-:Y:S05]  /*c900*/  @!P2 BRA `(.L_x_1163) ;  /* 0x000000380060a947 */ /* 0x000fea0003800000 */
[----:B------:R-:W-:Y:S01]  /*c910*/  IMAD.MOV.U32 R7, RZ, RZ, R5 ;  /* 0x000000ffff077224 */ /* 0x000fe200078e0005 */
[----:B------:R-:W-:Y:S01]  /*c920*/  UMOV UR34, UR51 ;  /* 0x0000003300227c82 */ /* 0x000fe20008000000 */
[----:B------:R-:W-:Y:S01]  /*c930*/  IMAD.MOV.U32 R8, RZ, RZ, R6 ;  /* 0x000000ffff087224 */ /* 0x000fe200078e0006 */
[----:B------:R-:W-:Y:S01]  /*c940*/  UMOV UR33, UR54 ;  /* 0x0000003600217c82 */ /* 0x000fe20008000000 */
[----:B------:R-:W-:Y:S01]  /*c950*/  ULDC UR31, c[0x0][0x9e4] ;  /* 0x00027900001f7ab9 */ /* 0x000fe20000000800 */
[----:B------:R-:W-:Y:S01]  /*c960*/  ULDC UR30, c[0x0][0x988] ;  /* 0x00026200001e7ab9 */ /* 0x000fe20000000800 */
[----:B------:R-:W-:-:S05]  /*c970*/  ULDC UR32, c[0x0][0x9e0] ;  /* 0x0002780000207ab9 */ /* 0x000fca0000000800 */
.L_x_1181:
[----:B------:R-:W-:Y:S01]  /*c980*/  ISETP.NE.AND P3, PT, RZ, UR45, PT ;  /* 0x0000002dff007c0c */ /* 0x000fe2000bf65270 */
[----:B------:R-:W-:-:S04]  /*c990*/  UISETP.NE.AND UP1, UPT, UR33, 0x1, UPT ;  /* 0x000000012100788c */ /* 0x000fc8000bf25270 */
[----:B------:R-:W-:-:S04]  /*c9a0*/  USEL UR51, URZ, 0x1, UP1 ;  /* 0x000000013f337887 */ /* 0x000fc80008800000 */
[----:B------:R-:W-:-:S04]  /*c9b0*/  ULOP3.LUT UR51, UR34, UR51, URZ, 0x3c, !UPT ;  /* 0x0000003322337292 */ /* 0x000fc8000f8e3c3f */
[----:B------:R-:W-:Y:S08]  /*c9c0*/  @P3 BRA `(.L_x_1164) ;  /* 0x0000000000383947 */ /* 0x000ff00003800000 */
[----:B------:R-:W-:Y:S05]  /*c9d0*/  @!P0 BRA `(.L_x_1165) ;  /* 0x0000000000048947 */ /* 0x000fea0003800000 */
[----:B------:R-:W-:Y:S01]  /*c9e0*/  BPT.TRAP 0x1 ;  /* 0x000000040000795c */ /* 0x000fe20000300000 */
.L_x_1165:
        /* <DEDUP_REMOVED lines=9> */
.L_x_1166:
[----:B-1----:R-:W-:Y:S05]  /*ca80*/  @P2 BRA `(.L_x_1164) ;  /* 0x0000000000082947 */ /* 0x002fea0003800000 */
[----:B------:R-:W1:Y:S02]  /*ca90*/  SYNCS.PHASECHK.TRANS64.TRYWAIT P2, [UR6+0x2a830], R5 ;  /* 0x02a83005ff0075a7 */ /* 0x000e640008040146 */
[----:B-1----:R-:W-:Y:S05]  /*caa0*/  @!P2 BRA `(.L_x_1167) ;  /* 0x000000fc00a0a947 */ /* 0x002fea0003800000 */
.L_x_1164:
        /* <DEDUP_REMOVED lines=40> */
.L_x_1169:
[----:B------:R-:W-:Y:S01]  /*cd30*/  ULEA UR6, UR33, UR36, 0x3 ;  /* 0x0000002421067291 */ /* 0x000fe2000f8e183f */
[----:B------:R-:W-:-:S05]  /*cd40*/  IMAD.U32 R5, RZ, RZ, UR34 ;  /* 0x00000022ff057e24 */ /* 0x000fca000f8e00ff */
[----:B------:R-:W-:-:S04]  /*cd50*/  SHF.L.U32 R5, R5, 0x1f, RZ ;  /* 0x0000001f05057819 */ /* 0x000fc800000006ff */
[----:B------:R0:W1:Y:S01]  /*cd60*/  SYNCS.PHASECHK.TRANS64.TRYWAIT P2, [UR6+0x2a850], R5 ;  /* 0x02a85005ff0075a7 */ /* 0x0000620008040146 */
[----:B------:R-:W-:Y:S05]  /*cd70*/  @!P0 BRA `(.L_x_1170) ;  /* 0x0000000000048947 */ /* 0x000fea0003800000 */
[----:B------:R-:W-:Y:S01]  /*cd80*/  BPT.TRAP 0x1 ;  /* 0x000000040000795c */ /* 0x000fe20000300000 */
.L_x_1170:
[----:B-1----:R-:W-:Y:S05]  /*cd90*/  @P2 BRA `(.L_x_1168) ;  /* 0x0000000000082947 */ /* 0x002fea0003800000 */
[----:B------:R-:W1:Y:S02]  /*cda0*/  SYNCS.PHASECHK.TRANS64.TRYWAIT P2, [UR6+0x2a850], R5 ;  /* 0x02a85005ff0075a7 */ /* 0x000e640008040146 */
[----:B-1----:R-:W-:Y:S05]  /*cdb0*/  @!P2 BRA `(.L_x_1171) ;  /* 0x000000f800f4a947 */ /* 0x002fea0003800000 */
.L_x_1168:
        /* <DEDUP_REMOVED lines=10> */
[C---:B------:R-:W-:Y:S01]  /*ce60*/  FMUL.FTZ R150, R0.reuse, R162 ;  /* 0x000000a200967220 */ /* 0x040fe20000410000 */
[----:B------:R-:W-:Y:S01]  /*ce70*/  FMUL.FTZ R162, R0, R174 ;  /* 0x000000ae00a27220 */ /* 0x000fe20000410000 */
[----:B------:R-:W-:Y:S01]  /*ce80*/  ULOP3.LUT UR6, UR6, 0x10000, URZ, 0xfc, !UPT ;  /* 0x0001000006067892 */ /* 0x000fe2000f8efc3f */
[----:B------:R-:W-:-:S02]  /*ce90*/  VIADD R174, R17, UR42 ;  /* 0x0000002a11ae7c36 */ /* 0x000fc40008000000 */
[C---:B------:R-:W-:Y:S01]  /*cea0*/  FMUL.FTZ R15, R0.reuse, R127 ;  /* 0x0000007f000f7220 */ /* 0x040fe20000410000 */
[C---:B------:R-:W-:Y:S01]  /*ceb0*/  FMUL.FTZ R127, R0.reuse, R133 ;  /* 0x00000085007f7220 */ /* 0x040fe20000410000 */
[----:B------:R-:W-:Y:S01]  /*cec0*/  UIMAD UR10, UR33, 0x600, UR6 ;  /* 0x00000600210a78a4 */ /* 0x000fe2000f8e0206 */
[C---:B------:R-:W-:Y:S01]  /*ced0*/  FMUL.FTZ R133, R0.reuse, R140 ;  /* 0x0000008c00857220 */ /* 0x040fe20000410000 */
[C---:B------:R-:W-:Y:S01]  /*cee0*/  FMUL.FTZ R140, R0.reuse, R151 ;  /* 0x00000097008c7220 */ /* 0x040fe20000410000 */
[C---:B------:R-:W-:Y:S01]  /*cef0*/  FMUL.FTZ R151, R0.reuse, R157 ;  /* 0x0000009d00977220 */ /* 0x040fe20000410000 */
[C---:B------:R-:W-:Y:S01]  /*cf00*/  FMUL.FTZ R157, R0.reuse, R164 ;  /* 0x000000a4009d7220 */ /* 0x040fe20000410000 */
[C---:B-1----:R-:W-:Y:S01]  /*cf10*/  FMUL.FTZ R6, R0.reuse, R121 ;  /* 0x0000007900067220 */ /* 0x042fe20000410000 */
[C---:B------:R-:W-:Y:S01]  /*cf20*/  FMUL.FTZ R164, R0.reuse, R175 ;  /* 0x000000af00a47220 */ /* 0x040fe20000410000 */
[----:B------:R-:W-:Y:S01]  /*cf30*/  UMOV UR6, UR10 ;  /* 0x0000000a00067c82 */ /* 0x000fe20008000000 */
[C---:B0-----:R-:W-:Y:S01]  /*cf40*/  FMUL.FTZ R5, R0.reuse, R120 ;  /* 0x0000007800057220 */ /* 0x041fe20000410000 */
        /* <DEDUP_REMOVED lines=13> */
[----:B--2---:R-:W-:Y:S01]  /*d020*/  SHF.R.U32.HI R13, RZ, 0x7, R13 ;  /* 0x00000007ff0d7819 */ /* 0x004fe2000001160d */
        /* <DEDUP_REMOVED lines=27> */
[----:B------:R-:W-:Y:S01]  /*d1e0*/  IADD3 R13, -R13, 0xb, RZ ;  /* 0x0000000b0d0d7810 */ /* 0x000fe20007ffe1ff */
        /* <DEDUP_REMOVED lines=94> */
[----:B------:R-:W-:-:S04]  /*d7d0*/  @UP0 ULDC UR6, c[0x0][0x450] ;  /* 0x0001140000060ab9 */ /* 0x000fc80000000800 */
[----:B------:R-:W-:Y:S01]  /*d7e0*/  @P2 SHF.R.U32.HI R174, RZ, UR6, R12 ;  /* 0x00000006ffae2c19 */ /* 0x000fe2000801160c */
[----:B------:R-:W-:-:S04]  /*d7f0*/  IMAD.U32 R12, RZ, RZ, UR54 ;  /* 0x00000036ff0c7e24 */ /* 0x000fc8000f8e00ff */
[----:B------:R-:W5:Y:S01]  /*d800*/  SHFL.IDX PT, R181, R174, RZ, 0x1c1f ;  /* 0x001c1fffaeb57589 */ /* 0x000f6200000e0000 */
[----:B------:R-:W-:-:S05]  /*d810*/  @!P1 LEA R12, R12, UR36, 0x3 ;  /* 0x000000240c0c9c11 */ /* 0x000fca000f8e18ff */
[----:B------:R-:W-:-:S05]  /*d820*/  @!P1 VIADD R12, R12, 0x2a840 ;  /* 0x0002a8400c0c9836 */ /* 0x000fca0000000000 */
[----:B------:R-:W-:Y:S01]  /*d830*/  @!P1 PRMT R12, RZ, 0x654, R12 ;  /* 0x00000654ff0c9816 */ /* 0x000fe2000000000c */
[----:B------:R-:W-:Y:S02]  /*d840*/  WARPGROUP.DEPBAR.LE gsb0, 0x0 ;  /* 0x00008000000079c5 */ /* 0x000fe40000010000 */
        /* <DEDUP_REMOVED lines=8> */
[----:B0-234-:R-:W-:Y:S06]  /*d8d0*/  @!P5 BRA `(.L_x_1172) ;  /* 0x00000000005cd947 */ /* 0x01dfec0003800000 */
        /* <DEDUP_REMOVED lines=13> */
.L_x_1174:
[----:B------:R-:W-:-:S05]  /*d9b0*/  IMAD.U32 R182, RZ, RZ, UR31 ;  /* 0x0000001fffb67e24 */ /* 0x000fca000f8e00ff */
[----:B------:R-:W-:-:S13]  /*d9c0*/  ISETP.NE.AND P2, PT, R182, 0x1, PT ;  /* 0x00000001b600780c */ /* 0x000fda0003f45270 */
[----:B------:R-:W0:Y:S02]  /*d9d0*/  @P2 LDC.64 R12, c[0x0][0x9e8] ;  /* 0x00027a00ff0c2b82 */ /* 0x000e240000000a00 */
[----:B0-----:R-:W-:-:S05]  /*d9e0*/  @P2 IMAD.HI.U32 R12, R181, R12, RZ ;  /* 0x0000000cb50c2227 */ /* 0x001fca00078e00ff */
[----:B------:R-:W-:-:S07]  /*d9f0*/  @P2 SHF.R.U32.HI R181, RZ, R13, R12 ;  /* 0x0000000dffb52219 */ /* 0x000fce000001160c */
.L_x_1175:
[----:B------:R-:W-:Y:S05]  /*da00*/  BSYNC B0 ;  /* 0x0000000000007941 */ /* 0x000fea0003800000 */
.L_x_1173:
[----:B------:R-:W-:-:S04]  /*da10*/  IMAD R181, R181, R182, -R173 ;  /* 0x000000b6b5b57224 */ /* 0x000fc800078e0aad */
[----:B------:R-:W-:-:S05]  /*da20*/  IMAD.IADD R181, R181, 0x1, -R16 ;  /* 0x00000001b5b57824 */ /* 0x000fca00078e0a10 */
[----:B------:R-:W-:Y:S02]  /*da30*/  VIMNMX R180, R180, R181, !PT ;  /* 0x000000b5b4b47248 */ /* 0x000fe40007fe0100 */
[----:B------:R-:W-:-:S07]  /*da40*/  VIADDMNMX R179, R181, R182, R179, PT ;  /* 0x000000b6b5b37246 */ /* 0x000fce00038001b3 */
.L_x_1172:
[----:B------:R-:W-:Y:S01]  /*da50*/  ISETP.GT.AND P2, PT, R2, -0x1, PT ;  /* 0xffffffff0200780c */ /* 0x000fe20003f44270 */
[----:B------:R-:W0:Y:S03]  /*da60*/  SHFL.IDX PT, R174, R174, 0x1, 0x1c1f ;  /* 0x003c1f00aeae7f89 */ /* 0x000e2600000e0000 */
[C---:B------:R-:W-:Y:S02]  /*da70*/  ISETP.GT.AND P4, PT, R180.reuse, RZ, P2 ;  /* 0x000000ffb400720c */ /* 0x040fe40001784270 */
[----:B------:R-:W-:Y:S02]  /*da80*/  ISETP.GT.AND P6, PT, R180, 0x1, P2 ;  /* 0x00000001b400780c */ /* 0x000fe400017c4270 */
[C---:B------:R-:W-:Y:S02]  /*da90*/  ISETP.LT.OR P4, PT, R179.reuse, 0x1, P4 ;  /* 0x00000001b300780c */ /* 0x040fe40002781670 */
[----:B------:R-:W-:-:S02]  /*daa0*/  ISETP.LT.OR P6, PT, R179, 0x2, P6 ;  /* 0x00000002b300780c */ /* 0x000fc400037c1670 */
[----:B------:R-:W-:Y:S02]  /*dab0*/  FSEL R5, R5, -INF , !P4 ;  /* 0xff80000005057808 */ /* 0x000fe40006000000 */
[----:B------:R-:W-:Y:S02]  /*dac0*/  FSEL R181, R6, -INF , !P6 ;  /* 0xff80000006b57808 */ /* 0x000fe40007000000 */
[C---:B------:R-:W-:Y:S02]  /*dad0*/  ISETP.GT.AND P3, PT, R180.reuse, 0x8, P2 ;  /* 0x00000008b400780c */ /* 0x040fe40001764270 */
[C---:B------:R-:W-:Y:S02]  /*dae0*/  ISETP.GT.AND P4, PT, R180.reuse, 0x9, P2 ;  /* 0x00000009b400780c */ /* 0x040fe40001784270 */
[----:B------:R-:W-:Y:S02]  /*daf0*/  ISETP.GT.AND P6, PT, R180, 0x10, P2 ;  /* 0x00000010b400780c */ /* 0x000fe400017c4270 */
[----:B------:R-:W-:-:S02]  /*db00*/  ISETP.LT.OR P3, PT, R179, 0x9, P3 ;  /* 0x00000009b300780c */ /* 0x000fc40001f61670 */
[----:B------:R-:W-:Y:S01]  /*db10*/  ISETP.LT.OR P4, PT, R179, 0xa, P4 ;  /* 0x0000000ab300780c */ /* 0x000fe20002781670 */
[--C-:B0-----:R-:W-:Y:S01]  /*db20*/  IMAD.IADD R177, R177, 0x1, R174.reuse ;  /* 0x00000001b1b17824 */ /* 0x101fe200078e02ae */
[----:B------:R-:W-:Y:S01]  /*db30*/  ISETP.LT.OR P6, PT, R179, 0x11, P6 ;  /* 0x00000011b300780c */ /* 0x000fe200037c1670 */
[----:B------:R-:W-:Y:S01]  /*db40*/  IMAD.IADD R178, R178, 0x1, R174 ;  /* 0x00000001b2b27824 */ /* 0x000fe200078e02ae */
[----:B------:R-:W-:Y:S02]  /*db50*/  FSEL R11, R11, -INF , !P3 ;  /* 0xff8000000b0b7808 */ /* 0x000fe40005800000 */
[----:B------:R-:W-:Y:S02]  /*db60*/  FSEL R21, R21, -INF , !P4 ;  /* 0xff80000015157808 */ /* 0x000fe40006000000 */
[----:B------:R-:W-:Y:S02]  /*db70*/  FSEL R121, R121, -INF , !P6 ;  /* 0xff80000079797808 */ /* 0x000fe40007000000 */
        /* <DEDUP_REMOVED lines=80> */
[----:B------:R-:W-:Y:S01]  /*e080*/  FSEL R175, R175, -INF , !P6 ;  /* 0xff800000afaf7808 */ /* 0x000fe20007000000 */
[----:B------:R-:W-:Y:S06]  /*e090*/  @!P5 BRA `(.L_x_1176) ;  /* 0x00000000005cd947 */ /* 0x000fec0003800000 */
        /* <DEDUP_REMOVED lines=13> */
.L_x_1178:
[----:B------:R-:W-:-:S05]  /*e170*/  IMAD.U32 R6, RZ, RZ, UR31 ;  /* 0x0000001fff067e24 */ /* 0x000fca000f8e00ff */
[----:B------:R-:W-:-:S13]  /*e180*/  ISETP.NE.AND P3, PT, R6, 0x1, PT ;  /* 0x000000010600780c */ /* 0x000fda0003f65270 */
[----:B------:R-:W0:Y:S02]  /*e190*/  @P3 LDC.64 R12, c[0x0][0x9e8] ;  /* 0x00027a00ff0c3b82 */ /* 0x000e240000000a00 */
[----:B0-----:R-:W-:-:S05]  /*e1a0*/  @P3 IMAD.HI.U32 R12, R174, R12, RZ ;  /* 0x0000000cae0c3227 */ /* 0x001fca00078e00ff */
[----:B------:R-:W-:-:S07]  /*e1b0*/  @P3 SHF.R.U32.HI R174, RZ, R13, R12 ;  /* 0x0000000dffae3219 */ /* 0x000fce000001160c */
.L_x_1179:
[----:B------:R-:W-:Y:S05]  /*e1c0*/  BSYNC B0 ;  /* 0x0000000000007941 */ /* 0x000fea0003800000 */
.L_x_1177:
[----:B------:R-:W-:-:S04]  /*e1d0*/  IMAD R173, R174, R6, -R173 ;  /* 0x00000006aead7224 */ /* 0x000fc800078e0aad */
[----:B------:R-:W-:-:S05]  /*e1e0*/  IMAD.IADD R173, R173, 0x1, -R16 ;  /* 0x00000001adad7824 */ /* 0x000fca00078e0a10 */
[----:B------:R-:W-:Y:S02]  /*e1f0*/  VIADDMNMX R177, R173, R6, R177, PT ;  /* 0x00000006adb17246 */ /* 0x000fe400038001b1 */
[----:B------:R-:W-:-:S07]  /*e200*/  VIMNMX R178, R178, R173, !PT ;  /* 0x000000adb2b27248 */ /* 0x000fce0007fe0100 */
.L_x_1176:
[----:B------:R-:W-:Y:S01]  /*e210*/  FMNMX.FTZ R6, R5, R8, !PT ;  /* 0x0000000805067209 */ /* 0x000fe20007810000 */
[----:B------:R-:W-:Y:S01]  /*e220*/  UMOV UR10, UR30 ;  /* 0x0000001e000a7c82 */ /* 0x000fe20008000000 */
[----:B------:R-:W-:Y:S02]  /*e230*/  ISETP.GT.AND P3, PT, R178, 0x1, P2 ;  /* 0x00000001b200780c */ /* 0x000fe40001764270 */
[----:B------:R-:W-:Y:S02]  /*e240*/  FMNMX.FTZ R6, R181, R6, !PT ;  /* 0x00000006b5067209 */ /* 0x000fe40007810000 */
[----:B------:R-:W-:Y:S02]  /*e250*/  ISETP.LT.OR P3, PT, R177, 0x2, P3 ;  /* 0x00000002b100780c */ /* 0x000fe40001f61670 */
[----:B------:R-:W-:Y:S02]  /*e260*/  FMNMX.FTZ R6, R11, R6, !PT ;  /* 0x000000060b067209 */ /* 0x000fe40007810000 */
[----:B------:R-:W-:-:S02]  /*e270*/  FSEL R10, R10, -INF , !P3 ;  /* 0xff8000000a0a7808 */ /* 0x000fc40005800000 */
[----:B------:R-:W-:Y:S02]  /*e280*/  FMNMX.FTZ R6, R21, R6, !PT ;  /* 0x0000000615067209 */ /* 0x000fe40007810000 */
        /* <DEDUP_REMOVED lines=48> */
[C---:B------:R-:W-:Y:S02]  /*e590*/  ISETP.GT.AND P3, PT, R178.reuse, RZ, P2 ;  /* 0x000000ffb200720c */ /* 0x040fe40001764270 */
[----:B------:R-:W-:Y:S02]  /*e5a0*/  FMNMX.FTZ R6, R169, R6, !PT ;  /* 0x00000006a9067209 */ /* 0x000fe40007810000 */
[----:B------:R-:W-:Y:S02]  /*e5b0*/  ISETP.LT.OR P3, PT, R177, 0x1, P3 ;  /* 0x00000001b100780c */ /* 0x000fe40001f61670 */
[----:B------:R-:W-:Y:S02]  /*e5c0*/  FMNMX.FTZ R13, R171, R6, !PT ;  /* 0x00000006ab0d7209 */ /* 0x000fe40007810000 */
[----:B------:R-:W-:-:S02]  /*e5d0*/  ISETP.GT.AND P4, PT, R178, 0x8, P2 ;  /* 0x00000008b200780c */ /* 0x000fc40001784270 */
[----:B------:R-:W-:Y:S02]  /*e5e0*/  FMNMX.FTZ R6, R176, R13, !PT ;  /* 0x0000000db0067209 */ /* 0x000fe40007810000 */
[----:B------:R-:W-:Y:S02]  /*e5f0*/  FSEL R174, R9, -INF , !P3 ;  /* 0xff80000009ae7808 */ /* 0x000fe40005800000 */
[----:B------:R-:W-:Y:S02]  /*e600*/  FMNMX.FTZ R12, R175, R6, !PT ;  /* 0x00000006af0c7209 */ /* 0x000fe40007810000 */
[----:B------:R-:W-:Y:S02]  /*e610*/  ISETP.LT.OR P4, PT, R177, 0x9, P4 ;  /* 0x00000009b100780c */ /* 0x000fe40002781670 */
[----:B------:R-:W-:Y:S01]  /*e620*/  ISETP.GT.AND P3, PT, R178, 0x78, P2 ;  /* 0x00000078b200780c */ /* 0x000fe20001764270 */
[----:B------:R-:W0:Y:S01]  /*e630*/  SHFL.BFLY PT, R13, R12, 0x2, 0x1f ;  /* 0x0c401f000c0d7f89 */ /* 0x000e2200000e0000 */
[----:B------:R-:W-:-:S02]  /*e640*/  FSEL R14, R14, -INF , !P4 ;  /* 0xff8000000e0e7808 */ /* 0x000fc40006000000 */
[----:B------:R-:W-:Y:S02]  /*e650*/  ISETP.GT.AND P4, PT, R178, 0x11, P2 ;  /* 0x00000011b200780c */ /* 0x000fe40001784270 */
[C---:B------:R-:W-:Y:S02]  /*e660*/  ISETP.LT.OR P3, PT, R177.reuse, 0x79, P3 ;  /* 0x00000079b100780c */ /* 0x040fe40001f61670 */
[----:B------:R-:W-:-:S04]  /*e670*/  ISETP.LT.OR P4, PT, R177, 0x12, P4 ;  /* 0x00000012b100780c */ /* 0x000fc80002781670 */
[----:B------:R-:W-:Y:S02]  /*e680*/  FSEL R120, R120, -INF , !P4 ;  /* 0xff80000078787808 */ /* 0x000fe40006000000 */
[----:B------:R-:W-:-:S04]  /*e690*/  ISETP.GT.AND P4, PT, R178, 0x20, P2 ;  /* 0x00000020b200780c */ /* 0x000fc80001784270 */
[----:B------:R-:W-:-:S04]  /*e6a0*/  ISETP.LT.OR P4, PT, R177, 0x21, P4 ;  /* 0x00000021b100780c */ /* 0x000fc80002781670 */
[----:B------:R-:W-:Y:S02]  /*e6b0*/  FSEL R126, R126, -INF , !P4 ;  /* 0xff8000007e7e7808 */ /* 0x000fe40006000000 */
[----:B------:R-:W-:Y:S02]  /*e6c0*/  ISETP.GT.AND P4, PT, R178, 0x29, P2 ;  /* 0x00000029b200780c */ /* 0x000fe40001784270 */
[----:B0-----:R-:W-:Y:S02]  /*e6d0*/  FMNMX.FTZ R13, R12, R13, !PT ;  /* 0x0000000d0c0d7209 */ /* 0x001fe40007810000 */
[----:B------:R-:W-:-:S03]  /*e6e0*/  ISETP.LT.OR P4, PT, R177, 0x2a, P4 ;  /* 0x0000002ab100780c */ /* 0x000fc60002781670 */
[----:B------:R-:W0:Y:S01]  /*e6f0*/  SHFL.BFLY PT, R6, R13, 0x1, 0x1f ;  /* 0x0c201f000d067f89 */ /* 0x000e2200000e0000 */
[----:B------:R-:W-:Y:S02]  /*e700*/  FSEL R132, R132, -INF , !P4 ;  /* 0xff80000084847808 */ /* 0x000fe40006000000 */
[----:B------:R-:W-:-:S04]  /*e710*/  ISETP.GT.AND P4, PT, R178, 0x38, P2 ;  /* 0x00000038b200780c */ /* 0x000fc80001784270 */
[----:B------:R-:W-:-:S04]  /*e720*/  ISETP.LT.OR P4, PT, R177, 0x39, P4 ;  /* 0x00000039b100780c */ /* 0x000fc80002781670 */
[----:B------:R-:W-:Y:S02]  /*e730*/  FSEL R138, R138, -INF , !P4 ;  /* 0xff8000008a8a7808 */ /* 0x000fe40006000000 */
[----:B------:R-:W-:-:S04]  /*e740*/  ISETP.GT.AND P4, PT, R178, 0x41, P2 ;  /* 0x00000041b200780c */ /* 0x000fc80001784270 */
[----:B------:R-:W-:-:S04]  /*e750*/  ISETP.LT.OR P4, PT, R177, 0x42, P4 ;  /* 0x00000042b100780c */ /* 0x000fc80002781670 */
[----:B------:R-:W-:Y:S02]  /*e760*/  FSEL R144, R144, -INF , !P4 ;  /* 0xff80000090907808 */ /* 0x000fe40006000000 */
[----:B------:R-:W-:Y:S02]  /*e770*/  ISETP.GT.AND P4, PT, R178, 0x50, P2 ;  /* 0x00000050b200780c */ /* 0x000fe40001784270 */
[----:B0-----:R-:W-:Y:S02]  /*e780*/  FMNMX.FTZ R6, R13, R6, !PT ;  /* 0x000000060d067209 */ /* 0x001fe40007810000 */
[----:B------:R-:W-:Y:S02]  /*e790*/  ISETP.LT.OR P4, PT, R177, 0x51, P4 ;  /* 0x00000051b100780c */ /* 0x000fe40002781670 */
[----:B------:R-:W-:Y:S02]  /*e7a0*/  FSETP.NEU.FTZ.AND P6, PT, R6, -INF , PT ;  /* 0xff8000000600780b */ /* 0x000fe40003fdd000 */
[----:B------:R-:W-:-:S02]  /*e7b0*/  FSEL R150, R150, -INF , !P4 ;  /* 0xff80000096967808 */ /* 0x000fc40006000000 */
[----:B------:R-:W-:Y:S02]  /*e7c0*/  FSEL R173, R6, RZ, P6 ;  /* 0x000000ff06ad7208 */ /* 0x000fe40003000000 */
[----:B------:R-:W-:-:S03]  /*e7d0*/  ISETP.GT.AND P4, PT, R178, 0x59, P2 ;  /* 0x00000059b200780c */ /* 0x000fc60001784270 */
[----:B------:R-:W-:Y:S01]  /*e7e0*/  FADD.FTZ R8, -R173, R8 ;  /* 0x00000008ad087221 */ /* 0x000fe20000010100 */
[----:B------:R-:W-:Y:S01]  /*e7f0*/  IMAD.U32 R173, RZ, RZ, UR10 ;  /* 0x0000000affad7e24 */ /* 0x000fe2000f8e00ff */
[----:B------:R-:W-:Y:S02]  /*e800*/  ISETP.LT.OR P4, PT, R177, 0x5a, P4 ;  /* 0x0000005ab100780c */ /* 0x000fe40002781670 */
[----:B------:R-:W-:Y:S01]  /*e810*/  FMUL.FTZ R8, R8, UR10 ;  /* 0x0000000a08087c20 */ /* 0x000fe20008410000 */
[----:B------:R-:W-:-:S05]  /*e820*/  FFMA.FTZ R173, R6, R173, -8 ;  /* 0xc100000006ad7423 */ /* 0x000fca00000100ad */
[----:B------:R-:W-:Y:S01]  /*e830*/  FSEL R12, R173, RZ, P6 ;  /* 0x000000ffad0c7208 */ /* 0x000fe20003000000 */
[----:B------:R-:W-:Y:S01]  /*e840*/  MUFU.EX2 R8, R8 ;  /* 0x0000000800087308 */ /* 0x000fe20000000800 */
[----:B------:R-:W-:Y:S02]  /*e850*/  ISETP.GT.AND P6, PT, R178, 0x9, P2 ;  /* 0x00000009b200780c */ /* 0x000fe400017c4270 */
[----:B------:R-:W-:Y:S01]  /*e860*/  FSEL R173, R156, -INF , !P4 ;  /* 0xff8000009cad7808 */ /* 0x000fe20006000000 */
[----:B------:R-:W-:-:S01]  /*e870*/  FFMA.FTZ R13, R5, UR10, -R12 ;  /* 0x0000000a050d7c23 */ /* 0x000fc2000801080c */
[----:B------:R-:W-:Y:S01]  /*e880*/  ISETP.LT.OR P6, PT, R177, 0xa, P6 ;  /* 0x0000000ab100780c */ /* 0x000fe200037c1670 */
[----:B------:R-:W-:-:S01]  /*e890*/  FFMA.FTZ R5, R21, UR10, -R12 ;  /* 0x0000000a15057c23 */ /* 0x000fc2000801080c */
[----:B------:R-:W-:Y:S01]  /*e8a0*/  ISETP.GT.AND P4, PT, R178, 0x68, P2 ;  /* 0x00000068b200780c */ /* 0x000fe20001784270 */
[----:B------:R-:W-:-:S01]  /*e8b0*/  FFMA.FTZ R184, R135, UR10, -R12 ;  /* 0x0000000a87b87c23 */ /* 0x000fc2000801080c */
[----:B------:R-:W-:Y:S01]  /*e8c0*/  FSEL R15, R15, -INF , !P6 ;  /* 0xff8000000f0f7808 */ /* 0x000fe20007000000 */
[----:B------:R-:W-:-:S01]  /*e8d0*/  FFMA.FTZ R182, R131, UR10, -R12 ;  /* 0x0000000a83b67c23 */ /* 0x000fc2000801080c */
[----:B------:R-:W-:Y:S01]  /*e8e0*/  ISETP.GT.AND P6, PT, R178, 0x18, P2 ;  /* 0x00000018b200780c */ /* 0x000fe200017c4270 */
[----:B------:R-:W-:-:S01]  /*e8f0*/  FFMA.FTZ R131, R145, UR10, -R12 ;  /* 0x0000000a91837c23 */ /* 0x000fc2000801080c */
[----:B------:R-:W-:Y:S01]  /*e900*/  ISETP.LT.OR P4, PT, R177, 0x69, P4 ;  /* 0x00000069b100780c */ /* 0x000fe20002781670 */
[----:B------:R-:W-:-:S01]  /*e910*/  FFMA.FTZ R145, R167, UR10, -R12 ;  /* 0x0000000aa7917c23 */ /* 0x000fc2000801080c */
[----:B------:R-:W-:Y:S01]  /*e920*/  ISETP.LT.OR P6, PT, R177, 0x19, P6 ;  /* 0x00000019b100780c */ /* 0x000fe200037c1670 */
[----:B------:R-:W0:Y:S01]  /*e930*/  MUFU.EX2 R13, R13 ;  /* 0x0000000d000d7308 */ /* 0x000e220000000800 */
[----:B------:R-:W-:Y:S01]  /*e940*/  FSEL R162, R162, -INF , !P4 ;  /* 0xff800000a2a27808 */ /* 0x000fe20006000000 */
[--C-:B------:R-:W-:Y:S01]  /*e950*/  FFMA.FTZ R181, R181, UR10, -R12.reuse ;  /* 0x0000000ab5b57c23 */ /* 0x100fe2000801080c */
[----:B------:R-:W-:Y:S01]  /*e960*/  FSEL R122, R122, -INF , !P6 ;  /* 0xff8000007a7a7808 */ /* 0x000fe20007000000 */
[--C-:B------:R-:W-:Y:S01]  /*e970*/  FFMA.FTZ R11, R11, UR10, -R12.reuse ;  /* 0x0000000a0b0b7c23 */ /* 0x100fe2000801080c */
[C---:B------:R-:W-:Y:S01]  /*e980*/  ISETP.GT.AND P6, PT, R178.reuse, 0x21, P2 ;  /* 0x00000021b200780c */ /* 0x040fe200017c4270 */
[--C-:B------:R-:W-:Y:S01]  /*e990*/  FFMA.FTZ R9, R121, UR10, -R12.reuse ;  /* 0x0000000a79097c23 */ /* 0x100fe2000801080c */
[----:B------:R-:W-:Y:S01]  /*e9a0*/  ISETP.GT.AND P4, PT, R178, 0x70, P2 ;  /* 0x00000070b200780c */ /* 0x000fe20001784270 */
[----:B------:R-:W1:Y:S01]  /*e9b0*/  MUFU.EX2 R156, R181 ;  /* 0x000000b5009c7308 */ /* 0x000e620000000800 */
[----:B------:R-:W-:Y:S01]  /*e9c0*/  ISETP.LT.OR P6, PT, R177, 0x22, P6 ;  /* 0x00000022b100780c */ /* 0x000fe200037c1670 */
[--C-:B------:R-:W-:Y:S01]  /*e9d0*/  FFMA.FTZ R121, R125, UR10, -R12.reuse ;  /* 0x0000000a7d797c23 */ /* 0x100fe2000801080c */
[----:B------:R-:W-:Y:S01]  /*e9e0*/  ISETP.LT.OR P4, PT, R177, 0x71, P4 ;  /* 0x00000071b100780c */ /* 0x000fe20002781670 */
[--C-:B------:R-:W-:Y:S01]  /*e9f0*/  FFMA.FTZ R186, R139, UR10, -R12.reuse ;  /* 0x0000000a8bba7c23 */ /* 0x100fe2000801080c */
[----:B------:R-:W-:Y:S01]  /*ea00*/  FSEL R128, R128, -INF , !P6 ;  /* 0xff80000080807808 */ /* 0x000fe20007000000 */
[--C-:B------:R-:W-:Y:S01]  /*ea10*/  FFMA.FTZ R125, R133, UR10, -R12.reuse ;  /* 0x0000000a857d7c23 */ /* 0x100fe2000801080c */
[----:B------:R-:W-:Y:S01]  /*ea20*/  ISETP.GT.AND P6, PT, R178, 0x30, P2 ;  /* 0x00000030b200780c */ /* 0x000fe200017c4270 */
[----:B------:R-:W2:Y:S01]  /*ea30*/  MUFU.EX2 R11, R11 ;  /* 0x0000000b000b7308 */ /* 0x000ea20000000800 */
[----:B------:R-:W-:Y:S01]  /*ea40*/  FSEL R166, R166, -INF , !P4 ;  /* 0xff800000a6a67808 */ /* 0x000fe20006000000 */
[--C-:B------:R-:W-:Y:S01]  /*ea50*/  FFMA.FTZ R139, R157, UR10, -R12.reuse ;  /* 0x0000000a9d8b7c23 */ /* 0x100fe2000801080c */
[----:B------:R-:W-:Y:S01]  /*ea60*/  ISETP.LT.OR P6, PT, R177, 0x31, P6 ;  /* 0x00000031b100780c */ /* 0x000fe200037c1670 */
[--C-:B------:R-:W-:Y:S01]  /*ea70*/  FFMA.FTZ R133, R149, UR10, -R12.reuse ;  /* 0x0000000a95857c23 */ /* 0x100fe2000801080c */
[----:B------:R-:W-:Y:S01]  /*ea80*/  FSEL R135, R170, -INF , !P3 ;  /* 0xff800000aa877808 */ /* 0x000fe20005800000 */
[--C-:B------:R-:W-:Y:S01]  /*ea90*/  FFMA.FTZ R149, R171, UR10, -R12.reuse ;  /* 0x0000000aab957c23 */ /* 0x100fe2000801080c */
[----:B------:R-:W-:Y:S01]  /*eaa0*/  FSEL R134, R134, -INF , !P6 ;  /* 0xff80000086867808 */ /* 0x000fe20007000000 */
[----:B------:R-:W-:Y:S01]  /*eab0*/  MUFU.EX2 R9, R9 ;  /* 0x0000000900097308 */ /* 0x000fe20000000800 */
[----:B------:R-:W-:Y:S01]  /*eac0*/  ISETP.GT.AND P6, PT, R178, 0x39, P2 ;  /* 0x00000039b200780c */ /* 0x000fe200017c4270 */
[----:B0-----:R-:W-:Y:S01]  /*ead0*/  FFMA.FTZ R171, R8, R4, R13 ;  /* 0x0000000408ab7223 */ /* 0x001fe2000001000d */
[----:B------:R-:W-:-:S01]  /*eae0*/  FFMA.FTZ R151, R151, UR10, -R12 ;  /* 0x0000000a97977c23 */ /* 0x000fc2000801080c */
[--C-:B------:R-:W-:Y:S01]  /*eaf0*/  FFMA.FTZ R196, R159, UR10, -R12.reuse ;  /* 0x0000000a9fc47c23 */ /* 0x100fe2000801080c */
[----:B------:R-:W-:Y:S01]  /*eb00*/  ISETP.LT.OR P6, PT, R177, 0x3a, P6 ;  /* 0x0000003ab100780c */ /* 0x000fe200037c1670 */
[--C-:B------:R-:W-:Y:S01]  /*eb10*/  FFMA.FTZ R198, R163, UR10, -R12.reuse ;  /* 0x0000000aa3c67c23 */ /* 0x100fe2000801080c */
[----:B------:R-:W-:-:S01]  /*eb20*/  FFMA.FTZ R188, R143, UR10, -R12 ;  /* 0x0000000a8fbc7c23 */ /* 0x000fc2000801080c */
[----:B------:R0:W-:Y:S01]  /*eb30*/  MUFU.EX2 R170, R151 ;  /* 0x0000009700aa7308 */ /* 0x0001e20000000800 */
[----:B------:R-:W-:Y:S01]  /*eb40*/  FSEL R140, R140, -INF , !P6 ;  /* 0xff8000008c8c7808 */ /* 0x000fe20007000000 */
[--C-:B------:R-:W-:Y:S01]  /*eb50*/  FFMA.FTZ R143, R165, UR10, -R12.reuse ;  /* 0x0000000aa58f7c23 */ /* 0x100fe2000801080c */
[----:B------:R-:W-:Y:S01]  /*eb60*/  ISETP.GT.AND P6, PT, R178, 0x48, P2 ;  /* 0x00000048b200780c */ /* 0x000fe200017c4270 */
[----:B------:R-:W-:-:S03]  /*eb70*/  FFMA.FTZ R176, R176, UR10, -R12 ;  /* 0x0000000ab0b07c23 */ /* 0x000fc6000801080c */
[----:B------:R-:W-:Y:S01]  /*eb80*/  ISETP.LT.OR P6, PT, R177, 0x49, P6 ;  /* 0x00000049b100780c */ /* 0x000fe200037c1670 */
[----:B------:R-:W-:Y:S01]  /*eb90*/  MUFU.EX2 R121, R121 ;  /* 0x0000007900797308 */ /* 0x000fe20000000800 */
[----:B0-----:R-:W-:-:S02]  /*eba0*/  FFMA.FTZ R151, R175, UR10, -R12 ;  /* 0x0000000aaf977c23 */ /* 0x001fc4000801080c */
[----:B------:R-:W-:Y:S02]  /*ebb0*/  FSEL R146, R146, -INF , !P6 ;  /* 0xff80000092927808 */ /* 0x000fe40007000000 */
[----:B------:R-:W-:-:S03]  /*ebc0*/  ISETP.GT.AND P6, PT, R178, 0x51, P2 ;  /* 0x00000051b200780c */ /* 0x000fc600017c4270 */
[----:B------:R-:W-:Y:S01]  /*ebd0*/  MUFU.EX2 R182, R182 ;  /* 0x000000b600b67308 */ /* 0x000fe20000000800 */
[----:B------:R-:W-:-:S04]  /*ebe0*/  ISETP.LT.OR P6, PT, R177, 0x52, P6 ;  /* 0x00000052b100780c */ /* 0x000fc800037c1670 */
[----:B------:R-:W-:Y:S02]  /*ebf0*/  FSEL R152, R152, -INF , !P6 ;  /* 0xff80000098987808 */ /* 0x000fe40007000000 */
[----:B------:R-:W-:Y:S01]  /*ec00*/  ISETP.GT.AND P6, PT, R178, 0x60, P2 ;  /* 0x00000060b200780c */ /* 0x000fe200017c4270 */
[----:B------:R-:W-:Y:S03]  /*ec10*/  MUFU.EX2 R125, R125 ;  /* 0x0000007d007d7308 */ /* 0x000fe60000000800 */
[----:B------:R-:W-:-:S04]  /*ec20*/  ISETP.LT.OR P6, PT, R177, 0x61, P6 ;  /* 0x00000061b100780c */ /* 0x000fc800037c1670 */
[----:B------:R-:W-:Y:S01]  /*ec30*/  FSEL R158, R158, -INF , !P6 ;  /* 0xff8000009e9e7808 */ /* 0x000fe20007000000 */
[----:B------:R-:W-:Y:S01]  /*ec40*/  MUFU.EX2 R184, R184 ;  /* 0x000000b800b87308 */ /* 0x000fe20000000800 */
[----:B------:R-:W-:-:S04]  /*ec50*/  ISETP.GT.AND P6, PT, R178, 0x69, P2 ;  /* 0x00000069b200780c */ /* 0x000fc800017c4270 */
[----:B------:R-:W-:-:S03]  /*ec60*/  ISETP.LT.OR P6, PT, R177, 0x6a, P6 ;  /* 0x0000006ab100780c */ /* 0x000fc600037c1670 */
[----:B------:R-:W-:Y:S01]  /*ec70*/  MUFU.EX2 R186, R186 ;  /* 0x000000ba00ba7308 */ /* 0x000fe20000000800 */
[----:B------:R-:W-:Y:S02]  /*ec80*/  FSEL R21, R164, -INF , !P6 ;  /* 0xff800000a4157808 */ /* 0x000fe40007000000 */
[C---:B------:R-:W-:Y:S02]  /*ec90*/  ISETP.GT.AND P6, PT, R178.reuse, 0x71, P2 ;  /* 0x00000071b200780c */ /* 0x040fe400017c4270 */
[----:B------:R-:W-:Y:S01]  /*eca0*/  ISETP.GT.AND P2, PT, R178, 0x79, P2 ;  /* 0x00000079b200780c */ /* 0x000fe20001744270 */
[--C-:B------:R-:W-:Y:S01]  /*ecb0*/  FFMA.FTZ R178, R123, UR10, -R12.reuse ;  /* 0x0000000a7bb27c23 */ /* 0x100fe2000801080c */
[C---:B------:R-:W-:Y:S01]  /*ecc0*/  ISETP.LT.OR P6, PT, R177.reuse, 0x72, P6 ;  /* 0x00000072b100780c */ /* 0x040fe200037c1670 */
[----:B------:R0:W3:Y:S01]  /*ecd0*/  MUFU.EX2 R164, R5 ;  /* 0x0000000500a47308 */ /* 0x0000e20000000800 */
[----:B------:R-:W-:Y:S01]  /*ece0*/  ISETP.LT.OR P2, PT, R177, 0x7a, P2 ;  /* 0x0000007ab100780c */ /* 0x000fe20001741670 */
[--C-:B------:R-:W-:Y:S01]  /*ecf0*/  FFMA.FTZ R123, R129, UR10, -R12.reuse ;  /* 0x0000000a817b7c23 */ /* 0x100fe2000801080c */
[----:B------:R-:W-:Y:S01]  /*ed00*/  FSEL R168, R168, -INF , !P6 ;  /* 0xff800000a8a87808 */ /* 0x000fe20007000000 */
[--C-:B------:R-:W-:Y:S01]  /*ed10*/  FFMA.FTZ R129, R141, UR10, -R12.reuse ;  /* 0x0000000a8d817c23 */ /* 0x100fe2000801080c */
[----:B------:R-:W-:Y:S01]  /*ed20*/  FSEL R172, R172, -INF , !P2 ;  /* 0xff800000acac7808 */ /* 0x000fe20005000000 */
[----:B------:R-:W-:-:S02]  /*ed30*/  FFMA.FTZ R141, R161, UR10, -R12 ;  /* 0x0000000aa18d7c23 */ /* 0x000fc4000801080c */
[----:B------:R-:W4:Y:S01]  /*ed40*/  MUFU.EX2 R178, R178 ;  /* 0x000000b200b27308 */ /* 0x000f220000000800 */
[----:B0-----:R-:W-:-:S04]  /*ed50*/  FMNMX.FTZ R5, R174, R7, !PT ;  /* 0x00000007ae057209 */ /* 0x001fc80007810000 */
[----:B------:R-:W-:-:S03]  /*ed60*/  FMNMX.FTZ R5, R10, R5, !PT ;  /* 0x000000050a057209 */ /* 0x000fc60007810000 */
[----:B------:R-:W-:Y:S01]  /*ed70*/  MUFU.EX2 R123, R123 ;  /* 0x0000007b007b7308 */ /* 0x000fe20000000800 */
[----:B------:R-:W-:-:S04]  /*ed80*/  FMNMX.FTZ R180, R14, R5, !PT ;  /* 0x000000050eb47209 */ /* 0x000fc80007810000 */
[----:B------:R-:W-:Y:S01]  /*ed90*/  FMNMX.FTZ R5, R15, R180, !PT ;  /* 0x000000b40f057209 */ /* 0x000fe20007810000 */
[----:B------:R-:W-:-:S01]  /*eda0*/  FFMA.FTZ R180, R127, UR10, -R12 ;  /* 0x0000000a7fb47c23 */ /* 0x000fc2000801080c */
[--C-:B------:R-:W-:Y:S01]  /*edb0*/  FFMA.FTZ R127, R137, UR10, -R12.reuse ;  /* 0x0000000a897f7c23 */ /* 0x100fe2000801080c */
[----:B------:R-:W-:-:S01]  /*edc0*/  FFMA.FTZ R137, R153, UR10, -R12 ;  /* 0x0000000a99897c23 */ /* 0x000fc2000801080c */
[----:B------:R-:W-:Y:S01]  /*edd0*/  FMNMX.FTZ R5, R20, R5, !PT ;  /* 0x0000000514057209 */ /* 0x000fe20007810000 */
[----:B------:R-:W-:Y:S03]  /*ede0*/  MUFU.EX2 R129, R129 ;  /* 0x0000008100817308 */ /* 0x000fe60000000800 */
[----:B------:R-:W-:-:S04]  /*edf0*/  FMNMX.FTZ R5, R120, R5, !PT ;  /* 0x0000000578057209 */ /* 0x000fc80007810000 */
        /* <DEDUP_REMOVED lines=26> */
[----:B------:R-:W-:Y:S01]  /*efa0*/  FMNMX.FTZ R5, R173, R190, !PT ;  /* 0x000000bead057209 */ /* 0x000fe20007810000 */
[--C-:B------:R-:W-:Y:S01]  /*efb0*/  FFMA.FTZ R190, R147, UR10, -R12.reuse ;  /* 0x0000000a93be7c23 */ /* 0x100fe2000801080c */
[----:B------:R-:W-:-:S02]  /*efc0*/  FFMA.FTZ R147, R169, UR10, -R12 ;  /* 0x0000000aa9937c23 */ /* 0x000fc4000801080c */
        /* <DEDUP_REMOVED lines=10> */
[----:B------:R-:W-:-:S01]  /*f070*/  FFMA.FTZ R192, R155, UR10, -R12 ;  /* 0x0000000a9bc07c23 */ /* 0x000fc2000801080c */
[----:B------:R-:W-:Y:S02]  /*f080*/  MUFU.EX2 R145, R145 ;  /* 0x0000009100917308 */ /* 0x000fe40000000800 */
[----:B------:R-:W-:-:S05]  /*f090*/  FMNMX.FTZ R5, R172, R5, !PT ;  /* 0x00000005ac057209 */ /* 0x000fca0007810000 */
[----:B------:R-:W0:Y:S01]  /*f0a0*/  SHFL.BFLY PT, R194, R5, 0x2, 0x1f ;  /* 0x0c401f0005c27f89 */ /* 0x000e2200000e0000 */
[----:B------:R-:W-:Y:S08]  /*f0b0*/  MUFU.EX2 R192, R192 ;  /* 0x000000c000c07308 */ /* 0x000ff00000000800 */
[----:B------:R-:W-:Y:S08]  /*f0c0*/  MUFU.EX2 R147, R147 ;  /* 0x0000009300937308 */ /* 0x000ff00000000800 */
[----:B------:R-:W-:Y:S01]  /*f0d0*/  MUFU.EX2 R149, R149 ;  /* 0x0000009500957308 */ /* 0x000fe20000000800 */
[----:B0-----:R-:W-:-:S07]  /*f0e0*/  FMNMX.FTZ R194, R5, R194, !PT ;  /* 0x000000c205c27209 */ /* 0x001fce0007810000 */
[----:B------:R-:W-:Y:S01]  /*f0f0*/  MUFU.EX2 R12, R176 ;  /* 0x000000b0000c7308 */ /* 0x000fe20000000800 */
[----:B------:R-:W0:Y:S07]  /*f100*/  SHFL.BFLY PT, R5, R194, 0x1, 0x1f ;  /* 0x0c201f00c2057f89 */ /* 0x000e2e00000e0000 */
[----:B------:R-:W-:Y:S01]  /*f110*/  MUFU.EX2 R151, R151 ;  /* 0x0000009700977308 */ /* 0x000fe20000000800 */
[----:B0-----:R-:W-:Y:S01]  /*f120*/  FMNMX.FTZ R5, R194, R5, !PT ;  /* 0x00000005c2057209 */ /* 0x001fe20007810000 */
[----:B------:R-:W-:-:S03]  /*f130*/  IMAD.U32 R194, RZ, RZ, UR10 ;  /* 0x0000000affc27e24 */ /* 0x000fc6000f8e00ff */
[C---:B------:R-:W-:Y:S01]  /*f140*/  FSETP.NEU.FTZ.AND P2, PT, R5.reuse, -INF , PT ;  /* 0xff8000000500780b */ /* 0x040fe20003f5d000 */
[----:B------:R-:W-:-:S05]  /*f150*/  FFMA.FTZ R153, R5, R194, -8 ;  /* 0xc100000005997423 */ /* 0x000fca00000100c2 */
[----:B------:R-:W-:-:S05]  /*f160*/  FSEL R153, R153, RZ, P2 ;  /* 0x000000ff99997208 */ /* 0x000fca0001000000 */
[--C-:B------:R-:W-:Y:S01]  /*f170*/  FFMA.FTZ R161, R128, UR10, -R153.reuse ;  /* 0x0000000a80a17c23 */ /* 0x100fe20008010899 */
[----:B------:R-:W-:Y:S01]  /*f180*/  FSEL R128, R5, RZ, P2 ;  /* 0x000000ff05807208 */ /* 0x000fe20001000000 */
[--C-:B------:R-:W-:Y:S01]  /*f190*/  FFMA.FTZ R174, R174, UR10, -R153.reuse ;  /* 0x0000000aaeae7c23 */ /* 0x100fe20008010899 */
[----:B------:R-:W-:-:S01]  /*f1a0*/  FFMA.FTZ R155, R10, UR10, -R153 ;  /* 0x0000000a0a9b7c23 */ /* 0x000fc20008010899 */
[--C-:B------:R-:W-:Y:S01]  /*f1b0*/  FFMA.FTZ R10, R14, UR10, -R153.reuse ;  /* 0x0000000a0e0a7c23 */ /* 0x100fe20008010899 */
[----:B------:R-:W-:-:S01]  /*f1c0*/  FFMA.FTZ R15, R15, UR10, -R153 ;  /* 0x0000000a0f0f7c23 */ /* 0x000fc20008010899 */
[----:B------:R-:W-:Y:S01]  /*f1d0*/  FADD.FTZ R128, -R128, R7 ;  /* 0x0000000780807221 */ /* 0x000fe20000010100 */
[----:B------:R-:W-:-:S01]  /*f1e0*/  FFMA.FTZ R14, R20, UR10, -R153 ;  /* 0x0000000a140e7c23 */ /* 0x000fc20008010899 */
[----:B------:R-:W-:Y:S01]  /*f1f0*/  MUFU.EX2 R174, R174 ;  /* 0x000000ae00ae7308 */ /* 0x000fe20000000800 */
[----:B------:R-:W-:-:S01]  /*f200*/  FFMA.FTZ R157, R120, UR10, -R153 ;  /* 0x0000000a789d7c23 */ /* 0x000fc20008010899 */
[----:B------:R-:W-:Y:S01]  /*f210*/  FMUL.FTZ R167, R128, UR10 ;  /* 0x0000000a80a77c20 */ /* 0x000fe20008410000 */
[----:B------:R-:W-:-:S01]  /*f220*/  FFMA.FTZ R20, R122, UR10, -R153 ;  /* 0x0000000a7a147c23 */ /* 0x000fc20008010899 */
[----:B------:R-:W-:Y:S01]  /*f230*/  FFMA.FTZ R122, R130, UR10, -R153 ;  /* 0x0000000a827a7c23 */ /* 0x000fe20008010899 */
[----:B-1----:R-:W-:-:S01]  /*f240*/  FADD.FTZ R130, R156, R171 ;  /* 0x000000ab9c827221 */ /* 0x002fc20000010000 */
[--C-:B------:R-:W-:Y:S01]  /*f250*/  FFMA.FTZ R159, R124, UR10, -R153.reuse ;  /* 0x0000000a7c9f7c23 */ /* 0x100fe20008010899 */
[----:B------:R-:W-:-:S01]  /*f260*/  FFMA.FTZ R120, R126, UR10, -R153 ;  /* 0x0000000a7e787c23 */ /* 0x000fc20008010899 */
[----:B------:R-:W0:Y:S01]  /*f270*/  MUFU.EX2 R167, R167 ;  /* 0x000000a700a77308 */ /* 0x000e220000000800 */
[----:B--2---:R-:W-:-:S01]  /*f280*/  FADD.FTZ R175, R11, R130 ;  /* 0x000000820baf7221 */ /* 0x004fc20000010000 */
[--C-:B------:R-:W-:Y:S01]  /*f290*/  FFMA.FTZ R163, R132, UR10, -R153.reuse ;  /* 0x0000000a84a37c23 */ /* 0x100fe20008010899 */
[----:B------:R-:W-:-:S01]  /*f2a0*/  FFMA.FTZ R124, R134, UR10, -R153 ;  /* 0x0000000a867c7c23 */ /* 0x000fc20008010899 */
[----:B------:R-:W-:Y:S01]  /*f2b0*/  FFMA.FTZ R165, R136, UR10, -R153 ;  /* 0x0000000a88a57c23 */ /* 0x000fe20008010899 */
[----:B---3--:R-:W-:-:S01]  /*f2c0*/  FADD.FTZ R130, R164, R175 ;  /* 0x000000afa4827221 */ /* 0x008fc20000010000 */
[--C-:B------:R-:W-:Y:S01]  /*f2d0*/  FFMA.FTZ R126, R138, UR10, -R153.reuse ;  /* 0x0000000a8a7e7c23 */ /* 0x100fe20008010899 */
[----:B------:R-:W-:-:S01]  /*f2e0*/  FFMA.FTZ R7, R140, UR10, -R153 ;  /* 0x0000000a8c077c23 */ /* 0x000fc20008010899 */
[----:B------:R-:W1:Y:S01]  /*f2f0*/  MUFU.EX2 R155, R155 ;  /* 0x0000009b009b7308 */ /* 0x000e620000000800 */
[----:B------:R-:W-:-:S01]  /*f300*/  FADD.FTZ R175, R9, R130 ;  /* 0x0000008209af7221 */ /* 0x000fc20000010000 */
[--C-:B------:R-:W-:Y:S01]  /*f310*/  FFMA.FTZ R128, R142, UR10, -R153.reuse ;  /* 0x0000000a8e807c23 */ /* 0x100fe20008010899 */
[----:B------:R-:W-:-:S01]  /*f320*/  FFMA.FTZ R144, R144, UR10, -R153 ;  /* 0x0000000a90907c23 */ /* 0x000fc20008010899 */
[----:B------:R-:W-:Y:S01]  /*f330*/  FFMA.FTZ R146, R146, UR10, -R153 ;  /* 0x0000000a92927c23 */ /* 0x000fe20008010899 */
[----:B----4-:R-:W-:-:S01]  /*f340*/  FADD.FTZ R130, R178, R175 ;  /* 0x000000afb2827221 */ /* 0x010fc20000010000 */
[--C-:B------:R-:W-:Y:S01]  /*f350*/  FFMA.FTZ R148, R148, UR10, -R153.reuse ;  /* 0x0000000a94947c23 */ /* 0x100fe20008010899 */
[----:B------:R-:W-:-:S01]  /*f360*/  FFMA.FTZ R150, R150, UR10, -R153 ;  /* 0x0000000a96967c23 */ /* 0x000fc20008010899 */
[----:B------:R-:W2:Y:S01]  /*f370*/  MUFU.EX2 R10, R10 ;  /* 0x0000000a000a7308 */ /* 0x000ea20000000800 */
[----:B0-----:R-:W-:-:S01]  /*f380*/  FFMA.FTZ R4, R167, R3, R174 ;  /* 0x00000003a7047223 */ /* 0x001fc200000100ae */
[----:B------:R-:W-:Y:S01]  /*f390*/  FADD.FTZ R177, R121, R130 ;  /* 0x0000008279b17221 */ /* 0x000fe20000010000 */
[----:B------:R-:W-:-:S01]  /*f3a0*/  FFMA.FTZ R152, R152, UR10, -R153 ;  /* 0x0000000a98987c23 */ /* 0x000fc20008010899 */
[--C-:B------:R-:W-:Y:S01]  /*f3b0*/  FFMA.FTZ R154, R154, UR10, -R153.reuse ;  /* 0x0000000a9a9a7c23 */ /* 0x100fe20008010899 */
[----:B------:R-:W-:-:S01]  /*f3c0*/  FFMA.FTZ R173, R173, UR10, -R153 ;  /* 0x0000000aadad7c23 */ /* 0x000fc20008010899 */
[----:B------:R-:W-:Y:S01]  /*f3d0*/  FADD.FTZ R130, R180, R177 ;  /* 0x000000b1b4827221 */ /* 0x000fe20000010000 */
[----:B------:R-:W-:-:S01]  /*f3e0*/  FFMA.FTZ R158, R158, UR10, -R153 ;  /* 0x0000000a9e9e7c23 */ /* 0x000fc20008010899 */
[----:B------:R-:W0:Y:S01]  /*f3f0*/  MUFU.EX2 R15, R15 ;  /* 0x0000000f000f7308 */ /* 0x000e220000000800 */
[----:B-1----:R-:W-:-:S01]  /*f400*/  FADD.FTZ R3, R155, R4 ;  /* 0x000000049b037221 */ /* 0x002fc20000010000 */
[----:B------:R-:W-:Y:S01]  /*f410*/  FADD.FTZ R177, R123, R130 ;  /* 0x000000827bb17221 */ /* 0x000fe20000010000 */
[----:B------:R-:W-:-:S01]  /*f420*/  FFMA.FTZ R160, R160, UR10, -R153 ;  /* 0x0000000aa0a07c23 */ /* 0x000fc20008010899 */
[--C-:B------:R-:W-:Y:S01]  /*f430*/  FFMA.FTZ R162, R162, UR10, -R153.reuse ;  /* 0x0000000aa2a27c23 */ /* 0x100fe20008010899 */
[----:B------:R-:W-:-:S01]  /*f440*/  FFMA.FTZ R21, R21, UR10, -R153 ;  /* 0x0000000a15157c23 */ /* 0x000fc20008010899 */
[----:B------:R-:W-:Y:S01]  /*f450*/  FADD.FTZ R130, R182, R177 ;  /* 0x000000b1b6827221 */ /* 0x000fe20000010000 */
[----:B------:R-:W-:-:S01]  /*f460*/  FFMA.FTZ R166, R166, UR10, -R153 ;  /* 0x0000000aa6a67c23 */ /* 0x000fc20008010899 */
[----:B------:R-:W1:Y:S01]  /*f470*/  MUFU.EX2 R14, R14 ;  /* 0x0000000e000e7308 */ /* 0x000e620000000800 */
[----:B--2---:R-:W-:-:S01]  /*f480*/  FADD.FTZ R4, R10, R3 ;  /* 0x000000030a047221 */ /* 0x004fc20000010000 */
[----:B------:R-:W-:Y:S01]  /*f490*/  FADD.FTZ R177, R125, R130 ;  /* 0x000000827db17221 */ /* 0x000fe20000010000 */
[----:B------:R-:W-:-:S01]  /*f4a0*/  FFMA.FTZ R168, R168, UR10, -R153 ;  /* 0x0000000aa8a87c23 */ /* 0x000fc20008010899 */
[--C-:B------:R-:W-:Y:S01]  /*f4b0*/  FFMA.FTZ R135, R135, UR10, -R153.reuse ;  /* 0x0000000a87877c23 */ /* 0x100fe20008010899 */
[----:B------:R-:W-:-:S01]  /*f4c0*/  FFMA.FTZ R153, R172, UR10, -R153 ;  /* 0x0000000aac997c23 */ /* 0x000fc20008010899 */
[----:B------:R-:W-:-:S02]  /*f4d0*/  FADD.FTZ R130, R184, R177 ;  /* 0x000000b1b8827221 */ /* 0x000fc40000010000 */
        /* <DEDUP_REMOVED lines=73> */
[----:B------:R-:W-:-:S03]  /*f970*/  FADD.FTZ R4, R151, R4 ;  /* 0x0000000497047221 */ /* 0x000fc60000010000 */
[----:B0-----:R-:W-:-:S04]  /*f980*/  FADD.FTZ R3, R135, R132 ;  /* 0x0000008487037221 */ /* 0x001fc80000010000 */
[----:B-1----:R-:W-:Y:S01]  /*f990*/  FADD.FTZ R3, R130, R3 ;  /* 0x0000000382037221 */ /* 0x002fe20000010000 */
[----:B------:R-:W-:Y:S06]  /*f9a0*/  @!P0 BRA `(.L_x_1180) ;  /* 0x0000000000048947 */ /* 0x000fec0003800000 */
[----:B------:R-:W-:Y:S01]  /*f9b0*/  BPT.TRAP 0x1 ;  /* 0x000000040000795c */ /* 0x000fe20000300000 */
.L_x_1180:
        /* <DEDUP_REMOVED lines=14> */
[-C--:B------:R-:W-:Y:S01]  /*faa0*/  FMUL.FTZ R28, R28, R8.reuse ;  /* 0x000000081c1c7220 */ /* 0x080fe20000410000 */
[----:B------:R-:W-:Y:S01]  /*fab0*/  F2FP.SATFINITE.E4M3.F32.PACK_AB_MERGE_C R143, R145, R143, RZ ;  /* 0x0000008f918f723e */ /* 0x000fe200048070ff */
[-C--:B------:R-:W-:Y:S01]  /*fac0*/  FMUL.FTZ R29, R29, R8.reuse ;  /* 0x000000081d1d7220 */ /* 0x080fe20000410000 */
[----:B------:R-:W-:Y:S01]  /*fad0*/  F2FP.SATFINITE.E4M3.F32.PACK_AB_MERGE_C R121, R178, R9, R121 ;  /* 0x00000009b279723e */ /* 0x000fe20004807079 */
[----:B------:R-:W-:Y:S01]  /*fae0*/  SYNCS.ARRIVE.TRANS64.RED.A1T0 RZ, [UR6], RZ ;  /* 0x000000ffffff79a7 */ /* 0x000fe20008100406 */
[----:B------:R-:W-:Y:S01]  /*faf0*/  F2FP.SATFINITE.E4M3.F32.PACK_AB_MERGE_C R125, R182, R123, R125 ;  /* 0x0000007bb67d723e */ /* 0x000fe2000480707d */
        /* <DEDUP_REMOVED lines=20> */
[-C--:B------:R-:W-:Y:S01]  /*fc40*/  FMUL.FTZ R52, R52, R8.reuse ;  /* 0x0000000834347220 */ /* 0x080fe20000410000 */
[----:B------:R-:W-:Y:S01]  /*fc50*/  F2FP.SATFINITE.E4M3.F32.PACK_AB_MERGE_C R194, R186, R127, R129 ;  /* 0x0000007fbac2723e */ /* 0x000fe20004807081 */
[----:B------:R-:W-:Y:S01]  /*fc60*/  FMUL.FTZ R53, R53, R8 ;  /* 0x0000000835357220 */ /* 0x000fe20000410000 */
[----:B------:R-:W-:Y:S01]  /*fc70*/  F2FP.SATFINITE.E4M3.F32.PACK_AB_MERGE_C R195, R165, R124, R7 ;  /* 0x0000007ca5c3723e */ /* 0x000fe20004807007 */
        /* <DEDUP_REMOVED lines=93> */
[----:B------:R-:W-:Y:S02]  /*10250*/  IMAD.MOV.U32 R8, RZ, RZ, R6 ;  /* 0x000000ffff087224 */ /* 0x000fe400078e0006 */
[----:B------:R-:W-:Y:S02]  /*10260*/  IMAD.MOV.U32 R198, RZ, RZ, R121 ;  /* 0x000000ffffc67224 */ /* 0x000fe400078e0079 */
[----:B------:R-:W-:Y:S01]  /*10270*/  IMAD.MOV.U32 R192, RZ, RZ, R125 ;  /* 0x000000ffffc07224 */ /* 0x000fe200078e007d */
[----:B------:R-:W-:Y:S06]  /*10280*/  @P2 BRA `(.L_x_1181) ;  /* 0xffffffc400bc2947 */ /* 0x000fec000383ffff */
.L_x_1163:
[----:B------:R-:W-:Y:S06]  /*10290*/  BAR.ARV 0x8, 0x180 ;  /* 0x0206000000007b1d */ /* 0x000fec0000002000 */
[----:B------:R-:W-:Y:S05]  /*102a0*/  @!P0 BRA `(.L_x_1182) ;  /* 0x0000000000048947 */ /* 0x000fea0003800000 */
[----:B------:R-:W-:Y:S01]  /*102b0*/  BPT.TRAP 0x1 ;  /* 0x000000040000795c */ /* 0x000fe20000300000 */
.L_x_1182:
[----:B------:R-:W-:Y:S01]  /*102c0*/  ULEA UR9, UR54, UR36, 0x3 ;  /* 0x0000002436097291 */ /* 0x000fe2000f8e183f */
[----:B------:R-:W-:-:S05]  /*102d0*/  IMAD.U32 R0, RZ, RZ, UR51 ;  /* 0x00000033ff007e24 */ /* 0x000fca000f8e00ff */
[----:B------:R-:W-:-:S04]  /*102e0*/  SHF.L.U32 R0, R0, 0x1f, RZ ;  /* 0x0000001f00007819 */ /* 0x000fc800000006ff */
[----:B------:R0:W1:Y:S01]  /*102f0*/  SYNCS.PHASECHK.TRANS64.TRYWAIT P1, [UR9+0x2a850], R0 ;  /* 0x02a85000ff0075a7 */ /* 0x0000620008020149 */
[----:B------:R-:W-:Y:S05]  /*10300*/  @!P0 BRA `(.L_x_1183) ;  /* 0x0000000000048947 */ /* 0x000fea0003800000 */
[----:B------:R-:W-:Y:S01]  /*10310*/  BPT.TRAP 0x1 ;  /* 0x000000040000795c */ /* 0x000fe20000300000 */
.L_x_1183:
[----:B-1----:R-:W-:Y:S05]  /*10320*/  @P1 BRA `(.L_x_1184) ;  /* 0x0000000000081947 */ /* 0x002fea0003800000 */
[----:B------:R-:W1:Y:S02]  /*10330*/  SYNCS.PHASECHK.TRANS64.TRYWAIT P1, [UR9+0x2a850], R0 ;  /* 0x02a85000ff0075a7 */ /* 0x000e640008020149 */
[----:B-1----:R-:W-:Y:S05]  /*10340*/  @!P1 BRA `(.L_x_1185) ;  /* 0x000000c400a89947 */ /* 0x002fea0003800000 */
.L_x_1184:
[----:B------:R-:W-:Y:S01]  /*10350*/  UIADD3 UR36, UR36, 0x400, URZ ;  /* 0x0000040024247890 */ /* 0x000fe2000fffe03f */
[----:B------:R-:W-:Y:S01]  /*10360*/  WARPGROUP.ARRIVE ;  /* 0x00000000000079c5 */ /* 0x000fe20000000000 */
[----:B------:R-:W-:Y:S01]  /*10370*/  UMOV UR7, 0x40000040 ;  /* 0x4000004000077882 */ /* 0x000fe20000000000 */
[----:B------:R-:W-:Y:S01]  /*10380*/  ULDC.64 UR12, c[0x0][0x9a0] ;  /* 0x00026800000c7ab9 */ /* 0x000fe20000000a00 */
[----:B------:R-:W-:Y:S01]  /*10390*/  USHF.R.U32.HI UR36, URZ, 0x4, UR36 ;  /* 0x000000043f247899 */ /* 0x000fe20008011624 */
[----:B-1----:R-:W-:Y:S01]  /*103a0*/  IMAD.MOV.U32 R7, RZ, RZ, 0x3f800000 ;  /* 0x3f800000ff077424 */ /* 0x002fe200078e00ff */
[----:B------:R-:W-:Y:S02]  /*103b0*/  UISETP.NE.U32.AND UP0, UPT, UR12, URZ, UPT ;  /* 0x0000003f0c00728c */ /* 0x000fe4000bf05070 */
[----:B------:R-:W-:Y:S02]  /*103c0*/  ULOP3.LUT UR36, UR36, 0x3fff, URZ, 0xc0, !UPT ;  /* 0x00003fff24247892 */ /* 0x000fe4000f8ec03f */
[----:B------:R-:W-:-:S02]  /*103d0*/  UISETP.NE.AND.EX UP0, UPT, UR13, URZ, UPT, UP0 ;  /* 0x0000003f0d00728c */ /* 0x000fc4000bf05300 */
[----:B------:R-:W-:-:S04]  /*103e0*/  ULOP3.LUT UR8, UR36, 0x10000, URZ, 0xfc, !UPT ;  /* 0x0001000024087892 */ /* 0x000fc8000f8efc3f */
[----:B------:R-:W-:Y:S01]  /*103f0*/  UIMAD UR8, UR54, 0x600, UR8 ;  /* 0x00000600360878a4 */ /* 0x000fe2000f8e0208 */
[----:B------:R-:W-:-:S04]  /*10400*/  PLOP3.LUT P1, PT, PT, PT, UP0, 0x80, 0x0 ;  /* 0x000000000000781c */ /* 0x000fc80003f2f008 */
[----:B------:R-:W-:Y:S02]  /*10410*/  @UP0 ULDC.64 UR14, c[0x0][0x9c8] ;  /* 0x00027200000e0ab9 */ /* 0x000fe40000000a00 */
[----:B------:R-:W-:Y:S01]  /*10420*/  UMOV UR6, UR8 ;  /* 0x0000000800067c82 */ /* 0x000fe20008000000 */
[----:B------:R-:W-:-:S09]  /*10430*/  @UP0 UIMAD.WIDE.U32 UR4, UR50, UR14, URZ ;  /* 0x0000000e320402a5 */ /* 0x000fd2000f8e003f */
[----:B------:R-:W-:Y:S01]  /*10440*/  QGMMA.64x192x32.F32.E4M3.E4M3 R24, R196, gdesc[UR4], R24, gsb0 ;  /* 0x02e00004c4187df3 */ /* 0x000fe20008000818 */
[----:B------:R-:W-:Y:S01]  /*10450*/  UIADD3 UR6, UR8, 0x2, URZ ;  /* 0x0000000208067890 */ /* 0x000fe2000fffe03f */
[----:B------:R-:W-:Y:S01]  /*10460*/  UMOV UR7, 0x40000040 ;  /* 0x4000004000077882 */ /* 0x000fe20000000000 */
[----:B------:R-:W-:Y:S02]  /*10470*/  WARPGROUP.DEPBAR.LE gsb0, 0x0 ;  /* 0x00008000000079c5 */ /* 0x000fe40000010000 */
[----:B------:R-:W-:-:S15]  /*10480*/  WARPGROUP.ARRIVE ;  /* 0x00000000000079c5 */ /* 0x000fde0000000000 */
[----:B------:R-:W-:Y:S01]  /*10490*/  QGMMA.64x192x32.F32.E4M3.E4M3 R24, R192, gdesc[UR4], R24, gsb0 ;  /* 0x02e00004c0187df3 */ /* 0x000fe20008000818 */
[----:B------:R-:W-:-:S04]  /*104a0*/  @UP0 USHF.R.S32.HI UR6, URZ, 0x1f, UR50 ;  /* 0x0000001f3f060899 */ /* 0x000fc80008011432 */
[----:B------:R-:W-:-:S04]  /*104b0*/  @UP0 UIMAD UR6, UR6, UR14, URZ ;  /* 0x0000000e060602a4 */ /* 0x000fc8000f8e023f */
[----:B------:R-:W-:-:S04]  /*104c0*/  @UP0 UIMAD UR6, UR50, UR15, UR6 ;  /* 0x0000000f320602a4 */ /* 0x000fc8000f8e0206 */
[----:B------:R-:W-:-:S03]  /*104d0*/  @UP0 UIADD3 UR5, UR5, UR6, URZ ;  /* 0x0000000605050290 */ /* 0x000fc6000fffe03f */
[----:B------:R-:W-:Y:S02]  /*104e0*/  @UP0 ULDC.64 UR6, c[0x0][0x9d0] ;  /* 0x0002740000060ab9 */ /* 0x000fe40000000a00 */
[----:B------:R-:W-:-:S04]  /*104f0*/  @UP0 UIMAD.WIDE.U32 UR4, UR43, UR6, UR4 ;  /* 0x000000062b0402a5 */ /* 0x000fc8000f8e0004 */
[----:B------:R-:W-:Y:S02]  /*10500*/  @UP0 UIMAD UR5, UR43, UR7, UR5 ;  /* 0x000000072b0502a4 */ /* 0x000fe4000f8e0205 */
[----:B------:R-:W-:-:S04]  /*10510*/  @UP0 ULEA UR6, UP1, UR4, UR12, 0x2 ;  /* 0x0000000c04060291 */ /* 0x000fc8000f82103f */
[----:B------:R-:W-:Y:S02]  /*10520*/  @UP0 ULEA.HI.X UR7, UR4, UR13, UR5, 0x2, UP1 ;  /* 0x0000000d04070291 */ /* 0x000fe400088f1405 */
[----:B------:R-:W-:-:S04]  /*10530*/  IMAD.U32 R8, RZ, RZ, UR6 ;  /* 0x00000006ff087e24 */ /* 0x000fc8000f8e00ff */
[----:B------:R-:W-:-:S05]  /*10540*/  IMAD.U32 R9, RZ, RZ, UR7 ;  /* 0x00000007ff097e24 */ /* 0x000fca000f8e00ff */
[----:B------:R1:W2:Y:S01]  /*10550*/  @P1 LDG.E R7, desc[UR52][R8.64] ;  /* 0x0000003408071981 */ /* 0x0002a2000c1e1900 */
[----:B------:R-:W-:Y:S01]  /*10560*/  UIADD3 UR6, UR8, 0x4, URZ ;  /* 0x0000000408067890 */ /* 0x000fe2000fffe03f */
[----:B------:R-:W-:Y:S01]  /*10570*/  UMOV UR7, 0x40000040 ;  /* 0x4000004000077882 */ /* 0x000fe20000000000 */
[----:B------:R-:W-:Y:S01]  /*10580*/  UIADD3 UR8, UR8, 0x6, URZ ;  /* 0x0000000608087890 */ /* 0x000fe2000fffe03f */
[----:B------:R-:W-:Y:S02]  /*10590*/  WARPGROUP.DEPBAR.LE gsb0, 0x0 ;  /* 0x00008000000079c5 */ /* 0x000fe40000010000 */
[----:B------:R-:W-:-:S06]  /*105a0*/  WARPGROUP.ARRIVE ;  /* 0x00000000000079c5 */ /* 0x000fcc0000000000 */
[----:B------:R-:W-:Y:S01]  /*105b0*/  QGMMA.64x192x32.F32.E4M3.E4M3 R24, R188, gdesc[UR4], R24, gsb0 ;  /* 0x02e00004bc187df3 */ /* 0x000fe20008000818 */
[----:B------:R-:W-:Y:S01]  /*105c0*/  UMOV UR6, UR8 ;  /* 0x0000000800067c82 */ /* 0x000fe20008000000 */
[----:B------:R-:W-:Y:S01]  /*105d0*/  UMOV UR7, 0x40000040 ;  /* 0x4000004000077882 */ /* 0x000fe20000000000 */
[----:B------:R-:W3:Y:S04]  /*105e0*/  SHFL.BFLY PT, R11, R4, 0x2, 0x1f ;  /* 0x0c401f00040b7f89 */ /* 0x000ee800000e0000 */
[----:B------:R-:W4:Y:S01]  /*105f0*/  SHFL.BFLY PT, R2, R3, 0x2, 0x1f ;  /* 0x0c401f0003027f89 */ /* 0x000f2200000e0000 */
[----:B---3--:R-:W-:-:S01]  /*10600*/  FADD.FTZ R11, R11, R4 ;  /* 0x000000040b0b7221 */ /* 0x008fc20000010000 */
[----:B----4-:R-:W-:-:S04]  /*10610*/  FADD.FTZ R2, R2, R3 ;  /* 0x0000000302027221 */ /* 0x010fc80000010000 */
[----:B0-----:R-:W0:Y:S04]  /*10620*/  SHFL.BFLY PT, R0, R11, 0x1, 0x1f ;  /* 0x0c201f000b007f89 */ /* 0x001e2800000e0000 */
        /* <DEDUP_REMOVED lines=18> */
[----:B------:R-:W-:-:S02]  /*10750*/  IMAD.U32 R3, RZ, RZ, UR10 ;  /* 0x0000000aff037e24 */ /* 0x000fc4000f8e00ff */
[----:B------:R-:W-:Y:S02]  /*10760*/  IMAD.U32 R11, RZ, RZ, UR10 ;  /* 0x0000000aff0b7e24 */ /* 0x000fe4000f8e00ff */
[----:B0-----:R-:W-:Y:S01]  /*10770*/  @P2 FMUL.FTZ R8, R8, 0.69314718246459960938 ;  /* 0x3f31721808082820 */ /* 0x001fe20000410000 */
[----:B------:R-:W-:Y:S01]  /*10780*/  @P2 FMUL.FTZ R3, R3, 0.69314718246459960938 ;  /* 0x3f31721803032820 */ /* 0x000fe20000410000 */
[----:B------:R-:W-:Y:S01]  /*10790*/  @P3 FMUL.FTZ R11, R11, 0.69314718246459960938 ;  /* 0x3f3172180b0b3820 */ /* 0x000fe20000410000 */
[----:B-1----:R-:W-:Y:S01]  /*107a0*/  @P3 FMUL.FTZ R12, R9, 0.69314718246459960938 ;  /* 0x3f317218090c3820 */ /* 0x002fe20000410000 */
[----:B------:R-:W-:Y:S02]  /*107b0*/  IMAD.MOV.U32 R0, RZ, RZ, -0x800000 ;  /* 0xff800000ff007424 */ /* 0x000fe400078e00ff */
[----:B------:R-:W-:Y:S01]  /*107c0*/  @P2 FFMA.FTZ R0, R3, R6, R8 ;  /* 0x0000000603002223 */ /* 0x000fe20000010008 */
[----:B------:R-:W-:Y:S02]  /*107d0*/  IMAD.MOV.U32 R2, RZ, RZ, -0x800000 ;  /* 0xff800000ff027424 */ /* 0x000fe400078e00ff */
[----:B------:R-:W-:Y:S01]  /*107e0*/  @P3 FFMA.FTZ R2, R11, R5, R12 ;  /* 0x000000050b023223 */ /* 0x000fe2000001000c */
[-C--:B--2---:R-:W-:Y:S01]  /*107f0*/  FMUL.FTZ R4, R4, R7.reuse ;  /* 0x0000000704047220 */ /* 0x084fe20000410000 */
[----:B---3--:R-:W-:Y:S01]  /*10800*/  FMUL.FTZ R3, R10, R7 ;  /* 0x000000070a037220 */ /* 0x008fe20000410000 */
[----:B------:R-:W-:-:S02]  /*10810*/  WARPGROUP.DEPBAR.LE gsb0, 0x0 ;  /* 0x00008000000079c5 */ /* 0x000fc40000010000 */
[----:B------:R-:W-:Y:S05]  /*10820*/  @!P0 BRA `(.L_x_1186) ;  /* 0x0000000000048947 */ /* 0x000fea0003800000 */
[----:B------:R-:W-:Y:S01]  /*10830*/  BPT.TRAP 0x1 ;  /* 0x000000040000795c */ /* 0x000fe20000300000 */
.L_x_1186:
[----:B------:R-:W-:Y:S01]  /*10840*/  UIADD3 UR4, UR9, 0x2a860, URZ ;  /* 0x0002a86009047890 */ /* 0x000fe2000fffe03f */
[-C--:B------:R-:W-:Y:S01]  /*10850*/  FMUL.FTZ R26, R26, R3.reuse ;  /* 0x000000031a1a7220 */ /* 0x080fe20000410000 */
[----:B------:R-:W-:Y:S01]  /*10860*/  UIADD3 UR54, UR54, 0x1, URZ ;  /* 0x0000000136367890 */ /* 0x000fe2000fffe03f */
[-C--:B------:R-:W-:Y:S01]  /*10870*/  FMUL.FTZ R31, R31, R3.reuse ;  /* 0x000000031f1f7220 */ /* 0x080fe20000410000 */
[----:B------:R-:W-:Y:S01]  /*10880*/  UPRMT UR4, UR37, 0x654, UR4 ;  /* 0x0000065425047896 */ /* 0x000fe20008000004 */
[-C--:B------:R-:W-:Y:S01]  /*10890*/  FMUL.FTZ R34, R34, R3.reuse ;  /* 0x0000000322227220 */ /* 0x080fe20000410000 */
[----:B------:R-:W-:Y:S01]  /*108a0*/  UISETP.NE.AND UP0, UPT, UR54, 0x2, UPT ;  /* 0x000000023600788c */ /* 0x000fe2000bf05270 */
        /* <DEDUP_REMOVED lines=98> */
[----:B------:R-:W-:-:S12]  /*10ed0*/  ULOP3.LUT UR51, UR51, UR4, URZ, 0x3c, !UPT ;  /* 0x0000000433337292 */ /* 0x000fd8000f8e3c3f */
.L_x_1112:
        /* <DEDUP_REMOVED lines=17> */
[----:B------:R-:W-:Y:S01]  /*10ff0*/  ULDC.64 UR10, c[0x0][0xc00] ;  /* 0x00030000000a7ab9 */ /* 0x000fe20000000a00 */
[----:B0-----:R-:W-:-:S05]  /*11000*/  IMAD.SHL.U32 R4, R30, 0x4, RZ ;  /* 0x000000041e047824 */ /* 0x001fca00078e00ff */
[----:B------:R-:W-:Y:S01]  /*11010*/  LOP3.LUT R4, R4, 0xc, RZ, 0xc0, !PT ;  /* 0x0000000c04047812 */ /* 0x000fe200078ec0ff */
[----:B------:R-:W-:Y:S03]  /*11020*/  BAR.SYNC.DEFER_BLOCKING 0x1, 0x100 ;  /* 0x0044000000007b1d */ /* 0x000fe60000010000 */
[----:B------:R-:W-:-:S05]  /*11030*/  IADD3 R4, P0, R4, UR8, RZ ;  /* 0x0000000804047c10 */ /* 0x000fca000ff1e0ff */
[----:B------:R-:W-:-:S05]  /*11040*/  IMAD.X R5, RZ, RZ, UR9, P0 ;  /* 0x00000009ff057e24 */ /* 0x000fca00080e06ff */
[----:B------:R-:W2:Y:S01]  /*11050*/  LDG.E.CONSTANT R27, desc[UR52][R4.64] ;  /* 0x00000034041b7981 */ /* 0x000ea2000c1e9900 */
[----:B------:R-:W-:-:S03]  /*11060*/  LOP3.LUT P0, R6, R30, 0x3, RZ, 0xc0, !PT ;  /* 0x000000031e067812 */ /* 0x000fc6000780c0ff */
[----:B------:R-:W3:Y:S01]  /*11070*/  LDL R4, [R1+0x38] ;  /* 0x0000380001047983 */ /* 0x000ee20000100800 */
[----:B------:R-:W-:Y:S01]  /*11080*/  ISETP.EQ.OR P0, PT, R6, 0x3, !P0 ;  /* 0x000000030600780c */ /* 0x000fe20004702670 */
[----:B------:R-:W-:Y:S01]  /*11090*/  UMOV UR8, UR7 ;  /* 0x0000000700087c82 */ /* 0x000fe20008000000 */
[----:B-1----:R-:W-:Y:S01]  /*110a0*/  UMOV UR9, UR4 ;  /* 0x0000000400097c82 */ /* 0x002fe20008000000 */
[----:B------:R-:W-:Y:S01]  /*110b0*/  UIMAD.WIDE UR10, UR44, 0x4, UR10 ;  /* 0x000000042c0a78a5 */ /* 0x000fe2000f8e020a */
        /* <DEDUP_REMOVED lines=97> */
[----:B--2---:R-:W-:Y:S04]  /*116d0*/  SHFL.IDX PT, R30, R30, R27, 0x1c1f ;  /* 0x001c1f1b1e1e7589 */ /* 0x004fe800000e0000 */
[----:B------:R-:W-:Y:S04]  /*116e0*/  SHFL.IDX PT, R164, R164, R27, 0x1c1f ;  /* 0x001c1f1ba4a47589 */ /* 0x000fe800000e0000 */
[----:B------:R-:W-:Y:S01]  /*116f0*/  SHFL.IDX PT, R38, R38, R27, 0x1c1f ;  /* 0x001c1f1b26267589 */ /* 0x000fe200000e0000 */
[----:B---3--:R-:W-:-:S03]  /*11700*/  IMAD.WIDE R20, R4, R20, UR8 ;  /* 0x0000000804147e25 */ /* 0x008fc6000f8e0214 */
[----:B------:R-:W-:Y:S01]  /*11710*/  SHFL.IDX PT, R166, R166, R27, 0x1c1f ;  /* 0x001c1f1ba6a67589 */ /* 0x000fe200000e0000 */
[----:B------:R-:W-:-:S03]  /*11720*/  LOP3.LUT R3, R20, 0x380, RZ, 0xc0, !PT ;  /* 0x0000038014037812 */ /* 0x000fc600078ec0ff */
[----:B------:R-:W-:Y:S01]  /*11730*/  SHFL.IDX PT, R46, R46, R27, 0x1c1f ;  /* 0x001c1f1b2e2e7589 */ /* 0x000fe200000e0000 */
[C---:B------:R-:W-:Y:S02]  /*11740*/  IADD3 R53, P3, R20.reuse, 0x8040, RZ ;  /* 0x0000804014357810 */ /* 0x040fe40007f7e0ff */
[C---:B------:R-:W-:Y:S01]  /*11750*/  IADD3 R57, P4, R20.reuse, 0x8060, RZ ;  /* 0x0000806014397810 */ /* 0x040fe20007f9e0ff */
[----:B------:R-:W-:Y:S01]  /*11760*/  SHFL.IDX PT, R102, R102, R27, 0x1c1f ;  /* 0x001c1f1b66667589 */ /* 0x000fe200000e0000 */
[C---:B------:R-:W-:Y:S01]  /*11770*/  IADD3 R10, P6, R20.reuse, 0x8020, RZ ;  /* 0x00008020140a7810 */ /* 0x040fe20007fde0ff */
[--C-:B------:R-:W-:Y:S01]  /*11780*/  IMAD.X R135, RZ, RZ, R21.reuse, P3 ;  /* 0x000000ffff877224 */ /* 0x100fe200018e0615 */
[C---:B------:R-:W-:Y:S01]  /*11790*/  IADD3 R49, P5, R20.reuse, 0x8000, RZ ;  /* 0x0000800014317810 */ /* 0x040fe20007fbe0ff */
[--C-:B------:R-:W-:Y:S01]  /*117a0*/  IMAD.X R29, RZ, RZ, R21.reuse, P4 ;  /* 0x000000ffff1d7224 */ /* 0x100fe200020e0615 */
[----:B------:R-:W-:Y:S01]  /*117b0*/  IADD3 R45, P2, R20, 0x4060, RZ ;  /* 0x00004060142d7810 */ /* 0x000fe20007f5e0ff */
[--C-:B------:R-:W-:Y:S01]  /*117c0*/  IMAD.X R25, RZ, RZ, R21.reuse, P6 ;  /* 0x000000ffff197224 */ /* 0x100fe200030e0615 */
[----:B------:R-:W-:Y:S01]  /*117d0*/  SHF.R.U64 R3, R3, 0x3, RZ ;  /* 0x0000000303037819 */ /* 0x000fe200000012ff */
[--C-:B------:R-:W-:Y:S01]  /*117e0*/  IMAD.X R137, RZ, RZ, R21.reuse, P5 ;  /* 0x000000ffff897224 */ /* 0x100fe200028e0615 */
[----:B------:R-:W-:Y:S01]  /*117f0*/  LOP3.LUT R12, R53, 0x380, RZ, 0xc0, !PT ;  /* 0x00000380350c7812 */ /* 0x000fe200078ec0ff */
[----:B------:R-:W-:Y:S01]  /*11800*/  IMAD.X R15, RZ, RZ, R21, P2 ;  /* 0x000000ffff0f7224 */ /* 0x000fe200010e0615 */
[----:B------:R-:W-:Y:S01]  /*11810*/  LOP3.LUT R8, R10, 0x380, RZ, 0xc0, !PT ;  /* 0x000003800a087812 */ /* 0x000fe200078ec0ff */
[----:B------:R-:W-:Y:S01]  /*11820*/  SHFL.IDX PT, R128, R128, R27, 0x1c1f ;  /* 0x001c1f1b80807589 */ /* 0x000fe200000e0000 */
[----:B------:R-:W-:-:S02]  /*11830*/  IADD3 R33, P1, R20, 0x4040, RZ ;  /* 0x0000404014217810 */ /* 0x000fc40007f3e0ff */
[C---:B------:R-:W-:Y:S01]  /*11840*/  IADD3 R6, P4, R20.reuse, 0x4020, RZ ;  /* 0x0000402014067810 */ /* 0x040fe20007f9e0ff */
[----:B------:R-:W-:Y:S01]  /*11850*/  SHFL.IDX PT, R62, R62, R27, 0x1c1f ;  /* 0x001c1f1b3e3e7589 */ /* 0x000fe200000e0000 */
[C---:B------:R-:W-:Y:S01]  /*11860*/  IADD3 R41, P3, R20.reuse, 0x4000, RZ ;  /* 0x0000400014297810 */ /* 0x040fe20007f7e0ff */
[--C-:B------:R-:W-:Y:S01]  /*11870*/  IMAD.X R139, RZ, RZ, R21.reuse, P1 ;  /* 0x000000ffff8b7224 */ /* 0x100fe200008e0615 */
[C---:B------:R-:W-:Y:S01]  /*11880*/  IADD3 R4, P6, R20.reuse, 0x20, RZ ;  /* 0x0000002014047810 */ /* 0x040fe20007fde0ff */
[--C-:B------:R-:W-:Y:S01]  /*11890*/  IMAD.X R13, RZ, RZ, R21.reuse, P4 ;  /* 0x000000ffff0d7224 */ /* 0x100fe200020e0615 */
[C---:B------:R-:W-:Y:S01]  /*118a0*/  IADD3 R37, P5, R20.reuse, 0x60, RZ ;  /* 0x0000006014257810 */ /* 0x040fe20007fbe0ff */
[--C-:B------:R-:W-:Y:S01]  /*118b0*/  IMAD.X R11, RZ, RZ, R21.reuse, P3 ;  /* 0x000000ffff0b7224 */ /* 0x100fe200018e0615 */
[----:B------:R-:W-:Y:S01]  /*118c0*/  IADD3 R140, P2, R20, 0x40, RZ ;  /* 0x00000040148c7810 */ /* 0x000fe20007f5e0ff */
[--C-:B------:R-:W-:Y:S01]  /*118d0*/  IMAD.X R9, RZ, RZ, R21.reuse, P6 ;  /* 0x000000ffff097224 */ /* 0x100fe200030e0615 */
[----:B------:R-:W-:Y:S01]  /*118e0*/  LOP3.LUT R20, R3, R20, RZ, 0x3c, !PT ;  /* 0x0000001403147212 */ /* 0x000fe200078e3cff */
[--C-:B------:R-:W-:Y:S01]  /*118f0*/  IMAD.X R7, RZ, RZ, R21.reuse, P5 ;  /* 0x000000ffff077224 */ /* 0x100fe200028e0615 */
[----:B------:R-:W-:Y:S01]  /*11900*/  SHF.R.U64 R12, R12, 0x3, RZ ;  /* 0x000000030c0c7819 */ /* 0x000fe200000012ff */
[----:B------:R-:W-:Y:S01]  /*11910*/  IMAD.X R5, RZ, RZ, R21, P2 ;  /* 0x000000ffff057224 */ /* 0x000fe200010e0615 */
[----:B------:R-:W-:Y:S01]  /*11920*/  SHF.R.U64 R3, R8, 0x3, RZ ;  /* 0x0000000308037819 */ /* 0x000fe200000012ff */
[----:B------:R-:W-:Y:S01]  /*11930*/  SHFL.IDX PT, R70, R70, R27, 0x1c1f ;  /* 0x001c1f1b46467589 */ /* 0x000fe200000e0000 */
[----:B------:R-:W-:-:S02]  /*11940*/  LOP3.LUT R134, R12, R53, RZ, 0x3c, !PT ;  /* 0x000000350c867212 */ /* 0x000fc400078e3cff */
[----:B------:R-:W-:Y:S01]  /*11950*/  LOP3.LUT R24, R3, R10, RZ, 0x3c, !PT ;  /* 0x0000000a03187212 */ /* 0x000fe200078e3cff */
[----:B------:R-:W-:Y:S01]  /*11960*/  SHFL.IDX PT, R86, R86, R27, 0x1c1f ;  /* 0x001c1f1b56567589 */ /* 0x000fe200000e0000 */
[----:B------:R-:W-:Y:S02]  /*11970*/  LOP3.LUT R12, R49, 0x380, RZ, 0xc0, !PT ;  /* 0x00000380310c7812 */ /* 0x000fe400078ec0ff */
[----:B------:R-:W-:Y:S01]  /*11980*/  LOP3.LUT R8, R33, 0x380, RZ, 0xc0, !PT ;  /* 0x0000038021087812 */ /* 0x000fe200078ec0ff */
[----:B------:R-:W-:Y:S01]  /*11990*/  SHFL.IDX PT, R148, R148, R27, 0x1c1f ;  /* 0x001c1f1b94947589 */ /* 0x000fe200000e0000 */
[----:B------:R-:W-:Y:S02]  /*119a0*/  LOP3.LUT R3, R6, 0x380, RZ, 0xc0, !PT ;  /* 0x0000038006037812 */ /* 0x000fe400078ec0ff */
[----:B------:R-:W-:Y:S01]  /*119b0*/  SHF.R.U64 R12, R12, 0x3, RZ ;  /* 0x000000030c0c7819 */ /* 0x000fe200000012ff */
[----:B------:R-:W-:Y:S01]  /*119c0*/  SHFL.IDX PT, R122, R122, R27, 0x1c1f ;  /* 0x001c1f1b7a7a7589 */ /* 0x000fe200000e0000 */
[----:B------:R-:W-:-:S02]  /*119d0*/  SHF.R.U64 R8, R8, 0x3, RZ ;  /* 0x0000000308087819 */ /* 0x000fc400000012ff */
[----:B------:R-:W-:Y:S01]  /*119e0*/  SHF.R.U64 R3, R3, 0x3, RZ ;  /* 0x0000000303037819 */ /* 0x000fe200000012ff */
[----:B------:R-:W-:Y:S01]  /*119f0*/  SHFL.IDX PT, R32, R32, R27, 0x1c1f ;  /* 0x001c1f1b20207589 */ /* 0x000fe200000e0000 */
[----:B------:R-:W-:Y:S02]  /*11a00*/  LOP3.LUT R14, R57, 0x380, RZ, 0xc0, !PT ;  /* 0x00000380390e7812 */ /* 0x000fe400078ec0ff */
[----:B------:R-:W-:Y:S01]  /*11a10*/  LOP3.LUT R10, R45, 0x380, RZ, 0xc0, !PT ;  /* 0x000003802d0a7812 */ /* 0x000fe200078ec0ff */
[----:B------:R-:W-:Y:S01]  /*11a20*/  SHFL.IDX PT, R94, R94, R27, 0x1c1f ;  /* 0x001c1f1b5e5e7589 */ /* 0x000fe200000e0000 */
[----:B------:R-:W-:Y:S02]  /*11a30*/  LOP3.LUT R136, R12, R49, RZ, 0x3c, !PT ;  /* 0x000000310c887212 */ /* 0x000fe400078e3cff */
[----:B------:R-:W-:Y:S01]  /*11a40*/  LOP3.LUT R138, R8, R33, RZ, 0x3c, !PT ;  /* 0x00000021088a7212 */ /* 0x000fe200078e3cff */
[----:B------:R-:W-:Y:S01]  /*11a50*/  SHFL.IDX PT, R118, R118, R27, 0x1c1f ;  /* 0x001c1f1b76767589 */ /* 0x000fe200000e0000 */
[----:B------:R-:W-:-:S02]  /*11a60*/  LOP3.LUT R12, R3, R6, RZ, 0x3c, !PT ;  /* 0x00000006030c7212 */ /* 0x000fc400078e3cff */
[----:B------:R-:W-:Y:S01]  /*11a70*/  LOP3.LUT R8, R41, 0x380, RZ, 0xc0, !PT ;  /* 0x0000038029087812 */ /* 0x000fe200078ec0ff */
[----:B------:R-:W-:Y:S01]  /*11a80*/  SHFL.IDX PT, R150, R150, R27, 0x1c1f ;  /* 0x001c1f1b96967589 */ /* 0x000fe200000e0000 */
[----:B------:R-:W-:Y:S02]  /*11a90*/  LOP3.LUT R3, R4, 0x380, RZ, 0xc0, !PT ;  /* 0x0000038004037812 */ /* 0x000fe400078ec0ff */
[----:B------:R-:W-:Y:S01]  /*11aa0*/  SHF.R.U64 R14, R14, 0x3, RZ ;  /* 0x000000030e0e7819 */ /* 0x000fe200000012ff */
[----:B------:R-:W-:Y:S01]  /*11ab0*/  SHFL.IDX PT, R170, R170, R27, 0x1c1f ;  /* 0x001c1f1baaaa7589 */ /* 0x000fe200000e0000 */
[----:B------:R-:W-:Y:S02]  /*11ac0*/  LOP3.LUT R33, R140, 0x380, RZ, 0xc0, !PT ;  /* 0x000003808c217812 */ /* 0x000fe400078ec0ff */
[----:B------:R-:W-:Y:S01]  /*11ad0*/  SHF.R.U64 R10, R10, 0x3, RZ ;  /* 0x000000030a0a7819 */ /* 0x000fe200000012ff */
[----:B------:R-:W-:Y:S01]  /*11ae0*/  SHFL.IDX PT, R176, R176, R27, 0x1c1f ;  /* 0x001c1f1bb0b07589 */ /* 0x000fe200000e0000 */
[----:B------:R-:W-:-:S02]  /*11af0*/  SHF.R.U64 R8, R8, 0x3, RZ ;  /* 0x0000000308087819 */ /* 0x000fc400000012ff */
[----:B------:R-:W-:Y:S01]  /*11b00*/  SHF.R.U64 R3, R3, 0x3, RZ ;  /* 0x0000000303037819 */ /* 0x000fe200000012ff */
[----:B------:R-:W-:Y:S01]  /*11b10*/  SHFL.IDX PT, R54, R54, R27, 0x1c1f ;  /* 0x001c1f1b36367589 */ /* 0x000fe200000e0000 */
[----:B------:R-:W-:Y:S02]  /*11b20*/  LOP3.LUT R28, R14, R57, RZ, 0x3c, !PT ;  /* 0x000000390e1c7212 */ /* 0x000fe400078e3cff */
[----:B------:R-:W-:Y:S01]  /*11b30*/  SHF.R.U64 R33, R33, 0x3, RZ ;  /* 0x0000000321217819 */ /* 0x000fe200000012ff */
[----:B------:R-:W-:Y:S01]  /*11b40*/  SHFL.IDX PT, R130, R130, R27, 0x1c1f ;  /* 0x001c1f1b82827589 */ /* 0x000fe200000e0000 */
[----:B------:R-:W-:Y:S02]  /*11b50*/  LOP3.LUT R14, R10, R45, RZ, 0x3c, !PT ;  /* 0x0000002d0a0e7212 */ /* 0x000fe400078e3cff */
[----:B------:R-:W-:Y:S01]  /*11b60*/  LOP3.LUT R10, R8, R41, RZ, 0x3c, !PT ;  /* 0x00000029080a7212 */ /* 0x000fe200078e3cff */
[----:B------:R-:W-:Y:S01]  /*11b70*/  SHFL.IDX PT, R168, R168, R27, 0x1c1f ;  /* 0x001c1f1ba8a87589 */ /* 0x000fe200000e0000 */
[----:B------:R-:W-:-:S02]  /*11b80*/  LOP3.LUT R8, R3, R4, RZ, 0x3c, !PT ;  /* 0x0000000403087212 */ /* 0x000fc400078e3cff */
[----:B------:R-:W-:Y:S01]  /*11b90*/  LOP3.LUT R6, R37, 0x380, RZ, 0xc0, !PT ;  /* 0x0000038025067812 */ /* 0x000fe200078ec0ff */
[----:B------:R-:W-:Y:S01]  /*11ba0*/  SHFL.IDX PT, R172, R172, R27, 0x1c1f ;  /* 0x001c1f1bacac7589 */ /* 0x000fe200000e0000 */
[----:B------:R-:W-:Y:S02]  /*11bb0*/  LOP3.LUT R4, R33, R140, RZ, 0x3c, !PT ;  /* 0x0000008c21047212 */ /* 0x000fe400078e3cff */
[----:B------:R-:W-:Y:S01]  /*11bc0*/  MOV R33, R20 ;  /* 0x0000001400217202 */ /* 0x000fe20000000f00 */
[----:B------:R-:W-:Y:S01]  /*11bd0*/  SHFL.IDX PT, R78, R78, R27, 0x1c1f ;  /* 0x001c1f1b4e4e7589 */ /* 0x000fe200000e0000 */
[----:B------:R-:W-:Y:S02]  /*11be0*/  LOP3.LUT R21, R27, 0x2, RZ, 0x3c, !PT ;  /* 0x000000021b157812 */ /* 0x000fe400078e3cff */
[----:B------:R-:W-:Y:S01]  /*11bf0*/  SHF.R.U64 R6, R6, 0x3, RZ ;  /* 0x0000000306067819 */ /* 0x000fe200000012ff */
[----:B------:R-:W-:Y:S01]  /*11c00*/  SHFL.IDX PT, R110, R110, R27, 0x1c1f ;  /* 0x001c1f1b6e6e7589 */ /* 0x000fe200000e0000 */
[----:B------:R-:W-:-:S02]  /*11c10*/  MOV R138, R138 ;  /* 0x0000008a008a7202 */ /* 0x000fc40000000f00 */
[----:B------:R-:W-:Y:S01]  /*11c20*/  MOV R136, R136 ;  /* 0x0000008800887202 */ /* 0x000fe20000000f00 */
[----:B------:R-:W0:Y:S01]  /*11c30*/  SHFL.IDX PT, R51, R51, R21, 0x1c1f ;  /* 0x001c1f1533337589 */ /* 0x000e2200000e0000 */
[----:B------:R-:W-:Y:S02]  /*11c40*/  MOV R139, R12 ;  /* 0x0000000c008b7202 */ /* 0x000fe40000000f00 */
[----:B------:R-:W-:Y:S01]  /*11c50*/  MOV R57, R8 ;  /* 0x0000000800397202 */ /* 0x000fe20000000f00 */
[----:B------:R-:W1:Y:S01]  /*11c60*/  SHFL.IDX PT, R13, R26, R21, 0x1c1f ;  /* 0x001c1f151a0d7589 */ /* 0x000e6200000e0000 */
[----:B------:R-:W-:Y:S02]  /*11c70*/  MOV R137, R14 ;  /* 0x0000000e00897202 */ /* 0x000fe40000000f00 */
[----:B------:R-:W-:Y:S01]  /*11c80*/  MOV R140, R10 ;  /* 0x0000000a008c7202 */ /* 0x000fe20000000f00 */
[----:B------:R-:W2:Y:S01]  /*11c90*/  SHFL.IDX PT, R9, R35, R21, 0x1c1f ;  /* 0x001c1f1523097589 */ /* 0x000ea200000e0000 */
[----:B------:R-:W-:-:S02]  /*11ca0*/  LOP3.LUT R6, R6, R37, RZ, 0x3c, !PT ;  /* 0x0000002506067212 */ /* 0x000fc400078e3cff */
[----:B------:R-:W-:Y:S01]  /*11cb0*/  MOV R134, R134 ;  /* 0x0000008600867202 */ /* 0x000fe20000000f00 */
[----:B------:R-:W3:Y:S01]  /*11cc0*/  SHFL.IDX PT, R11, R43, R21, 0x1c1f ;  /* 0x001c1f152b0b7589 */ /* 0x000ee200000e0000 */
[----:B------:R-:W-:Y:S02]  /*11cd0*/  MOV R135, R24 ;  /* 0x0000001800877202 */ /* 0x000fe40000000f00 */
[----:B------:R-:W-:Y:S01]  /*11ce0*/  MOV R3, R28 ;  /* 0x0000001c00037202 */ /* 0x000fe20000000f00 */
[----:B------:R-:W4:Y:S01]  /*11cf0*/  SHFL.IDX PT, R15, R31, R21, 0x1c1f ;  /* 0x001c1f151f0f7589 */ /* 0x000f2200000e0000 */
[----:B------:R-:W-:Y:S02]  /*11d00*/  MOV R141, R6 ;  /* 0x00000006008d7202 */ /* 0x000fe40000000f00 */
[----:B------:R-:W-:Y:S01]  /*11d10*/  MOV R142, R4 ;  /* 0x00000004008e7202 */ /* 0x000fe20000000f00 */
[----:B------:R-:W-:Y:S04]  /*11d20*/  SHFL.IDX PT, R85, R64, R21, 0x1c1f ;  /* 0x001c1f1540557589 */ /* 0x000fe800000e0000 */
[----:B------:R-:W-:Y:S01]  /*11d30*/  SHFL.IDX PT, R129, R106, R21, 0x1c1f ;  /* 0x001c1f156a817589 */ /* 0x000fe200000e0000 */
[----:B0-----:R-:W-:-:S03]  /*11d40*/  SEL R20, R46, R51, P0 ;  /* 0x000000332e147207 */ /* 0x001fc60000000000 */
[----:B------:R0:W0:Y:S01]  /*11d50*/  SHFL.IDX PT, R61, R44, R21, 0x1c1f ;  /* 0x001c1f152c3d7589 */ /* 0x00002200000e0000 */
[----:B-1----:R-:W-:Y:S02]  /*11d60*/  SEL R12, R164, R13, P0 ;  /* 0x0000000da40c7207 */ /* 0x002fe40000000000 */
[----:B------:R-:W-:Y:S01]  /*11d70*/  SEL R14, R13, R164, P0 ;  /* 0x000000a40d0e7207 */ /* 0x000fe20000000000 */
[----:B------:R-:W-:Y:S01]  /*11d80*/  SHFL.IDX PT, R67, R48, R21, 0x1c1f ;  /* 0x001c1f1530437589 */ /* 0x000fe200000e0000 */
[----:B--2---:R-:W-:Y:S02]  /*11d90*/  SEL R8, R30, R9, P0 ;  /* 0x000000091e087207 */ /* 0x004fe40000000000 */
[----:B------:R-:W-:Y:S01]  /*11da0*/  SEL R10, R9, R30, P0 ;  /* 0x0000001e090a7207 */ /* 0x000fe20000000000 */
[----:B------:R-:W-:Y:S01]  /*11db0*/  SHFL.IDX PT, R75, R56, R21, 0x1c1f ;  /* 0x001c1f15384b7589 */ /* 0x000fe200000e0000 */
[----:B---3--:R-:W-:Y:S02]  /*11dc0*/  SEL R9, R38, R11, P0 ;  /* 0x0000000b26097207 */ /* 0x008fe40000000000 */
[----:B------:R-:W-:Y:S01]  /*11dd0*/  SEL R11, R11, R38, P0 ;  /* 0x000000260b0b7207 */ /* 0x000fe20000000000 */
[----:B------:R-:W1:Y:S01]  /*11de0*/  SHFL.IDX PT, R109, R88, R21, 0x1c1f ;  /* 0x001c1f15586d7589 */ /* 0x000e6200000e0000 */
[----:B----4-:R-:W-:-:S02]  /*11df0*/  SEL R13, R166, R15, P0 ;  /* 0x0000000fa60d7207 */ /* 0x010fc40000000000 */
[----:B------:R-:W-:Y:S01]  /*11e00*/  SEL R15, R15, R166, P0 ;  /* 0x000000a60f0f7207 */ /* 0x000fe20000000000 */
[----:B------:R-:W-:Y:S01]  /*11e10*/  SHFL.IDX PT, R49, R39, R21, 0x1c1f ;  /* 0x001c1f1527317589 */ /* 0x000fe200000e0000 */
[----:B0-----:R-:W-:Y:S02]  /*11e20*/  SEL R44, R51, R46, P0 ;  /* 0x0000002e332c7207 */ /* 0x001fe40000000000 */
[----:B------:R-:W-:Y:S01]  /*11e30*/  F2FP.BF16.F32.PACK_AB R38, R11, R10 ;  /* 0x0000000a0b26723e */ /* 0x000fe200000010ff */
[----:B------:R0:W-:Y:S04]  /*11e40*/  SHFL.IDX PT, R107, R82, R21, 0x1c1f ;  /* 0x001c1f15526b7589 */ /* 0x0001e800000e0000 */
[----:B------:R-:W-:Y:S01]  /*11e50*/  SHFL.IDX PT, R24, R196, R27, 0x1c1f ;  /* 0x001c1f1bc4187589 */ /* 0x000fe200000e0000 */
[----:B------:R-:W-:-:S02]  /*11e60*/  SEL R51, R62, R61, P0 ;  /* 0x0000003d3e337207 */ /* 0x000fc40000000000 */
[----:B------:R-:W-:Y:S01]  /*11e70*/  SEL R61, R61, R62, P0 ;  /* 0x0000003e3d3d7207 */ /* 0x000fe20000000000 */
[----:B------:R2:W-:Y:S01]  /*11e80*/  SHFL.IDX PT, R45, R36, R21, 0x1c1f ;  /* 0x001c1f15242d7589 */ /* 0x0005e200000e0000 */
[----:B0-----:R-:W-:-:S03]  /*11e90*/  SEL R82, R102, R85, P0 ;  /* 0x0000005566527207 */ /* 0x001fc60000000000 */
[----:B------:R-:W-:Y:S04]  /*11ea0*/  SHFL.IDX PT, R77, R60, R21, 0x1c1f ;  /* 0x001c1f153c4d7589 */ /* 0x000fe800000e0000 */
[----:B------:R-:W0:Y:S01]  /*11eb0*/  SHFL.IDX PT, R93, R72, R21, 0x1c1f ;  /* 0x001c1f15485d7589 */ /* 0x000e2200000e0000 */
[----:B-1----:R-:W-:Y:S02]  /*11ec0*/  SEL R106, R148, R109, P0 ;  /* 0x0000006d946a7207 */ /* 0x002fe40000000000 */
[----:B--2---:R-:W-:Y:S01]  /*11ed0*/  F2FP.BF16.F32.PACK_AB R36, R9, R8 ;  /* 0x000000080924723e */ /* 0x004fe200000010ff */
[----:B------:R0:W-:Y:S04]  /*11ee0*/  SHFL.IDX PT, R37, R92, R21, 0x1c1f ;  /* 0x001c1f155c257589 */ /* 0x0001e800000e0000 */
[----:B------:R-:W1:Y:S04]  /*11ef0*/  SHFL.IDX PT, R91, R50, R21, 0x1c1f ;  /* 0x001c1f15325b7589 */ /* 0x000e6800000e0000 */
[----:B------:R-:W2:Y:S04]  /*11f00*/  SHFL.IDX PT, R39, R111, R21, 0x1c1f ;  /* 0x001c1f156f277589 */ /* 0x000ea800000e0000 */
[----:B------:R-:W3:Y:S04]  /*11f10*/  SHFL.IDX PT, R65, R40, R21, 0x1c1f ;  /* 0x001c1f1528417589 */ /* 0x000ee800000e0000 */
[----:B------:R4:W-:Y:S04]  /*11f20*/  SHFL.IDX PT, R43, R76, R21, 0x1c1f ;  /* 0x001c1f154c2b7589 */ /* 0x0009e800000e0000 */
[----:B------:R-:W3:Y:S01]  /*11f30*/  SHFL.IDX PT, R73, R34, R21, 0x1c1f ;  /* 0x001c1f1522497589 */ /* 0x000ee200000e0000 */
[----:B0-----:R-:W-:-:S03]  /*11f40*/  SEL R92, R93, R118, P0 ;  /* 0x000000765d5c7207 */ /* 0x001fc60000000000 */
[----:B------:R-:W0:Y:S01]  /*11f50*/  SHFL.IDX PT, R83, R42, R21, 0x1c1f ;  /* 0x001c1f152a537589 */ /* 0x000e2200000e0000 */
[----:B----4-:R-:W-:-:S03]  /*11f60*/  SEL R76, R75, R86, P0 ;  /* 0x000000564b4c7207 */ /* 0x010fc60000000000 */
[----:B------:R-:W-:Y:S01]  /*11f70*/  SHFL.IDX PT, R144, R144, R27, 0x1c1f ;  /* 0x001c1f1b90907589 */ /* 0x000fe200000e0000 */
[----:B-1----:R-:W-:-:S03]  /*11f80*/  SEL R72, R91, R176, P0 ;  /* 0x000000b05b487207 */ /* 0x002fc60000000000 */
[----:B------:R-:W-:Y:S01]  /*11f90*/  SHFL.IDX PT, R146, R146, R27, 0x1c1f ;  /* 0x001c1f1b92927589 */ /* 0x000fe200000e0000 */
[----:B--2---:R-:W-:-:S03]  /*11fa0*/  SEL R127, R24, R39, P0 ;  /* 0x00000027187f7207 */ /* 0x004fc60000000000 */
[----:B------:R-:W-:Y:S01]  /*11fb0*/  SHFL.IDX PT, R152, R152, R27, 0x1c1f ;  /* 0x001c1f1b98987589 */ /* 0x000fe200000e0000 */
[----:B---3--:R-:W-:Y:S02]  /*11fc0*/  SEL R50, R54, R65, P0 ;  /* 0x0000004136327207 */ /* 0x008fe40000000000 */
[----:B------:R-:W-:Y:S01]  /*11fd0*/  SEL R60, R65, R54, P0 ;  /* 0x00000036413c7207 */ /* 0x000fe20000000000 */
[----:B------:R-:W-:Y:S03]  /*11fe0*/  SHFL.IDX PT, R154, R154, R27, 0x1c1f ;  /* 0x001c1f1b9a9a7589 */ /* 0x000fe600000e0000 */
[----:B------:R-:W-:Y:S01]  /*11ff0*/  F2FP.BF16.F32.PACK_AB R30, R61, R60 ;  /* 0x0000003c3d1e723e */ /* 0x000fe200000010ff */
[----:B------:R-:W-:Y:S01]  /*12000*/  SHFL.IDX PT, R156, R156, R27, 0x1c1f ;  /* 0x001c1f1b9c9c7589 */ /* 0x000fe200000e0000 */
[----:B------:R-:W-:Y:S02]  /*12010*/  SEL R46, R168, R73, P0 ;  /* 0x00000049a82e7207 */ /* 0x000fe40000000000 */
[----:B------:R-:W-:Y:S01]  /*12020*/  SEL R48, R73, R168, P0 ;  /* 0x000000a849307207 */ /* 0x000fe20000000000 */
[----:B------:R-:W-:Y:S01]  /*12030*/  SHFL.IDX PT, R158, R158, R27, 0x1c1f ;  /* 0x001c1f1b9e9e7589 */ /* 0x000fe200000e0000 */
[----:B0-----:R-:W-:-:S02]  /*12040*/  SEL R62, R172, R83, P0 ;  /* 0x00000053ac3e7207 */ /* 0x001fc40000000000 */
[----:B------:R-:W-:Y:S01]  /*12050*/  SEL R64, R83, R172, P0 ;  /* 0x000000ac53407207 */ /* 0x000fe20000000000 */
        /* <DEDUP_REMOVED lines=15> */
[----:B------:R-:W-:Y:S01]  /*12150*/  SHFL.IDX PT, R198, R198, R27, 0x1c1f ;  /* 0x001c1f1bc6c67589 */ /* 0x000fe200000e0000 */
[----:B0-----:R-:W-:-:S03]  /*12160*/  SEL R126, R128, R129, P0 ;  /* 0x00000081807e7207 */ /* 0x001fc60000000000 */
[----:B------:R-:W-:Y:S01]  /*12170*/  SHFL.IDX PT, R6, R132, R27, 0x1c1f ;  /* 0x001c1f1b84067589 */ /* 0x000fe200000e0000 */
[----:B------:R-:W-:Y:S02]  /*12180*/  SEL R128, R129, R128, P0 ;  /* 0x0000008081807207 */ /* 0x000fe40000000000 */
[----:B------:R-:W-:Y:S01]  /*12190*/  SEL R129, R39, R24, P0 ;  /* 0x0000001827817207 */ /* 0x000fe20000000000 */
[----:B------:R-:W-:Y:S01]  /*121a0*/  SHFL.IDX PT, R69, R52, R21, 0x1c1f ;  /* 0x001c1f1534457589 */ /* 0x000fe200000e0000 */
[----:B------:R-:W-:-:S03]  /*121b0*/  F2FP.BF16.F32.PACK_AB R39, R15, R14 ;  /* 0x0000000e0f27723e */ /* 0x000fc600000010ff */
[----:B------:R0:W1:Y:S04]  /*121c0*/  SHFL.IDX PT, R53, R68, R21, 0x1c1f ;  /* 0x001c1f1544357589 */ /* 0x00006800000e0000 */
[----:B------:R-:W2:Y:S04]  /*121d0*/  SHFL.IDX PT, R133, R112, R21, 0x1c1f ;  /* 0x001c1f1570857589 */ /* 0x000ea800000e0000 */
[----:B------:R-:W-:Y:S01]  /*121e0*/  SHFL.IDX PT, R7, R119, R21, 0x1c1f ;  /* 0x001c1f1577077589 */ /* 0x000fe200000e0000 */
[----:B0-----:R-:W-:-:S03]  /*121f0*/  SEL R68, R67, R70, P0 ;  /* 0x0000004643447207 */ /* 0x001fc60000000000 */
[----:B------:R0:W3:Y:S04]  /*12200*/  SHFL.IDX PT, R81, R47, R21, 0x1c1f ;  /* 0x001c1f152f517589 */ /* 0x0000e800000e0000 */
[----:B------:R4:W3:Y:S04]  /*12210*/  SHFL.IDX PT, R99, R74, R21, 0x1c1f ;  /* 0x001c1f154a637589 */ /* 0x0008e800000e0000 */
[----:B------:R-:W-:Y:S01]  /*12220*/  SHFL.IDX PT, R27, R116, R21, 0x1c1f ;  /* 0x001c1f15741b7589 */ /* 0x000fe200000e0000 */
[----:B0-----:R-:W-:-:S03]  /*12230*/  SEL R47, R170, R49, P0 ;  /* 0x00000031aa2f7207 */ /* 0x001fc60000000000 */
[----:B------:R-:W0:Y:S01]  /*12240*/  SHFL.IDX PT, R55, R55, R21, 0x1c1f ;  /* 0x001c1f1537377589 */ /* 0x000e2200000e0000 */
[----:B------:R-:W-:Y:S02]  /*12250*/  SEL R49, R49, R170, P0 ;  /* 0x000000aa31317207 */ /* 0x000fe40000000000 */
[----:B----4-:R-:W-:Y:S01]  /*12260*/  SEL R74, R86, R75, P0 ;  /* 0x0000004b564a7207 */ /* 0x010fe20000000000 */
[----:B------:R4:W0:Y:S01]  /*12270*/  SHFL.IDX PT, R119, R66, R21, 0x1c1f ;  /* 0x001c1f1542777589 */ /* 0x00082200000e0000 */
[----:B------:R-:W-:Y:S02]  /*12280*/  SEL R75, R94, R77, P0 ;  /* 0x0000004d5e4b7207 */ /* 0x000fe40000000000 */
[----:B------:R-:W-:Y:S01]  /*12290*/  SEL R77, R77, R94, P0 ;  /* 0x0000005e4d4d7207 */ /* 0x000fe20000000000 */
[----:B------:R4:W0:Y:S01]  /*122a0*/  SHFL.IDX PT, R113, R90, R21, 0x1c1f ;  /* 0x001c1f155a717589 */ /* 0x00082200000e0000 */
[----:B-1----:R-:W-:Y:S02]  /*122b0*/  SEL R83, R110, R53, P0 ;  /* 0x000000356e537207 */ /* 0x002fe40000000000 */
[----:B--2---:R-:W-:Y:S01]  /*122c0*/  SEL R132, R133, R160, P0 ;  /* 0x000000a085847207 */ /* 0x004fe20000000000 */
[----:B------:R-:W1:Y:S01]  /*122d0*/  SHFL.IDX PT, R34, R98, R21, 0x1c1f ;  /* 0x001c1f1562227589 */ /* 0x000e6200000e0000 */
[----:B---3--:R-:W-:-:S02]  /*122e0*/  SEL R65, R81, R174, P0 ;  /* 0x000000ae51417207 */ /* 0x008fc40000000000 */
[----:B----4-:R-:W-:Y:S01]  /*122f0*/  SEL R66, R70, R67, P0 ;  /* 0x0000004346427207 */ /* 0x010fe20000000000 */
[----:B------:R2:W-:Y:S01]  /*12300*/  SHFL.IDX PT, R125, R104, R21, 0x1c1f ;  /* 0x001c1f15687d7589 */ /* 0x0005e200000e0000 */
[----:B------:R-:W-:Y:S02]  /*12310*/  SEL R70, R176, R91, P0 ;  /* 0x0000005bb0467207 */ /* 0x000fe40000000000 */
[----:B------:R-:W-:Y:S01]  /*12320*/  SEL R90, R118, R93, P0 ;  /* 0x0000005d765a7207 */ /* 0x000fe20000000000 */
[----:B------:R3:W-:Y:S01]  /*12330*/  SHFL.IDX PT, R115, R63, R21, 0x1c1f ;  /* 0x001c1f153f737589 */ /* 0x0007e200000e0000 */
[----:B------:R-:W-:Y:S02]  /*12340*/  SEL R91, R130, R43, P0 ;  /* 0x0000002b825b7207 */ /* 0x000fe40000000000 */
[----:B------:R-:W-:Y:S01]  /*12350*/  SEL R93, R43, R130, P0 ;  /* 0x000000822b5d7207 */ /* 0x000fe20000000000 */
[----:B------:R-:W4:Y:S01]  /*12360*/  SHFL.IDX PT, R123, R58, R21, 0x1c1f ;  /* 0x001c1f153a7b7589 */ /* 0x000f2200000e0000 */
[----:B------:R-:W-:-:S02]  /*12370*/  SEL R67, R78, R69, P0 ;  /* 0x000000454e437207 */ /* 0x000fc40000000000 */
[----:B--2---:R-:W-:Y:S01]  /*12380*/  SEL R104, R107, R122, P0 ;  /* 0x0000007a6b687207 */ /* 0x004fe20000000000 */
[----:B------:R2:W-:Y:S01]  /*12390*/  SHFL.IDX PT, R89, R71, R21, 0x1c1f ;  /* 0x001c1f1547597589 */ /* 0x0005e200000e0000 */
[----:B------:R-:W-:Y:S02]  /*123a0*/  SEL R94, R120, R99, P0 ;  /* 0x00000063785e7207 */ /* 0x000fe40000000000 */
[----:B---3--:R-:W-:Y:S01]  /*123b0*/  SEL R63, R174, R81, P0 ;  /* 0x00000051ae3f7207 */ /* 0x008fe20000000000 */
[----:B------:R-:W3:Y:S01]  /*123c0*/  SHFL.IDX PT, R26, R103, R21, 0x1c1f ;  /* 0x001c1f15671a7589 */ /* 0x000ee200000e0000 */
[----:B------:R-:W-:Y:S02]  /*123d0*/  SEL R130, R160, R133, P0 ;  /* 0x00000085a0827207 */ /* 0x000fe40000000000 */
[----:B------:R-:W-:Y:S01]  /*123e0*/  SEL R69, R69, R78, P0 ;  /* 0x0000004e45457207 */ /* 0x000fe20000000000 */
[----:B------:R-:W3:Y:S01]  /*123f0*/  SHFL.IDX PT, R31, R114, R21, 0x1c1f ;  /* 0x001c1f15721f7589 */ /* 0x000ee200000e0000 */
[----:B0-----:R-:W-:-:S02]  /*12400*/  SEL R73, R55, R178, P0 ;  /* 0x000000b237497207 */ /* 0x001fc40000000000 */
[----:B--2---:R-:W-:Y:S01]  /*12410*/  SEL R71, R178, R55, P0 ;  /* 0x00000037b2477207 */ /* 0x004fe20000000000 */
[----:B------:R0:W-:Y:S01]  /*12420*/  SHFL.IDX PT, R117, R96, R21, 0x1c1f ;  /* 0x001c1f1560757589 */ /* 0x0001e200000e0000 */
[----:B------:R-:W-:Y:S02]  /*12430*/  SEL R86, R184, R119, P0 ;  /* 0x00000077b8567207 */ /* 0x000fe40000000000 */
[----:B------:R-:W-:Y:S01]  /*12440*/  SEL R88, R119, R184, P0 ;  /* 0x000000b877587207 */ /* 0x000fe20000000000 */
[----:B------:R2:W-:Y:S01]  /*12450*/  SHFL.IDX PT, R29, R108, R21, 0x1c1f ;  /* 0x001c1f156c1d7589 */ /* 0x0005e200000e0000 */
[----:B------:R-:W-:Y:S02]  /*12460*/  SEL R112, R113, R124, P0 ;  /* 0x0000007c71707207 */ /* 0x000fe40000000000 */
[----:B-1----:R-:W-:Y:S01]  /*12470*/  SEL R118, R121, R34, P0 ;  /* 0x0000002279767207 */ /* 0x002fe20000000000 */
[----:B------:R1:W3:Y:S01]  /*12480*/  SHFL.IDX PT, R97, R79, R21, 0x1c1f ;  /* 0x001c1f154f617589 */ /* 0x0002e200000e0000 */
[----:B------:R-:W-:-:S02]  /*12490*/  SEL R131, R4, R27, P0 ;  /* 0x0000001b04837207 */ /* 0x000fc40000000000 */
[----:B0-----:R-:W-:Y:S01]  /*124a0*/  SEL R96, R99, R120, P0 ;  /* 0x0000007863607207 */ /* 0x001fe20000000000 */
[----:B------:R-:W0:Y:S01]  /*124b0*/  SHFL.IDX PT, R59, R95, R21, 0x1c1f ;  /* 0x001c1f155f3b7589 */ /* 0x000e2200000e0000 */
[----:B------:R-:W-:Y:S02]  /*124c0*/  SEL R120, R34, R121, P0 ;  /* 0x0000007922787207 */ /* 0x000fe40000000000 */
[----:B--2---:R-:W-:Y:S01]  /*124d0*/  SEL R108, R109, R148, P0 ;  /* 0x000000946d6c7207 */ /* 0x004fe20000000000 */
[----:B------:R2:W0:Y:S01]  /*124e0*/  SHFL.IDX PT, R101, R80, R21, 0x1c1f ;  /* 0x001c1f1550657589 */ /* 0x00042200000e0000 */
[----:B------:R-:W-:Y:S02]  /*124f0*/  SEL R109, R37, R150, P0 ;  /* 0x00000096256d7207 */ /* 0x000fe40000000000 */
[----:B------:R-:W-:Y:S01]  /*12500*/  SEL R133, R27, R4, P0 ;  /* 0x000000041b857207 */ /* 0x000fe20000000000 */
[----:B------:R-:W-:Y:S01]  /*12510*/  SHFL.IDX PT, R35, R100, R21, 0x1c1f ;  /* 0x001c1f1564237589 */ /* 0x000fe200000e0000 */
[----:B----4-:R-:W-:-:S02]  /*12520*/  SEL R78, R180, R123, P0 ;  /* 0x0000007bb44e7207 */ /* 0x010fc40000000000 */
[----:B-1----:R-:W-:Y:S01]  /*12530*/  SEL R79, R182, R115, P0 ;  /* 0x00000073b64f7207 */ /* 0x002fe20000000000 */
[----:B------:R1:W4:Y:S01]  /*12540*/  SHFL.IDX PT, R105, R87, R21, 0x1c1f ;  /* 0x001c1f1557697589 */ /* 0x00032200000e0000 */
[----:B------:R-:W-:Y:S02]  /*12550*/  SEL R81, R115, R182, P0 ;  /* 0x000000b673517207 */ /* 0x000fe40000000000 */
[----:B--2---:R-:W-:Y:S01]  /*12560*/  SEL R80, R123, R180, P0 ;  /* 0x000000b47b507207 */ /* 0x004fe20000000000 */
[----:B------:R2:W4:Y:S01]  /*12570*/  SHFL.IDX PT, R41, R84, R21, 0x1c1f ;  /* 0x001c1f1554297589 */ /* 0x00052200000e0000 */
[----:B---3--:R-:W-:Y:S02]  /*12580*/  SEL R119, R25, R26, P0 ;  /* 0x0000001a19777207 */ /* 0x008fe40000000000 */
[----:B------:R-:W-:Y:S02]  /*12590*/  SEL R121, R26, R25, P0 ;  /* 0x000000191a797207 */ /* 0x000fe40000000000 */
[----:B------:R-:W-:-:S02]  /*125a0*/  SEL R4, R6, R31, P0 ;  /* 0x0000001f06047207 */ /* 0x000fc40000000000 */
[----:B-1----:R-:W-:Y:S02]  /*125b0*/  SEL R87, R186, R89, P0 ;  /* 0x00000059ba577207 */ /* 0x002fe40000000000 */
[----:B------:R-:W-:Y:S02]  /*125c0*/  SEL R89, R89, R186, P0 ;  /* 0x000000ba59597207 */ /* 0x000fe40000000000 */
[----:B--2---:R-:W-:Y:S02]  /*125d0*/  SEL R84, R85, R102, P0 ;  /* 0x0000006655547207 */ /* 0x004fe40000000000 */
[----:B------:R-:W-:Y:S02]  /*125e0*/  SEL R102, R122, R107, P0 ;  /* 0x0000006b7a667207 */ /* 0x000fe40000000000 */
[----:B------:R-:W-:Y:S02]  /*125f0*/  SEL R21, R32, R45, P0 ;  /* 0x0000002d20157207 */ /* 0x000fe40000000000 */
[----:B------:R-:W-:-:S02]  /*12600*/  SEL R107, R150, R37, P0 ;  /* 0x00000025966b7207 */ /* 0x000fc40000000000 */
[----:B------:R-:W-:Y:S02]  /*12610*/  SEL R45, R45, R32, P0 ;  /* 0x000000202d2d7207 */ /* 0x000fe40000000000 */
[----:B------:R-:W-:Y:S02]  /*12620*/  F2FP.BF16.F32.PACK_AB R37, R13, R12 ;  /* 0x0000000c0d25723e */ /* 0x000fe400000010ff */
[----:B------:R-:W-:Y:S02]  /*12630*/  SEL R85, R53, R110, P0 ;  /* 0x0000006e35557207 */ /* 0x000fe40000000000 */
[----:B------:R-:W-:Y:S01]  /*12640*/  SEL R110, R124, R113, P0 ;  /* 0x000000717c6e7207 */ /* 0x000fe20000000000 */
[----:B------:R1:W-:Y:S01]  /*12650*/  STSM.16.M88.4 [R33], R36 ;  /* 0x0000002421007844 */ /* 0x0003e20000000200 */
[----:B------:R-:W-:Y:S02]  /*12660*/  SEL R122, R156, R125, P0 ;  /* 0x0000007d9c7a7207 */ /* 0x000fe40000000000 */
[----:B------:R-:W-:-:S02]  /*12670*/  SEL R124, R125, R156, P0 ;  /* 0x0000009c7d7c7207 */ /* 0x000fc40000000000 */
[----:B------:R-:W-:Y:S02]  /*12680*/  SEL R95, R188, R97, P0 ;  /* 0x00000061bc5f7207 */ /* 0x000fe40000000000 */
[----:B0-----:R-:W-:Y:S02]  /*12690*/  SEL R111, R28, R59, P0 ;  /* 0x0000003b1c6f7207 */ /* 0x001fe40000000000 */
[----:B------:R-:W-:Y:S02]  /*126a0*/  SEL R113, R59, R28, P0 ;  /* 0x0000001c3b717207 */ /* 0x000fe40000000000 */
        /* <DEDUP_REMOVED lines=10> */
[----:B------:R-:W-:Y:S01]  /*12750*/  SEL R98, R144, R101, P0 ;  /* 0x0000006590627207 */ /* 0x000fe20000000000 */
[----:B------:R0:W-:Y:S01]  /*12760*/  STSM.16.M88.4 [R57], R24 ;  /* 0x0000001839007844 */ /* 0x0001e20000000200 */
[----:B------:R-:W-:Y:S02]  /*12770*/  SEL R100, R101, R144, P0 ;  /* 0x0000009065647207 */ /* 0x000fe40000000000 */
[----:B----4-:R-:W-:Y:S02]  /*12780*/  SEL R103, R190, R105, P0 ;  /* 0x00000069be677207 */ /* 0x010fe40000000000 */
[----:B------:R-:W-:Y:S02]  /*12790*/  SEL R115, R154, R35, P0 ;  /* 0x000000239a737207 */ /* 0x000fe40000000000 */
[----:B------:R-:W-:-:S02]  /*127a0*/  SEL R117, R35, R154, P0 ;  /* 0x0000009a23757207 */ /* 0x000fc40000000000 */
[----:B------:R-:W-:Y:S02]  /*127b0*/  F2FP.BF16.F32.PACK_AB R28, R51, R50 ;  /* 0x00000032331c723e */ /* 0x000fe400000010ff */
[----:B------:R-:W-:Y:S02]  /*127c0*/  F2FP.BF16.F32.PACK_AB R31, R65, R64 ;  /* 0x00000040411f723e */ /* 0x000fe400000010ff */
[----:B------:R-:W-:Y:S02]  /*127d0*/  F2FP.BF16.F32.PACK_AB R29, R63, R62 ;  /* 0x0000003e3f1d723e */ /* 0x000fe400000010ff */
[----:B------:R-:W-:Y:S02]  /*127e0*/  SEL R99, R146, R41, P0 ;  /* 0x0000002992637207 */ /* 0x000fe40000000000 */
[----:B------:R-:W-:Y:S01]  /*127f0*/  SEL R101, R41, R146, P0 ;  /* 0x0000009229657207 */ /* 0x000fe20000000000 */
[----:B------:R2:W-:Y:S01]  /*12800*/  STSM.16.M88.4 [R142], R28 ;  /* 0x0000001c8e007844 */ /* 0x0005e20000000200 */
[----:B------:R-:W-:-:S02]  /*12810*/  SEL R105, R105, R190, P0 ;  /* 0x000000be69697207 */ /* 0x000fc40000000000 */
[----:B------:R-:W-:Y:S02]  /*12820*/  F2FP.BF16.F32.PACK_AB R32, R67, R66 ;  /* 0x000000424320723e */ /* 0x000fe400000010ff */
[----:B------:R-:W-:Y:S02]  /*12830*/  F2FP.BF16.F32.PACK_AB R34, R69, R68 ;  /* 0x000000444522723e */ /* 0x000fe400000010ff */
[----:B------:R-:W-:Y:S02]  /*12840*/  F2FP.BF16.F32.PACK_AB R35, R73, R72 ;  /* 0x000000484923723e */ /* 0x000fe400000010ff */
[----:B-1----:R-:W-:Y:S02]  /*12850*/  F2FP.BF16.F32.PACK_AB R33, R71, R70 ;  /* 0x000000464721723e */ /* 0x002fe400000010ff */
[----:B------:R-:W-:Y:S02]  /*12860*/  F2FP.BF16.F32.PACK_AB R36, R75, R74 ;  /* 0x0000004a4b24723e */ /* 0x000fe400000010ff */
[----:B------:R-:W-:Y:S01]  /*12870*/  F2FP.BF16.F32.PACK_AB R38, R77, R76 ;  /* 0x0000004c4d26723e */ /* 0x000fe200000010ff */
[----:B------:R1:W-:Y:S01]  /*12880*/  STSM.16.M88.4 [R141], R32 ;  /* 0x000000208d007844 */ /* 0x0003e20000000200 */
[----:B------:R-:W-:-:S02]  /*12890*/  F2FP.BF16.F32.PACK_AB R39, R81, R80 ;  /* 0x000000505127723e */ /* 0x000fc400000010ff */
[----:B------:R-:W-:Y:S02]  /*128a0*/  F2FP.BF16.F32.PACK_AB R37, R79, R78 ;  /* 0x0000004e4f25723e */ /* 0x000fe400000010ff */
[----:B------:R-:W-:Y:S02]  /*128b0*/  F2FP.BF16.F32.PACK_AB R40, R83, R82 ;  /* 0x000000525328723e */ /* 0x000fe400000010ff */
[----:B------:R-:W-:Y:S01]  /*128c0*/  F2FP.BF16.F32.PACK_AB R42, R85, R84 ;  /* 0x00000054552a723e */ /* 0x000fe200000010ff */
[----:B------:R3:W-:Y:S01]  /*128d0*/  STSM.16.M88.4 [R140], R36 ;  /* 0x000000248c007844 */ /* 0x0007e20000000200 */
[----:B------:R-:W-:Y:S02]  /*128e0*/  F2FP.BF16.F32.PACK_AB R43, R89, R88 ;  /* 0x00000058592b723e */ /* 0x000fe400000010ff */
[----:B------:R-:W-:Y:S02]  /*128f0*/  F2FP.BF16.F32.PACK_AB R41, R87, R86 ;  /* 0x000000565729723e */ /* 0x000fe400000010ff */
[----:B------:R-:W-:-:S02]  /*12900*/  SEL R5, R198, R7, P0 ;  /* 0x00000007c6057207 */ /* 0x000fc40000000000 */
[----:B------:R-:W-:Y:S01]  /*12910*/  F2FP.BF16.F32.PACK_AB R52, R91, R90 ;  /* 0x0000005a5b34723e */ /* 0x000fe200000010ff */
[----:B------:R-:W-:Y:S01]  /*12920*/  STSM.16.M88.4 [R139], R40 ;  /* 0x000000288b007844 */ /* 0x000fe20000000200 */
[----:B------:R-:W-:Y:S02]  /*12930*/  F2FP.BF16.F32.PACK_AB R54, R93, R92 ;  /* 0x0000005c5d36723e */ /* 0x000fe400000010ff */
[----:B------:R-:W-:Y:S02]  /*12940*/  F2FP.BF16.F32.PACK_AB R55, R97, R96 ;  /* 0x000000606137723e */ /* 0x000fe400000010ff */
[----:B------:R-:W-:Y:S02]  /*12950*/  F2FP.BF16.F32.PACK_AB R53, R95, R94 ;  /* 0x0000005e5f35723e */ /* 0x000fe400000010ff */
[----:B------:R-:W-:Y:S02]  /*12960*/  SEL R7, R7, R198, P0 ;  /* 0x000000c607077207 */ /* 0x000fe40000000000 */
[----:B------:R-:W-:Y:S01]  /*12970*/  F2FP.BF16.F32.PACK_AB R56, R99, R98 ;  /* 0x000000626338723e */ /* 0x000fe200000010ff */
[----:B------:R-:W-:Y:S01]  /*12980*/  STSM.16.M88.4 [R138], R52 ;  /* 0x000000348a007844 */ /* 0x000fe20000000200 */
[----:B------:R-:W-:-:S02]  /*12990*/  F2FP.BF16.F32.PACK_AB R58, R101, R100 ;  /* 0x00000064653a723e */ /* 0x000fc400000010ff */
[----:B------:R-:W-:Y:S02]  /*129a0*/  F2FP.BF16.F32.PACK_AB R59, R105, R104 ;  /* 0x00000068693b723e */ /* 0x000fe400000010ff */
[----:B0-----:R-:W-:Y:S02]  /*129b0*/  F2FP.BF16.F32.PACK_AB R57, R103, R102 ;  /* 0x000000666739723e */ /* 0x001fe400000010ff */
[----:B------:R-:W-:Y:S02]  /*129c0*/  F2FP.BF16.F32.PACK_AB R24, R107, R106 ;  /* 0x0000006a6b18723e */ /* 0x000fe400000010ff */
[----:B------:R-:W-:Y:S01]  /*129d0*/  F2FP.BF16.F32.PACK_AB R26, R109, R108 ;  /* 0x0000006c6d1a723e */ /* 0x000fe200000010ff */
[----:B------:R-:W-:Y:S01]  /*129e0*/  STSM.16.M88.4 [R137], R56 ;  /* 0x0000003889007844 */ /* 0x000fe20000000200 */
[----:B------:R-:W-:Y:S02]  /*129f0*/  F2FP.BF16.F32.PACK_AB R27, R113, R112 ;  /* 0x00000070711b723e */ /* 0x000fe400000010ff */
[----:B------:R-:W-:-:S02]  /*12a00*/  F2FP.BF16.F32.PACK_AB R25, R111, R110 ;  /* 0x0000006e6f19723e */ /* 0x000fc400000010ff */
[----:B--2---:R-:W-:Y:S02]  /*12a10*/  F2FP.BF16.F32.PACK_AB R28, R115, R114 ;  /* 0x00000072731c723e */ /* 0x004fe400000010ff */
[----:B------:R-:W-:Y:S01]  /*12a20*/  F2FP.BF16.F32.PACK_AB R30, R117, R116 ;  /* 0x00000074751e723e */ /* 0x000fe200000010ff */
[----:B------:R0:W-:Y:S01]  /*12a30*/  STSM.16.M88.4 [R136], R24 ;  /* 0x0000001888007844 */ /* 0x0001e20000000200 */
[----:B------:R-:W-:Y:S02]  /*12a40*/  F2FP.BF16.F32.PACK_AB R31, R121, R120 ;  /* 0x00000078791f723e */ /* 0x000fe400000010ff */
[----:B------:R-:W-:Y:S02]  /*12a50*/  F2FP.BF16.F32.PACK_AB R29, R119, R118 ;  /* 0x00000076771d723e */ /* 0x000fe400000010ff */
[----:B-1----:R-:W-:Y:S02]  /*12a60*/  F2FP.BF16.F32.PACK_AB R32, R123, R122 ;  /* 0x0000007a7b20723e */ /* 0x002fe400000010ff */
[----:B------:R-:W-:Y:S01]  /*12a70*/  F2FP.BF16.F32.PACK_AB R34, R125, R124 ;  /* 0x0000007c7d22723e */ /* 0x000fe200000010ff */
[----:B------:R-:W-:Y:S01]  /*12a80*/  STSM.16.M88.4 [R135], R28 ;  /* 0x0000001c87007844 */ /* 0x000fe20000000200 */
[----:B------:R-:W-:-:S02]  /*12a90*/  F2FP.BF16.F32.PACK_AB R35, R129, R128 ;  /* 0x000000808123723e */ /* 0x000fc400000010ff */
[----:B------:R-:W-:Y:S02]  /*12aa0*/  F2FP.BF16.F32.PACK_AB R33, R127, R126 ;  /* 0x0000007e7f21723e */ /* 0x000fe400000010ff */
[----:B---3--:R-:W-:Y:S02]  /*12ab0*/  F2FP.BF16.F32.PACK_AB R37, R5, R4 ;  /* 0x000000040525723e */ /* 0x008fe400000010ff */
[----:B------:R-:W-:Y:S01]  /*12ac0*/  F2FP.BF16.F32.PACK_AB R38, R133, R132 ;  /* 0x000000848526723e */ /* 0x000fe200000010ff */
[----:B------:R1:W-:Y:S01]  /*12ad0*/  STSM.16.M88.4 [R134], R32 ;  /* 0x0000002086007844 */ /* 0x0003e20000000200 */
[----:B------:R-:W-:Y:S01]  /*12ae0*/  F2FP.BF16.F32.PACK_AB R39, R7, R6 ;  /* 0x000000060727723e */ /* 0x000fe200000010ff */
[----:B0-----:R-:W-:Y:S01]  /*12af0*/  IMAD.U32 R24, RZ, RZ, UR10 ;  /* 0x0000000aff187e24 */ /* 0x001fe2000f8e00ff */
[----:B------:R-:W-:Y:S01]  /*12b00*/  F2FP.BF16.F32.PACK_AB R36, R131, R130 ;  /* 0x000000828324723e */ /* 0x000fe200000010ff */
[----:B------:R-:W-:Y:S01]  /*12b10*/  IMAD.U32 R25, RZ, RZ, UR11 ;  /* 0x0000000bff197e24 */ /* 0x000fe2000f8e00ff */
[----:B------:R-:W-:Y:S01]  /*12b20*/  ISETP.NE.U32.AND P0, PT, RZ, UR12, PT ;  /* 0x0000000cff007c0c */ /* 0x000fe2000bf05070 */
[----:B------:R-:W-:-:S02]  /*12b30*/  ULDC.64 UR10, c[0x0][0xc08] ;  /* 0x00030200000a7ab9 */ /* 0x000fc40000000a00 */
[----:B------:R0:W-:Y:S01]  /*12b40*/  STSM.16.M88.4 [R3], R36 ;  /* 0x0000002403007844 */ /* 0x0001e20000000200 */
[----:B------:R-:W-:Y:S01]  /*12b50*/  ISETP.NE.AND.EX P0, PT, RZ, UR13, PT, P0 ;  /* 0x0000000dff007c0c */ /* 0x000fe2000bf05300 */
[----:B------:R-:W-:Y:S08]  /*12b60*/  BAR.SYNC.DEFER_BLOCKING 0x1, 0x100 ;  /* 0x0044000000007b1d */ /* 0x000ff00000010000 */
[----:B-1----:R-:W1:Y:S04]  /*12b70*/  LDC R134, c[0x0][0xbe8] ;  /* 0x0002fa00ff867b82 */ /* 0x002e680000000800 */
[----:B------:R-:W2:Y:S01]  /*12b80*/  @P0 LDG.E R40, desc[UR52][R24.64] ;  /* 0x0000003418280981 */ /* 0x000ea2000c1e1900 */
[----:B------:R-:W-:-:S02]  /*12b90*/  UISETP.NE.U32.AND UP0, UPT, UR10, URZ, UPT ;  /* 0x0000003f0a00728c */ /* 0x000fc4000bf05070 */
[----:B------:R-:W-:Y:S02]  /*12ba0*/  UISETP.GT.AND UP1, UPT, UR46, 0x1, UPT ;  /* 0x000000012e00788c */ /* 0x000fe4000bf24270 */
[----:B------:R-:W-:Y:S01]  /*12bb0*/  UISETP.NE.AND.EX UP0, UPT, UR11, URZ, UPT, UP0 ;  /* 0x0000003f0b00728c */ /* 0x000fe2000bf05300 */
[----:B-1----:R-:W-:Y:S01]  /*12bc0*/  ISETP.NE.AND P1, PT, R134, 0x1, PT ;  /* 0x000000018600780c */ /* 0x002fe20003f25270 */
[----:B------:R-:W-:Y:S01]  /*12bd0*/  UMOV UR19, 0x9b8 ;  /* 0x000009b800137882 */ /* 0x000fe20000000000 */
[----:B------:R-:W-:Y:S01]  /*12be0*/  ULDC UR4, c[0x0][0xa88] ;  /* 0x0002a20000047ab9 */ /* 0x000fe20000000800 */
[----:B------:R-:W-:Y:S01]  /*12bf0*/  USEL UR19, UR19, 0x978, UP1 ;  /* 0x0000097813137887 */ /* 0x000fe20008800000 */
[----:B------:R-:W-:Y:S01]  /*12c00*/  IMAD.U32 R29, RZ, RZ, UR4 ;  /* 0x00000004ff1d7e24 */ /* 0x000fe2000f8e00ff */
[----:B------:R-:W-:-:S05]  /*12c10*/  PLOP3.LUT P4, PT, PT, PT, UP0, 0x80, 0x0 ;  /* 0x000000000000781c */ /* 0x000fca0003f8f008 */
[----:B------:R-:W-:Y:S02]  /*12c20*/  @UP0 ULDC.64 UR10, c[0x0][0xc08] ;  /* 0x00030200000a0ab9 */ /* 0x000fe40000000a00 */
[----:B------:R-:W-:Y:S01]  /*12c30*/  @UP0 UIMAD.WIDE UR10, UR44, 0x4, UR10 ;  /* 0x000000042c0a08a5 */ /* 0x000fe2000f8e020a */
[----:B0-----:R-:W0:Y:S08]  /*12c40*/  @P1 LDC R3, c[0x0][0xbec] ;  /* 0x0002fb00ff031b82 */ /* 0x001e300000000800 */
[----:B------:R-:W1:Y:S01]  /*12c50*/  @P1 LDC R31, c[0x0][0xbf0] ;  /* 0x0002fc00ff1f1b82 */ /* 0x000e620000000800 */
[----:B------:R-:W-:Y:S01]  /*12c60*/  UISETP.NE.U32.AND UP0, UPT, UR12, URZ, UPT ;  /* 0x0000003f0c00728c */ /* 0x000fe2000bf05070 */
[----:B------:R-:W-:-:S02]  /*12c70*/  IMAD.U32 R26, RZ, RZ, UR10 ;  /* 0x0000000aff1a7e24 */ /* 0x000fc4000f8e00ff */
[----:B------:R-:W-:Y:S01]  /*12c80*/  IMAD.U32 R27, RZ, RZ, UR11 ;  /* 0x0000000bff1b7e24 */ /* 0x000fe2000f8e00ff */
[----:B------:R-:W-:Y:S01]  /*12c90*/  UISETP.NE.AND.EX UP0, UPT, UR13, URZ, UPT, UP0 ;  /* 0x0000003f0d00728c */ /* 0x000fe2000bf05300 */
[----:B------:R-:W-:Y:S01]  /*12ca0*/  ULDC.64 UR10, c[0x0][UR19+0x218] ;  /* 0x00008600130a7abb */ /* 0x000fe20008000a00 */
[----:B------:R-:W-:Y:S01]  /*12cb0*/  UMOV UR4, URZ ;  /* 0x0000003f00047c82 */ /* 0x000fe20008000000 */
[----:B------:R-:W-:Y:S01]  /*12cc0*/  UIMAD.WIDE.U32 UR12, UR10, UR43, URZ ;  /* 0x0000002b0a0c72a5 */ /* 0x000fe2000f8e003f */
[----:B------:R-:W-:Y:S01]  /*12cd0*/  VIADD R34, R17, UR42 ;  /* 0x0000002a11227c36 */ /* 0x000fe20008000000 */
[----:B------:R-:W-:Y:S01]  /*12ce0*/  UIMAD UR20, UR11, UR43, URZ ;  /* 0x0000002b0b1472a4 */ /* 0x000fe2000f8e023f */
[----:B------:R0:W5:Y:S01]  /*12cf0*/  @P4 LDG.E R29, desc[UR52][R26.64] ;  /* 0x000000341a1d4981 */ /* 0x000162000c1e1900 */
[----:B------:R-:W-:Y:S02]  /*12d00*/  USHF.R.S32.HI UR21, URZ, 0x1f, UR44 ;  /* 0x0000001f3f157899 */ /* 0x000fe4000801142c */
[----:B------:R-:W-:-:S02]  /*12d10*/  USEL UR10, UR44, URZ, !UP0 ;  /* 0x0000003f2c0a7287 */ /* 0x000fc4000c000000 */
[----:B------:R-:W-:Y:S01]  /*12d20*/  USEL UR18, UR40, URZ, UP1 ;  /* 0x0000003f28127287 */ /* 0x000fe20008800000 */
[----:B------:R-:W-:Y:S01]  /*12d30*/  ULDC.64 UR14, c[0x0][UR19+0x220] ;  /* 0x00008800130e7abb */ /* 0x000fe20008000a00 */
[----:B------:R-:W-:Y:S01]  /*12d40*/  UIADD3 UR20, UR13, UR20, URZ ;  /* 0x000000140d147290 */ /* 0x000fe2000fffe03f */
[----:B0-----:R-:W-:Y:S01]  /*12d50*/  @P1 IMAD.HI.U32 R26, R34, R3, RZ ;  /* 0x00000003221a1227 */ /* 0x001fe200078e00ff */
[----:B------:R-:W-:Y:S01]  /*12d60*/  ULDC.64 UR16, c[0x0][UR19+0x228] ;  /* 0x00008a0013107abb */ /* 0x000fe20008000a00 */
[----:B------:R-:W-:Y:S02]  /*12d70*/  USEL UR11, UR21, URZ, !UP0 ;  /* 0x0000003f150b7287 */ /* 0x000fe4000c000000 */
[----:B------:R-:W-:Y:S01]  /*12d80*/  UIMAD UR13, UR15, UR10, URZ ;  /* 0x0000000a0f0d72a4 */ /* 0x000fe2000f8e023f */
[----:B------:R-:W-:Y:S01]  /*12d90*/  IMAD.MOV.U32 R3, RZ, RZ, R34 ;  /* 0x000000ffff037224 */ /* 0x000fe200078e0022 */
[----:B------:R-:W-:Y:S01]  /*12da0*/  UIMAD.WIDE.U32 UR22, UR16, UR18, URZ ;  /* 0x00000012101672a5 */ /* 0x000fe2000f8e003f */
[----:B-1----:R-:W-:Y:S01]  /*12db0*/  @P1 SHF.R.U32.HI R3, RZ, R31, R26 ;  /* 0x0000001fff031219 */ /* 0x002fe2000001161a */
[----:B------:R-:W-:-:S02]  /*12dc0*/  UIMAD UR18, UR17, UR18, URZ ;  /* 0x00000012111272a4 */ /* 0x000fc4000f8e023f */
[----:B------:R-:W-:Y:S02]  /*12dd0*/  UIMAD.WIDE.U32 UR16, UR14, UR10, URZ ;  /* 0x0000000a0e1072a5 */ /* 0x000fe4000f8e003f */
[----:B------:R-:W-:Y:S01]  /*12de0*/  UIMAD UR11, UR14, UR11, UR13 ;  /* 0x0000000b0e0b72a4 */ /* 0x000fe2000f8e020d */
[----:B------:R-:W-:Y:S01]  /*12df0*/  IMAD.U32 R26, RZ, RZ, UR22 ;  /* 0x00000016ff1a7e24 */ /* 0x000fe2000f8e00ff */
[----:B------:R-:W-:Y:S01]  /*12e00*/  UIADD3 UR18, UR23, UR18, URZ ;  /* 0x0000001217127290 */ /* 0x000fe2000fffe03f */
[--C-:B------:R-:W-:Y:S01]  /*12e10*/  IMAD.MOV R31, RZ, RZ, -R3.reuse ;  /* 0x000000ffff1f7224 */ /* 0x100fe200078e0a03 */
[----:B------:R-:W-:Y:S01]  /*12e20*/  UIADD3 UR11, UR17, UR11, URZ ;  /* 0x0000000b110b7290 */ /* 0x000fe2000fffe03f */
        /* <DEDUP_REMOVED lines=11> */
[----:B------:R-:W-:Y:S01]  /*12ee0*/  ULDC.64 UR12, c[0x0][UR19+0x210] ;  /* 0x00008400130c7abb */ /* 0x000fe20008000a00 */
[----:B------:R-:W-:Y:S01]  /*12ef0*/  SHF.R.S32.HI R3, RZ, 0x1f, R31 ;  /* 0x0000001fff037819 */ /* 0x000fe2000001141f */
[----:B------:R-:W-:Y:S01]  /*12f00*/  IMAD R28, R31, UR13, RZ ;  /* 0x0000000d1f1c7c24 */ /* 0x000fe2000f8e02ff */
[----:B------:R-:W-:Y:S01]  /*12f10*/  @!UP1 ULDC UR17, c[0x0][0xb54] ;  /* 0x0002d50000119ab9 */ /* 0x000fe20000000800 */
[----:B------:R-:W-:-:S02]  /*12f20*/  IADD3.X R27, R27, UR11, R30, P2, P3 ;  /* 0x0000000b1b1b7c10 */ /* 0x000fc400097e641e */
        /* <DEDUP_REMOVED lines=10> */
.L_x_1189:
[----:B------:R-:W2:Y:S01]  /*12fd0*/  LDL R3, [R1+0x34] ;  /* 0x0000340001037983 */ /* 0x000ea20000100800 */
[----:B------:R-:W-:-:S03]  /*12fe0*/  LOP3.LUT P0, RZ, R224, 0x3, RZ, 0xc0, !PT ;  /* 0x00000003e0ff7812 */ /* 0x000fc6000780c0ff */
[----:B------:R-:W-:Y:S04]  /*12ff0*/  SHFL.IDX PT, R24, R30, RZ, 0x1c1f ;  /* 0x001c1fff1e187589 */ /* 0x000fe800000e0000 */
[----:B------:R-:W0:Y:S04]  /*13000*/  SHFL.IDX PT, R25, R31, RZ, 0x1c1f ;  /* 0x001c1fff1f197589 */ /* 0x000e2800000e0000 */
[----:B------:R-:W-:Y:S04]  /*13010*/  SHFL.IDX PT, R26, R30, 0x1, 0x1c1f ;  /* 0x003c1f001e1a7f89 */ /* 0x000fe800000e0000 */
[----:B------:R-:W1:Y:S01]  /*13020*/  SHFL.IDX PT, R27, R31, 0x1, 0x1c1f ;  /* 0x003c1f001f1b7f89 */ /* 0x000e6200000e0000 */
[----:B--2---:R-:W-:-:S02]  /*13030*/  VIADD R32, R3, UR42 ;  /* 0x0000002a03207c36 */ /* 0x004fc40008000000 */
        /* <DEDUP_REMOVED lines=8> */
[----:B------:R-:W-:Y:S01]  /*130c0*/  IMAD R4, R223, 0x40, R18 ;  /* 0x00000040df047824 */ /* 0x000fe200078e0212 */
[----:B------:R-:W0:Y:S01]  /*130d0*/  @P1 LDC R21, c[0x0][0xbec] ;  /* 0x0002fb00ff151b82 */ /* 0x000e220000000800 */
[----:B------:R-:W-:Y:S01]  /*130e0*/  IMAD.MOV.U32 R5, RZ, RZ, 0x2 ;  /* 0x00000002ff057424 */ /* 0x000fe200078e00ff */
[----:B------:R-:W-:-:S03]  /*130f0*/  ULDC.64 UR12, c[0x0][0xaa0] ;  /* 0x0002a800000c7ab9 */ /* 0x000fc60000000a00 */
[----:B------:R-:W-:-:S03]  /*13100*/  IMAD.WIDE R4, R4, R5, UR8 ;  /* 0x0000000804047e25 */ /* 0x000fc6000f8e0205 */
[----:B------:R-:W1:Y:S01]  /*13110*/  @P1 LDC R63, c[0x0][0xbf0] ;  /* 0x0002fc00ff3f1b82 */ /* 0x000e620000000800 */
[C---:B------:R-:W-:Y:S01]  /*13120*/  IADD3 R33, P2, R4.reuse, 0x5000, RZ ;  /* 0x0000500004217810 */ /* 0x040fe20007f5e0ff */
[----:B------:R-:W-:Y:S01]  /*13130*/  UIMAD UR11, UR14, UR12, URZ ;  /* 0x0000000c0e0b72a4 */ /* 0x000fe2000f8e023f */
[C---:B------:R-:W-:Y:S02]  /*13140*/  IADD3 R9, P4, R4.reuse, 0x1000, RZ ;  /* 0x0000100004097810 */ /* 0x040fe40007f9e0ff */
[----:B------:R-:W-:Y:S02]  /*13150*/  LOP3.LUT R32, R33, 0x380, RZ, 0xc0, !PT ;  /* 0x0000038021207812 */ /* 0x000fe400078ec0ff */
[----:B------:R-:W-:Y:S02]  /*13160*/  IADD3 R13, P3, R4, 0x2000, RZ ;  /* 0x00002000040d7810 */ /* 0x000fe40007f7e0ff */
[----:B------:R-:W-:Y:S02]  /*13170*/  SHF.R.U64 R32, R32, 0x3, RZ ;  /* 0x0000000320207819 */ /* 0x000fe400000012ff */
[----:B------:R-:W-:-:S02]  /*13180*/  IADD3 R25, P6, R4, 0x3000, RZ ;  /* 0x0000300004197810 */ /* 0x000fc40007fde0ff */
[----:B------:R-:W-:Y:S01]  /*13190*/  LOP3.LUT R32, R32, R33, RZ, 0x3c, !PT ;  /* 0x0000002120207212 */ /* 0x000fe200078e3cff */
[--C-:B------:R-:W-:Y:S01]  /*131a0*/  IMAD.X R33, RZ, RZ, R5.reuse, P2 ;  /* 0x000000ffff217224 */ /* 0x100fe200010e0605 */
[C---:B------:R-:W-:Y:S02]  /*131b0*/  IADD3 R7, P2, R4.reuse, 0xb000, RZ ;  /* 0x0000b00004077810 */ /* 0x040fe40007f5e0ff */
[----:B------:R-:W-:Y:S02]  /*131c0*/  IADD3 R29, P5, R4, 0x4000, RZ ;  /* 0x00004000041d7810 */ /* 0x000fe40007fbe0ff */
[----:B------:R-:W-:Y:S01]  /*131d0*/  LOP3.LUT R0, R7, 0x380, RZ, 0xc0, !PT ;  /* 0x0000038007007812 */ /* 0x000fe200078ec0ff */
[----:B------:R-:W-:Y:S01]  /*131e0*/  UIMAD.WIDE.U32 UR8, UR4, UR12, URZ ;  /* 0x0000000c040872a5 */ /* 0x000fe2000f8e003f */
[----:B------:R-:W-:Y:S01]  /*131f0*/  LOP3.LUT R8, R9, 0x380, RZ, 0xc0, !PT ;  /* 0x0000038009087812 */ /* 0x000fe200078ec0ff */
[----:B------:R-:W-:Y:S01]  /*13200*/  UIMAD UR11, UR4, UR13, UR11 ;  /* 0x0000000d040b72a4 */ /* 0x000fe2000f8e020b */
[----:B------:R-:W-:Y:S01]  /*13210*/  SHF.R.U64 R0, R0, 0x3, RZ ;  /* 0x0000000300007819 */ /* 0x000fe200000012ff */
[----:B------:R-:W-:Y:S01]  /*13220*/  IMAD.X R57, RZ, RZ, R5, P2 ;  /* 0x000000ffff397224 */ /* 0x000fe200010e0605 */
[----:B------:R-:W-:Y:S01]  /*13230*/  LOP3.LUT R12, R13, 0x380, RZ, 0xc0, !PT ;  /* 0x000003800d0c7812 */ /* 0x000fe200078ec0ff */
[----:B------:R-:W5:Y:S01]  /*13240*/  LD.E.128 R32, desc[UR52][R32.64] ;  /* 0x0000003420207980 */ /* 0x000f62000c101d00 */
[----:B------:R-:W-:-:S02]  /*13250*/  LOP3.LUT R24, R25, 0x380, RZ, 0xc0, !PT ;  /* 0x0000038019187812 */ /* 0x000fc400078ec0ff */
[----:B------:R-:W-:Y:S01]  /*13260*/  LOP3.LUT R28, R29, 0x380, RZ, 0xc0, !PT ;  /* 0x000003801d1c7812 */ /* 0x000fe200078ec0ff */
[----:B------:R-:W-:Y:S01]  /*13270*/  UIADD3 UR9, UR9, UR11, URZ ;  /* 0x0000000b09097290 */ /* 0x000fe2000fffe03f */
[----:B------:R-:W-:Y:S01]  /*13280*/  LOP3.LUT R56, R0, R7, RZ, 0x3c, !PT ;  /* 0x0000000700387212 */ /* 0x000fe200078e3cff */
[----:B------:R-:W-:Y:S01]  /*13290*/  ULDC.64 UR12, c[0x0][0xae8] ;  /* 0x0002ba00000c7ab9 */ /* 0x000fe20000000a00 */
[----:B------:R-:W-:Y:S01]  /*132a0*/  SHF.R.U64 R8, R8, 0x3, RZ ;  /* 0x0000000308087819 */ /* 0x000fe200000012ff */
[----:B------:R-:W-:Y:S01]  /*132b0*/  IMAD R0, R23, 0x20, R223 ;  /* 0x0000002017007824 */ /* 0x000fe200078e02df */
[----:B------:R-:W-:Y:S02]  /*132c0*/  SHF.R.U64 R12, R12, 0x3, RZ ;  /* 0x000000030c0c7819 */ /* 0x000fe400000012ff */
[----:B------:R-:W-:Y:S02]  /*132d0*/  SHF.R.U64 R24, R24, 0x3, RZ ;  /* 0x0000000318187819 */ /* 0x000fe400000012ff */
[----:B------:R-:W-:Y:S01]  /*132e0*/  SHF.R.U64 R28, R28, 0x3, RZ ;  /* 0x000000031c1c7819 */ /* 0x000fe200000012ff */
[----:B------:R-:W-:Y:S01]  /*132f0*/  UIMAD.WIDE.U32 UR8, UR43, UR12, UR8 ;  /* 0x0000000c2b0872a5 */ /* 0x000fe2000f8e0008 */
[----:B------:R-:W-:Y:S01]  /*13300*/  LOP3.LUT R8, R8, R9, RZ, 0x3c, !PT ;  /* 0x0000000908087212 */ /* 0x000fe200078e3cff */
[----:B------:R-:W-:Y:S01]  /*13310*/  VIADD R2, R0, UR42 ;  /* 0x0000002a00027c36 */ /* 0x000fe20008000000 */
[----:B------:R-:W-:Y:S01]  /*13320*/  LOP3.LUT R12, R12, R13, RZ, 0x3c, !PT ;  /* 0x0000000d0c0c7212 */ /* 0x000fe200078e3cff */
[--C-:B------:R-:W-:Y:S01]  /*13330*/  IMAD.X R9, RZ, RZ, R5.reuse, P4 ;  /* 0x000000ffff097224 */ /* 0x100fe200020e0605 */
[----:B------:R-:W-:Y:S01]  /*13340*/  LOP3.LUT R24, R24, R25, RZ, 0x3c, !PT ;  /* 0x0000001918187212 */ /* 0x000fe200078e3cff */
[--C-:B------:R-:W-:Y:S01]  /*13350*/  IMAD.X R13, RZ, RZ, R5.reuse, P3 ;  /* 0x000000ffff0d7224 */ /* 0x100fe200018e0605 */
[----:B------:R-:W-:Y:S01]  /*13360*/  LOP3.LUT R28, R28, R29, RZ, 0x3c, !PT ;  /* 0x0000001d1c1c7212 */ /* 0x000fe200078e3cff */
[--C-:B------:R-:W-:Y:S01]  /*13370*/  IMAD.X R25, RZ, RZ, R5.reuse, P6 ;  /* 0x000000ffff197224 */ /* 0x100fe200030e0605 */
[----:B------:R-:W-:Y:S01]  /*13380*/  USHF.R.S32.HI UR4, URZ, 0x1f, UR10 ;  /* 0x0000001f3f047899 */ /* 0x000fe2000801140a */
[----:B------:R-:W-:Y:S01]  /*13390*/  IMAD.X R29, RZ, RZ, R5, P5 ;  /* 0x000000ffff1d7224 */ /* 0x000fe200028e0605 */
[C---:B------:R-:W-:Y:S01]  /*133a0*/  IADD3 R37, P0, R4.reuse, 0x6000, RZ ;  /* 0x0000600004257810 */ /* 0x040fe20007f1e0ff */
[----:B------:R-:W-:Y:S01]  /*133b0*/  UIMAD UR9, UR43, UR13, UR9 ;  /* 0x0000000d2b0972a4 */ /* 0x000fe2000f8e0209 */
[----:B------:R-:W-:Y:S01]  /*133c0*/  IADD3 R41, P4, R4, 0x7000, RZ ;  /* 0x0000700004297810 */ /* 0x000fe20007f9e0ff */
[----:B0-----:R-:W-:Y:S01]  /*133d0*/  @P1 IMAD.HI.U32 R0, R2, R21, RZ ;  /* 0x0000001502001227 */ /* 0x001fe200078e00ff */
[C---:B------:R-:W-:Y:S01]  /*133e0*/  IADD3 R45, P3, R4.reuse, 0x8000, RZ ;  /* 0x00008000042d7810 */ /* 0x040fe20007f7e0ff */
[----:B------:R-:W-:Y:S01]  /*133f0*/  ULDC.64 UR12, c[0x0][0xaf0] ;  /* 0x0002bc00000c7ab9 */ /* 0x000fe20000000a00 */
[C---:B------:R-:W-:Y:S01]  /*13400*/  IADD3 R49, P6, R4.reuse, 0x9000, RZ ;  /* 0x0000900004317810 */ /* 0x040fe20007fde0ff */
[----:B------:R-:W-:Y:S01]  /*13410*/  IMAD.MOV.U32 R61, RZ, RZ, R2 ;  /* 0x000000ffff3d7224 */ /* 0x000fe200078e0002 */
[----:B------:R-:W-:Y:S01]  /*13420*/  IADD3 R53, P5, R4, 0xa000, RZ ;  /* 0x0000a00004357810 */ /* 0x000fe20007fbe0ff */
[----:B------:R-:W-:Y:S01]  /*13430*/  UIMAD UR4, UR4, UR12, URZ ;  /* 0x0000000c040472a4 */ /* 0x000fe2000f8e023f */
[----:B------:R-:W-:Y:S01]  /*13440*/  LOP3.LUT R36, R37, 0x380, RZ, 0xc0, !PT ;  /* 0x0000038025247812 */ /* 0x000fe200078ec0ff */
[----:B------:R-:W5:Y:S01]  /*13450*/  LD.E.128 R12, desc[UR52][R12.64] ;  /* 0x000000340c0c7980 */ /* 0x000f62000c101d00 */
[----:B------:R-:W-:-:S02]  /*13460*/  LOP3.LUT R40, R41, 0x380, RZ, 0xc0, !PT ;  /* 0x0000038029287812 */ /* 0x000fc400078ec0ff */
[----:B------:R-:W-:Y:S01]  /*13470*/  LOP3.LUT R44, R45, 0x380, RZ, 0xc0, !PT ;  /* 0x000003802d2c7812 */ /* 0x000fe200078ec0ff */
[----:B------:R-:W5:Y:S01]  /*13480*/  LD.E.128 R24, desc[UR52][R24.64] ;  /* 0x0000003418187980 */ /* 0x000f62000c101d00 */
[----:B------:R-:W-:Y:S02]  /*13490*/  LOP3.LUT R48, R49, 0x380, RZ, 0xc0, !PT ;  /* 0x0000038031307812 */ /* 0x000fe400078ec0ff */
[----:B------:R-:W-:Y:S02]  /*134a0*/  LOP3.LUT R52, R53, 0x380, RZ, 0xc0, !PT ;  /* 0x0000038035347812 */ /* 0x000fe400078ec0ff */
[----:B------:R-:W-:Y:S01]  /*134b0*/  LOP3.LUT R11, R4, 0x380, RZ, 0xc0, !PT ;  /* 0x00000380040b7812 */ /* 0x000fe200078ec0ff */
[----:B------:R-:W-:Y:S01]  /*134c0*/  UIMAD UR4, UR10, UR13, UR4 ;  /* 0x0000000d0a0472a4 */ /* 0x000fe2000f8e0204 */
[----:B-1----:R-:W-:Y:S01]  /*134d0*/  @P1 SHF.R.U32.HI R61, RZ, R63, R0 ;  /* 0x0000003fff3d1219 */ /* 0x002fe20000011600 */
[----:B------:R-:W-:Y:S01]  /*134e0*/  UIMAD.WIDE.U32 UR10, UR10, UR12, UR8 ;  /* 0x0000000c0a0a72a5 */ /* 0x000fe2000f8e0008 */
[----:B------:R-:W-:Y:S01]  /*134f0*/  SHF.R.U64 R36, R36, 0x3, RZ ;  /* 0x0000000324247819 */ /* 0x000fe200000012ff */
[----:B------:R-:W5:Y:S01]  /*13500*/  LD.E.128 R28, desc[UR52][R28.64] ;  /* 0x000000341c1c7980 */ /* 0x000f62000c101d00 */
[----:B------:R-:W-:-:S02]  /*13510*/  SHF.R.U64 R40, R40, 0x3, RZ ;  /* 0x0000000328287819 */ /* 0x000fc400000012ff */
[----:B------:R-:W-:Y:S01]  /*13520*/  SHF.R.U64 R44, R44, 0x3, RZ ;  /* 0x000000032c2c7819 */ /* 0x000fe200000012ff */
[----:B------:R-:W5:Y:S01]  /*13530*/  LD.E.128 R56, desc[UR52][R56.64] ;  /* 0x0000003438387980 */ /* 0x000f62000c101d00 */
[----:B------:R-:W-:Y:S02]  /*13540*/  SHF.R.U64 R48, R48, 0x3, RZ ;  /* 0x0000000330307819 */ /* 0x000fe400000012ff */
[----:B------:R-:W-:Y:S02]  /*13550*/  SHF.R.U64 R52, R52, 0x3, RZ ;  /* 0x0000000334347819 */ /* 0x000fe400000012ff */
[----:B------:R-:W-:Y:S01]  /*13560*/  SHF.R.U64 R11, R11, 0x3, RZ ;  /* 0x000000030b0b7819 */ /* 0x000fe200000012ff */
[----:B------:R-:W-:Y:S01]  /*13570*/  UIADD3 UR4, UR11, UR4, URZ ;  /* 0x000000040b047290 */ /* 0x000fe2000fffe03f */
[--C-:B------:R-:W-:Y:S01]  /*13580*/  SHF.R.S32.HI R0, RZ, 0x1f, R61.reuse ;  /* 0x0000001fff007819 */ /* 0x100fe2000001143d */
[----:B------:R-:W-:Y:S01]  /*13590*/  IMAD.MOV R63, RZ, RZ, -R61 ;  /* 0x000000ffff3f7224 */ /* 0x000fe200078e0a3d */
        /* <DEDUP_REMOVED lines=11> */
[----:B------:R-:W-:Y:S01]  /*13650*/  ULDC.64 UR8, c[0x0][0xae0] ;  /* 0x0002b80000087ab9 */ /* 0x000fe20000000a00 */
[----:B------:R-:W-:Y:S01]  /*13660*/  IMAD R63, R134, R63, R2 ;  /* 0x0000003f863f7224 */ /* 0x000fe200078e0202 */
[----:B------:R-:W5:Y:S01]  /*13670*/  LD.E.128 R8, desc[UR52][R8.64] ;  /* 0x0000003408087980 */ /* 0x000f62000c101d00 */
[----:B------:R-:W-:-:S02]  /*13680*/  IMAD R0, R0, UR8, RZ ;  /* 0x0000000800007c24 */ /* 0x000fc4000f8e02ff */
[----:B------:R-:W-:Y:S01]  /*13690*/  IMAD.U32 R21, RZ, RZ, UR11 ;  /* 0x0000000bff157e24 */ /* 0x000fe2000f8e00ff */
[----:B------:R-:W5:Y:S01]  /*136a0*/  LD.E.128 R4, desc[UR52][R4.64] ;  /* 0x0000003404047980 */ /* 0x000f62000c101d00 */
[----:B------:R-:W-:Y:S02]  /*136b0*/  IMAD.U32 R20, RZ, RZ, UR10 ;  /* 0x0000000aff147e24 */ /* 0x000fe4000f8e00ff */
[----:B------:R-:W-:Y:S01]  /*136c0*/  IMAD.U32 R21, RZ, RZ, UR4 ;  /* 0x00000004ff157e24 */ /* 0x000fe2000f8e00ff */
[----:B------:R-:W5:Y:S01]  /*136d0*/  LD.E.128 R36, desc[UR52][R36.64] ;  /* 0x0000003424247980 */ /* 0x000f62000c101d00 */
[C---:B------:R-:W-:Y:S01]  /*136e0*/  IMAD R65, R61.reuse, UR9, R0 ;  /* 0x000000093d417c24 */ /* 0x040fe2000f8e0200 */
[----:B------:R-:W-:Y:S02]  /*136f0*/  SHF.R.S32.HI R0, RZ, 0x1f, R63 ;  /* 0x0000001fff007819 */ /* 0x000fe4000001143f */
[----:B------:R-:W5:Y:S01]  /*13700*/  LD.E.128 R40, desc[UR52][R40.64] ;  /* 0x0000003428287980 */ /* 0x000f62000c101d00 */
[----:B------:R-:W-:Y:S01]  /*13710*/  IMAD.WIDE.U32 R20, R61, UR8, R20 ;  /* 0x000000083d147c25 */ /* 0x000fe2000f8e0014 */
[----:B------:R-:W-:-:S02]  /*13720*/  ULDC.64 UR8, c[0x0][0xad8] ;  /* 0x0002b60000087ab9 */ /* 0x000fc40000000a00 */
[----:B------:R-:W5:Y:S04]  /*13730*/  LD.E.128 R44, desc[UR52][R44.64] ;  /* 0x000000342c2c7980 */ /* 0x000f68000c101d00 */
        /* <DEDUP_REMOVED lines=8> */
[----:B------:R-:W-:-:S02]  /*137c0*/  IMAD.IADD R21, R21, 0x1, R65 ;  /* 0x0000000115157824 */ /* 0x000fc400078e0241 */
[----:B------:R-:W-:Y:S02]  /*137d0*/  IMAD R2, R0, UR8, RZ ;  /* 0x0000000800027c24 */ /* 0x000fe4000f8e02ff */
[----:B------:R-:W-:Y:S01]  /*137e0*/  VIADD R66, R223, UR42 ;  /* 0x0000002adf427c36 */ /* 0x000fe20008000000 */
[----:B------:R-:W-:Y:S01]  /*137f0*/  UIADD3 UR7, UR7, 0x2a820, URZ ;  /* 0x0002a82007077890 */ /* 0x000fe2000fffe03f */
[C---:B------:R-:W-:Y:S02]  /*13800*/  IMAD R61, R63.reuse, UR9, R2 ;  /* 0x000000093f3d7c24 */ /* 0x040fe4000f8e0202 */
[----:B------:R-:W-:Y:S01]  /*13810*/  IMAD.WIDE.U32 R20, R63, UR8, R20 ;  /* 0x000000083f147c25 */ /* 0x000fe2000f8e0014 */
[----:B------:R-:W-:Y:S01]  /*13820*/  ISETP.GE.AND P2, PT, R66, R3, PT ;  /* 0x000000034200720c */ /* 0x000fe20003f46270 */
[----:B------:R-:W-:Y:S01]  /*13830*/  ULDC.64 UR8, c[0x0][0xa80] ;  /* 0x0002a00000087ab9 */ /* 0x000fe20000000a00 */
[----:B------:R-:W-:Y:S01]  /*13840*/  UPRMT UR7, URZ, 0x654, UR7 ;  /* 0x000006543f077896 */ /* 0x000fe20008000007 */
[----:B------:R-:W-:Y:S01]  /*13850*/  IMAD.IADD R21, R21, 0x1, R61 ;  /* 0x0000000115157824 */ /* 0x000fe200078e023d */
[----:B------:R-:W-:Y:S01]  /*13860*/  LEA R2, P3, R20, UR8, 0x1 ;  /* 0x0000000814027c11 */ /* 0x000fe2000f8608ff */
[----:B------:R-:W-:-:S03]  /*13870*/  VIADD R0, R66, 0x20 ;  /* 0x0000002042007836 */ /* 0x000fc60000000000 */
[----:B------:R-:W-:Y:S02]  /*13880*/  LEA.HI.X R64, R20, UR9, R21, 0x1, P3 ;  /* 0x0000000914407c11 */ /* 0x000fe400098f0c15 */
[-C--:B------:R-:W-:Y:S01]  /*13890*/  ISETP.GE.AND P1, PT, R0, R3.reuse, PT ;  /* 0x000000030000720c */ /* 0x080fe20003f26270 */
[----:B------:R-:W-:Y:S01]  /*138a0*/  VIADD R0, R66, 0x40 ;  /* 0x0000004042007836 */ /* 0x000fe20000000000 */
[----:B0-----:R0:W1:Y:S01]  /*138b0*/  SHFL.IDX PT, R61, R2, RZ, 0x181f ;  /* 0x00181fff023d7589 */ /* 0x00106200000e0000 */
[----:B------:R-:W-:Y:S01]  /*138c0*/  BSSY B1, `(.L_x_1191) ;  /* 0x0000015000017945 */ /* 0x000fe20003800000 */
[----:B------:R-:W-:Y:S02]  /*138d0*/  SYNCS.ARRIVE.TRANS64.RED.A1T0 RZ, [UR7], RZ ;  /* 0x000000ffffff79a7 */ /* 0x000fe40008100407 */
[----:B------:R0:W2:Y:S01]  /*138e0*/  SHFL.IDX PT, R63, R64, RZ, 0x181f ;  /* 0x00181fff403f7589 */ /* 0x0000a200000e0000 */
[----:B------:R-:W-:Y:S02]  /*138f0*/  ISETP.GE.AND P0, PT, R0, R3, PT ;  /* 0x000000030000720c */ /* 0x000fe40003f06270 */
[----:B------:R-:W-:-:S02]  /*13900*/  SHF.R.S32.HI R135, RZ, 0x1f, R22 ;  /* 0x0000001fff877819 */ /* 0x000fc40000011416 */
[----:B------:R-:W-:Y:S02]  /*13910*/  SHF.R.S32.HI R136, RZ, 0x1f, R19 ;  /* 0x0000001fff887819 */ /* 0x000fe40000011413 */
[----:B------:R-:W-:Y:S01]  /*13920*/  SHF.R.S32.HI R137, RZ, 0x1f, R18 ;  /* 0x0000001fff897819 */ /* 0x000fe20000011412 */
[----:B0-----:R-:W-:Y:S06]  /*13930*/  @P2 BRA `(.L_x_1192) ;  /* 0x0000000000342947 */ /* 0x001fec0003800000 */
[----:B------:R-:W-:Y:S02]  /*13940*/  ULDC UR4, c[0x0][0xac8] ;  /* 0x0002b20000047ab9 */ /* 0x000fe40000000800 */
[----:B------:R-:W-:Y:S02]  /*13950*/  ISETP.GE.AND P4, PT, R18, UR4, PT ;  /* 0x0000000412007c0c */ /* 0x000fe4000bf86270 */
[----:B------:R-:W-:Y:S02]  /*13960*/  ISETP.GE.AND P3, PT, R19, UR4, PT ;  /* 0x0000000413007c0c */ /* 0x000fe4000bf66270 */
[----:B------:R-:W-:-:S09]  /*13970*/  ISETP.GE.AND P2, PT, R22, UR4, PT ;  /* 0x0000000416007c0c */ /* 0x000fd2000bf46270 */
[CC--:B-1----:R-:W-:Y:S02]  /*13980*/  @!P4 LEA R20, P6, R18.reuse, R61.reuse, 0x1 ;  /* 0x0000003d1214c211 */ /* 0x0c2fe400078c08ff */
[C---:B------:R-:W-:Y:S02]  /*13990*/  @!P3 LEA R60, P5, R19.reuse, R61, 0x1 ;  /* 0x0000003d133cb211 */ /* 0x040fe400078a08ff */
[----:B--2---:R-:W-:Y:S02]  /*139a0*/  @!P4 LEA.HI.X R21, R18, R63, R137, 0x1, P6 ;  /* 0x0000003f1215c211 */ /* 0x004fe400030f0c89 */
[C---:B------:R-:W-:Y:S02]  /*139b0*/  @!P2 LEA R62, P6, R22.reuse, R61, 0x1 ;  /* 0x0000003d163ea211 */ /* 0x040fe400078c08ff */
[-C--:B------:R-:W-:Y:S01]  /*139c0*/  @!P3 LEA.HI.X R61, R19, R63.reuse, R136, 0x1, P5 ;  /* 0x0000003f133db211 */ /* 0x080fe200028f0c88 */
[----:B-----5:R0:W-:Y:S01]  /*139d0*/  @!P4 ST.E.128 desc[UR52][R20.64], R4 ;  /* 0x000000041400c985 */ /* 0x0201e2000c101d34 */
[----:B------:R-:W-:-:S03]  /*139e0*/  @!P2 LEA.HI.X R63, R22, R63, R135, 0x1, P6 ;  /* 0x0000003f163fa211 */ /* 0x000fc600030f0c87 */
[----:B------:R0:W-:Y:S04]  /*139f0*/  @!P3 ST.E.128 desc[UR52][R60.64], R28 ;  /* 0x0000001c3c00b985 */ /* 0x0001e8000c101d34 */
[----:B------:R0:W-:Y:S02]  /*13a00*/  @!P2 ST.E.128 desc[UR52][R62.64], R44 ;  /* 0x0000002c3e00a985 */ /* 0x0001e4000c101d34 */
.L_x_1192:
[----:B------:R-:W-:Y:S05]  /*13a10*/  BSYNC B1 ;  /* 0x0000000000017941 */ /* 0x000fea0003800000 */
.L_x_1191:
[----:B0-----:R0:W3:Y:S01]  /*13a20*/  SHFL.IDX PT, R21, R64, 0x1, 0x181f ;  /* 0x00381f0040157f89 */ /* 0x0010e200000e0000 */
[----:B------:R-:W-:Y:S03]  /*13a30*/  BSSY B1, `(.L_x_1193) ;  /* 0x0000010000017945 */ /* 0x000fe60003800000 */
[----:B-----5:R0:W4:Y:S01]  /*13a40*/  SHFL.IDX PT, R5, R2, 0x1, 0x181f ;  /* 0x00381f0002057f89 */ /* 0x02012200000e0000 */
[----:B------:R-:W-:Y:S05]  /*13a50*/  @P1 BRA `(.L_x_1194) ;  /* 0x0000000000341947 */ /* 0x000fea0003800000 */
[----:B------:R-:W-:Y:S02]  /*13a60*/  ULDC UR4, c[0x0][0xac8] ;  /* 0x0002b20000047ab9 */ /* 0x000fe40000000800 */
[----:B------:R-:W-:Y:S02]  /*13a70*/  ISETP.GE.AND P4, PT, R18, UR4, PT ;  /* 0x0000000412007c0c */ /* 0x000fe4000bf86270 */
[----:B------:R-:W-:Y:S02]  /*13a80*/  ISETP.GE.AND P5, PT, R19, UR4, PT ;  /* 0x0000000413007c0c */ /* 0x000fe4000bfa6270 */
[----:B------:R-:W-:-:S09]  /*13a90*/  ISETP.GE.AND P6, PT, R22, UR4, PT ;  /* 0x0000000416007c0c */ /* 0x000fd2000bfc6270 */
[-C--:B----4-:R-:W-:Y:S02]  /*13aa0*/  @!P4 LEA R4, P1, R18, R5.reuse, 0x1 ;  /* 0x000000051204c211 */ /* 0x090fe400078208ff */
[CC--:B------:R-:W-:Y:S02]  /*13ab0*/  @!P5 LEA R6, P2, R19.reuse, R5.reuse, 0x1 ;  /* 0x000000051306d211 */ /* 0x0c0fe400078408ff */
[----:B------:R-:W-:Y:S02]  /*13ac0*/  @!P6 LEA R20, P3, R22, R5, 0x1 ;  /* 0x000000051614e211 */ /* 0x000fe400078608ff */
[-C--:B---3--:R-:W-:Y:S02]  /*13ad0*/  @!P4 LEA.HI.X R5, R18, R21.reuse, R137, 0x1, P1 ;  /* 0x000000151205c211 */ /* 0x088fe400008f0c89 */
[-C--:B------:R-:W-:Y:S02]  /*13ae0*/  @!P5 LEA.HI.X R7, R19, R21.reuse, R136, 0x1, P2 ;  /* 0x000000151307d211 */ /* 0x080fe400010f0c88 */
[----:B------:R-:W-:Y:S01]  /*13af0*/  @!P6 LEA.HI.X R21, R22, R21, R135, 0x1, P3 ;  /* 0x000000151615e211 */ /* 0x000fe200018f0c87 */
[----:B------:R3:W-:Y:S04]  /*13b00*/  @!P4 ST.E.128 desc[UR52][R4.64], R8 ;  /* 0x000000080400c985 */ /* 0x0007e8000c101d34 */
[----:B------:R3:W-:Y:S04]  /*13b10*/  @!P5 ST.E.128 desc[UR52][R6.64], R32 ;  /* 0x000000200600d985 */ /* 0x0007e8000c101d34 */
[----:B------:R3:W-:Y:S02]  /*13b20*/  @!P6 ST.E.128 desc[UR52][R20.64], R48 ;  /* 0x000000301400e985 */ /* 0x0007e4000c101d34 */
.L_x_1194:
[----:B------:R-:W-:Y:S05]  /*13b30*/  BSYNC B1 ;  /* 0x0000000000017941 */ /* 0x000fea0003800000 */
.L_x_1193:
[----:B---3--:R3:W0:Y:S01]  /*13b40*/  SHFL.IDX PT, R9, R64, 0x2, 0x181f ;  /* 0x00581f0040097f89 */ /* 0x00862200000e0000 */
[----:B------:R-:W-:Y:S03]  /*13b50*/  BSSY B1, `(.L_x_1195) ;  /* 0x0000010000017945 */ /* 0x000fe60003800000 */
[----:B----4-:R3:W4:Y:S01]  /*13b60*/  SHFL.IDX PT, R5, R2, 0x2, 0x181f ;  /* 0x00581f0002057f89 */ /* 0x01072200000e0000 */
        /* <DEDUP_REMOVED lines=8> */
[-C--:B0-----:R-:W-:Y:S02]  /*13bf0*/  @!P3 LEA.HI.X R5, R18, R9.reuse, R137, 0x1, P0 ;  /* 0x000000091205b211 */ /* 0x081fe400000f0c89 */
[-C--:B------:R-:W-:Y:S02]  /*13c00*/  @!P4 LEA.HI.X R7, R19, R9.reuse, R136, 0x1, P1 ;  /* 0x000000091307c211 */ /* 0x080fe400008f0c88 */
[----:B------:R-:W-:Y:S01]  /*13c10*/  @!P5 LEA.HI.X R9, R22, R9, R135, 0x1, P2 ;  /* 0x000000091609d211 */ /* 0x000fe200010f0c87 */
[----:B------:R0:W-:Y:S04]  /*13c20*/  @!P3 ST.E.128 desc[UR52][R4.64], R12 ;  /* 0x0000000c0400b985 */ /* 0x0001e8000c101d34 */
[----:B------:R0:W-:Y:S04]  /*13c30*/  @!P4 ST.E.128 desc[UR52][R6.64], R36 ;  /* 0x000000240600c985 */ /* 0x0001e8000c101d34 */
[----:B------:R0:W-:Y:S02]  /*13c40*/  @!P5 ST.E.128 desc[UR52][R8.64], R52 ;  /* 0x000000340800d985 */ /* 0x0001e4000c101d34 */
.L_x_1196:
[----:B------:R-:W-:Y:S05]  /*13c50*/  BSYNC B1 ;  /* 0x0000000000017941 */ /* 0x000fea0003800000 */
.L_x_1195:
[----:B------:R-:W-:Y:S01]  /*13c60*/  VIADD R0, R66, 0x60 ;  /* 0x0000006042007836 */ /* 0x000fe20000000000 */
[----:B0-----:R0:W0:Y:S04]  /*13c70*/  SHFL.IDX PT, R7, R64, 0x3, 0x181f ;  /* 0x00781f0040077f89 */ /* 0x00102800000e0000 */
[----:B------:R-:W-:Y:S01]  /*13c80*/  ISETP.GE.AND P0, PT, R0, R3, PT ;  /* 0x000000030000720c */ /* 0x000fe20003f06270 */
[----:B------:R0:W0:-:S12]  /*13c90*/  SHFL.IDX PT, R9, R2, 0x3, 0x181f ;  /* 0x00781f0002097f89 */ /* 0x00001800000e0000 */
[----:B------:R-:W-:Y:S05]  /*13ca0*/  @P0 BRA `(.L_x_1197) ;  /* 0x0000001c00bc0947 */ /* 0x000fea0003800000 */
[----:B------:R-:W-:Y:S02]  /*13cb0*/  ULDC UR4, c[0x0][0xac8] ;  /* 0x0002b20000047ab9 */ /* 0x000fe40000000800 */
[----:B------:R-:W-:Y:S02]  /*13cc0*/  ISETP.GE.AND P2, PT, R18, UR4, PT ;  /* 0x0000000412007c0c */ /* 0x000fe4000bf46270 */
[----:B------:R-:W-:-:S11]  /*13cd0*/  ISETP.GE.AND P3, PT, R19, UR4, PT ;  /* 0x0000000413007c0c */ /* 0x000fd6000bf66270 */
[CC--:B0--3--:R-:W-:Y:S02]  /*13ce0*/  @!P2 LEA R2, P0, R18.reuse, R9.reuse, 0x1 ;  /* 0x000000091202a211 */ /* 0x0c9fe400078008ff */
[C---:B------:R-:W-:Y:S02]  /*13cf0*/  @!P3 LEA R4, P1, R19.reuse, R9, 0x1 ;  /* 0x000000091304b211 */ /* 0x040fe400078208ff */
[-C--:B------:R-:W-:Y:S02]  /*13d00*/  @!P2 LEA.HI.X R3, R18, R7.reuse, R137, 0x1, P0 ;  /* 0x000000071203a211 */ /* 0x080fe400000f0c89 */
[----:B----4-:R-:W-:Y:S02]  /*13d10*/  @!P3 LEA.HI.X R5, R19, R7, R136, 0x1, P1 ;  /* 0x000000071305b211 */ /* 0x010fe400008f0c88 */
        /* <DEDUP_REMOVED lines=8> */
.L_x_1190:
        /* <DEDUP_REMOVED lines=35> */
[----:B------:R-:W-:Y:S01]  /*13fd0*/  ULDC.64 UR10, c[0x0][0xb30] ;  /* 0x0002cc00000a7ab9 */ /* 0x000fe20000000a00 */
[----:B------:R-:W-:Y:S01]  /*13fe0*/  UIMAD.WIDE.U32 UR8, UR40, UR12, UR8 ;  /* 0x0000000c280872a5 */ /* 0x000fe2000f8e0008 */
[--C-:B------:R-:W-:Y:S01]  /*13ff0*/  SHF.R.S32.HI R0, RZ, 0x1f, R27.reuse ;  /* 0x0000001fff007819 */ /* 0x100fe2000001141b */
[----:B------:R-:W-:Y:S01]  /*14000*/  IMAD.MOV R29, RZ, RZ, -R27 ;  /* 0x000000ffff1d7224 */ /* 0x000fe200078e0a1b */
[----:B------:R-:W-:Y:S01]  /*14010*/  SHF.R.S32.HI R56, RZ, 0x1f, R222 ;  /* 0x0000001fff387819 */ /* 0x000fe200000114de */
[----:B------:R-:W-:Y:S01]  /*14020*/  UIMAD UR40, UR40, UR13, UR9 ;  /* 0x0000000d282872a4 */ /* 0x000fe2000f8e0209 */
[----:B------:R-:W-:Y:S01]  /*14030*/  SHF.R.S32.HI R57, RZ, 0x1f, R16 ;  /* 0x0000001fff397819 */ /* 0x000fe20000011410 */
[----:B------:R-:W-:Y:S02]  /*14040*/  IMAD R29, R134, R29, R34 ;  /* 0x0000001d861d7224 */ /* 0x000fe400078e0222 */
[----:B------:R-:W-:-:S02]  /*14050*/  IMAD R0, R0, UR10, RZ ;  /* 0x0000000a00007c24 */ /* 0x000fc4000f8e02ff */
[----:B------:R-:W-:Y:S02]  /*14060*/  IMAD.U32 R25, RZ, RZ, UR9 ;  /* 0x00000009ff197e24 */ /* 0x000fe4000f8e00ff */
[----:B------:R-:W-:Y:S01]  /*14070*/  IMAD.U32 R24, RZ, RZ, UR8 ;  /* 0x00000008ff187e24 */ /* 0x000fe2000f8e00ff */
[----:B------:R-:W-:Y:S01]  /*14080*/  ULDC.64 UR8, c[0x0][0xb28] ;  /* 0x0002ca0000087ab9 */ /* 0x000fe20000000a00 */
[----:B------:R-:W-:Y:S02]  /*14090*/  IMAD.U32 R25, RZ, RZ, UR40 ;  /* 0x00000028ff197e24 */ /* 0x000fe4000f8e00ff */
[C---:B------:R-:W-:Y:S01]  /*140a0*/  IMAD R31, R27.reuse, UR11, R0 ;  /* 0x0000000b1b1f7c24 */ /* 0x040fe2000f8e0200 */
[----:B------:R-:W-:Y:S01]  /*140b0*/  SHF.R.S32.HI R0, RZ, 0x1f, R29 ;  /* 0x0000001fff007819 */ /* 0x000fe2000001141d */
[----:B------:R-:W-:-:S04]  /*140c0*/  IMAD.WIDE.U32 R24, R27, UR10, R24 ;  /* 0x0000000a1b187c25 */ /* 0x000fc8000f8e0018 */
[----:B------:R-:W-:Y:S02]  /*140d0*/  IMAD R0, R0, UR8, RZ ;  /* 0x0000000800007c24 */ /* 0x000fe4000f8e02ff */
[----:B------:R-:W-:Y:S02]  /*140e0*/  IMAD.IADD R25, R25, 0x1, R31 ;  /* 0x0000000119197824 */ /* 0x000fe400078e021f */
[C---:B------:R-:W-:Y:S02]  /*140f0*/  IMAD R27, R29.reuse, UR9, R0 ;  /* 0x000000091d1b7c24 */ /* 0x040fe4000f8e0200 */
[----:B------:R-:W-:Y:S01]  /*14100*/  IMAD.WIDE.U32 R24, R29, UR8, R24 ;  /* 0x000000081d187c25 */ /* 0x000fe2000f8e0018 */
[----:B------:R-:W-:-:S03]  /*14110*/  ULDC.64 UR8, c[0x0][0xb00] ;  /* 0x0002c00000087ab9 */ /* 0x000fc60000000a00 */
[----:B------:R-:W-:Y:S01]  /*14120*/  IMAD.IADD R25, R25, 0x1, R27 ;  /* 0x0000000119197824 */ /* 0x000fe200078e021b */
[----:B------:R-:W-:-:S04]  /*14130*/  LEA R0, P1, R24, UR8, 0x2 ;  /* 0x0000000818007c11 */ /* 0x000fc8000f8210ff */
[----:B------:R-:W-:Y:S01]  /*14140*/  LEA.HI.X R2, R24, UR9, R25, 0x2, P1 ;  /* 0x0000000918027c11 */ /* 0x000fe200088f1419 */
[----:B------:R0:W1:Y:S04]  /*14150*/  SHFL.IDX PT, R39, R0, RZ, 0x1c1f ;  /* 0x001c1fff00277589 */ /* 0x00006800000e0000 */
[----:B------:R0:W2:Y:S01]  /*14160*/  SHFL.IDX PT, R29, R2, RZ, 0x1c1f ;  /* 0x001c1fff021d7589 */ /* 0x0000a200000e0000 */
[----:B------:R-:W-:Y:S05]  /*14170*/  @P0 BRA `(.L_x_1199) ;  /* 0x0000000400840947 */ /* 0x000fea0003800000 */
[----:B------:R-:W-:Y:S02]  /*14180*/  ULDC UR4, c[0x0][0xac8] ;  /* 0x0002b20000047ab9 */ /* 0x000fe40000000800 */
[----:B------:R-:W-:Y:S02]  /*14190*/  ISETP.GE.AND P1, PT, R16, UR4, PT ;  /* 0x0000000410007c0c */ /* 0x000fe4000bf26270 */
[----:B------:R-:W-:Y:S02]  /*141a0*/  ISETP.GE.AND P3, PT, R222, UR4, PT ;  /* 0x00000004de007c0c */ /* 0x000fe4000bf66270 */
[----:B------:R-:W-:Y:S02]  /*141b0*/  ISETP.GE.AND P2, PT, R221, UR4, PT ;  /* 0x00000004dd007c0c */ /* 0x000fe4000bf46270 */
[----:B------:R-:W-:-:S07]  /*141c0*/  ISETP.GE.AND P4, PT, R220, UR4, PT ;  /* 0x00000004dc007c0c */ /* 0x000fce000bf86270 */
[-C--:B-1----:R-:W-:Y:S02]  /*141d0*/  @!P1 LEA R26, P0, R16, R39.reuse, 0x2 ;  /* 0x00000027101a9211 */ /* 0x082fe400078010ff */
[----:B------:R-:W-:Y:S02]  /*141e0*/  @!P3 LEA R30, P6, R222, R39, 0x2 ;  /* 0x00000027de1eb211 */ /* 0x000fe400078c10ff */
[-C--:B--2---:R-:W-:Y:S02]  /*141f0*/  @!P1 LEA.HI.X R27, R16, R29.reuse, R57, 0x2, P0 ;  /* 0x0000001d101b9211 */ /* 0x084fe400000f1439 */
[----:B------:R-:W-:Y:S02]  /*14200*/  @!P3 LEA.HI.X R31, R222, R29, R56, 0x2, P6 ;  /* 0x0000001dde1fb211 */ /* 0x000fe400030f1438 */
[----:B------:R-:W-:Y:S01]  /*14210*/  @!P2 LEA R24, P5, R221, R39, 0x2 ;  /* 0x00000027dd18a211 */ /* 0x000fe200078a10ff */
[----:B------:R1:W-:Y:S01]  /*14220*/  @!P1 ST.E.64 desc[UR52][R26.64], R8 ;  /* 0x000000081a009985 */ /* 0x0003e2000c101b34 */
[----:B------:R-:W-:-:S02]  /*14230*/  ISETP.GE.AND P0, PT, R219, UR4, PT ;  /* 0x00000004db007c0c */ /* 0x000fc4000bf06270 */
[----:B------:R-:W-:Y:S01]  /*14240*/  @!P2 LEA.HI.X R25, R221, R29, R55, 0x2, P5 ;  /* 0x0000001ddd19a211 */ /* 0x000fe200028f1437 */
[----:B------:R2:W-:Y:S01]  /*14250*/  @!P3 ST.E.64 desc[UR52][R30.64], R10 ;  /* 0x0000000a1e00b985 */ /* 0x0005e2000c101b34 */
[----:B------:R-:W-:Y:S02]  /*14260*/  ISETP.GE.AND P1, PT, R218, UR4, PT ;  /* 0x00000004da007c0c */ /* 0x000fe4000bf26270 */
[C---:B------:R-:W-:Y:S01]  /*14270*/  @!P4 LEA R32, P3, R220.reuse, R39, 0x2 ;  /* 0x00000027dc20c211 */ /* 0x040fe200078610ff */
[----:B------:R3:W-:Y:S01]  /*14280*/  @!P2 ST.E.64 desc[UR52][R24.64], R20 ;  /* 0x000000141800a985 */ /* 0x0007e2000c101b34 */
[----:B------:R-:W-:Y:S02]  /*14290*/  ISETP.GE.AND P2, PT, R217, UR4, PT ;  /* 0x00000004d9007c0c */ /* 0x000fe4000bf46270 */
[----:B------:R-:W-:Y:S02]  /*142a0*/  @!P4 LEA.HI.X R33, R220, R29, R54, 0x2, P3 ;  /* 0x0000001ddc21c211 */ /* 0x000fe400018f1436 */
[----:B------:R-:W-:-:S02]  /*142b0*/  ISETP.GE.AND P3, PT, R216, UR4, PT ;  /* 0x00000004d8007c0c */ /* 0x000fc4000bf66270 */
[-C--:B------:R-:W-:Y:S01]  /*142c0*/  @!P0 LEA R36, P6, R219, R39.reuse, 0x2 ;  /* 0x00000027db248211 */ /* 0x080fe200078c10ff */
[----:B------:R-:W-:Y:S01]  /*142d0*/  @!P4 ST.E.64 desc[UR52][R32.64], R44 ;  /* 0x0000002c2000c985 */ /* 0x000fe2000c101b34 */
[----:B------:R-:W-:Y:S02]  /*142e0*/  ISETP.GE.AND P4, PT, R215, UR4, PT ;  /* 0x00000004d7007c0c */ /* 0x000fe4000bf86270 */
[C---:B------:R-:W-:Y:S02]  /*142f0*/  @!P1 LEA R34, P5, R218.reuse, R39, 0x2 ;  /* 0x00000027da229211 */ /* 0x040fe400078a10ff */
[-C--:B------:R-:W-:Y:S02]  /*14300*/  @!P0 LEA.HI.X R37, R219, R29.reuse, R53, 0x2, P6 ;  /* 0x0000001ddb258211 */ /* 0x080fe400030f1435 */
[----:B------:R-:W-:Y:S02]  /*14310*/  @!P1 LEA.HI.X R35, R218, R29, R52, 0x2, P5 ;  /* 0x0000001dda239211 */ /* 0x000fe400028f1434 */
[----:B-1----:R-:W-:Y:S01]  /*14320*/  @!P2 LEA R8, P5, R217, R39, 0x2 ;  /* 0x00000027d908a211 */ /* 0x002fe200078a10ff */
[----:B------:R-:W-:Y:S01]  /*14330*/  @!P0 ST.E.64 desc[UR52][R36.64], R50 ;  /* 0x0000003224008985 */ /* 0x000fe2000c101b34 */
[----:B------:R-:W-:-:S02]  /*14340*/  ISETP.GE.AND P0, PT, R214, UR4, PT ;  /* 0x00000004d6007c0c */ /* 0x000fc4000bf06270 */
[C---:B--2---:R-:W-:Y:S01]  /*14350*/  @!P3 LEA R10, P6, R216.reuse, R39, 0x2 ;  /* 0x00000027d80ab211 */ /* 0x044fe200078c10ff */
[----:B------:R-:W-:Y:S01]  /*14360*/  @!P1 ST.E.64 desc[UR52][R34.64], R60 ;  /* 0x0000003c22009985 */ /* 0x000fe2000c101b34 */
[----:B------:R-:W-:Y:S02]  /*14370*/  @!P2 LEA.HI.X R9, R217, R29, R43, 0x2, P5 ;  /* 0x0000001dd909a211 */ /* 0x000fe400028f142b */
[C---:B---3--:R-:W-:Y:S02]  /*14380*/  @!P4 LEA R20, P5, R215.reuse, R39, 0x2 ;  /* 0x00000027d714c211 */ /* 0x048fe400078a10ff */
[-C--:B------:R-:W-:Y:S01]  /*14390*/  @!P3 LEA.HI.X R11, R216, R29.reuse, R42, 0x2, P6 ;  /* 0x0000001dd80bb211 */ /* 0x080fe200030f142a */
[----:B------:R1:W-:Y:S01]  /*143a0*/  @!P2 ST.E.64 desc[UR52][R8.64], R66 ;  /* 0x000000420800a985 */ /* 0x0003e2000c101b34 */
[----:B------:R-:W-:Y:S02]  /*143b0*/  @!P4 LEA.HI.X R21, R215, R29, R41, 0x2, P5 ;  /* 0x0000001dd715c211 */ /* 0x000fe400028f1429 */
[----:B------:R-:W-:Y:S01]  /*143c0*/  ISETP.GE.AND P1, PT, R213, UR4, PT ;  /* 0x00000004d5007c0c */ /* 0x000fe2000bf26270 */
[----:B------:R2:W-:Y:S01]  /*143d0*/  @!P3 ST.E.64 desc[UR52][R10.64], R68 ;  /* 0x000000440a00b985 */ /* 0x0005e2000c101b34 */
[----:B------:R-:W-:-:S02]  /*143e0*/  ISETP.GE.AND P2, PT, R212, UR4, PT ;  /* 0x00000004d4007c0c */ /* 0x000fc4000bf46270 */
[C---:B------:R-:W-:Y:S01]  /*143f0*/  @!P0 LEA R24, P3, R214.reuse, R39, 0x2 ;  /* 0x00000027d6188211 */ /* 0x040fe200078610ff */
[----:B------:R3:W-:Y:S01]  /*14400*/  @!P4 ST.E.64 desc[UR52][R20.64], R74 ;  /* 0x0000004a1400c985 */ /* 0x0007e2000c101b34 */
[----:B------:R-:W-:Y:S02]  /*14410*/  ISETP.GE.AND P4, PT, R211, UR4, PT ;  /* 0x00000004d3007c0c */ /* 0x000fe4000bf86270 */
[----:B------:R-:W-:Y:S02]  /*14420*/  @!P0 LEA.HI.X R25, R214, R29, R40, 0x2, P3 ;  /* 0x0000001dd6198211 */ /* 0x000fe400018f1428 */
[----:B------:R-:W-:-:S03]  /*14430*/  ISETP.GE.AND P3, PT, R210, UR4, PT ;  /* 0x00000004d2007c0c */ /* 0x000fc6000bf66270 */
[CC--:B------:R-:W-:Y:S01]  /*14440*/  @!P1 LEA R26, P6, R213.reuse, R39.reuse, 0x2 ;  /* 0x00000027d51a9211 */ /* 0x0c0fe200078c10ff */
[----:B------:R4:W-:Y:S01]  /*14450*/  @!P0 ST.E.64 desc[UR52][R24.64], R76 ;  /* 0x0000004c18008985 */ /* 0x0009e2000c101b34 */
[C---:B------:R-:W-:Y:S02]  /*14460*/  @!P2 LEA R30, P5, R212.reuse, R39, 0x2 ;  /* 0x00000027d41ea211 */ /* 0x040fe400078a10ff */
[-C--:B------:R-:W-:Y:S02]  /*14470*/  @!P1 LEA.HI.X R27, R213, R29.reuse, R38, 0x2, P6 ;  /* 0x0000001dd51b9211 */ /* 0x080fe400030f1426 */
[----:B------:R-:W-:Y:S02]  /*14480*/  ISETP.GE.AND P0, PT, R209, UR4, PT ;  /* 0x00000004d1007c0c */ /* 0x000fe4000bf06270 */
[----:B------:R-:W-:Y:S01]  /*14490*/  @!P2 LEA.HI.X R31, R212, R29, R237, 0x2, P5 ;  /* 0x0000001dd41fa211 */ /* 0x000fe200028f14ed */
[----:B------:R5:W-:Y:S01]  /*144a0*/  @!P1 ST.E.64 desc[UR52][R26.64], R82 ;  /* 0x000000521a009985 */ /* 0x000be2000c101b34 */
[----:B-1----:R-:W-:-:S02]  /*144b0*/  @!P4 LEA R8, P5, R211, R39, 0x2 ;  /* 0x00000027d308c211 */ /* 0x002fc400078a10ff */
[----:B------:R-:W-:Y:S01]  /*144c0*/  ISETP.GE.AND P1, PT, R208, UR4, PT ;  /* 0x00000004d0007c0c */ /* 0x000fe2000bf26270 */
[----:B------:R1:W-:Y:S01]  /*144d0*/  @!P2 ST.E.64 desc[UR52][R30.64], R84 ;  /* 0x000000541e00a985 */ /* 0x0003e2000c101b34 */
[----:B------:R-:W-:Y:S02]  /*144e0*/  @!P4 LEA.HI.X R9, R211, R29, R236, 0x2, P5 ;  /* 0x0000001dd309c211 */ /* 0x000fe400028f14ec */
[C---:B--2---:R-:W-:Y:S02]  /*144f0*/  @!P3 LEA R10, P6, R210.reuse, R39, 0x2 ;  /* 0x00000027d20ab211 */ /* 0x044fe400078c10ff */
[----:B------:R-:W-:Y:S01]  /*14500*/  ISETP.GE.AND P2, PT, R207, UR4, PT ;  /* 0x00000004cf007c0c */ /* 0x000fe2000bf46270 */
[----:B------:R2:W-:Y:S01]  /*14510*/  @!P4 ST.E.64 desc[UR52][R8.64], R90 ;  /* 0x0000005a0800c985 */ /* 0x0005e2000c101b34 */
[----:B------:R-:W-:Y:S02]  /*14520*/  @!P3 LEA.HI.X R11, R210, R29, R235, 0x2, P6 ;  /* 0x0000001dd20bb211 */ /* 0x000fe400030f14eb */
[----:B------:R-:W-:-:S02]  /*14530*/  ISETP.GE.AND P4, PT, R206, UR4, PT ;  /* 0x00000004ce007c0c */ /* 0x000fc4000bf86270 */
[----:B---3--:R-:W-:Y:S01]  /*14540*/  @!P0 LEA R20, P5, R209, R39, 0x2 ;  /* 0x00000027d1148211 */ /* 0x008fe200078a10ff */
[----:B------:R3:W-:Y:S01]  /*14550*/  @!P3 ST.E.64 desc[UR52][R10.64], R92 ;  /* 0x0000005c0a00b985 */ /* 0x0007e2000c101b34 */
[----:B------:R-:W-:Y:S02]  /*14560*/  ISETP.GE.AND P3, PT, R205, UR4, PT ;  /* 0x00000004cd007c0c */ /* 0x000fe4000bf66270 */
[----:B------:R-:W-:Y:S02]  /*14570*/  @!P0 LEA.HI.X R21, R209, R29, R234, 0x2, P5 ;  /* 0x0000001dd1158211 */ /* 0x000fe400028f14ea */
[CC--:B----4-:R-:W-:Y:S02]  /*14580*/  @!P1 LEA R24, P6, R208.reuse, R39.reuse, 0x2 ;  /* 0x00000027d0189211 */ /* 0x0d0fe400078c10ff */
[----:B-----5:R-:W-:Y:S01]  /*14590*/  @!P2 LEA R26, P5, R207, R39, 0x2 ;  /* 0x00000027cf1aa211 */ /* 0x020fe200078a10ff */
[----:B------:R4:W-:Y:S01]  /*145a0*/  @!P0 ST.E.64 desc[UR52][R20.64], R98 ;  /* 0x0000006214008985 */ /* 0x0009e2000c101b34 */
[----:B------:R-:W-:-:S02]  /*145b0*/  @!P1 LEA.HI.X R25, R208, R29, R233, 0x2, P6 ;  /* 0x0000001dd0199211 */ /* 0x000fc400030f14e9 */
[----:B------:R-:W-:Y:S02]  /*145c0*/  ISETP.GE.AND P0, PT, R204, UR4, PT ;  /* 0x00000004cc007c0c */ /* 0x000fe4000bf06270 */
[C---:B-1----:R-:W-:Y:S01]  /*145d0*/  @!P4 LEA R30, P6, R206.reuse, R39, 0x2 ;  /* 0x00000027ce1ec211 */ /* 0x042fe200078c10ff */
[----:B------:R1:W-:Y:S01]  /*145e0*/  @!P1 ST.E.64 desc[UR52][R24.64], R100 ;  /* 0x0000006418009985 */ /* 0x0003e2000c101b34 */
[-C--:B------:R-:W-:Y:S02]  /*145f0*/  @!P2 LEA.HI.X R27, R207, R29.reuse, R232, 0x2, P5 ;  /* 0x0000001dcf1ba211 */ /* 0x080fe400028f14e8 */
[----:B------:R-:W-:Y:S02]  /*14600*/  @!P4 LEA.HI.X R31, R206, R29, R231, 0x2, P6 ;  /* 0x0000001dce1fc211 */ /* 0x000fe400030f14e7 */
[----:B------:R-:W-:Y:S01]  /*14610*/  ISETP.GE.AND P1, PT, R203, UR4, PT ;  /* 0x00000004cb007c0c */ /* 0x000fe2000bf26270 */
[----:B------:R5:W-:Y:S01]  /*14620*/  @!P2 ST.E.64 desc[UR52][R26.64], R106 ;  /* 0x0000006a1a00a985 */ /* 0x000be2000c101b34 */
[----:B--2---:R-:W-:-:S02]  /*14630*/  @!P3 LEA R8, P2, R205, R39, 0x2 ;  /* 0x00000027cd08b211 */ /* 0x004fc400078410ff */
[----:B------:R-:W-:Y:S01]  /*14640*/  ISETP.GE.AND P5, PT, R202, UR4, PT ;  /* 0x00000004ca007c0c */ /* 0x000fe2000bfa6270 */
[----:B------:R2:W-:Y:S01]  /*14650*/  @!P4 ST.E.64 desc[UR52][R30.64], R108 ;  /* 0x0000006c1e00c985 */ /* 0x0005e2000c101b34 */
[----:B------:R-:W-:Y:S02]  /*14660*/  @!P3 LEA.HI.X R9, R205, R29, R230, 0x2, P2 ;  /* 0x0000001dcd09b211 */ /* 0x000fe400010f14e6 */
[----:B------:R-:W-:Y:S02]  /*14670*/  ISETP.GE.AND P4, PT, R201, UR4, PT ;  /* 0x00000004c9007c0c */ /* 0x000fe4000bf86270 */
[----:B------:R-:W-:Y:S01]  /*14680*/  ISETP.GE.AND P2, PT, R200, UR4, PT ;  /* 0x00000004c8007c0c */ /* 0x000fe2000bf46270 */
[----:B------:R0:W-:Y:S01]  /*14690*/  @!P3 ST.E.64 desc[UR52][R8.64], R114 ;  /* 0x000000720800b985 */ /* 0x0001e2000c101b34 */
[-C--:B---3--:R-:W-:Y:S02]  /*146a0*/  @!P0 LEA R10, P6, R204, R39.reuse, 0x2 ;  /* 0x00000027cc0a8211 */ /* 0x088fe400078c10ff */
[----:B----4-:R-:W-:-:S02]  /*146b0*/  @!P1 LEA R20, P3, R203, R39, 0x2 ;  /* 0x00000027cb149211 */ /* 0x010fc400078610ff */
[-C--:B------:R-:W-:Y:S02]  /*146c0*/  @!P0 LEA.HI.X R11, R204, R29.reuse, R229, 0x2, P6 ;  /* 0x0000001dcc0b8211 */ /* 0x080fe400030f14e5 */
[----:B------:R-:W-:-:S03]  /*146d0*/  @!P1 LEA.HI.X R21, R203, R29, R228, 0x2, P3 ;  /* 0x0000001dcb159211 */ /* 0x000fc600018f14e4 */
[----:B------:R0:W-:Y:S01]  /*146e0*/  @!P0 ST.E.64 desc[UR52][R10.64], R116 ;  /* 0x000000740a008985 */ /* 0x0001e2000c101b34 */
[-C--:B-1----:R-:W-:Y:S02]  /*146f0*/  @!P5 LEA R24, P0, R202, R39.reuse, 0x2 ;  /* 0x00000027ca18d211 */ /* 0x082fe400078010ff */
[CC--:B-----5:R-:W-:Y:S01]  /*14700*/  @!P4 LEA R26, P3, R201.reuse, R39.reuse, 0x2 ;  /* 0x00000027c91ac211 */ /* 0x0e0fe200078610ff */
[----:B------:R0:W-:Y:S01]  /*14710*/  @!P1 ST.E.64 desc[UR52][R20.64], R122 ;  /* 0x0000007a14009985 */ /* 0x0001e2000c101b34 */
[----:B--2---:R-:W-:Y:S02]  /*14720*/  @!P2 LEA R30, P6, R200, R39, 0x2 ;  /* 0x00000027c81ea211 */ /* 0x004fe400078c10ff */
[-C--:B------:R-:W-:Y:S02]  /*14730*/  @!P5 LEA.HI.X R25, R202, R29.reuse, R227, 0x2, P0 ;  /* 0x0000001dca19d211 */ /* 0x080fe400000f14e3 */
[-C--:B------:R-:W-:Y:S02]  /*14740*/  @!P4 LEA.HI.X R27, R201, R29.reuse, R226, 0x2, P3 ;  /* 0x0000001dc91bc211 */ /* 0x080fe400018f14e2 */
[----:B------:R-:W-:Y:S01]  /*14750*/  @!P2 LEA.HI.X R31, R200, R29, R225, 0x2, P6 ;  /* 0x0000001dc81fa211 */ /* 0x000fe200030f14e1 */
[----:B------:R0:W-:Y:S04]  /*14760*/  @!P5 ST.E.64 desc[UR52][R24.64], R124 ;  /* 0x0000007c1800d985 */ /* 0x0001e8000c101b34 */
[----:B------:R0:W-:Y:S04]  /*14770*/  @!P4 ST.E.64 desc[UR52][R26.64], R130 ;  /* 0x000000821a00c985 */ /* 0x0001e8000c101b34 */
[----:B------:R0:W-:Y:S02]  /*14780*/  @!P2 ST.E.64 desc[UR52][R30.64], R132 ;  /* 0x000000841e00a985 */ /* 0x0001e4000c101b34 */
.L_x_1199:
[----:B------:R-:W-:Y:S05]  /*14790*/  BSYNC B1 ;  /* 0x0000000000017941 */ /* 0x000fea0003800000 */
.L_x_1198:
[----:B------:R-:W-:Y:S01]  /*147a0*/  ISETP.GE.AND P0, PT, R28, R3, PT ;  /* 0x000000031c00720c */ /* 0x000fe20003f06270 */
[----:B0-----:R0:W3:Y:S04]  /*147b0*/  SHFL.IDX PT, R27, R2, 0x1, 0x1c1f ;  /* 0x003c1f00021b7f89 */ /* 0x0010e800000e0000 */
[----:B--2---:R0:W2:Y:S08]  /*147c0*/  SHFL.IDX PT, R29, R0, 0x1, 0x1c1f ;  /* 0x003c1f00001d7f89 */ /* 0x0040b000000e0000 */
[----:B0-----:R-:W-:Y:S05]  /*147d0*/  @P0 BRA `(.L_x_1197) ;  /* 0x0000001000f00947 */ /* 0x001fea0003800000 */
[----:B------:R-:W-:Y:S02]  /*147e0*/  ULDC UR4, c[0x0][0xac8] ;  /* 0x0002b20000047ab9 */ /* 0x000fe40000000800 */
[----:B------:R-:W-:Y:S02]  /*147f0*/  ISETP.GE.AND P5, PT, R16, UR4, PT ;  /* 0x0000000410007c0c */ /* 0x000fe4000bfa6270 */
[----:B------:R-:W-:Y:S02]  /*14800*/  ISETP.GE.AND P0, PT, R222, UR4, PT ;  /* 0x00000004de007c0c */ /* 0x000fe4000bf06270 */
[----:B------:R-:W-:Y:S02]  /*14810*/  ISETP.GE.AND P1, PT, R221, UR4, PT ;  /* 0x00000004dd007c0c */ /* 0x000fe4000bf26270 */
[----:B------:R-:W-:-:S07]  /*14820*/  ISETP.GE.AND P4, PT, R220, UR4, PT ;  /* 0x00000004dc007c0c */ /* 0x000fce000bf86270 */
[-C--:B--2---:R-:W-:Y:S02]  /*14830*/  @!P5 LEA R2, P2, R16, R29.reuse, 0x2 ;  /* 0x0000001d1002d211 */ /* 0x084fe400078410ff */
[----:B------:R-:W-:Y:S02]  /*14840*/  @!P0 LEA R8, P3, R222, R29, 0x2 ;  /* 0x0000001dde088211 */ /* 0x000fe400078610ff */
[-C--:B---3--:R-:W-:Y:S02]  /*14850*/  @!P5 LEA.HI.X R3, R16, R27.reuse, R57, 0x2, P2 ;  /* 0x0000001b1003d211 */ /* 0x088fe400010f1439 */
[----:B------:R-:W-:Y:S02]  /*14860*/  ISETP.GE.AND P2, PT, R219, UR4, PT ;  /* 0x00000004db007c0c */ /* 0x000fe4000bf46270 */
[----:B------:R-:W-:Y:S01]  /*14870*/  @!P0 LEA.HI.X R9, R222, R27, R56, 0x2, P3 ;  /* 0x0000001bde098211 */ /* 0x000fe200018f1438 */
[----:B------:R0:W-:Y:S01]  /*14880*/  @!P5 ST.E.64 desc[UR52][R2.64], R12 ;  /* 0x0000000c0200d985 */ /* 0x0001e2000c101b34 */
[----:B------:R-:W-:-:S02]  /*14890*/  @!P1 LEA R10, P5, R221, R29, 0x2 ;  /* 0x0000001ddd0a9211 */ /* 0x000fc400078a10ff */
[----:B------:R-:W-:Y:S01]  /*148a0*/  ISETP.GE.AND P3, PT, R218, UR4, PT ;  /* 0x00000004da007c0c */ /* 0x000fe2000bf66270 */
[----:B------:R2:W-:Y:S01]  /*148b0*/  @!P0 ST.E.64 desc[UR52][R8.64], R14 ;  /* 0x0000000e08008985 */ /* 0x0005e2000c101b34 */
[----:B------:R-:W-:Y:S02]  /*148c0*/  @!P1 LEA.HI.X R11, R221, R27, R55, 0x2, P5 ;  /* 0x0000001bdd0b9211 */ /* 0x000fe400028f1437 */
[C---:B------:R-:W-:Y:S02]  /*148d0*/  @!P4 LEA R20, P6, R220.reuse, R29, 0x2 ;  /* 0x0000001ddc14c211 */ /* 0x040fe400078c10ff */
[----:B------:R-:W-:Y:S01]  /*148e0*/  ISETP.GE.AND P0, PT, R217, UR4, PT ;  /* 0x00000004d9007c0c */ /* 0x000fe2000bf06270 */
[----:B------:R3:W-:Y:S01]  /*148f0*/  @!P1 ST.E.64 desc[UR52][R10.64], R46 ;  /* 0x0000002e0a009985 */ /* 0x0007e2000c101b34 */
[----:B------:R-:W-:Y:S02]  /*14900*/  @!P4 LEA.HI.X R21, R220, R27, R54, 0x2, P6 ;  /* 0x0000001bdc15c211 */ /* 0x000fe400030f1436 */
[----:B------:R-:W-:-:S02]  /*14910*/  ISETP.GE.AND P1, PT, R216, UR4, PT ;  /* 0x00000004d8007c0c */ /* 0x000fc4000bf26270 */
[----:B------:R-:W-:Y:S01]  /*14920*/  @!P2 LEA R24, P5, R219, R29, 0x2 ;  /* 0x0000001ddb18a211 */ /* 0x000fe200078a10ff */
[----:B------:R4:W-:Y:S01]  /*14930*/  @!P4 ST.E.64 desc[UR52][R20.64], R48 ;  /* 0x000000301400c985 */ /* 0x0009e2000c101b34 */
[----:B------:R-:W-:Y:S02]  /*14940*/  ISETP.GE.AND P4, PT, R215, UR4, PT ;  /* 0x00000004d7007c0c */ /* 0x000fe4000bf86270 */
[----:B------:R-:W-:Y:S02]  /*14950*/  @!P2 LEA.HI.X R25, R219, R27, R53, 0x2, P5 ;  /* 0x0000001bdb19a211 */ /* 0x000fe400028f1435 */
[CC--:B0-----:R-:W-:Y:S02]  /*14960*/  @!P3 LEA R2, P5, R218.reuse, R29.reuse, 0x2 ;  /* 0x0000001dda02b211 */ /* 0x0c1fe400078a10ff */
[----:B--2---:R-:W-:Y:S01]  /*14970*/  @!P0 LEA R8, P6, R217, R29, 0x2 ;  /* 0x0000001dd9088211 */ /* 0x004fe200078c10ff */
[----:B------:R-:W-:Y:S01]  /*14980*/  @!P2 ST.E.64 desc[UR52][R24.64], R62 ;  /* 0x0000003e1800a985 */ /* 0x000fe2000c101b34 */
[----:B------:R-:W-:-:S02]  /*14990*/  @!P3 LEA.HI.X R3, R218, R27, R52, 0x2, P5 ;  /* 0x0000001bda03b211 */ /* 0x000fc400028f1434 */
[----:B------:R-:W-:Y:S02]  /*149a0*/  @!P0 LEA.HI.X R9, R217, R27, R43, 0x2, P6 ;  /* 0x0000001bd9098211 */ /* 0x000fe400030f142b */
[----:B------:R-:W-:Y:S01]  /*149b0*/  @!P1 LEA R12, P5, R216, R29, 0x2 ;  /* 0x0000001dd80c9211 */ /* 0x000fe200078a10ff */
[----:B------:R0:W-:Y:S01]  /*149c0*/  @!P3 ST.E.64 desc[UR52][R2.64], R64 ;  /* 0x000000400200b985 */ /* 0x0001e2000c101b34 */
[----:B------:R-:W-:Y:S02]  /*149d0*/  ISETP.GE.AND P2, PT, R214, UR4, PT ;  /* 0x00000004d6007c0c */ /* 0x000fe4000bf46270 */
[----:B------:R-:W-:Y:S01]  /*149e0*/  @!P1 LEA.HI.X R13, R216, R27, R42, 0x2, P5 ;  /* 0x0000001bd80d9211 */ /* 0x000fe200028f142a */
[----:B------:R2:W-:Y:S01]  /*149f0*/  @!P0 ST.E.64 desc[UR52][R8.64], R70 ;  /* 0x0000004608008985 */ /* 0x0005e2000c101b34 */
[----:B------:R-:W-:Y:S02]  /*14a00*/  ISETP.GE.AND P3, PT, R213, UR4, PT ;  /* 0x00000004d5007c0c */ /* 0x000fe4000bf66270 */
[----:B---3--:R-:W-:Y:S01]  /*14a10*/  @!P4 LEA R10, P0, R215, R29, 0x2 ;  /* 0x0000001dd70ac211 */ /* 0x008fe200078010ff */
[----:B------:R3:W-:Y:S01]  /*14a20*/  @!P1 ST.E.64 desc[UR52][R12.64], R72 ;  /* 0x000000480c009985 */ /* 0x0007e2000c101b34 */
[----:B------:R-:W-:-:S02]  /*14a30*/  ISETP.GE.AND P1, PT, R212, UR4, PT ;  /* 0x00000004d4007c0c */ /* 0x000fc4000bf26270 */
[----:B------:R-:W-:Y:S02]  /*14a40*/  @!P4 LEA.HI.X R11, R215, R27, R41, 0x2, P0 ;  /* 0x0000001bd70bc211 */ /* 0x000fe400000f1429 */
[----:B------:R-:W-:Y:S02]  /*14a50*/  ISETP.GE.AND P0, PT, R211, UR4, PT ;  /* 0x00000004d3007c0c */ /* 0x000fe4000bf06270 */
[-C--:B------:R-:W-:Y:S01]  /*14a60*/  @!P2 LEA R14, P6, R214, R29.reuse, 0x2 ;  /* 0x0000001dd60ea211 */ /* 0x080fe200078c10ff */
[----:B------:R5:W-:Y:S01]  /*14a70*/  @!P4 ST.E.64 desc[UR52][R10.64], R78 ;  /* 0x0000004e0a00c985 */ /* 0x000be2000c101b34 */
[----:B------:R-:W-:Y:S02]  /*14a80*/  ISETP.GE.AND P4, PT, R210, UR4, PT ;  /* 0x00000004d2007c0c */ /* 0x000fe4000bf86270 */
[----:B----4-:R-:W-:Y:S02]  /*14a90*/  @!P3 LEA R20, P5, R213, R29, 0x2 ;  /* 0x0000001dd514b211 */ /* 0x010fe400078a10ff */
[----:B------:R-:W-:-:S02]  /*14aa0*/  @!P2 LEA.HI.X R15, R214, R27, R40, 0x2, P6 ;  /* 0x0000001bd60fa211 */ /* 0x000fc400030f1428 */
[----:B------:R-:W-:Y:S02]  /*14ab0*/  @!P3 LEA.HI.X R21, R213, R27, R38, 0x2, P5 ;  /* 0x0000001bd515b211 */ /* 0x000fe400028f1426 */
[CC--:B0-----:R-:W-:Y:S01]  /*14ac0*/  @!P1 LEA R2, P5, R212.reuse, R29.reuse, 0x2 ;  /* 0x0000001dd4029211 */ /* 0x0c1fe200078a10ff */
[----:B------:R0:W-:Y:S01]  /*14ad0*/  @!P2 ST.E.64 desc[UR52][R14.64], R80 ;  /* 0x000000500e00a985 */ /* 0x0001e2000c101b34 */
[----:B------:R-:W-:Y:S02]  /*14ae0*/  ISETP.GE.AND P2, PT, R209, UR4, PT ;  /* 0x00000004d1007c0c */ /* 0x000fe4000bf46270 */
[----:B--2---:R-:W-:Y:S01]  /*14af0*/  @!P0 LEA R8, P6, R211, R29, 0x2 ;  /* 0x0000001dd3088211 */ /* 0x004fe200078c10ff */
[----:B------:R2:W-:Y:S01]  /*14b00*/  @!P3 ST.E.64 desc[UR52][R20.64], R86 ;  /* 0x000000561400b985 */ /* 0x0005e2000c101b34 */
[----:B------:R-:W-:Y:S02]  /*14b10*/  @!P1 LEA.HI.X R3, R212, R27, R237, 0x2, P5 ;  /* 0x0000001bd4039211 */ /* 0x000fe400028f14ed */
[----:B------:R-:W-:-:S02]  /*14b20*/  ISETP.GE.AND P3, PT, R208, UR4, PT ;  /* 0x00000004d0007c0c */ /* 0x000fc4000bf66270 */
[C---:B---3--:R-:W-:Y:S01]  /*14b30*/  @!P4 LEA R12, P5, R210.reuse, R29, 0x2 ;  /* 0x0000001dd20cc211 */ /* 0x048fe200078a10ff */
[----:B------:R3:W-:Y:S01]  /*14b40*/  @!P1 ST.E.64 desc[UR52][R2.64], R88 ;  /* 0x0000005802009985 */ /* 0x0007e2000c101b34 */
[-C--:B------:R-:W-:Y:S02]  /*14b50*/  @!P0 LEA.HI.X R9, R211, R27.reuse, R236, 0x2, P6 ;  /* 0x0000001bd3098211 */ /* 0x080fe400030f14ec */
[----:B------:R-:W-:Y:S02]  /*14b60*/  @!P4 LEA.HI.X R13, R210, R27, R235, 0x2, P5 ;  /* 0x0000001bd20dc211 */ /* 0x000fe400028f14eb */
[----:B------:R-:W-:Y:S01]  /*14b70*/  ISETP.GE.AND P1, PT, R207, UR4, PT ;  /* 0x00000004cf007c0c */ /* 0x000fe2000bf26270 */
[----:B------:R4:W-:Y:S01]  /*14b80*/  @!P0 ST.E.64 desc[UR52][R8.64], R94 ;  /* 0x0000005e08008985 */ /* 0x0009e2000c101b34 */
[----:B-----5:R-:W-:-:S03]  /*14b90*/  @!P2 LEA R10, P0, R209, R29, 0x2 ;  /* 0x0000001dd10aa211 */ /* 0x020fc600078010ff */
[----:B------:R-:W-:Y:S01]  /*14ba0*/  @!P4 ST.E.64 desc[UR52][R12.64], R96 ;  /* 0x000000600c00c985 */ /* 0x000fe2000c101b34 */
[----:B------:R-:W-:Y:S02]  /*14bb0*/  ISETP.GE.AND P4, PT, R206, UR4, PT ;  /* 0x00000004ce007c0c */ /* 0x000fe4000bf86270 */
[C---:B0-----:R-:W-:Y:S02]  /*14bc0*/  @!P3 LEA R14, P5, R208.reuse, R29, 0x2 ;  /* 0x0000001dd00eb211 */ /* 0x041fe400078a10ff */
[-C--:B------:R-:W-:Y:S02]  /*14bd0*/  @!P2 LEA.HI.X R11, R209, R27.reuse, R234, 0x2, P0 ;  /* 0x0000001bd10ba211 */ /* 0x080fe400000f14ea */
[----:B------:R-:W-:Y:S02]  /*14be0*/  ISETP.GE.AND P0, PT, R205, UR4, PT ;  /* 0x00000004cd007c0c */ /* 0x000fe4000bf06270 */
[----:B------:R-:W-:Y:S01]  /*14bf0*/  @!P3 LEA.HI.X R15, R208, R27, R233, 0x2, P5 ;  /* 0x0000001bd00fb211 */ /* 0x000fe200028f14e9 */
[----:B------:R0:W-:Y:S01]  /*14c00*/  @!P2 ST.E.64 desc[UR52][R10.64], R102 ;  /* 0x000000660a00a985 */ /* 0x0001e2000c101b34 */
[----:B--2---:R-:W-:-:S02]  /*14c10*/  @!P1 LEA R20, P6, R207, R29, 0x2 ;  /* 0x0000001dcf149211 */ /* 0x004fc400078c10ff */
[----:B------:R-:W-:Y:S01]  /*14c20*/  ISETP.GE.AND P2, PT, R204, UR4, PT ;  /* 0x00000004cc007c0c */ /* 0x000fe2000bf46270 */
[----:B------:R2:W-:Y:S01]  /*14c30*/  @!P3 ST.E.64 desc[UR52][R14.64], R104 ;  /* 0x000000680e00b985 */ /* 0x0005e2000c101b34 */
[----:B------:R-:W-:Y:S02]  /*14c40*/  @!P1 LEA.HI.X R21, R207, R27, R232, 0x2, P6 ;  /* 0x0000001bcf159211 */ /* 0x000fe400030f14e8 */
        /* <DEDUP_REMOVED lines=8> */
[C---:B0-----:R-:W-:Y:S02]  /*14cd0*/  @!P2 LEA R10, P4, R204.reuse, R29, 0x2 ;  /* 0x0000001dcc0aa211 */ /* 0x041fe400078810ff */
[-C--:B------:R-:W-:Y:S02]  /*14ce0*/  @!P0 LEA.HI.X R9, R205, R27.reuse, R230, 0x2, P6 ;  /* 0x0000001bcd098211 */ /* 0x080fe400030f14e6 */
[----:B------:R-:W-:-:S03]  /*14cf0*/  @!P2 LEA.HI.X R11, R204, R27, R229, 0x2, P4 ;  /* 0x0000001bcc0ba211 */ /* 0x000fc600020f14e5 */
[----:B------:R0:W-:Y:S01]  /*14d00*/  @!P0 ST.E.64 desc[UR52][R8.64], R118 ;  /* 0x0000007608008985 */ /* 0x0001e2000c101b34 */
[-C--:B------:R-:W-:Y:S02]  /*14d10*/  @!P5 LEA R12, P0, R203, R29.reuse, 0x2 ;  /* 0x0000001dcb0cd211 */ /* 0x080fe400078010ff */
[CC--:B--2---:R-:W-:Y:S01]  /*14d20*/  @!P3 LEA R14, P4, R202.reuse, R29.reuse, 0x2 ;  /* 0x0000001dca0eb211 */ /* 0x0c4fe200078810ff */
[----:B------:R0:W-:Y:S01]  /*14d30*/  @!P2 ST.E.64 desc[UR52][R10.64], R120 ;  /* 0x000000780a00a985 */ /* 0x0001e2000c101b34 */
[----:B---3--:R-:W-:Y:S02]  /*14d40*/  @!P1 LEA R20, P6, R201, R29, 0x2 ;  /* 0x0000001dc9149211 */ /* 0x008fe400078c10ff */
[-C--:B------:R-:W-:Y:S02]  /*14d50*/  @!P5 LEA.HI.X R13, R203, R27.reuse, R228, 0x2, P0 ;  /* 0x0000001bcb0dd211 */ /* 0x080fe400000f14e4 */
[-C--:B------:R-:W-:Y:S02]  /*14d60*/  @!P3 LEA.HI.X R15, R202, R27.reuse, R227, 0x2, P4 ;  /* 0x0000001bca0fb211 */ /* 0x080fe400020f14e3 */
[----:B------:R-:W-:Y:S01]  /*14d70*/  @!P1 LEA.HI.X R21, R201, R27, R226, 0x2, P6 ;  /* 0x0000001bc9159211 */ /* 0x000fe200030f14e2 */
[----:B------:R0:W-:Y:S01]  /*14d80*/  @!P5 ST.E.64 desc[UR52][R12.64], R126 ;  /* 0x0000007e0c00d985 */ /* 0x0001e2000c101b34 */
[----:B------:R-:W-:-:S03]  /*14d90*/  ISETP.GE.AND P0, PT, R200, UR4, PT ;  /* 0x00000004c8007c0c */ /* 0x000fc6000bf06270 */
[----:B------:R0:W-:Y:S04]  /*14da0*/  @!P3 ST.E.64 desc[UR52][R14.64], R128 ;  /* 0x000000800e00b985 */ /* 0x0001e8000c101b34 */
[----:B------:R0:W-:Y:S06]  /*14db0*/  @!P1 ST.E.64 desc[UR52][R20.64], R4 ;  /* 0x0000000414009985 */ /* 0x0001ec000c101b34 */
[----:B-1----:R-:W-:Y:S05]  /*14dc0*/  @P0 BRA `(.L_x_1197) ;  /* 0x0000000c00740947 */ /* 0x002fea0003800000 */
[----:B------:R-:W-:-:S04]  /*14dd0*/  LEA R2, P0, R200, R29, 0x2 ;  /* 0x0000001dc8027211 */ /* 0x000fc800078010ff */
[----:B------:R-:W-:-:S05]  /*14de0*/  LEA.HI.X R3, R200, R27, R225, 0x2, P0 ;  /* 0x0000001bc8037211 */ /* 0x000fca00000f14e1 */
[----:B------:R4:W-:Y:S01]  /*14df0*/  ST.E.64 desc[UR52][R2.64], R6 ;  /* 0x0000000602007985 */ /* 0x0009e2000c101b34 */
[----:B------:R-:W-:Y:S05]  /*14e00*/  BRA `(.L_x_1197) ;  /* 0x0000000c00647947 */ /* 0x000fea0003800000 */
.L_x_1188:
        /* <DEDUP_REMOVED lines=9> */
[----:B------:R-:W-:Y:S01]  /*14ea0*/  UISETP.NE.U32.AND UP1, UPT, UR8, URZ, UPT ;  /* 0x0000003f0800728c */ /* 0x000fe2000bf25070 */
[----:B------:R-:W-:Y:S02]  /*14eb0*/  ULDC UR4, c[0x0][0xa88] ;  /* 0x0002a20000047ab9 */ /* 0x000fe40000000800 */
[----:B------:R-:W2:Y:S01]  /*14ec0*/  @P1 LDG.E R6, desc[UR52][R2.64] ;  /* 0x0000003402061981 */ /* 0x000ea2000c1e1900 */
[----:B------:R-:W-:Y:S01]  /*14ed0*/  UISETP.NE.AND.EX UP1, UPT, UR9, URZ, UPT, UP1 ;  /* 0x0000003f0900728c */ /* 0x000fe2000bf25310 */
[----:B------:R-:W-:Y:S01]  /*14ee0*/  IMAD.U32 R0, RZ, RZ, UR4 ;  /* 0x00000004ff007e24 */ /* 0x000fe2000f8e00ff */
[----:B------:R-:W0:Y:S04]  /*14ef0*/  S2R R7, SR_TID.X ;  /* 0x0000000000077919 */ /* 0x000e280000002100 */
        /* <DEDUP_REMOVED lines=9> */
[----:B--2---:R-:W-:Y:S01]  /*14f90*/  @P1 R2UR UR4, R6 ;  /* 0x00000000060412ca */ /* 0x004fe200000e0000 */
[----:B-1----:R-:W-:-:S14]  /*14fa0*/  @P2 BRA `(.L_x_1200) ;  /* 0x0000000000102947 */ /* 0x002fdc0003800000 */
[----:B------:R-:W-:Y:S05]  /*14fb0*/  @!P1 BRA `(.L_x_1200) ;  /* 0x00000000000c9947 */ /* 0x000fea0003800000 */
[----:B------:R-:W2:Y:S04]  /*14fc0*/  LDG.E R5, desc[UR52][R2.64] ;  /* 0x0000003402057981 */ /* 0x000ea8000c1e1900 */
[----:B-----5:R-:W2:Y:S02]  /*14fd0*/  LDG.E R0, desc[UR52][R2.64+0x4] ;  /* 0x0000043402007981 */ /* 0x020ea4000c1e1900 */
[----:B--2---:R-:W-:-:S07]  /*14fe0*/  IMAD.IADD R0, R0, 0x1, -R5 ;  /* 0x0000000100007824 */ /* 0x004fce00078e0a05 */
.L_x_1200:
[----:B------:R-:W-:Y:S01]  /*14ff0*/  USHF.R.S32.HI UR12, URZ, 0x1f, UR44 ;  /* 0x0000001f3f0c7899 */ /* 0x000fe2000801142c */
[----:B------:R-:W-:Y:S01]  /*15000*/  BSSY B1, `(.L_x_1201) ;  /* 0x000003a000017945 */ /* 0x000fe20003800000 */
[----:B------:R-:W-:Y:S02]  /*15010*/  USHF.R.S32.HI UR18, URZ, 0x1f, UR4 ;  /* 0x0000001f3f127899 */ /* 0x000fe40008011404 */
[----:B------:R-:W-:Y:S02]  /*15020*/  USEL UR7, UR44, URZ, !UP0 ;  /* 0x0000003f2c077287 */ /* 0x000fe4000c000000 */
[----:B------:R-:W-:Y:S01]  /*15030*/  USEL UR12, UR12, URZ, !UP0 ;  /* 0x0000003f0c0c7287 */ /* 0x000fe2000c000000 */
[----:B------:R-:W-:Y:S11]  /*15040*/  @P0 BRA `(.L_x_1202) ;  /* 0x0000000000d40947 */ /* 0x000ff60003800000 */
[----:B------:R-:W0:Y:S01]  /*15050*/  S2R R3, SR_TID.X ;  /* 0x0000000000037919 */ /* 0x000e220000002100 */
[----:B------:R-:W1:Y:S01]  /*15060*/  LDC R9, c[0x0][0xbe8] ;  /* 0x0002fa00ff097b82 */ /* 0x000e620000000800 */
[----:B------:R-:W-:Y:S02]  /*15070*/  IMAD.U32 R4, RZ, RZ, UR42 ;  /* 0x0000002aff047e24 */ /* 0x000fe4000f8e00ff */
[----:B-1---5:R-:W-:-:S03]  /*15080*/  IMAD R2, R0, R9, RZ ;  /* 0x0000000900027224 */ /* 0x022fc600078e02ff */
[----:B0-----:R-:W-:-:S04]  /*15090*/  IADD3 R4, R4, -0x80, R3 ;  /* 0xffffff8004047810 */ /* 0x001fc80007ffe003 */
        /* <DEDUP_REMOVED lines=48> */
.L_x_1202:
[----:B------:R-:W-:Y:S05]  /*153a0*/  BSYNC B1 ;  /* 0x0000000000017941 */ /* 0x000fea0003800000 */
.L_x_1201:
[----:B------:R-:W-:-:S06]  /*153b0*/  UISETP.GT.AND UP0, UPT, UR46, 0x1, UPT ;  /* 0x000000012e00788c */ /* 0x000fcc000bf04270 */
[----:B------:R-:W-:-:S13]  /*153c0*/  PLOP3.LUT P0, PT, PT, PT, UP0, 0x80, 0x0 ;  /* 0x000000000000781c */ /* 0x000fda0003f0f008 */
[----:B------:R-:W-:Y:S05]  /*153d0*/  @P0 BRA `(.L_x_1197) ;  /* 0x0000000400f00947 */ /* 0x000fea0003800000 */
[----:B------:R-:W1:Y:S01]  /*153e0*/  LDC R11, c[0x0][0xbe8] ;  /* 0x0002fa00ff0b7b82 */ /* 0x000e620000000800 */
[----:B------:R-:W-:Y:S01]  /*153f0*/  ULDC.64 UR14, c[0x0][0xaa0] ;  /* 0x0002a800000e7ab9 */ /* 0x000fe20000000a00 */
[----:B------:R-:W-:Y:S01]  /*15400*/  IMAD R2, R23, 0x20, R223 ;  /* 0x0000002017027824 */ /* 0x000fe200078e02df */
[----:B------:R-:W-:Y:S01]  /*15410*/  UIMAD UR10, UR18, UR14, URZ ;  /* 0x0000000e120a72a4 */ /* 0x000fe2000f8e023f */
[----:B------:R-:W-:Y:S01]  /*15420*/  BSSY B1, `(.L_x_1203) ;  /* 0x0000041000017945 */ /* 0x000fe20003800000 */
[----:B------:R-:W-:Y:S01]  /*15430*/  UIMAD.WIDE.U32 UR8, UR4, UR14, URZ ;  /* 0x0000000e040872a5 */ /* 0x000fe2000f8e003f */
[----:B------:R-:W-:Y:S01]  /*15440*/  VIADD R6, R2, UR42 ;  /* 0x0000002a02067c36 */ /* 0x000fe20008000000 */
[----:B------:R-:W-:Y:S01]  /*15450*/  UIMAD UR10, UR4, UR15, UR10 ;  /* 0x0000000f040a72a4 */ /* 0x000fe2000f8e020a */
[----:B------:R-:W-:Y:S02]  /*15460*/  SHF.R.S32.HI R10, RZ, 0x1f, R22 ;  /* 0x0000001fff0a7819 */ /* 0x000fe40000011416 */
[----:B0-----:R-:W-:Y:S01]  /*15470*/  IMAD.MOV.U32 R5, RZ, RZ, R6 ;  /* 0x000000ffff057224 */ /* 0x001fe200078e0006 */
[----:B------:R-:W-:Y:S01]  /*15480*/  UIADD3 UR9, UR9, UR10, URZ ;  /* 0x0000000a09097290 */ /* 0x000fe2000fffe03f */
[----:B------:R-:W-:-:S02]  /*15490*/  SHF.R.S32.HI R14, RZ, 0x1f, R19 ;  /* 0x0000001fff0e7819 */ /* 0x000fc40000011413 */
[----:B------:R-:W-:Y:S01]  /*154a0*/  ULDC.64 UR10, c[0x0][0xae8] ;  /* 0x0002ba00000a7ab9 */ /* 0x000fe20000000a00 */
[----:B------:R-:W-:Y:S01]  /*154b0*/  SHF.R.S32.HI R15, RZ, 0x1f, R18 ;  /* 0x0000001fff0f7819 */ /* 0x000fe20000011412 */
[----:B------:R-:W-:-:S04]  /*154c0*/  UIMAD.WIDE.U32 UR8, UR43, UR10, UR8 ;  /* 0x0000000a2b0872a5 */ /* 0x000fc8000f8e0008 */
[----:B------:R-:W-:-:S03]  /*154d0*/  UIMAD UR9, UR43, UR11, UR9 ;  /* 0x0000000b2b0972a4 */ /* 0x000fc6000f8e0209 */
[----:B------:R-:W-:Y:S01]  /*154e0*/  ULDC.64 UR10, c[0x0][0xaf0] ;  /* 0x0002bc00000a7ab9 */ /* 0x000fe20000000a00 */
[----:B-1----:R-:W-:Y:S01]  /*154f0*/  ISETP.NE.AND P0, PT, R11, 0x1, PT ;  /* 0x000000010b00780c */ /* 0x002fe20003f05270 */
[----:B------:R-:W-:Y:S02]  /*15500*/  UIMAD UR12, UR12, UR10, URZ ;  /* 0x0000000a0c0c72a4 */ /* 0x000fe4000f8e023f */
[----:B------:R-:W-:Y:S02]  /*15510*/  UIMAD.WIDE.U32 UR8, UR7, UR10, UR8 ;  /* 0x0000000a070872a5 */ /* 0x000fe4000f8e0008 */
[----:B------:R-:W-:-:S03]  /*15520*/  UIMAD UR4, UR7, UR11, UR12 ;  /* 0x0000000b070472a4 */ /* 0x000fc6000f8e020c */
[----:B------:R-:W-:Y:S01]  /*15530*/  ULDC.64 UR10, c[0x0][0xae0] ;  /* 0x0002b800000a7ab9 */ /* 0x000fe20000000a00 */
[----:B------:R-:W-:-:S04]  /*15540*/  UIADD3 UR4, UR9, UR4, URZ ;  /* 0x0000000409047290 */ /* 0x000fc8000fffe03f */
        /* <DEDUP_REMOVED lines=9> */
[----:B------:R-:W-:Y:S02]  /*155e0*/  IMAD R7, R11, R7, R6 ;  /* 0x000000070b077224 */ /* 0x000fe400078e0206 */
[----:B------:R-:W-:Y:S01]  /*155f0*/  IMAD.U32 R2, RZ, RZ, UR8 ;  /* 0x00000008ff027e24 */ /* 0x000fe2000f8e00ff */
[----:B------:R-:W-:Y:S01]  /*15600*/  ULDC.64 UR8, c[0x0][0xad8] ;  /* 0x0002b60000087ab9 */ /* 0x000fe20000000a00 */
[C---:B------:R-:W-:Y:S01]  /*15610*/  IMAD R9, R5.reuse, UR11, R4 ;  /* 0x0000000b05097c24 */ /* 0x040fe2000f8e0204 */
[----:B------:R-:W-:Y:S01]  /*15620*/  SHF.R.S32.HI R4, RZ, 0x1f, R7 ;  /* 0x0000001fff047819 */ /* 0x000fe20000011407 */
[----:B------:R-:W-:-:S04]  /*15630*/  IMAD.WIDE.U32 R2, R5, UR10, R2 ;  /* 0x0000000a05027c25 */ /* 0x000fc8000f8e0002 */
[----:B------:R-:W-:Y:S02]  /*15640*/  IMAD.IADD R3, R3, 0x1, R9 ;  /* 0x0000000103037824 */ /* 0x000fe400078e0209 */
[----:B------:R-:W-:Y:S02]  /*15650*/  IMAD R4, R4, UR8, RZ ;  /* 0x0000000804047c24 */ /* 0x000fe4000f8e02ff */
[----:B------:R-:W-:Y:S02]  /*15660*/  VIADD R6, R223, UR42 ;  /* 0x0000002adf067c36 */ /* 0x000fe40008000000 */
[----:B-----5:R-:W-:Y:S02]  /*15670*/  IMAD R11, R0, R11, RZ ;  /* 0x0000000b000b7224 */ /* 0x020fe400078e02ff */
[C---:B------:R-:W-:Y:S02]  /*15680*/  IMAD R5, R7.reuse, UR9, R4 ;  /* 0x0000000907057c24 */ /* 0x040fe4000f8e0204 */
[----:B------:R-:W-:Y:S01]  /*15690*/  IMAD.WIDE.U32 R2, R7, UR8, R2 ;  /* 0x0000000807027c25 */ /* 0x000fe2000f8e0002 */
[----:B------:R-:W-:Y:S01]  /*156a0*/  ISETP.GE.AND P2, PT, R6, R11, PT ;  /* 0x0000000b0600720c */ /* 0x000fe20003f46270 */
[----:B------:R-:W-:-:S02]  /*156b0*/  ULDC.64 UR8, c[0x0][0xa80] ;  /* 0x0002a00000087ab9 */ /* 0x000fc40000000a00 */
[----:B------:R-:W-:Y:S01]  /*156c0*/  IMAD.IADD R3, R3, 0x1, R5 ;  /* 0x0000000103037824 */ /* 0x000fe200078e0205 */
[----:B------:R-:W-:Y:S01]  /*156d0*/  LEA R4, P3, R2, UR8, 0x1 ;  /* 0x0000000802047c11 */ /* 0x000fe2000f8608ff */
[----:B------:R-:W-:-:S03]  /*156e0*/  VIADD R0, R6, 0x20 ;  /* 0x0000002006007836 */ /* 0x000fc60000000000 */
[----:B------:R-:W-:Y:S01]  /*156f0*/  LEA.HI.X R5, R2, UR9, R3, 0x1, P3 ;  /* 0x0000000902057c11 */ /* 0x000fe200098f0c03 */
[----:B------:R0:W1:Y:S01]  /*15700*/  SHFL.IDX PT, R7, R4, RZ, 0x181f ;  /* 0x00181fff04077589 */ /* 0x00006200000e0000 */
[-C--:B------:R-:W-:Y:S01]  /*15710*/  ISETP.GE.AND P1, PT, R0, R11.reuse, PT ;  /* 0x0000000b0000720c */ /* 0x080fe20003f26270 */
[----:B------:R-:W-:Y:S02]  /*15720*/  VIADD R0, R6, 0x40 ;  /* 0x0000004006007836 */ /* 0x000fe40000000000 */
[----:B------:R0:W2:Y:S03]  /*15730*/  SHFL.IDX PT, R3, R5, RZ, 0x181f ;  /* 0x00181fff05037589 */ /* 0x0000a600000e0000 */
[----:B------:R-:W-:Y:S01]  /*15740*/  ISETP.GE.AND P0, PT, R0, R11, PT ;  /* 0x0000000b0000720c */ /* 0x000fe20003f06270 */
[----:B------:R-:W-:-:S12]  /*15750*/  @P2 BRA `(.L_x_1204) ;  /* 0x0000000000342947 */ /* 0x000fd80003800000 */
        /* <DEDUP_REMOVED lines=9> */
[----:B------:R3:W-:Y:S01]  /*157f0*/  @!P4 ST.E.128 desc[UR52][R8.64], RZ ;  /* 0x000000ff0800c985 */ /* 0x0007e2000c101d34 */
[----:B------:R-:W-:-:S03]  /*15800*/  @!P2 LEA.HI.X R3, R22, R3, R10, 0x1, P6 ;  /* 0x000000031603a211 */ /* 0x000fc600030f0c0a */
[----:B------:R3:W-:Y:S04]  /*15810*/  @!P3 ST.E.128 desc[UR52][R12.64], RZ ;  /* 0x000000ff0c00b985 */ /* 0x0007e8000c101d34 */
[----:B------:R3:W-:Y:S02]  /*15820*/  @!P2 ST.E.128 desc[UR52][R2.64], RZ ;  /* 0x000000ff0200a985 */ /* 0x0007e4000c101d34 */
.L_x_1204:
[----:B------:R-:W-:Y:S05]  /*15830*/  BSYNC B1 ;  /* 0x0000000000017941 */ /* 0x000fea0003800000 */
.L_x_1203:
[----:B--23--:R2:W3:Y:S01]  /*15840*/  SHFL.IDX PT, R3, R5, 0x1, 0x181f ;  /* 0x00381f0005037f89 */ /* 0x00c4e200000e0000 */
[----:B------:R-:W-:Y:S03]  /*15850*/  BSSY B1, `(.L_x_1205) ;  /* 0x0000010000017945 */ /* 0x000fe60003800000 */
[----:B-1----:R2:W1:Y:S01]  /*15860*/  SHFL.IDX PT, R7, R4, 0x1, 0x181f ;  /* 0x00381f0004077f89 */ /* 0x00246200000e0000 */
[----:B------:R-:W-:Y:S05]  /*15870*/  @P1 BRA `(.L_x_1206) ;  /* 0x0000000000341947 */ /* 0x000fea0003800000 */
[----:B------:R-:W-:Y:S02]  /*15880*/  ULDC UR4, c[0x0][0xac8] ;  /* 0x0002b20000047ab9 */ /* 0x000fe40000000800 */
[----:B------:R-:W-:Y:S02]  /*15890*/  ISETP.GE.AND P4, PT, R18, UR4, PT ;  /* 0x0000000412007c0c */ /* 0x000fe4000bf86270 */
[----:B------:R-:W-:Y:S02]  /*158a0*/  ISETP.GE.AND P5, PT, R19, UR4, PT ;  /* 0x0000000413007c0c */ /* 0x000fe4000bfa6270 */
[----:B------:R-:W-:-:S09]  /*158b0*/  ISETP.GE.AND P6, PT, R22, UR4, PT ;  /* 0x0000000416007c0c */ /* 0x000fd2000bfc6270 */
[-C--:B-1----:R-:W-:Y:S02]  /*158c0*/  @!P4 LEA R8, P1, R18, R7.reuse, 0x1 ;  /* 0x000000071208c211 */ /* 0x082fe400078208ff */
[CC--:B------:R-:W-:Y:S02]  /*158d0*/  @!P5 LEA R12, P2, R19.reuse, R7.reuse, 0x1 ;  /* 0x00000007130cd211 */ /* 0x0c0fe400078408ff */
[----:B------:R-:W-:Y:S02]  /*158e0*/  @!P6 LEA R2, P3, R22, R7, 0x1 ;  /* 0x000000071602e211 */ /* 0x000fe400078608ff */
[-C--:B---3--:R-:W-:Y:S02]  /*158f0*/  @!P4 LEA.HI.X R9, R18, R3.reuse, R15, 0x1, P1 ;  /* 0x000000031209c211 */ /* 0x088fe400008f0c0f */
[-C--:B------:R-:W-:Y:S02]  /*15900*/  @!P5 LEA.HI.X R13, R19, R3.reuse, R14, 0x1, P2 ;  /* 0x00000003130dd211 */ /* 0x080fe400010f0c0e */
[----:B------:R-:W-:Y:S01]  /*15910*/  @!P6 LEA.HI.X R3, R22, R3, R10, 0x1, P3 ;  /* 0x000000031603e211 */ /* 0x000fe200018f0c0a */
[----:B------:R4:W-:Y:S04]  /*15920*/  @!P4 ST.E.128 desc[UR52][R8.64], RZ ;  /* 0x000000ff0800c985 */ /* 0x0009e8000c101d34 */
[----:B------:R4:W-:Y:S04]  /*15930*/  @!P5 ST.E.128 desc[UR52][R12.64], RZ ;  /* 0x000000ff0c00d985 */ /* 0x0009e8000c101d34 */
[----:B------:R4:W-:Y:S02]  /*15940*/  @!P6 ST.E.128 desc[UR52][R2.64], RZ ;  /* 0x000000ff0200e985 */ /* 0x0009e4000c101d34 */
.L_x_1206:
[----:B------:R-:W-:Y:S05]  /*15950*/  BSYNC B1 ;  /* 0x0000000000017941 */ /* 0x000fea0003800000 */
.L_x_1205:
[----:B---34-:R3:W4:Y:S01]  /*15960*/  SHFL.IDX PT, R3, R5, 0x2, 0x181f ;  /* 0x00581f0005037f89 */ /* 0x01872200000e0000 */
        /* <DEDUP_REMOVED lines=10> */
[-C--:B----4-:R-:W-:Y:S02]  /*15a10*/  @!P3 LEA.HI.X R9, R18, R3.reuse, R15, 0x1, P0 ;  /* 0x000000031209b211 */ /* 0x090fe400000f0c0f */
[-C--:B------:R-:W-:Y:S02]  /*15a20*/  @!P4 LEA.HI.X R13, R19, R3.reuse, R14, 0x1, P1 ;  /* 0x00000003130dc211 */ /* 0x080fe400008f0c0e */
[----:B------:R-:W-:Y:S01]  /*15a30*/  @!P5 LEA.HI.X R3, R22, R3, R10, 0x1, P2 ;  /* 0x000000031603d211 */ /* 0x000fe200010f0c0a */
[----:B------:R1:W-:Y:S04]  /*15a40*/  @!P3 ST.E.128 desc[UR52][R8.64], RZ ;  /* 0x000000ff0800b985 */ /* 0x0003e8000c101d34 */
[----:B------:R1:W-:Y:S04]  /*15a50*/  @!P4 ST.E.128 desc[UR52][R12.64], RZ ;  /* 0x000000ff0c00c985 */ /* 0x0003e8000c101d34 */
[----:B------:R1:W-:Y:S02]  /*15a60*/  @!P5 ST.E.128 desc[UR52][R2.64], RZ ;  /* 0x000000ff0200d985 */ /* 0x0003e4000c101d34 */
.L_x_1208:
[----:B------:R-:W-:Y:S05]  /*15a70*/  BSYNC B1 ;  /* 0x0000000000017941 */ /* 0x000fea0003800000 */
.L_x_1207:
[----:B------:R-:W-:Y:S01]  /*15a80*/  VIADD R0, R6, 0x60 ;  /* 0x0000006006007836 */ /* 0x000fe20000000000 */
[----:B0-23--:R-:W0:Y:S04]  /*15a90*/  SHFL.IDX PT, R5, R5, 0x3, 0x181f ;  /* 0x00781f0005057f89 */ /* 0x00de2800000e0000 */
[----:B------:R-:W-:Y:S01]  /*15aa0*/  ISETP.GE.AND P0, PT, R0, R11, PT ;  /* 0x0000000b0000720c */ /* 0x000fe20003f06270 */
[----:B-1--4-:R1:W2:-:S12]  /*15ab0*/  SHFL.IDX PT, R3, R4, 0x3, 0x181f ;  /* 0x00781f0004037f89 */ /* 0x01229800000e0000 */
[----:B-1----:R-:W-:Y:S05]  /*15ac0*/  @P0 BRA `(.L_x_1197) ;  /* 0x0000000000340947 */ /* 0x002fea0003800000 */
[----:B------:R-:W-:Y:S02]  /*15ad0*/  ULDC UR4, c[0x0][0xac8] ;  /* 0x0002b20000047ab9 */ /* 0x000fe40000000800 */
[----:B------:R-:W-:Y:S02]  /*15ae0*/  ISETP.GE.AND P3, PT, R18, UR4, PT ;  /* 0x0000000412007c0c */ /* 0x000fe4000bf66270 */
[----:B------:R-:W-:Y:S02]  /*15af0*/  ISETP.GE.AND P4, PT, R19, UR4, PT ;  /* 0x0000000413007c0c */ /* 0x000fe4000bf86270 */
[----:B------:R-:W-:-:S09]  /*15b00*/  ISETP.GE.AND P5, PT, R22, UR4, PT ;  /* 0x0000000416007c0c */ /* 0x000fd2000bfa6270 */
[-C--:B--2---:R-:W-:Y:S02]  /*15b10*/  @!P3 LEA R6, P0, R18, R3.reuse, 0x1 ;  /* 0x000000031206b211 */ /* 0x084fe400078008ff */
[CC--:B------:R-:W-:Y:S02]  /*15b20*/  @!P4 LEA R8, P1, R19.reuse, R3.reuse, 0x1 ;  /* 0x000000031308c211 */ /* 0x0c0fe400078208ff */
[----:B------:R-:W-:Y:S02]  /*15b30*/  @!P5 LEA R2, P2, R22, R3, 0x1 ;  /* 0x000000031602d211 */ /* 0x000fe400078408ff */
[-C--:B0-----:R-:W-:Y:S02]  /*15b40*/  @!P3 LEA.HI.X R7, R18, R5.reuse, R15, 0x1, P0 ;  /* 0x000000051207b211 */ /* 0x081fe400000f0c0f */
[-C--:B------:R-:W-:Y:S02]  /*15b50*/  @!P4 LEA.HI.X R9, R19, R5.reuse, R14, 0x1, P1 ;  /* 0x000000051309c211 */ /* 0x080fe400008f0c0e */
[----:B------:R-:W-:Y:S01]  /*15b60*/  @!P5 LEA.HI.X R3, R22, R5, R10, 0x1, P2 ;  /* 0x000000051603d211 */ /* 0x000fe200010f0c0a */
[----:B------:R0:W-:Y:S04]  /*15b70*/  @!P3 ST.E.128 desc[UR52][R6.64], RZ ;  /* 0x000000ff0600b985 */ /* 0x0001e8000c101d34 */
[----:B------:R0:W-:Y:S04]  /*15b80*/  @!P4 ST.E.128 desc[UR52][R8.64], RZ ;  /* 0x000000ff0800c985 */ /* 0x0001e8000c101d34 */
[----:B------:R0:W-:Y:S02]  /*15b90*/  @!P5 ST.E.128 desc[UR52][R2.64], RZ ;  /* 0x000000ff0200d985 */ /* 0x0001e4000c101d34 */
.L_x_1197:
[----:B------:R-:W-:Y:S05]  /*15ba0*/  BSYNC B0 ;  /* 0x0000000000007941 */ /* 0x000fea0003800000 */
.L_x_1187:
[----:B------:R-:W-:Y:S02]  /*15bb0*/  ULDC UR4, c[0x0][0xc3c] ;  /* 0x00030f0000047ab9 */ /* 0x000fe40000000800 */
[----:B------:R-:W-:-:S06]  /*15bc0*/  UISETP.GE.AND UP0, UPT, UR50, UR4, UPT ;  /* 0x000000043200728c */ /* 0x000fcc000bf06270 */
[----:B------:R-:W-:-:S13]  /*15bd0*/  PLOP3.LUT P0, PT, PT, PT, UP0, 0x80, 0x0 ;  /* 0x000000000000781c */ /* 0x000fda0003f0f008 */
[----:B------:R-:W-:Y:S05]  /*15be0*/  @!P0 BRA `(.L_x_1209) ;  /* 0xfffffeb400588947 */ /* 0x000fea000383ffff */
[----:B------:R-:W-:Y:S05]  /*15bf0*/  EXIT ;  /* 0x000000000000794d */ /* 0x000fea0003800000 */
.L_x_1100:
        /* <DEDUP_REMOVED lines=22> */
.L_x_1210:
        /* <DEDUP_REMOVED lines=21> */
[----:B------:R-:W-:Y:S02]  /*15eb0*/  IMAD.IADD R7, R4, 0x1, R7 ;  /* 0x0000000104077824 */ /* 0x000fe400078e0207 */
[----:B------:R-:W0:Y:S03]  /*15ec0*/  LDC R4, c[0x0][0xc38] ;  /* 0x00030e00ff047b82 */ /* 0x000e260000000800 */
[----:B------:R-:W1:Y:S02]  /*15ed0*/  SHFL.UP PT, R8, R7, 0x2, RZ ;  /* 0x0440000007087989 */ /* 0x000e6400000e00ff */
[----:B-1----:R-:W-:-:S05]  /*15ee0*/  SEL R8, R8, RZ, P2 ;  /* 0x000000ff08087207 */ /* 0x002fca0001000000 */
[----:B------:R-:W-:Y:S02]  /*15ef0*/  IMAD.IADD R8, R7, 0x1, R8 ;  /* 0x0000000107087824 */ /* 0x000fe400078e0208 */
[----:B------:R-:W1:Y:S03]  /*15f00*/  S2R R7, SR_CTAID.X ;  /* 0x0000000000077919 */ /* 0x000e660000002500 */
[----:B------:R-:W2:Y:S02]  /*15f10*/  SHFL.UP PT, R9, R8, 0x4, RZ ;  /* 0x0480000008097989 */ /* 0x000ea400000e00ff */
[----:B--2---:R-:W-:-:S05]  /*15f20*/  SEL R9, R9, RZ, P3 ;  /* 0x000000ff09097207 */ /* 0x004fca0001800000 */
[----:B------:R-:W-:-:S05]  /*15f30*/  IMAD.IADD R9, R8, 0x1, R9 ;  /* 0x0000000108097824 */ /* 0x000fca00078e0209 */
[----:B------:R-:W2:Y:S02]  /*15f40*/  SHFL.UP PT, R2, R9, 0x8, RZ ;  /* 0x0500000009027989 */ /* 0x000ea400000e00ff */
[----:B--2---:R-:W-:-:S05]  /*15f50*/  SEL R2, R2, RZ, P4 ;  /* 0x000000ff02027207 */ /* 0x004fca0002000000 */
[----:B------:R-:W-:-:S05]  /*15f60*/  IMAD.IADD R2, R9, 0x1, R2 ;  /* 0x0000000109027824 */ /* 0x000fca00078e0202 */
[----:B------:R-:W2:Y:S02]  /*15f70*/  SHFL.UP PT, R3, R2, 0x10, RZ ;  /* 0x0600000002037989 */ /* 0x000ea400000e00ff */
[----:B--2---:R-:W-:-:S05]  /*15f80*/  SEL R3, R3, RZ, P5 ;  /* 0x000000ff03037207 */ /* 0x004fca0002800000 */
[----:B------:R-:W-:-:S05]  /*15f90*/  IMAD.IADD R3, R2, 0x1, R3 ;  /* 0x0000000102037824 */ /* 0x000fca00078e0203 */
[----:B------:R-:W0:Y:S02]  /*15fa0*/  SHFL.IDX PT, R11, R3, 0x1f, 0x1f ;  /* 0x03e01f00030b7f89 */ /* 0x000e2400000e0000 */
[----:B0-----:R-:W-:-:S04]  /*15fb0*/  IMAD R8, R11, R4, RZ ;  /* 0x000000040b087224 */ /* 0x001fc800078e02ff */
[----:B------:R-:W-:Y:S01]  /*15fc0*/  IMAD.MOV.U32 R9, RZ, RZ, R8 ;  /* 0x000000ffff097224 */ /* 0x000fe200078e0008 */
[----:B-1----:R-:W-:-:S13]  /*15fd0*/  ISETP.GT.AND P6, PT, R8, R7, PT ;  /* 0x000000070800720c */ /* 0x002fda0003fc4270 */
[----:B------:R-:W-:Y:S05]  /*15fe0*/  @P6 BRA `(.L_x_1212) ;  /* 0x0000000000a86947 */ /* 0x000fea0003800000 */
[----:B------:R-:W-:Y:S01]  /*15ff0*/  IMAD.MOV.U32 R8, RZ, RZ, R9 ;  /* 0x000000ffff087224 */ /* 0x000fe200078e0009 */
[----:B------:R-:W-:Y:S01]  /*16000*/  UMOV UR42, URZ ;  /* 0x0000003f002a7c82 */ /* 0x000fe20008000000 */
[----:B------:R-:W-:-:S05]  /*16010*/  ULDC UR5, c[0x0][0xc3c] ;  /* 0x00030f0000057ab9 */ /* 0x000fca0000000800 */
.L_x_1214:
        /* <DEDUP_REMOVED lines=22> */
[----:B------:R-:W-:Y:S02]  /*16180*/  IMAD.IADD R9, R4, 0x1, R9 ;  /* 0x0000000104097824 */ /* 0x000fe400078e0209 */
[----:B------:R-:W0:Y:S03]  /*16190*/  LDC R4, c[0x0][0xc38] ;  /* 0x00030e00ff047b82 */ /* 0x000e260000000800 */
[----:B------:R-:W1:Y:S02]  /*161a0*/  SHFL.UP PT, R10, R9, 0x4, RZ ;  /* 0x04800000090a7989 */ /* 0x000e6400000e00ff */
[----:B-1----:R-:W-:-:S05]  /*161b0*/  SEL R10, R10, RZ, P3 ;  /* 0x000000ff0a0a7207 */ /* 0x002fca0001800000 */
[----:B------:R-:W-:-:S05]  /*161c0*/  IMAD.IADD R10, R9, 0x1, R10 ;  /* 0x00000001090a7824 */ /* 0x000fca00078e020a */
[----:B------:R-:W1:Y:S02]  /*161d0*/  SHFL.UP PT, R2, R10, 0x8, RZ ;  /* 0x050000000a027989 */ /* 0x000e6400000e00ff */
[----:B-1----:R-:W-:-:S05]  /*161e0*/  SEL R3, R2, RZ, P4 ;  /* 0x000000ff02037207 */ /* 0x002fca0002000000 */
[----:B------:R-:W-:-:S05]  /*161f0*/  IMAD.IADD R3, R10, 0x1, R3 ;  /* 0x000000010a037824 */ /* 0x000fca00078e0203 */
[----:B------:R-:W1:Y:S02]  /*16200*/  SHFL.UP PT, R2, R3, 0x10, RZ ;  /* 0x0600000003027989 */ /* 0x000e6400000e00ff */
[----:B-1----:R-:W-:-:S05]  /*16210*/  SEL R2, R2, RZ, P5 ;  /* 0x000000ff02027207 */ /* 0x002fca0002800000 */
[----:B------:R-:W-:-:S05]  /*16220*/  IMAD.IADD R2, R3, 0x1, R2 ;  /* 0x0000000103027824 */ /* 0x000fca00078e0202 */
[----:B------:R-:W0:Y:S02]  /*16230*/  SHFL.IDX PT, R11, R2, 0x1f, 0x1f ;  /* 0x03e01f00020b7f89 */ /* 0x000e2400000e0000 */
[----:B0-----:R-:W-:-:S04]  /*16240*/  IMAD R9, R11, R4, RZ ;  /* 0x000000040b097224 */ /* 0x001fc800078e02ff */
[----:B------:R-:W-:-:S05]  /*16250*/  IMAD.IADD R8, R9, 0x1, R8 ;  /* 0x0000000109087824 */ /* 0x000fca00078e0208 */
[----:B------:R-:W-:-:S13]  /*16260*/  ISETP.GT.AND P6, PT, R8, R7, PT ;  /* 0x000000070800720c */ /* 0x000fda0003fc4270 */
[----:B------:R-:W-:Y:S05]  /*16270*/  @!P6 BRA `(.L_x_1214) ;  /* 0xfffffffc0068e947 */ /* 0x000fea000383ffff */
[----:B------:R-:W-:-:S07]  /*16280*/  IMAD.MOV.U32 R3, RZ, RZ, R2 ;  /* 0x000000ffff037224 */ /* 0x000fce00078e0002 */
.L_x_1212:
        /* <DEDUP_REMOVED lines=8> */
[----:B------:R-:W-:-:S04]  /*16310*/  IMAD.U32 R11, RZ, RZ, UR4 ;  /* 0x00000004ff0b7e24 */ /* 0x000fc8000f8e00ff */
[----:B------:R0:W1:Y:S04]  /*16320*/  SHFL.IDX PT, R8, R5, R8, 0x1f ;  /* 0x00001f0805087589 */ /* 0x00006800000e0000 */
[----:B------:R0:W2:Y:S01]  /*16330*/  SHFL.IDX PT, R6, R6, R11, 0x1f ;  /* 0x00001f0b06067589 */ /* 0x0000a200000e0000 */
[----:B------:R-:W-:Y:S05]  /*16340*/  @!P0 BRA `(.L_x_1215) ;  /* 0x00000000000c8947 */ /* 0x000fea0003800000 */
[----:B------:R-:W-:-:S06]  /*16350*/  UIADD3 UR5, UR4, -0x1, URZ ;  /* 0xffffffff04057890 */ /* 0x000fcc000fffe03f */
[----:B------:R-:W-:-:S05]  /*16360*/  IMAD.U32 R2, RZ, RZ, UR5 ;  /* 0x00000005ff027e24 */ /* 0x000fca000f8e00ff */
[----:B------:R3:W4:Y:S02]  /*16370*/  SHFL.IDX PT, R9, R3, R2, 0x1f ;  /* 0x00001f0203097589 */ /* 0x00072400000e0000 */
.L_x_1215:
[----:B---34-:R-:W-:Y:S01]  /*16380*/  IMAD R2, R9, R4, R10 ;  /* 0x0000000409027224 */ /* 0x018fe200078e020a */
[----:B-1----:R-:W-:Y:S01]  /*16390*/  ISETP.NE.AND P0, PT, R8, 0x1, PT ;  /* 0x000000010800780c */ /* 0x002fe20003f05270 */
[----:B------:R-:W-:Y:S02]  /*163a0*/  UIADD3 UR42, UR4, UR42, URZ ;  /* 0x0000002a042a7290 */ /* 0x000fe4000fffe03f */
[----:B0-----:R-:W-:Y:S01]  /*163b0*/  IMAD.IADD R5, R7, 0x1, -R2 ;  /* 0x0000000107057824 */ /* 0x001fe200078e0a02 */
[----:B------:R0:W-:Y:S09]  /*163c0*/  STL [R1], R2 ;  /* 0x0000000201007387 */ /* 0x0001f20000100800 */
[----:B------:R-:W-:Y:S05]  /*163d0*/  @!P0 BRA `(.L_x_1216) ;  /* 0x0000000000e08947 */ /* 0x000fea0003800000 */
[----:B--2---:R-:W-:Y:S02]  /*163e0*/  IABS R4, R6 ;  /* 0x0000000600047213 */ /* 0x004fe40000000000 */
[----:B------:R-:W-:Y:S02]  /*163f0*/  IABS R7, R8 ;  /* 0x0000000800077213 */ /* 0x000fe40000000000 */
[----:B------:R-:W1:Y:S08]  /*16400*/  I2F.RP R9, R4 ;  /* 0x0000000400097306 */ /* 0x000e700000209400 */
[----:B------:R-:W2:Y:S08]  /*16410*/  I2F.RP R10, R7 ;  /* 0x00000007000a7306 */ /* 0x000eb00000209400 */
[----:B-1----:R-:W0:Y:S08]  /*16420*/  MUFU.RCP R9, R9 ;  /* 0x0000000900097308 */ /* 0x002e300000001000 */
[----:B--2---:R-:W-:Y:S01]  /*16430*/  MUFU.RCP R10, R10 ;  /* 0x0000000a000a7308 */ /* 0x004fe20000001000 */
[----:B0-----:R-:W-:Y:S01]  /*16440*/  VIADD R2, R9, 0xffffffe ;  /* 0x0ffffffe09027836 */ /* 0x001fe20000000000 */
[----:B------:R-:W-:-:S06]  /*16450*/  IABS R9, R6 ;  /* 0x0000000600097213 */ /* 0x000fcc0000000000 */
[----:B------:R0:W1:Y:S02]  /*16460*/  F2I.FTZ.U32.TRUNC.NTZ R3, R2 ;  /* 0x0000000200037305 */ /* 0x000064000021f000 */
[----:B0-----:R-:W-:Y:S02]  /*16470*/  IMAD.MOV.U32 R2, RZ, RZ, RZ ;  /* 0x000000ffff027224 */ /* 0x001fe400078e00ff */
[----:B-1----:R-:W-:-:S04]  /*16480*/  IMAD.MOV R11, RZ, RZ, -R3 ;  /* 0x000000ffff0b7224 */ /* 0x002fc800078e0a03 */
[----:B------:R-:W-:-:S04]  /*16490*/  IMAD R11, R11, R4, RZ ;  /* 0x000000040b0b7224 */ /* 0x000fc800078e02ff */
[----:B------:R-:W-:Y:S01]  /*164a0*/  IMAD.HI.U32 R3, R3, R11, R2 ;  /* 0x0000000b03037227 */ /* 0x000fe200078e0002 */
[----:B------:R-:W-:-:S03]  /*164b0*/  IABS R2, R5 ;  /* 0x0000000500027213 */ /* 0x000fc60000000000 */
[----:B------:R-:W-:Y:S02]  /*164c0*/  IMAD.MOV R11, RZ, RZ, -R9 ;  /* 0x000000ffff0b7224 */ /* 0x000fe400078e0a09 */
[----:B------:R-:W-:-:S04]  /*164d0*/  IMAD.HI.U32 R9, R3, R2, RZ ;  /* 0x0000000203097227 */ /* 0x000fc800078e00ff */
[----:B------:R-:W-:Y:S02]  /*164e0*/  VIADD R3, R10, 0xffffffe ;  /* 0x0ffffffe0a037836 */ /* 0x000fe40000000000 */
[----:B------:R-:W-:-:S04]  /*164f0*/  IMAD R11, R9, R11, R2 ;  /* 0x0000000b090b7224 */ /* 0x000fc800078e0202 */
[----:B------:R-:W0:Y:S01]  /*16500*/  F2I.FTZ.U32.TRUNC.NTZ R3, R3 ;  /* 0x0000000300037305 */ /* 0x000e22000021f000 */
[----:B------:R-:W-:-:S13]  /*16510*/  ISETP.GT.U32.AND P1, PT, R4, R11, PT ;  /* 0x0000000b0400720c */ /* 0x000fda0003f24070 */
[----:B------:R-:W-:Y:S02]  /*16520*/  @!P1 IMAD.IADD R11, R11, 0x1, -R4 ;  /* 0x000000010b0b9824 */ /* 0x000fe400078e0a04 */
[----:B0-----:R-:W-:Y:S02]  /*16530*/  IMAD.MOV R2, RZ, RZ, -R3 ;  /* 0x000000ffff027224 */ /* 0x001fe400078e0a03 */
[----:B------:R-:W-:Y:S01]  /*16540*/  @!P1 VIADD R9, R9, 0x1 ;  /* 0x0000000109099836 */ /* 0x000fe20000000000 */
[----:B------:R-:W-:Y:S01]  /*16550*/  ISETP.GE.U32.AND P0, PT, R11, R4, PT ;  /* 0x000000040b00720c */ /* 0x000fe20003f06070 */
[----:B------:R-:W-:Y:S01]  /*16560*/  IMAD R11, R2, R7, RZ ;  /* 0x00000007020b7224 */ /* 0x000fe200078e02ff */
[----:B------:R-:W-:Y:S01]  /*16570*/  ISETP.NE.AND P1, PT, R6, RZ, PT ;  /* 0x000000ff0600720c */ /* 0x000fe20003f25270 */
[----:B------:R-:W-:-:S04]  /*16580*/  IMAD.MOV.U32 R2, RZ, RZ, RZ ;  /* 0x000000ffff027224 */ /* 0x000fc800078e00ff */
[----:B------:R-:W-:Y:S01]  /*16590*/  IMAD.HI.U32 R4, R3, R11, R2 ;  /* 0x0000000b03047227 */ /* 0x000fe200078e0002 */
[----:B------:R-:W-:-:S04]  /*165a0*/  LOP3.LUT R2, R5, R6, RZ, 0x3c, !PT ;  /* 0x0000000605027212 */ /* 0x000fc800078e3cff */
[----:B------:R-:W-:Y:S01]  /*165b0*/  ISETP.GE.AND P2, PT, R2, RZ, PT ;  /* 0x000000ff0200720c */ /* 0x000fe20003f46270 */
[----:B------:R-:W-:Y:S01]  /*165c0*/  @P0 VIADD R9, R9, 0x1 ;  /* 0x0000000109090836 */ /* 0x000fe20000000000 */
[----:B------:R-:W-:-:S05]  /*165d0*/  IABS R2, R8 ;  /* 0x0000000800027213 */ /* 0x000fca0000000000 */
[----:B------:R-:W-:-:S06]  /*165e0*/  IMAD.MOV R2, RZ, RZ, -R2 ;  /* 0x000000ffff027224 */ /* 0x000fcc00078e0a02 */
[----:B------:R-:W-:Y:S01]  /*165f0*/  @!P2 IMAD.MOV R9, RZ, RZ, -R9 ;  /* 0x000000ffff09a224 */ /* 0x000fe200078e0a09 */
[----:B------:R-:W-:-:S04]  /*16600*/  @!P1 LOP3.LUT R9, RZ, R6, RZ, 0x33, !PT ;  /* 0x00000006ff099212 */ /* 0x000fc800078e33ff */
        /* <DEDUP_REMOVED lines=15> */
[--C-:B------:R-:W-:Y:S02]  /*16700*/  IMAD R8, R8, R2, R9.reuse ;  /* 0x0000000208087224 */ /* 0x100fe400078e0209 */
[----:B------:R-:W-:Y:S02]  /*16710*/  IMAD.MOV R2, RZ, RZ, -R9 ;  /* 0x000000ffff027224 */ /* 0x000fe400078e0a09 */
[----:B------:R-:W-:Y:S02]  /*16720*/  IMAD R3, R8, 0x10000, R3 ;  /* 0x0001000008037824 */ /* 0x000fe400078e0203 */
[----:B------:R-:W-:-:S03]  /*16730*/  IMAD R2, R6, R2, R5 ;  /* 0x0000000206027224 */ /* 0x000fc600078e0205 */
[----:B------:R0:W-:Y:S01]  /*16740*/  STL [R1+0x8], R3 ;  /* 0x0000080301007387 */ /* 0x0001e20000100800 */
[----:B------:R-:W-:Y:S05]  /*16750*/  BRA `(.L_x_1217) ;  /* 0x0000000000fc7947 */ /* 0x000fea0003800000 */
.L_x_1216:
[----:B------:R-:W-:Y:S02]  /*16760*/  ULDC.64 UR4, c[0x0][0xc90] ;  /* 0x0003240000047ab9 */ /* 0x000fe40000000a00 */
[----:B------:R-:W-:-:S06]  /*16770*/  UIMAD.WIDE UR4, UR42, 0x4, UR4 ;  /* 0x000000042a0478a5 */ /* 0x000fcc000f8e0204 */
[----:B0-----:R-:W-:Y:S02]  /*16780*/  IMAD.U32 R2, RZ, RZ, UR4 ;  /* 0x00000004ff027e24 */ /* 0x001fe4000f8e00ff */
[----:B------:R-:W-:-:S05]  /*16790*/  IMAD.U32 R3, RZ, RZ, UR5 ;  /* 0x00000005ff037e24 */ /* 0x000fca000f8e00ff */
[----:B------:R0:W2:Y:S02]  /*167a0*/  LDG.E R7, desc[UR52][R2.64] ;  /* 0x0000003402077981 */ /* 0x0000a4000c1e1900 */
[----:B0-----:R-:W-:Y:S02]  /*167b0*/  IMAD.MOV.U32 R2, RZ, RZ, RZ ;  /* 0x000000ffff027224 */ /* 0x001fe400078e00ff */
[----:B--2---:R-:W-:-:S05]  /*167c0*/  IMAD R8, R6, R7, RZ ;  /* 0x0000000706087224 */ /* 0x004fca00078e02ff */
[----:B------:R-:W-:-:S04]  /*167d0*/  IABS R9, R8 ;  /* 0x0000000800097213 */ /* 0x000fc80000000000 */
[----:B------:R-:W0:Y:S08]  /*167e0*/  I2F.RP R10, R9 ;  /* 0x00000009000a7306 */ /* 0x000e300000209400 */
[----:B0-----:R-:W0:Y:S02]  /*167f0*/  MUFU.RCP R10, R10 ;  /* 0x0000000a000a7308 */ /* 0x001e240000001000 */
[----:B0-----:R-:W-:-:S06]  /*16800*/  VIADD R11, R10, 0xffffffe ;  /* 0x0ffffffe0a0b7836 */ /* 0x001fcc0000000000 */
[----:B------:R-:W0:Y:S02]  /*16810*/  F2I.FTZ.U32.TRUNC.NTZ R3, R11 ;  /* 0x0000000b00037305 */ /* 0x000e24000021f000 */
[----:B0-----:R-:W-:-:S04]  /*16820*/  IMAD.MOV R12, RZ, RZ, -R3 ;  /* 0x000000ffff0c7224 */ /* 0x001fc800078e0a03 */
[----:B------:R-:W-:-:S04]  /*16830*/  IMAD R13, R12, R9, RZ ;  /* 0x000000090c0d7224 */ /* 0x000fc800078e02ff */
[----:B------:R-:W-:Y:S01]  /*16840*/  IMAD.HI.U32 R2, R3, R13, R2 ;  /* 0x0000000d03027227 */ /* 0x000fe200078e0002 */
[----:B------:R-:W-:Y:S02]  /*16850*/  IABS R13, R5 ;  /* 0x00000005000d7213 */ /* 0x000fe40000000000 */
[----:B------:R-:W-:-:S03]  /*16860*/  IABS R3, R8 ;  /* 0x0000000800037213 */ /* 0x000fc60000000000 */
[----:B------:R-:W-:-:S04]  /*16870*/  IMAD.HI.U32 R2, R2, R13, RZ ;  /* 0x0000000d02027227 */ /* 0x000fc800078e00ff */
[----:B------:R-:W-:-:S04]  /*16880*/  IMAD.MOV R3, RZ, RZ, -R3 ;  /* 0x000000ffff037224 */ /* 0x000fc800078e0a03 */
[----:B------:R-:W-:Y:S01]  /*16890*/  IMAD R10, R2, R3, R13 ;  /* 0x00000003020a7224 */ /* 0x000fe200078e020d */
[----:B------:R-:W-:-:S04]  /*168a0*/  LOP3.LUT R3, R5, R8, RZ, 0x3c, !PT ;  /* 0x0000000805037212 */ /* 0x000fc800078e3cff */
[----:B------:R-:W-:Y:S02]  /*168b0*/  ISETP.GT.U32.AND P1, PT, R9, R10, PT ;  /* 0x0000000a0900720c */ /* 0x000fe40003f24070 */
[----:B------:R-:W-:-:S11]  /*168c0*/  ISETP.GE.AND P2, PT, R3, RZ, PT ;  /* 0x000000ff0300720c */ /* 0x000fd60003f46270 */
[----:B------:R-:W-:Y:S02]  /*168d0*/  @!P1 IMAD.IADD R10, R10, 0x1, -R9 ;  /* 0x000000010a0a9824 */ /* 0x000fe400078e0a09 */
[----:B------:R-:W-:Y:S01]  /*168e0*/  @!P1 VIADD R2, R2, 0x1 ;  /* 0x0000000102029836 */ /* 0x000fe20000000000 */
[----:B------:R-:W-:Y:S02]  /*168f0*/  ISETP.NE.AND P1, PT, R8, RZ, PT ;  /* 0x000000ff0800720c */ /* 0x000fe40003f25270 */
[----:B------:R-:W-:-:S13]  /*16900*/  ISETP.GE.U32.AND P0, PT, R10, R9, PT ;  /* 0x000000090a00720c */ /* 0x000fda0003f06070 */
[----:B------:R-:W-:-:S04]  /*16910*/  @P0 VIADD R2, R2, 0x1 ;  /* 0x0000000102020836 */ /* 0x000fc80000000000 */
[----:B------:R-:W-:Y:S01]  /*16920*/  @!P2 IMAD.MOV R2, RZ, RZ, -R2 ;  /* 0x000000ffff02a224 */ /* 0x000fe200078e0a02 */
[----:B------:R-:W-:-:S05]  /*16930*/  @!P1 LOP3.LUT R2, RZ, R8, RZ, 0x33, !PT ;  /* 0x00000008ff029212 */ /* 0x000fca00078e33ff */
[----:B------:R-:W-:Y:S02]  /*16940*/  IMAD R9, R7, R2, RZ ;  /* 0x0000000207097224 */ /* 0x000fe400078e02ff */
[----:B------:R-:W-:Y:S02]  /*16950*/  IMAD.MOV R2, RZ, RZ, -R2 ;  /* 0x000000ffff027224 */ /* 0x000fe400078e0a02 */
[----:B------:R-:W-:Y:S02]  /*16960*/  IMAD.MOV R3, RZ, RZ, -R9 ;  /* 0x000000ffff037224 */ /* 0x000fe400078e0a09 */
[----:B------:R-:W-:-:S03]  /*16970*/  IMAD R5, R8, R2, R5 ;  /* 0x0000000208057224 */ /* 0x000fc600078e0205 */
[----:B------:R-:W-:-:S04]  /*16980*/  VIADDMNMX R4, R3, R4, R7, PT ;  /* 0x0000000403047246 */ /* 0x000fc80003800107 */
[-C--:B------:R-:W-:Y:S02]  /*16990*/  IABS R7, R4.reuse ;  /* 0x0000000400077213 */ /* 0x080fe40000000000 */
[----:B------:R-:W-:Y:S02]  /*169a0*/  IABS R8, R4 ;  /* 0x0000000400087213 */ /* 0x000fe40000000000 */
[----:B------:R-:W0:Y:S03]  /*169b0*/  I2F.RP R10, R7 ;  /* 0x00000007000a7306 */ /* 0x000e260000209400 */
[----:B------:R-:W-:-:S05]  /*169c0*/  IMAD.MOV R8, RZ, RZ, -R8 ;  /* 0x000000ffff087224 */ /* 0x000fca00078e0a08 */
[----:B0-----:R-:W0:Y:S02]  /*169d0*/  MUFU.RCP R10, R10 ;  /* 0x0000000a000a7308 */ /* 0x001e240000001000 */
[----:B0-----:R-:W-:-:S06]  /*169e0*/  VIADD R3, R10, 0xffffffe ;  /* 0x0ffffffe0a037836 */ /* 0x001fcc0000000000 */
[----:B------:R-:W0:Y:S02]  /*169f0*/  F2I.FTZ.U32.TRUNC.NTZ R3, R3 ;  /* 0x0000000300037305 */ /* 0x000e24000021f000 */
[----:B0-----:R-:W-:-:S04]  /*16a00*/  IMAD.MOV R2, RZ, RZ, -R3 ;  /* 0x000000ffff027224 */ /* 0x001fc800078e0a03 */
[----:B------:R-:W-:Y:S02]  /*16a10*/  IMAD R11, R2, R7, RZ ;  /* 0x00000007020b7224 */ /* 0x000fe400078e02ff */
[----:B------:R-:W-:-:S04]  /*16a20*/  IMAD.MOV.U32 R2, RZ, RZ, RZ ;  /* 0x000000ffff027224 */ /* 0x000fc800078e00ff */
[----:B------:R-:W-:Y:S01]  /*16a30*/  IMAD.HI.U32 R2, R3, R11, R2 ;  /* 0x0000000b03027227 */ /* 0x000fe200078e0002 */
[----:B------:R-:W-:Y:S02]  /*16a40*/  IABS R11, R5 ;  /* 0x00000005000b7213 */ /* 0x000fe40000000000 */
[----:B------:R-:W-:Y:S02]  /*16a50*/  LOP3.LUT R3, R5, R4, RZ, 0x3c, !PT ;  /* 0x0000000405037212 */ /* 0x000fe400078e3cff */
[----:B------:R-:W-:Y:S01]  /*16a60*/  IADD3 R5, R9, 0x1000000, R5 ;  /* 0x0100000009057810 */ /* 0x000fe20007ffe005 */
        /* <DEDUP_REMOVED lines=10> */
[----:B------:R-:W-:Y:S01]  /*16b10*/  @!P1 LOP3.LUT R2, RZ, R4, RZ, 0x33, !PT ;  /* 0x00000004ff029212 */ /* 0x000fe200078e33ff */
[----:B------:R-:W-:-:S04]  /*16b20*/  IMAD.MOV R4, RZ, RZ, -R4 ;  /* 0x000000ffff047224 */ /* 0x000fc800078e0a04 */
[----:B------:R-:W-:-:S05]  /*16b30*/  IMAD R3, R2, R4, R5 ;  /* 0x0000000402037224 */ /* 0x000fca00078e0205 */
[----:B------:R1:W-:Y:S02]  /*16b40*/  STL [R1+0x8], R3 ;  /* 0x0000080301007387 */ /* 0x0003e40000100800 */
.L_x_1217:
[----:B01----:R-:W-:-:S05]  /*16b50*/  LOP3.LUT R3, RZ, R2, RZ, 0x33, !PT ;  /* 0x00000002ff037212 */ /* 0x003fca00078e33ff */
[----:B------:R-:W-:-:S05]  /*16b60*/  IMAD.IADD R2, R6, 0x1, R3 ;  /* 0x0000000106027824 */ /* 0x000fca00078e0203 */
[----:B------:R1:W-:Y:S01]  /*16b70*/  STL [R1+0x4], R2 ;  /* 0x0000040201007387 */ /* 0x0003e20000100800 */
[----:B------:R-:W-:Y:S05]  /*16b80*/  BRA `(.L_x_1218) ;  /* 0x00000000000c7947 */ /* 0x000fea0003800000 */
.L_x_1213:
[----:B------:R0:W-:Y:S04]  /*16b90*/  STL [R1], R7 ;  /* 0x0000000701007387 */ /* 0x0001e80000100800 */
[----:B------:R0:W-:Y:S04]  /*16ba0*/  STL [R1+0x4], RZ ;  /* 0x000004ff01007387 */ /* 0x0001e80000100800 */
[----:B------:R0:W-:Y:S02]  /*16bb0*/  STL [R1+0x8], RZ ;  /* 0x000008ff01007387 */ /* 0x0001e40000100800 */
.L_x_1218:
[----:B------:R-:W2:Y:S04]  /*16bc0*/  LDL R4, [R1] ;  /* 0x0000000001047983 */ /* 0x000ea80000100800 */
[----:B------:R-:W2:Y:S04]  /*16bd0*/  LDL R5, [R1+0x4] ;  /* 0x0000040001057983 */ /* 0x000ea80000100800 */
[----:B------:R-:W2:Y:S01]  /*16be0*/  LDL R6, [R1+0x8] ;  /* 0x0000080001067983 */ /* 0x000ea20000100800 */
[----:B------:R-:W-:Y:S01]  /*16bf0*/  ISETP.NE.AND P0, PT, R0, RZ, PT ;  /* 0x000000ff0000720c */ /* 0x000fe20003f05270 */
[----:B-1----:R-:W-:-:S12]  /*16c00*/  IMAD.U32 R2, RZ, RZ, UR42 ;  /* 0x0000002aff027e24 */ /* 0x002fd8000f8e00ff */
[----:B------:R-:W1:Y:S01]  /*16c10*/  @!P0 S2R R3, SR_CgaCtaId ;  /* 0x0000000000038919 */ /* 0x000e620000008800 */
[----:B------:R-:W-:Y:S01]  /*16c20*/  @!P0 MOV R0, 0x400 ;  /* 0x0000040000008802 */ /* 0x000fe20000000f00 */
[----:B0-----:R-:W-:-:S03]  /*16c30*/  @!P0 IMAD.MOV.U32 R7, RZ, RZ, R2 ;  /* 0x000000ffff078224 */ /* 0x001fc600078e0002 */
[----:B-1----:R-:W-:-:S05]  /*16c40*/  @!P0 LEA R0, R3, R0, 0x18 ;  /* 0x0000000003008211 */ /* 0x002fca00078ec0ff */
[----:B--2---:R0:W-:Y:S01]  /*16c50*/  @!P0 STS.128 [R0+0x2a8d0], R4 ;  /* 0x02a8d00400008388 */ /* 0x0041e20000000c00 */
[----:B------:R-:W-:Y:S06]  /*16c60*/  BAR.ARV 0x5, 0x180 ;  /* 0x0146000000007b1d */ /* 0x000fec0000002000 */
.L_x_1211:
        /* <DEDUP_REMOVED lines=19> */
[C---:B0-----:R-:W-:Y:S01]  /*16da0*/  IMAD.SHL.U32 R2, R9.reuse, 0x40, RZ ;  /* 0x0000004009027824 */ /* 0x041fe200078e00ff */
[C---:B------:R-:W-:Y:S02]  /*16db0*/  LOP3.LUT R8, R9.reuse, 0x7f, RZ, 0xc0, !PT ;  /* 0x0000007f09087812 */ /* 0x040fe400078ec0ff */
[C---:B------:R-:W-:Y:S02]  /*16dc0*/  R2P PR, R9.reuse, 0x6 ;  /* 0x0000000609007804 */ /* 0x040fe40000000000 */
[----:B------:R-:W-:Y:S02]  /*16dd0*/  LOP3.LUT R0, R2, 0x180, RZ, 0xc0, !PT ;  /* 0x0000018002007812 */ /* 0x000fe400078ec0ff */
[----:B------:R-:W-:Y:S02]  /*16de0*/  SHF.R.U32.HI R7, RZ, 0x5, R8 ;  /* 0x00000005ff077819 */ /* 0x000fe40000011608 */
[----:B------:R-:W-:Y:S01]  /*16df0*/  LOP3.LUT R0, R0, 0x30, R3, 0xf8, !PT ;  /* 0x0000003000007812 */ /* 0x000fe200078ef803 */
[----:B------:R-:W-:-:S05]  /*16e00*/  IMAD.SHL.U32 R3, R9, 0x8, RZ ;  /* 0x0000000809037824 */ /* 0x000fca00078e00ff */
[----:B------:R-:W-:Y:S01]  /*16e10*/  LOP3.LUT R3, R0, 0x30, R3, 0x78, !PT ;  /* 0x0000003000037812 */ /* 0x000fe200078e7803 */
[----:B------:R-:W-:-:S05]  /*16e20*/  IMAD.SHL.U32 R0, R9, 0x80, RZ ;  /* 0x0000008009007824 */ /* 0x000fca00078e00ff */
[C---:B-1----:R-:W-:Y:S02]  /*16e30*/  LOP3.LUT R4, R0.reuse, 0x380, RZ, 0xc0, !PT ;  /* 0x0000038000047812 */ /* 0x042fe400078ec0ff */
[----:B------:R-:W-:Y:S01]  /*16e40*/  LOP3.LUT R6, R0, 0x400, RZ, 0xc0, !PT ;  /* 0x0000040000067812 */ /* 0x000fe200078ec0ff */
[----:B------:R-:W-:Y:S01]  /*16e50*/  IMAD.SHL.U32 R0, R9, 0x10, RZ ;  /* 0x0000001009007824 */ /* 0x000fe200078e00ff */
[----:B------:R-:W-:Y:S02]  /*16e60*/  LOP3.LUT R5, R4, 0x10, R9, 0xf8, !PT ;  /* 0x0000001004057812 */ /* 0x000fe400078ef809 */
[----:B------:R-:W-:Y:S01]  /*16e70*/  LOP3.LUT R4, R3, 0x640, R2, 0xf8, !PT ;  /* 0x0000064003047812 */ /* 0x000fe200078ef802 */
[----:B------:R-:W-:Y:S01]  /*16e80*/  IMAD R6, R7, 0x800, R6 ;  /* 0x0000080007067824 */ /* 0x000fe200078e0206 */
[----:B------:R-:W-:Y:S02]  /*16e90*/  LOP3.LUT R5, R5, 0x70, R0, 0x78, !PT ;  /* 0x0000007005057812 */ /* 0x000fe400078e7800 */
[----:B------:R-:W-:Y:S01]  /*16ea0*/  LOP3.LUT R2, R0, 0x40, RZ, 0xc0, !PT ;  /* 0x0000004000027812 */ /* 0x000fe200078ec0ff */
[----:B------:R0:W-:Y:S02]  /*16eb0*/  STL [R1+0x24], R4 ;  /* 0x0000240401007387 */ /* 0x0001e40000100800 */
[----:B------:R-:W-:Y:S01]  /*16ec0*/  IMAD.IADD R3, R6, 0x1, R5 ;  /* 0x0000000106037824 */ /* 0x000fe200078e0205 */
[----:B------:R-:W-:Y:S01]  /*16ed0*/  SHF.R.U32.HI R5, RZ, 0x2, R8 ;  /* 0x00000002ff057819 */ /* 0x000fe20000011608 */
[----:B------:R-:W-:Y:S01]  /*16ee0*/  IMAD R7, R7, 0x200, R2 ;  /* 0x0000020007077824 */ /* 0x000fe200078e0202 */
[----:B------:R-:W-:-:S02]  /*16ef0*/  LOP3.LUT R2, R0, 0x1b0, RZ, 0xc0, !PT ;  /* 0x000001b000027812 */ /* 0x000fc400078ec0ff */
[----:B------:R1:W-:Y:S01]  /*16f00*/  STL [R1+0x1c], R3 ;  /* 0x00001c0301007387 */ /* 0x0003e20000100800 */
[----:B0-----:R-:W-:Y:S01]  /*16f10*/  LOP3.LUT R4, R0, 0x30, RZ, 0xc0, !PT ;  /* 0x0000003000047812 */ /* 0x001fe200078ec0ff */
[----:B------:R-:W-:-:S05]  /*16f20*/  IMAD.MOV.U32 R0, RZ, RZ, 0x20 ;  /* 0x00000020ff007424 */ /* 0x000fca00078e00ff */
[----:B------:R-:W-:Y:S01]  /*16f30*/  SEL R6, R0, 0xffffffe0, !P1 ;  /* 0xffffffe000067807 */ /* 0x000fe20004800000 */
[----:B-1----:R-:W-:-:S05]  /*16f40*/  IMAD.SHL.U32 R3, R9, 0x2, RZ ;  /* 0x0000000209037824 */ /* 0x002fca00078e00ff */
[----:B------:R-:W-:Y:S01]  /*16f50*/  LOP3.LUT R2, R2, 0x30, R3, 0x78, !PT ;  /* 0x0000003002027812 */ /* 0x000fe200078e7803 */
[----:B------:R-:W-:-:S03]  /*16f60*/  IMAD.MOV.U32 R3, RZ, RZ, 0x40 ;  /* 0x00000040ff037424 */ /* 0x000fc600078e00ff */
[----:B------:R-:W-:Y:S02]  /*16f70*/  IADD3 R2, R17, R7, R2 ;  /* 0x0000000711027210 */ /* 0x000fe40007ffe002 */
[----:B------:R-:W-:-:S03]  /*16f80*/  SEL R3, R3, 0xffffffc0, !P2 ;  /* 0xffffffc003037807 */ /* 0x000fc60005000000 */
[----:B------:R0:W-:Y:S04]  /*16f90*/  STL [R1+0x28], R2 ;  /* 0x0000280201007387 */ /* 0x0001e80000100800 */
[----:B------:R1:W-:Y:S04]  /*16fa0*/  STL [R1+0x10], R6 ;  /* 0x0000100601007387 */ /* 0x0003e80000100800 */
[----:B------:R1:W-:Y:S01]  /*16fb0*/  STL [R1+0x20], R3 ;  /* 0x0000200301007387 */ /* 0x0003e20000100800 */
[----:B0-----:R-:W-:-:S03]  /*16fc0*/  IMAD.SHL.U32 R2, R9, 0x20, RZ ;  /* 0x0000002009027824 */ /* 0x001fc600078e00ff */
[----:B------:R1:W-:Y:S02]  /*16fd0*/  STL [R1+0x38], RZ ;  /* 0x000038ff01007387 */ /* 0x0003e40000100800 */
[----:B------:R-:W-:Y:S02]  /*16fe0*/  LOP3.LUT R0, R5, 0x60, R2, 0xf8, !PT ;  /* 0x0000006005007812 */ /* 0x000fe400078ef802 */
[C---:B------:R-:W-:Y:S02]  /*16ff0*/  LOP3.LUT R2, R4.reuse, 0x40, RZ, 0xfc, !PT ;  /* 0x0000004004027812 */ /* 0x040fe400078efcff */
[----:B------:R-:W-:-:S07]  /*17000*/  LOP3.LUT R0, R4, 0x80, RZ, 0xfc, !PT ;  /* 0x0000008004007812 */ /* 0x000fce00078efcff */
.L_x_1299:
[----:B------:R-:W-:Y:S01]  /*17010*/  ULDC.64 UR4, c[0x0][0xa28] ;  /* 0x00028a0000047ab9 */ /* 0x000fe20000000a00 */
[----:B------:R-:W-:Y:S01]  /*17020*/  ULDC.64 UR8, c[0x0][0xa00] ;  /* 0x0002800000087ab9 */ /* 0x000fe20000000a00 */
[----:B------:R-:W-:Y:S01]  /*17030*/  UISETP.NE.U32.AND UP0, UPT, UR4, URZ, UPT ;  /* 0x0000003f0400728c */ /* 0x000fe2000bf05070 */
[----:B------:R-:W-:Y:S01]  /*17040*/  ISETP.NE.U32.AND P0, PT, RZ, UR8, PT ;  /* 0x00000008ff007c0c */ /* 0x000fe2000bf05070 */
[----:B------:R-:W-:Y:S01]  /*17050*/  ULDC.64 UR6, c[0x0][0xa00] ;  /* 0x0002800000067ab9 */ /* 0x000fe20000000a00 */
[----:B------:R-:W-:Y:S01]  /*17060*/  IMAD.MOV.U32 R0, RZ, RZ, RZ ;  /* 0x000000ffff007224 */ /* 0x000fe200078e00ff */
[----:B------:R-:W-:Y:S01]  /*17070*/  UISETP.NE.AND.EX UP0, UPT, UR5, URZ, UPT, UP0 ;  /* 0x0000003f0500728c */ /* 0x000fe2000bf05300 */
[----:B------:R-:W-:Y:S01]  /*17080*/  ISETP.NE.AND.EX P0, PT, RZ, UR9, PT, P0 ;  /* 0x00000009ff007c0c */ /* 0x000fe2000bf05300 */
[----:B------:R-:W-:Y:S01]  /*17090*/  UIMAD.WIDE UR6, UR42, 0x4, UR6 ;  /* 0x000000042a0678a5 */ /* 0x000fe2000f8e0206 */
[----:B--2---:R-:W2:Y:S01]  /*170a0*/  LDL.LU R7, [R1+0x8] ;  /* 0x0000080001077983 */ /* 0x004ea20000300800 */
[----:B------:R-:W-:Y:S01]  /*170b0*/  ULDC.64 UR10, c[0x0][0xa18] ;  /* 0x00028600000a7ab9 */ /* 0x000fe20000000a00 */
[----:B01----:R-:W0:Y:S01]  /*170c0*/  LDC R6, c[0x0][0x288] ;  /* 0x0000a200ff067b82 */ /* 0x003e220000000800 */
[----:B------:R-:W-:Y:S01]  /*170d0*/  PLOP3.LUT P1, PT, PT, PT, UP0, 0x80, 0x0 ;  /* 0x000000000000781c */ /* 0x000fe20003f2f008 */
[----:B------:R-:W-:Y:S01]  /*170e0*/  ULDC.64 UR8, c[0x0][0xa08] ;  /* 0x0002820000087ab9 */ /* 0x000fe20000000a00 */
[----:B------:R-:W-:-:S02]  /*170f0*/  IMAD.U32 R2, RZ, RZ, UR6 ;  /* 0x00000006ff027e24 */ /* 0x000fc4000f8e00ff */
[----:B------:R-:W-:Y:S01]  /*17100*/  IMAD.U32 R3, RZ, RZ, UR7 ;  /* 0x00000007ff037e24 */ /* 0x000fe2000f8e00ff */
[----:B------:R-:W-:Y:S02]  /*17110*/  @UP0 ULDC.64 UR4, c[0x0][0xa28] ;  /* 0x00028a0000040ab9 */ /* 0x000fe40000000a00 */
[----:B------:R-:W-:Y:S02]  /*17120*/  @UP0 UIMAD.WIDE UR4, UR42, 0x4, UR4 ;  /* 0x000000042a0408a5 */ /* 0x000fe4000f8e0204 */
[----:B------:R1:W3:Y:S01]  /*17130*/  @P0 LDG.E R5, desc[UR52][R2.64] ;  /* 0x0000003402050981 */ /* 0x0002e2000c1e1900 */
[----:B------:R-:W-:-:S04]  /*17140*/  UISETP.NE.U32.AND UP0, UPT, UR10, URZ, UPT ;  /* 0x0000003f0a00728c */ /* 0x000fc8000bf05070 */
[----:B------:R-:W-:Y:S01]  /*17150*/  UISETP.NE.AND.EX UP0, UPT, UR11, URZ, UPT, UP0 ;  /* 0x0000003f0b00728c */ /* 0x000fe2000bf05300 */
[----:B-1----:R-:W-:Y:S02]  /*17160*/  IMAD.U32 R2, RZ, RZ, UR4 ;  /* 0x00000004ff027e24 */ /* 0x002fe4000f8e00ff */
[----:B------:R-:W-:Y:S01]  /*17170*/  IMAD.U32 R3, RZ, RZ, UR5 ;  /* 0x00000005ff037e24 */ /* 0x000fe2000f8e00ff */
[----:B------:R-:W-:-:S04]  /*17180*/  ULDC.64 UR4, c[0x0][0xa08] ;  /* 0x0002820000047ab9 */ /* 0x000fc80000000a00 */
[----:B------:R1:W5:Y:S01]  /*17190*/  @P1 LDG.E R0, desc[UR52][R2.64] ;  /* 0x0000003402001981 */ /* 0x000362000c1e1900 */
[----:B------:R-:W-:Y:S01]  /*171a0*/  ISETP.NE.U32.AND P1, PT, RZ, UR4, PT ;  /* 0x00000004ff007c0c */ /* 0x000fe2000bf25070 */
[----:B------:R-:W-:Y:S01]  /*171b0*/  UIMAD.WIDE UR8, UR42, 0x4, UR8 ;  /* 0x000000042a0878a5 */ /* 0x000fe2000f8e0208 */
[----:B------:R-:W-:Y:S02]  /*171c0*/  IMAD.MOV.U32 R4, RZ, RZ, RZ ;  /* 0x000000ffff047224 */ /* 0x000fe400078e00ff */
[----:B------:R-:W-:Y:S01]  /*171d0*/  ISETP.NE.AND.EX P1, PT, RZ, UR5, PT, P1 ;  /* 0x00000005ff007c0c */ /* 0x000fe2000bf25310 */
[----:B------:R-:W-:Y:S01]  /*171e0*/  @UP0 ULDC.64 UR4, c[0x0][0xa18] ;  /* 0x0002860000040ab9 */ /* 0x000fe20000000a00 */
[----:B------:R-:W-:Y:S01]  /*171f0*/  PLOP3.LUT P4, PT, PT, PT, UP0, 0x80, 0x0 ;  /* 0x000000000000781c */ /* 0x000fe20003f8f008 */
[----:B------:R-:W-:Y:S01]  /*17200*/  @UP0 UIMAD.WIDE UR4, UR42, 0x4, UR4 ;  /* 0x000000042a0408a5 */ /* 0x000fe2000f8e0204 */
[----:B-1----:R-:W-:Y:S02]  /*17210*/  IMAD.U32 R2, RZ, RZ, UR8 ;  /* 0x00000008ff027e24 */ /* 0x002fe4000f8e00ff */
[----:B------:R-:W-:-:S07]  /*17220*/  IMAD.U32 R3, RZ, RZ, UR9 ;  /* 0x00000009ff037e24 */ /* 0x000fce000f8e00ff */
[----:B------:R1:W5:Y:S02]  /*17230*/  @P1 LDG.E R4, desc[UR52][R2.64] ;  /* 0x0000003402041981 */ /* 0x000364000c1e1900 */
[----:B-1----:R-:W-:Y:S02]  /*17240*/  IMAD.U32 R2, RZ, RZ, UR4 ;  /* 0x00000004ff027e24 */ /* 0x002fe4000f8e00ff */
[----:B------:R-:W-:Y:S01]  /*17250*/  IMAD.U32 R3, RZ, RZ, UR5 ;  /* 0x00000005ff037e24 */ /* 0x000fe2000f8e00ff */
[----:B------:R-:W-:Y:S01]  /*17260*/  UMOV UR43, URZ ;  /* 0x0000003f002b7c82 */ /* 0x000fe20008000000 */
[----:B------:R-:W-:-:S03]  /*17270*/  ULDC.64 UR4, c[0x0][0xa20] ;  /* 0x0002880000047ab9 */ /* 0x000fc60000000a00 */
[----:B0-----:R0:W4:Y:S01]  /*17280*/  @P4 LDG.E R6, desc[UR52][R2.64] ;  /* 0x0000003402064981 */ /* 0x001122000c1e1900 */
[----:B------:R-:W-:-:S04]  /*17290*/  ISETP.NE.U32.AND P3, PT, RZ, UR4, PT ;  /* 0x00000004ff007c0c */ /* 0x000fc8000bf65070 */
[----:B------:R-:W-:Y:S01]  /*172a0*/  ISETP.NE.AND.EX P3, PT, RZ, UR5, PT, P3 ;  /* 0x00000005ff007c0c */ /* 0x000fe2000bf65330 */
[----:B0-----:R-:W0:Y:S02]  /*172b0*/  LDC.64 R2, c[0x0][0x418] ;  /* 0x00010600ff027b82 */ /* 0x001e240000000a00 */
[----:B0-----:R-:W-:-:S04]  /*172c0*/  ISETP.NE.U32.AND P2, PT, R2, RZ, PT ;  /* 0x000000ff0200720c */ /* 0x001fc80003f45070 */
[----:B------:R-:W-:Y:S02]  /*172d0*/  ISETP.NE.AND.EX P2, PT, R3, RZ, PT, P2 ;  /* 0x000000ff0300720c */ /* 0x000fe40003f45320 */
[C---:B--2---:R-:W-:Y:S02]  /*172e0*/  R2UR UR36, R7.reuse ;  /* 0x00000000072472ca */ /* 0x044fe400000e0000 */
[C---:B------:R-:W-:Y:S02]  /*172f0*/  LOP3.LUT R2, R7.reuse, 0xff000000, RZ, 0xc0, !PT ;  /* 0xff00000007027812 */ /* 0x040fe400078ec0ff */
[----:B------:R-:W-:Y:S02]  /*17300*/  LOP3.LUT R7, R7, 0xff0000, RZ, 0xc0, !PT ;  /* 0x00ff000007077812 */ /* 0x000fe400078ec0ff */
[----:B------:R-:W-:-:S04]  /*17310*/  SHF.R.U32.HI R2, RZ, 0x8, R2 ;  /* 0x00000008ff027819 */ /* 0x000fc80000011602 */
[----:B------:R-:W-:Y:S02]  /*17320*/  LEA.HI R7, R7, R2, RZ, 0x10 ;  /* 0x0000000207077211 */ /* 0x000fe400078f80ff */
[----:B---3--:R-:W-:Y:S01]  /*17330*/  @P0 R2UR UR43, R5 ;  /* 0x00000000052b02ca */ /* 0x008fe200000e0000 */
[----:B------:R-:W-:Y:S01]  /*17340*/  ULOP3.LUT UR36, UR36, 0xffff, URZ, 0xc0, !UPT ;  /* 0x0000ffff24247892 */ /* 0x000fe2000f8ec03f */
[----:B------:R-:W0:Y:S02]  /*17350*/  LDC R5, c[0x0][0x424] ;  /* 0x00010900ff057b82 */ /* 0x000e240000000800 */
[----:B0-----:R-:W-:Y:S01]  /*17360*/  SEL R5, R5, 0x1, P2 ;  /* 0x0000000105057807 */ /* 0x001fe20001000000 */
[----:B----4-:R0:W-:Y:S01]  /*17370*/  STL [R1+0x30], R6 ;  /* 0x0000300601007387 */ /* 0x0101e20000100800 */
[----:B------:R-:W-:-:S04]  /*17380*/  IMAD.MOV.U32 R9, RZ, RZ, R6 ;  /* 0x000000ffff097224 */ /* 0x000fc800078e0006 */
[----:B0-----:R-:W0:Y:S02]  /*17390*/  LDC R6, c[0x0][0x2f0] ;  /* 0x0000bc00ff067b82 */ /* 0x001e240000000800 */
[----:B0-----:R-:W-:Y:S01]  /*173a0*/  IMAD R5, R5, R6, RZ ;  /* 0x0000000605057224 */ /* 0x001fe200078e02ff */
[----:B------:R-:W-:Y:S06]  /*173b0*/  @P4 BRA `(.L_x_1220) ;  /* 0x00000000001c4947 */ /* 0x000fec0003800000 */
[----:B------:R-:W-:Y:S05]  /*173c0*/  @!P0 BRA `(.L_x_1220) ;  /* 0x0000000000188947 */ /* 0x000fea0003800000 */
[----:B------:R-:W-:Y:S02]  /*173d0*/  IMAD.U32 R2, RZ, RZ, UR6 ;  /* 0x00000006ff027e24 */ /* 0x000fe4000f8e00ff */
[----:B------:R-:W-:-:S05]  /*173e0*/  IMAD.U32 R3, RZ, RZ, UR7 ;  /* 0x00000007ff037e24 */ /* 0x000fca000f8e00ff */
[----:B------:R-:W2:Y:S04]  /*173f0*/  LDG.E R6, desc[UR52][R2.64] ;  /* 0x0000003402067981 */ /* 0x000ea8000c1e1900 */
[----:B------:R-:W2:Y:S02]  /*17400*/  LDG.E R2, desc[UR52][R2.64+0x4] ;  /* 0x0000043402027981 */ /* 0x000ea4000c1e1900 */
[----:B--2---:R-:W-:-:S05]  /*17410*/  IMAD.IADD R9, R2, 0x1, -R6 ;  /* 0x0000000102097824 */ /* 0x004fca00078e0a06 */
[----:B------:R0:W-:Y:S02]  /*17420*/  STL [R1+0x30], R9 ;  /* 0x0000300901007387 */ /* 0x0001e40000100800 */
.L_x_1220:
[----:B-----5:R-:W-:-:S05]  /*17430*/  IMAD.IADD R2, R4, 0x1, R0 ;  /* 0x0000000104027824 */ /* 0x020fca00078e0200 */
[----:B------:R1:W-:Y:S01]  /*17440*/  STL [R1+0x18], R2 ;  /* 0x0000180201007387 */ /* 0x0003e20000100800 */
[----:B------:R-:W-:Y:S05]  /*17450*/  @!P3 BRA `(.L_x_1221) ;  /* 0x000000000018b947 */ /* 0x000fea0003800000 */
[----:B------:R-:W-:Y:S02]  /*17460*/  ULDC.64 UR4, c[0x0][0xa20] ;  /* 0x0002880000047ab9 */ /* 0x000fe40000000a00 */
[----:B------:R-:W-:-:S06]  /*17470*/  UIMAD.WIDE UR4, UR42, 0x4, UR4 ;  /* 0x000000042a0478a5 */ /* 0x000fcc000f8e0204 */
[----:B-1----:R-:W-:Y:S02]  /*17480*/  IMAD.U32 R2, RZ, RZ, UR4 ;  /* 0x00000004ff027e24 */ /* 0x002fe4000f8e00ff */
[----:B------:R-:W-:-:S05]  /*17490*/  IMAD.U32 R3, RZ, RZ, UR5 ;  /* 0x00000005ff037e24 */ /* 0x000fca000f8e00ff */
[----:B------:R1:W5:Y:S01]  /*174a0*/  LDG.E R5, desc[UR52][R2.64] ;  /* 0x0000003402057981 */ /* 0x000362000c1e1900 */
[----:B------:R-:W-:Y:S05]  /*174b0*/  BRA `(.L_x_1222) ;  /* 0x0000000000187947 */ /* 0x000fea0003800000 */
.L_x_1221:
[----:B------:R-:W-:Y:S05]  /*174c0*/  @!P1 BRA `(.L_x_1222) ;  /* 0x0000000000149947 */ /* 0x000fea0003800000 */
[----:B-1----:R-:W-:Y:S02]  /*174d0*/  IMAD.U32 R2, RZ, RZ, UR8 ;  /* 0x00000008ff027e24 */ /* 0x002fe4000f8e00ff */
[----:B------:R-:W-:-:S05]  /*174e0*/  IMAD.U32 R3, RZ, RZ, UR9 ;  /* 0x00000009ff037e24 */ /* 0x000fca000f8e00ff */
[----:B------:R-:W2:Y:S04]  /*174f0*/  LDG.E R5, desc[UR52][R2.64] ;  /* 0x0000003402057981 */ /* 0x000ea8000c1e1900 */
[----:B------:R-:W2:Y:S02]  /*17500*/  LDG.E R2, desc[UR52][R2.64+0x4] ;  /* 0x0000043402027981 */ /* 0x000ea4000c1e1900 */
[----:B--2---:R-:W-:-:S07]  /*17510*/  IMAD.IADD R5, R2, 0x1, -R5 ;  /* 0x0000000102057824 */ /* 0x004fce00078e0a05 */
.L_x_1222:
[----:B------:R-:W2:Y:S01]  /*17520*/  LDL.LU R4, [R1+0x4] ;  /* 0x0000040001047983 */ /* 0x000ea20000300800 */
[----:B-1----:R-:W1:Y:S01]  /*17530*/  LDC R2, c[0x0][0x448] ;  /* 0x00011200ff027b82 */ /* 0x002e620000000800 */
[----:B-----5:R-:W-:Y:S01]  /*17540*/  IMAD.IADD R0, R5, 0x1, -R0 ;  /* 0x0000000105007824 */ /* 0x020fe200078e0a00 */
[----:B-1----:R-:W-:-:S13]  /*17550*/  ISETP.NE.AND P1, PT, R2, 0x1, PT ;  /* 0x000000010200780c */ /* 0x002fda0003f25270 */
[----:B------:R-:W1:Y:S08]  /*17560*/  @P1 LDC R3, c[0x0][0x44c] ;  /* 0x00011300ff031b82 */ /* 0x000e700000000800 */
[----:B------:R-:W3:Y:S01]  /*17570*/  @P1 LDC R2, c[0x0][0x450] ;  /* 0x00011400ff021b82 */ /* 0x000ee20000000800 */
[----:B--2---:R-:W-:-:S04]  /*17580*/  IMAD.SHL.U32 R10, R4, 0x80, RZ ;  /* 0x00000080040a7824 */ /* 0x004fc800078e00ff */
[----:B------:R-:W-:Y:S01]  /*17590*/  VIADD R4, R10, 0x7f ;  /* 0x0000007f0a047836 */ /* 0x000fe20000000000 */
[----:B------:R2:W-:Y:S03]  /*175a0*/  STL [R1+0x2c], R10 ;  /* 0x00002c0a01007387 */ /* 0x0005e60000100800 */
[----:B-1----:R-:W-:-:S04]  /*175b0*/  @P1 IMAD.HI.U32 R3, R4, R3, RZ ;  /* 0x0000000304031227 */ /* 0x002fc800078e00ff */
[----:B------:R-:W-:Y:S01]  /*175c0*/  IMAD.MOV.U32 R6, RZ, RZ, R4 ;  /* 0x000000ffff067224 */ /* 0x000fe200078e0004 */
[----:B---3--:R-:W-:Y:S02]  /*175d0*/  @P1 SHF.R.U32.HI R6, RZ, R2, R3 ;  /* 0x00000002ff061219 */ /* 0x008fe40000011603 */
[----:B------:R-:W-:-:S05]  /*175e0*/  IADD3 R2, R0, 0x1, -R9 ;  /* 0x0000000100027810 */ /* 0x000fca0007ffe809 */
[----:B------:R-:W-:Y:S02]  /*175f0*/  IMAD.IADD R6, R2, 0x1, R6 ;  /* 0x0000000102067824 */ /* 0x000fe400078e0206 */
[----:B------:R-:W1:Y:S02]  /*17600*/  LDC.64 R2, c[0x0][0x9e0] ;  /* 0x00027800ff027b82 */ /* 0x000e640000000a00 */
[----:B-1----:R-:W-:Y:S01]  /*17610*/  ISETP.GE.AND P2, PT, R3, 0x1, PT ;  /* 0x000000010300780c */ /* 0x002fe20003f46270 */
[----:B------:R-:W-:-:S12]  /*17620*/  IMAD.IADD R2, R6, 0x1, R2 ;  /* 0x0000000106027824 */ /* 0x000fd800078e0202 */
[----:B--2---:R-:W-:Y:S05]  /*17630*/  @!P2 BRA `(.L_x_1223) ;  /* 0x000000000040a947 */ /* 0x004fea0003800000 */
[C---:B------:R-:W-:Y:S01]  /*17640*/  ISETP.GT.AND P0, PT, R6.reuse, RZ, PT ;  /* 0x000000ff0600720c */ /* 0x040fe20003f04270 */
[----:B------:R-:W-:-:S12]  /*17650*/  VIADD R8, R6, 0xffffffff ;  /* 0xffffffff06087836 */ /* 0x000fd80000000000 */
[----:B------:R-:W-:Y:S05]  /*17660*/  @P0 BRA `(.L_x_1224) ;  /* 0x00000000001c0947 */ /* 0x000fea0003800000 */
[----:B------:R-:W-:Y:S01]  /*17670*/  ISETP.NE.AND P0, PT, R3, 0x1, PT ;  /* 0x000000010300780c */ /* 0x000fe20003f05270 */
[----:B------:R-:W-:-:S12]  /*17680*/  IMAD.MOV R6, RZ, RZ, -R6 ;  /* 0x000000ffff067224 */ /* 0x000fd800078e0a06 */
[----:B------:R-:W1:Y:S02]  /*17690*/  @P0 LDC.64 R4, c[0x0][0x9e8] ;  /* 0x00027a00ff040b82 */ /* 0x000e640000000a00 */
[----:B-1----:R-:W-:-:S05]  /*176a0*/  @P0 IMAD.HI.U32 R4, R6, R4, RZ ;  /* 0x0000000406040227 */ /* 0x002fca00078e00ff */
[----:B------:R-:W-:-:S04]  /*176b0*/  @P0 SHF.R.U32.HI R6, RZ, R5, R4 ;  /* 0x00000005ff060219 */ /* 0x000fc80000011604 */
[----:B------:R-:W-:Y:S01]  /*176c0*/  LOP3.LUT R8, RZ, R6, RZ, 0x33, !PT ;  /* 0x00000006ff087212 */ /* 0x000fe200078e33ff */
[----:B------:R-:W-:Y:S06]  /*176d0*/  BRA `(.L_x_1225) ;  /* 0x0000000000107947 */ /* 0x000fec0003800000 */
.L_x_1224:
[----:B------:R-:W-:-:S13]  /*176e0*/  ISETP.NE.AND P0, PT, R3, 0x1, PT ;  /* 0x000000010300780c */ /* 0x000fda0003f05270 */
[----:B------:R-:W1:Y:S02]  /*176f0*/  @P0 LDC.64 R4, c[0x0][0x9e8] ;  /* 0x00027a00ff040b82 */ /* 0x000e640000000a00 */
[----:B-1----:R-:W-:-:S05]  /*17700*/  @P0 IMAD.HI.U32 R4, R8, R4, RZ ;  /* 0x0000000408040227 */ /* 0x002fca00078e00ff */
[----:B------:R-:W-:-:S07]  /*17710*/  @P0 SHF.R.U32.HI R8, RZ, R5, R4 ;  /* 0x00000005ff080219 */ /* 0x000fce0000011604 */
.L_x_1225:
[----:B------:R-:W-:-:S05]  /*17720*/  IMAD R8, R8, R3, R3 ;  /* 0x0000000308087224 */ /* 0x000fca00078e0203 */
[----:B------:R-:W-:-:S07]  /*17730*/  VIMNMX R2, R2, R8, PT ;  /* 0x0000000802027248 */ /* 0x000fce0003fe0100 */
.L_x_1223:
[----:B------:R-:W1:Y:S01]  /*17740*/  @P1 LDC R4, c[0x0][0x44c] ;  /* 0x00011300ff041b82 */ /* 0x000e620000000800 */
[----:B------:R-:W-:Y:S01]  /*17750*/  IMAD.MOV.U32 R5, RZ, RZ, R10 ;  /* 0x000000ffff057224 */ /* 0x000fe200078e000a */
[----:B------:R-:W-:Y:S01]  /*17760*/  ULDC UR4, c[0x0][0x9dc] ;  /* 0x0002770000047ab9 */ /* 0x000fe20000000800 */
[----:B------:R-:W-:-:S05]  /*17770*/  VIADD R2, R2, 0x7f ;  /* 0x0000007f02027836 */ /* 0x000fca0000000000 */
[----:B------:R-:W2:Y:S01]  /*17780*/  @P1 LDC R6, c[0x0][0x450] ;  /* 0x00011400ff061b82 */ /* 0x000ea20000000800 */
[----:B-1----:R-:W-:-:S05]  /*17790*/  @P1 IMAD.HI.U32 R4, R10, R4, RZ ;  /* 0x000000040a041227 */ /* 0x002fca00078e00ff */
[----:B--2---:R-:W-:Y:S02]  /*177a0*/  @P1 SHF.R.U32.HI R5, RZ, R6, R4 ;  /* 0x00000006ff051219 */ /* 0x004fe40000011604 */
[----:B------:R-:W-:Y:S02]  /*177b0*/  SHF.R.S32.HI R4, RZ, 0x1f, R2 ;  /* 0x0000001fff047819 */ /* 0x000fe40000011402 */
[----:B------:R-:W-:Y:S01]  /*177c0*/  IADD3 R6, R5, R0, -R9 ;  /* 0x0000000005067210 */ /* 0x000fe20007ffe809 */
[----:B------:R-:W-:Y:S01]  /*177d0*/  VIADD R0, R0, 0x7f ;  /* 0x0000007f00007836 */ /* 0x000fe20000000000 */
[----:B------:R-:W-:-:S04]  /*177e0*/  LEA.HI R4, R4, R2, RZ, 0x7 ;  /* 0x0000000204047211 */ /* 0x000fc800078f38ff */
[----:B------:R-:W-:-:S04]  /*177f0*/  SHF.R.S32.HI R2, RZ, 0x1f, R0 ;  /* 0x0000001fff027819 */ /* 0x000fc80000011400 */
[----:B------:R-:W-:Y:S02]  /*17800*/  LEA.HI R2, R2, R0, RZ, 0x7 ;  /* 0x0000000002027211 */ /* 0x000fe400078f38ff */
[----:B------:R-:W-:Y:S02]  /*17810*/  SHF.R.S32.HI R0, RZ, 0x7, R4 ;  /* 0x00000007ff007819 */ /* 0x000fe40000011404 */
[----:B------:R-:W-:-:S04]  /*17820*/  SHF.R.S32.HI R2, RZ, 0x7, R2 ;  /* 0x00000007ff027819 */ /* 0x000fc80000011402 */
[----:B------:R-:W-:Y:S01]  /*17830*/  VIMNMX R0, R2, R0, PT ;  /* 0x0000000002007248 */ /* 0x000fe20003fe0100 */
[----:B------:R-:W-:Y:S01]  /*17840*/  VIADD R2, R6, -UR4 ;  /* 0x8000000406027c36 */ /* 0x000fe20008000000 */
[----:B------:R-:W-:Y:S06]  /*17850*/  @!P2 BRA `(.L_x_1226) ;  /* 0x00000000003ca947 */ /* 0x000fec0003800000 */
[----:B------:R-:W-:-:S13]  /*17860*/  ISETP.GT.AND P0, PT, R6, -0x1, PT ;  /* 0xffffffff0600780c */ /* 0x000fda0003f04270 */
[----:B------:R-:W-:Y:S05]  /*17870*/  @P0 BRA `(.L_x_1227) ;  /* 0x00000000001c0947 */ /* 0x000fea0003800000 */
[----:B------:R-:W-:Y:S02]  /*17880*/  ISETP.NE.AND P0, PT, R3, 0x1, PT ;  /* 0x000000010300780c */ /* 0x000fe40003f05270 */
[----:B------:R-:W-:-:S11]  /*17890*/  LOP3.LUT R6, RZ, R6, RZ, 0x33, !PT ;  /* 0x00000006ff067212 */ /* 0x000fd600078e33ff */
[----:B------:R-:W1:Y:S02]  /*178a0*/  @P0 LDC.64 R4, c[0x0][0x9e8] ;  /* 0x00027a00ff040b82 */ /* 0x000e640000000a00 */
[----:B-1----:R-:W-:-:S05]  /*178b0*/  @P0 IMAD.HI.U32 R4, R6, R4, RZ ;  /* 0x0000000406040227 */ /* 0x002fca00078e00ff */
[----:B------:R-:W-:-:S04]  /*178c0*/  @P0 SHF.R.U32.HI R6, RZ, R5, R4 ;  /* 0x00000005ff060219 */ /* 0x000fc80000011604 */
[----:B------:R-:W-:Y:S01]  /*178d0*/  LOP3.LUT R6, RZ, R6, RZ, 0x33, !PT ;  /* 0x00000006ff067212 */ /* 0x000fe200078e33ff */
[----:B------:R-:W-:Y:S06]  /*178e0*/  BRA `(.L_x_1228) ;  /* 0x0000000000107947 */ /* 0x000fec0003800000 */
.L_x_1227:
[----:B------:R-:W-:-:S13]  /*178f0*/  ISETP.NE.AND P0, PT, R3, 0x1, PT ;  /* 0x000000010300780c */ /* 0x000fda0003f05270 */
[----:B------:R-:W1:Y:S02]  /*17900*/  @P0 LDC.64 R4, c[0x0][0x9e8] ;  /* 0x00027a00ff040b82 */ /* 0x000e640000000a00 */
[----:B-1----:R-:W-:-:S05]  /*17910*/  @P0 IMAD.HI.U32 R4, R6, R4, RZ ;  /* 0x0000000406040227 */ /* 0x002fca00078e00ff */
[----:B------:R-:W-:-:S07]  /*17920*/  @P0 SHF.R.U32.HI R6, RZ, R5, R4 ;  /* 0x00000005ff060219 */ /* 0x000fce0000011604 */
.L_x_1228:
[----:B------:R-:W-:-:S05]  /*17930*/  IMAD R3, R6, R3, RZ ;  /* 0x0000000306037224 */ /* 0x000fca00078e02ff */
[----:B------:R-:W-:-:S07]  /*17940*/  VIMNMX R2, R2, R3, !PT ;  /* 0x0000000302027248 */ /* 0x000fce0007fe0100 */
.L_x_1226:
[----:B------:R-:W-:Y:S02]  /*17950*/  SHF.R.U32.HI R5, RZ, 0x10, R7 ;  /* 0x00000010ff057819 */ /* 0x000fe40000011607 */
[----:B------:R-:W-:Y:S02]  /*17960*/  SHF.R.S32.HI R3, RZ, 0x1f, R2 ;  /* 0x0000001fff037819 */ /* 0x000fe40000011402 */
[----:B------:R-:W-:Y:S02]  /*17970*/  ISETP.NE.AND P0, PT, R5, RZ, PT ;  /* 0x000000ff0500720c */ /* 0x000fe40003f05270 */
[----:B------:R-:W-:Y:S01]  /*17980*/  LEA.HI R3, R3, R2, RZ, 0x7 ;  /* 0x0000000203037211 */ /* 0x000fe200078f38ff */
[----:B------:R-:W-:-:S03]  /*17990*/  IMAD.MOV.U32 R2, RZ, RZ, RZ ;  /* 0x000000ffff027224 */ /* 0x000fc600078e00ff */
[----:B------:R-:W-:-:S04]  /*179a0*/  SHF.R.S32.HI R3, RZ, 0x7, R3 ;  /* 0x00000007ff037819 */ /* 0x000fc80000011403 */
[----:B------:R-:W-:-:S03]  /*179b0*/  VIMNMX R4, RZ, R3, !PT ;  /* 0x00000003ff047248 */ /* 0x000fc60007fe0100 */
[----:B------:R-:W1:Y:S01]  /*179c0*/  @!P0 LDC R5, c[0x0][0x9f0] ;  /* 0x00027c00ff058b82 */ /* 0x000e620000000800 */
[----:B------:R-:W-:-:S13]  /*179d0*/  ISETP.GT.AND P1, PT, R0, R4, PT ;  /* 0x000000040000720c */ /* 0x000fda0003f24270 */
[----:B------:R-:W-:Y:S05]  /*179e0*/  @!P1 BRA `(.L_x_1229) ;  /* 0x0000000000689947 */ /* 0x000fea0003800000 */
[-C--:B-1----:R-:W-:Y:S02]  /*179f0*/  IABS R6, R5.reuse ;  /* 0x0000000500067213 */ /* 0x082fe40000000000 */
[----:B0-----:R-:W-:Y:S02]  /*17a00*/  IABS R9, R5 ;  /* 0x0000000500097213 */ /* 0x001fe40000000000 */
        /* <DEDUP_REMOVED lines=9> */
[----:B------:R-:W-:-:S05]  /*17aa0*/  IADD3 R8, R5, -0x1, R0 ;  /* 0xffffffff05087810 */ /* 0x000fca0007ffe000 */
[----:B------:R-:W-:-:S05]  /*17ab0*/  IMAD.IADD R8, R8, 0x1, -R4 ;  /* 0x0000000108087824 */ /* 0x000fca00078e0a04 */
[----:B------:R-:W-:Y:S02]  /*17ac0*/  IABS R3, R8 ;  /* 0x0000000800037213 */ /* 0x000fe40000000000 */
[----:B------:R-:W-:-:S03]  /*17ad0*/  LOP3.LUT R8, R8, R5, RZ, 0x3c, !PT ;  /* 0x0000000508087212 */ /* 0x000fc600078e3cff */
        /* <DEDUP_REMOVED lines=10> */
[----:B------:R-:W-:-:S07]  /*17b80*/  @!P1 LOP3.LUT R2, RZ, R5, RZ, 0x33, !PT ;  /* 0x00000005ff029212 */ /* 0x000fce00078e33ff */
.L_x_1229:
[----:B------:R-:W-:Y:S01]  /*17b90*/  LOP3.LUT R7, R7, 0xff, RZ, 0xc0, !PT ;  /* 0x000000ff07077812 */ /* 0x000fe200078ec0ff */
[----:B------:R-:W-:Y:S04]  /*17ba0*/  BSSY B7, `(.L_x_1230) ;  /* 0x0000368000077945 */ /* 0x000fe80003800000 */
[----:B------:R-:W-:-:S05]  /*17bb0*/  IMAD R3, R7, R2, R4 ;  /* 0x0000000207037224 */ /* 0x000fca00078e0204 */
        /* <DEDUP_REMOVED lines=10> */
[----:B------:R-:W-:Y:S02]  /*17c60*/  VOTEU.ANY UR4, UPT, PT ;  /* 0x0000000000047886 */ /* 0x000fe400038e0100 */
[----:B------:R-:W2:Y:S08]  /*17c70*/  FLO.U32 R0, UR4 ;  /* 0x0000000400007d00 */ /* 0x000eb000080e0000 */
[----:B------:R-:W3:Y:S01]  /*17c80*/  POPC R4, UR4 ;  /* 0x0000000400047d09 */ /* 0x000ee20008000000 */
[----:B--2---:R-:W-:-:S02]  /*17c90*/  ISETP.EQ.U32.AND P0, PT, R0, R3, PT ;  /* 0x000000030000720c */ /* 0x004fc40003f02070 */
[----:B------:R-:W3:Y:S11]  /*17ca0*/  LDC.64 R2, c[0x0][0xc60] ;  /* 0x00031800ff027b82 */ /* 0x000ef60000000a00 */
[----:B---3--:R-:W2:Y:S01]  /*17cb0*/  @P0 ATOMG.E.ADD.STRONG.GPU PT, R3, desc[UR52][R2.64], R4 ;  /* 0x00000004020309a8 */ /* 0x008ea200081ee1f4 */
[----:B-1----:R-:W1:Y:S02]  /*17cc0*/  S2R R5, SR_LTMASK ;  /* 0x0000000000057919 */ /* 0x002e640000003900 */
[----:B-1----:R-:W-:-:S06]  /*17cd0*/  LOP3.LUT R5, R5, UR4, RZ, 0xc0, !PT ;  /* 0x0000000405057c12 */ /* 0x002fcc000f8ec0ff */
[----:B------:R-:W1:Y:S01]  /*17ce0*/  POPC R5, R5 ;  /* 0x0000000500057309 */ /* 0x000e620000000000 */
[----:B--2---:R-:W1:Y:S02]  /*17cf0*/  SHFL.IDX PT, R0, R3, R0, 0x1f ;  /* 0x00001f0003007589 */ /* 0x004e6400000e0000 */
[----:B-1----:R-:W-:-:S05]  /*17d00*/  IADD3 R0, R0, UR40, R5 ;  /* 0x0000002800007c10 */ /* 0x002fca000fffe005 */
[----:B------:R2:W-:Y:S01]  /*17d10*/  STL [R1], R0 ;  /* 0x0000000001007387 */ /* 0x0005e20000100800 */
[----:B------:R-:W-:Y:S05]  /*17d20*/  BRA `(.L_x_1232) ;  /* 0x00000034003c7947 */ /* 0x000fea0003800000 */
.L_x_1231:
        /* <DEDUP_REMOVED lines=9> */
[----:B------:R-:W2:Y:S01]  /*17dc0*/  LDC.64 R2, c[0x4][R2] ;  /* 0x0100000002027b82 */ /* 0x000ea20000000a00 */
[----:B-1----:R-:W-:Y:S02]  /*17dd0*/  IMAD.U32 R5, RZ, RZ, UR7 ;  /* 0x00000007ff057e24 */ /* 0x002fe4000f8e00ff */
        /* <DEDUP_REMOVED lines=8> */
[----:B0-2---:R-:W-:Y:S05]  /*17e60*/  CALL.ABS.NOINC R2 ;  /* 0x0000000002007343 */ /* 0x005fea0003c00000 */
.L_x_1234:
[----:B------:R-:W-:Y:S05]  /*17e70*/  BSYNC B6 ;  /* 0x0000000000067941 */ /* 0x000fea0003800000 */
.L_x_1233:
        /* <DEDUP_REMOVED lines=13> */
[----:B------:R-:W3:Y:S01]  /*17f50*/  LDC.64 R2, c[0x4][R2] ;  /* 0x0100000002027b82 */ /* 0x000ee20000000a00 */
        /* <DEDUP_REMOVED lines=9> */
[----:B0-23--:R-:W-:Y:S05]  /*17ff0*/  CALL.ABS.NOINC R2 ;  /* 0x0000000002007343 */ /* 0x00dfea0003c00000 */
.L_x_1236:
[----:B------:R-:W-:Y:S05]  /*18000*/  BSYNC B6 ;  /* 0x0000000000067941 */ /* 0x000fea0003800000 */
.L_x_1235:
        /* <DEDUP_REMOVED lines=20> */
.L_x_1238:
[----:B------:R-:W-:Y:S05]  /*18150*/  BSYNC B6 ;  /* 0x0000000000067941 */ /* 0x000fea0003800000 */
.L_x_1237:
        /* <DEDUP_REMOVED lines=19> */
.L_x_1240:
[----:B------:R-:W-:Y:S05]  /*18290*/  BSYNC B6 ;  /* 0x0000000000067941 */ /* 0x000fea0003800000 */
.L_x_1239:
[----:B------:R-:W-:Y:S01]  /*182a0*/  ULDC.64 UR4, c[0x0][0x9f8] ;  /* 0x00027e0000047ab9 */ /* 0x000fe20000000a00 */
[----:B------:R-:W-:Y:S01]  /*182b0*/  IMAD.U32 R8, RZ, RZ, UR42 ;  /* 0x0000002aff087e24 */ /* 0x000fe2000f8e00ff */
[----:B------:R-:W-:-:S04]  /*182c0*/  UISETP.NE.U32.AND UP0, UPT, UR4, URZ, UPT ;  /* 0x0000003f0400728c */ /* 0x000fc8000bf05070 */
[----:B------:R-:W-:-:S06]  /*182d0*/  UISETP.NE.AND.EX UP0, UPT, UR5, URZ, UPT, UP0 ;  /* 0x0000003f0500728c */ /* 0x000fcc000bf05300 */
[----:B------:R-:W-:-:S05]  /*182e0*/  PLOP3.LUT P0, PT, PT, PT, UP0, 0x80, 0x0 ;  /* 0x000000000000781c */ /* 0x000fca0003f0f008 */
[----:B------:R-:W-:Y:S02]  /*182f0*/  @UP0 ULDC.64 UR4, c[0x0][0x9f8] ;  /* 0x00027e0000040ab9 */ /* 0x000fe40000000a00 */
[----:B------:R-:W-:-:S06]  /*18300*/  @UP0 UIMAD.WIDE UR4, UR42, 0x4, UR4 ;  /* 0x000000042a0408a5 */ /* 0x000fcc000f8e0204 */
[----:B------:R-:W-:Y:S02]  /*18310*/  IMAD.U32 R2, RZ, RZ, UR4 ;  /* 0x00000004ff027e24 */ /* 0x000fe4000f8e00ff */
[----:B------:R-:W-:Y:S01]  /*18320*/  IMAD.U32 R3, RZ, RZ, UR5 ;  /* 0x00000005ff037e24 */ /* 0x000fe2000f8e00ff */
[----:B------:R-:W3:Y:S01]  /*18330*/  S2R R0, SR_TID.X ;  /* 0x0000000000007919 */ /* 0x000ee20000002100 */
[----:B------:R-:W-:-:S03]  /*18340*/  ULDC.64 UR4, c[0x0][0xa08] ;  /* 0x0002820000047ab9 */ /* 0x000fc60000000a00 */
[----:B------:R4:W0:Y:S02]  /*18350*/  @P0 LDG.E R8, desc[UR52][R2.64] ;  /* 0x0000003402080981 */ /* 0x000824000c1e1900 */
[----:B----4-:R-:W4:Y:S01]  /*18360*/  LDC.64 R2, c[0x0][0x418] ;  /* 0x00010600ff027b82 */ /* 0x010f220000000a00 */
[----:B---3--:R-:W-:-:S04]  /*18370*/  SHF.R.U32.HI R0, RZ, 0x5, R0 ;  /* 0x00000005ff007819 */ /* 0x008fc80000011600 */
[----:B------:R-:W-:Y:S02]  /*18380*/  LOP3.LUT R0, R0, 0x3, RZ, 0xc0, !PT ;  /* 0x0000000300007812 */ /* 0x000fe400078ec0ff */
[----:B----4-:R-:W-:Y:S01]  /*18390*/  LOP3.LUT P0, RZ, R2, UR4, RZ, 0xfc, !PT ;  /* 0x0000000402ff7c12 */ /* 0x010fe2000f80fcff */
[----:B------:R-:W-:-:S03]  /*183a0*/  UMOV UR4, 0xffffffff ;  /* 0xffffffff00047882 */ /* 0x000fc60000000000 */
[----:B------:R-:W-:Y:S02]  /*183b0*/  LOP3.LUT P0, RZ, R3, UR5, RZ, 0xfc, P0 ;  /* 0x0000000503ff7c12 */ /* 0x000fe4000800fcff */
[----:B0-----:R-:W-:Y:S01]  /*183c0*/  SHF.R.S32.HI R9, RZ, 0x1f, R8 ;  /* 0x0000001fff097819 */ /* 0x001fe20000011408 */
[----:B------:R0:W-:Y:S01]  /*183d0*/  STL [R1+0x4], R8 ;  /* 0x0000040801007387 */ /* 0x0001e20000100800 */
[----:B--2---:R-:W-:-:S03]  /*183e0*/  SEL R16, R8, RZ, !P0 ;  /* 0x000000ff08107207 */ /* 0x004fc60004000000 */
[----:B------:R0:W-:Y:S01]  /*183f0*/  STL [R1+0xc], R9 ;  /* 0x00000c0901007387 */ /* 0x0001e20000100800 */
[----:B------:R-:W-:Y:S05]  /*18400*/  BRA.DIV UR4, `(.L_x_1241) ;  /* 0x0000004604907947 */ /* 0x000fea000b800000 */
[----:B------:R2:W3:Y:S02]  /*18410*/  SHFL.IDX PT, R14, R0, RZ, 0x1f ;  /* 0x00001fff000e7589 */ /* 0x0004e400000e0000 */
.L_x_1318:
[----:B--2---:R-:W2:Y:S01]  /*18420*/  LDL.LU R0, [R1+0x14] ;  /* 0x0000140001007983 */ /* 0x004ea20000300800 */
[----:B------:R-:W-:Y:S02]  /*18430*/  PLOP3.LUT P1, PT, PT, PT, PT, 0x8, 0x0 ;  /* 0x000000000000781c */ /* 0x000fe40003f2e170 */
[----:B---3--:R-:W-:Y:S02]  /*18440*/  ISETP.NE.AND P0, PT, R14, RZ, PT ;  /* 0x000000ff0e00720c */ /* 0x008fe40003f05270 */
[----:B--2---:R-:W-:-:S09]  /*18450*/  LOP3.LUT R0, R0, 0xfffffffe, RZ, 0xc0, !PT ;  /* 0xfffffffe00007812 */ /* 0x004fd200078ec0ff */
[----:B------:R-:W-:-:S05]  /*18460*/  @P1 LOP3.LUT R0, R0, 0x1, RZ, 0xfc, !PT ;  /* 0x0000000100001812 */ /* 0x000fca00078efcff */
[----:B------:R2:W-:Y:S01]  /*18470*/  STL [R1+0x14], R0 ;  /* 0x0000140001007387 */ /* 0x0005e20000100800 */
[----:B------:R-:W-:Y:S05]  /*18480*/  @P0 BRA `(.L_x_1242) ;  /* 0x0000000400c40947 */ /* 0x000fea0003800000 */
[----:B--2---:R-:W2:Y:S01]  /*18490*/  LDL R0, [R1+0x34] ;  /* 0x0000340001007983 */ /* 0x004ea20000100800 */
[----:B------:R-:W-:Y:S01]  /*184a0*/  UMOV UR4, 0xffffffff ;  /* 0xffffffff00047882 */ /* 0x000fe20000000000 */
[----:B--2---:R-:W-:Y:S02]  /*184b0*/  VIADD R0, R0, 0xffffffff ;  /* 0xffffffff00007836 */ /* 0x004fe40000000000 */
[----:B------:R-:W-:Y:S05]  /*184c0*/  BRA.DIV UR4, `(.L_x_1243) ;  /* 0x0000004604807947 */ /* 0x000fea000b800000 */
[----:B------:R-:W-:-:S13]  /*184d0*/  ELECT P6, URZ, PT ;  /* 0x00000000003f782f */ /* 0x000fda00038c0000 */
.L_x_1321:
[----:B------:R-:W-:Y:S05]  /*184e0*/  @!P6 BRA `(.L_x_1242) ;  /* 0x0000000400ace947 */ /* 0x000fea0003800000 */
[----:B------:R-:W-:-:S04]  /*184f0*/  ISETP.NE.U32.AND P0, PT, R2, RZ, PT ;  /* 0x000000ff0200720c */ /* 0x000fc80003f05070 */
[----:B------:R-:W-:-:S13]  /*18500*/  ISETP.NE.AND.EX P0, PT, R3, RZ, PT, P0 ;  /* 0x000000ff0300720c */ /* 0x000fda0003f05300 */
[----:B------:R-:W-:Y:S05]  /*18510*/  @!P0 BRA `(.L_x_1244) ;  /* 0x0000000000448947 */ /* 0x000fea0003800000 */
[----:B------:R-:W2:Y:S01]  /*18520*/  LDC R7, c[0x0][0x43c] ;  /* 0x00010f00ff077b82 */ /* 0x000ea20000000800 */
[----:B------:R-:W-:Y:S01]  /*18530*/  ULDC.64 UR4, c[0x0][0x428] ;  /* 0x00010a0000047ab9 */ /* 0x000fe20000000a00 */
[----:B--2---:R-:W-:-:S13]  /*18540*/  ISETP.NE.AND P0, PT, R7, 0x1, PT ;  /* 0x000000010700780c */ /* 0x004fda0003f05270 */
[----:B-1----:R-:W1:Y:S02]  /*18550*/  @P0 LDC.64 R4, c[0x0][0x440] ;  /* 0x00011000ff040b82 */ /* 0x002e640000000a00 */
        /* <DEDUP_REMOVED lines=13> */
.L_x_1244:
[----:B--2---:R-:W-:Y:S01]  /*18630*/  IMAD R3, R18, 0x8, R17 ;  /* 0x0000000812037824 */ /* 0x004fe200078e0211 */
[----:B------:R-:W-:Y:S01]  /*18640*/  SHF.L.U32 R4, R19, 0x1f, RZ ;  /* 0x0000001f13047819 */ /* 0x000fe200000006ff */
[----:B0-----:R-:W0:Y:S03]  /*18650*/  S2R R8, SR_TID.X ;  /* 0x0000000000087919 */ /* 0x001e260000002100 */
[----:B------:R-:W2:Y:S01]  /*18660*/  SYNCS.PHASECHK.TRANS64.TRYWAIT P0, [R3+URZ+0x2a880], R4 ;  /* 0x02a88004030075a7 */ /* 0x000ea2000800017f */
[----:B0-----:R-:W-:-:S04]  /*18670*/  LOP3.LUT R8, R8, 0x7f, RZ, 0xc0, !PT ;  /* 0x0000007f08087812 */ /* 0x001fc800078ec0ff */
[----:B------:R-:W-:Y:S01]  /*18680*/  ISETP.NE.AND P1, PT, R8, RZ, PT ;  /* 0x000000ff0800720c */ /* 0x000fe20003f25270 */
[----:B--2---:R-:W-:-:S12]  /*18690*/  @!P0 BRA `(.L_x_1245) ;  /* 0x00000044002c8947 */ /* 0x004fd80003800000 */
.L_x_1322:
[----:B------:R-:W-:Y:S05]  /*186a0*/  @P1 BRA `(.L_x_1246) ;  /* 0x00000000001c1947 */ /* 0x000fea0003800000 */
[----:B------:R-:W1:Y:S02]  /*186b0*/  S2R R2, SR_TID.X ;  /* 0x0000000000027919 */ /* 0x000e640000002100 */
[----:B-1----:R-:W-:Y:S01]  /*186c0*/  LOP3.LUT R5, R2, 0x1f, RZ, 0xc0, !PT ;  /* 0x0000001f02057812 */ /* 0x002fe200078ec0ff */
[----:B------:R-:W-:-:S03]  /*186d0*/  IMAD.MOV.U32 R2, RZ, RZ, 0x6000 ;  /* 0x00006000ff027424 */ /* 0x000fc600078e00ff */
[----:B------:R-:W-:Y:S01]  /*186e0*/  ISETP.NE.AND P0, PT, R5, RZ, PT ;  /* 0x000000ff0500720c */ /* 0x000fe20003f05270 */
[----:B------:R2:W-:-:S12]  /*186f0*/  SYNCS.ARRIVE.TRANS64 RZ, [R3+URZ+0x2a870], R2 ;  /* 0x02a8700203ff79a7 */ /* 0x0005d8000800003f */
[----:B--2---:R-:W-:Y:S05]  /*18700*/  @!P0 BRA `(.L_x_1246) ;  /* 0x0000000000048947 */ /* 0x004fea0003800000 */
[----:B------:R-:W-:Y:S01]  /*18710*/  BPT.TRAP 0x1 ;  /* 0x000000040000795c */ /* 0x000fe20000300000 */
.L_x_1246:
[----:B-1----:R-:W2:Y:S01]  /*18720*/  LDL R5, [R1+0x18] ;  /* 0x0000180001057983 */ /* 0x002ea20000100800 */
        /* <DEDUP_REMOVED lines=30> */
.L_x_1323:
        /* <DEDUP_REMOVED lines=8> */
.L_x_1248:
        /* <DEDUP_REMOVED lines=33> */
.L_x_1242:
[----:B------:R-:W-:Y:S05]  /*18ba0*/  WARPSYNC.ALL ;  /* 0x0000000000007948 */ /* 0x000fea0003800000 */
[----:B--2---:R-:W-:Y:S01]  /*18bb0*/  VIADD R0, R17, 0x18400 ;  /* 0x0001840011007836 */ /* 0x004fe20000000000 */
[----:B---3--:R-:W-:Y:S01]  /*18bc0*/  USHF.R.S32.HI UR4, URZ, 0x1f, UR43 ;  /* 0x0000001f3f047899 */ /* 0x008fe2000801142b */
[----:B------:R-:W-:Y:S03]  /*18bd0*/  BAR.SYNC.DEFER_BLOCKING 0x8, 0x180 ;  /* 0x0206000000007b1d */ /* 0x000fe60000010000 */
[----:B------:R-:W-:-:S03]  /*18be0*/  LOP3.LUT P0, RZ, R0, 0x1bf, RZ, 0xc0, !PT ;  /* 0x000001bf00ff7812 */ /* 0x000fc6000780c0ff */
[----:B------:R-:W-:Y:S01]  /*18bf0*/  ULDC.64 UR6, c[0x0][0x298] ;  /* 0x0000a60000067ab9 */ /* 0x000fe20000000a00 */
[----:B------:R-:W-:Y:S01]  /*18c00*/  BSSY B6, `(.L_x_1249) ;  /* 0x0000016000067945 */ /* 0x000fe20003800000 */
[----:B------:R-:W-:Y:S02]  /*18c10*/  UIMAD UR4, UR4, UR6, URZ ;  /* 0x00000006040472a4 */ /* 0x000fe4000f8e023f */
[----:B------:R-:W-:Y:S02]  /*18c20*/  UIMAD.WIDE.U32 UR46, UR43, UR6, URZ ;  /* 0x000000062b2e72a5 */ /* 0x000fe4000f8e003f */
[----:B------:R-:W-:-:S04]  /*18c30*/  UIMAD UR4, UR43, UR7, UR4 ;  /* 0x000000072b0472a4 */ /* 0x000fc8000f8e0204 */
[----:B------:R-:W-:Y:S01]  /*18c40*/  UIADD3 UR37, UR47, UR4, URZ ;  /* 0x000000042f257290 */ /* 0x000fe2000fffe03f */
[----:B------:R-:W-:Y:S11]  /*18c50*/  @!P0 BRA `(.L_x_1250) ;  /* 0x0000000000408947 */ /* 0x000ff60003800000 */
        /* <DEDUP_REMOVED lines=11> */
[----:B0-----:R-:W-:Y:S02]  /*18d10*/  IMAD.MOV.U32 R8, RZ, RZ, 0x70 ;  /* 0x00000070ff087424 */ /* 0x001fe400078e00ff */
[----:B------:R-:W-:Y:S02]  /*18d20*/  IMAD.MOV.U32 R12, RZ, RZ, 0x1 ;  /* 0x00000001ff0c7424 */ /* 0x000fe400078e00ff */
[----:B------:R-:W-:-:S07]  /*18d30*/  IMAD.MOV.U32 R13, RZ, RZ, RZ ;  /* 0x000000ffff0d7224 */ /* 0x000fce00078e00ff */
[----:B------:R-:W-:-:S07]  /*18d40*/  LEPC R20, `(.L_x_1250) ;  /* 0x000000001014794e */ /* 0x000fce0000000000 */
[----:B--2---:R-:W-:Y:S05]  /*18d50*/  CALL.ABS.NOINC R2 ;  /* 0x0000000002007343 */ /* 0x004fea0003c00000 */
.L_x_1250:
[----:B------:R-:W-:Y:S05]  /*18d60*/  BSYNC B6 ;  /* 0x0000000000067941 */ /* 0x000fea0003800000 */
.L_x_1249:
[----:B------:R-:W2:Y:S01]  /*18d70*/  LDL R12, [R1+0x2c] ;  /* 0x00002c00010c7983 */ /* 0x000ea20000100800 */
[----:B0-----:R-:W0:Y:S01]  /*18d80*/  LDC R8, c[0x0][0x448] ;  /* 0x00011200ff087b82 */ /* 0x001e220000000800 */
[----:B------:R-:W-:Y:S01]  /*18d90*/  ULDC.64 UR8, c[0x0][0xa00] ;  /* 0x0002800000087ab9 */ /* 0x000fe20000000a00 */
[----:B------:R-:W-:Y:S01]  /*18da0*/  ULDC.64 UR6, c[0x0][0x2d8] ;  /* 0x0000b60000067ab9 */ /* 0x000fe20000000a00 */
[----:B------:R-:W3:Y:S01]  /*18db0*/  S2R R2, SR_TID.X ;  /* 0x0000000000027919 */ /* 0x000ee20000002100 */
[----:B------:R-:W4:Y:S01]  /*18dc0*/  S2R R0, SR_TID.X ;  /* 0x0000000000007919 */ /* 0x000f220000002100 */
[----:B0-----:R-:W-:Y:S02]  /*18dd0*/  ISETP.NE.AND P0, PT, R8, 0x1, PT ;  /* 0x000000010800780c */ /* 0x001fe40003f05270 */
[----:B---3--:R-:W-:-:S11]  /*18de0*/  LOP3.LUT R2, R2, 0x7f, RZ, 0xc0, !PT ;  /* 0x0000007f02027812 */ /* 0x008fd600078ec0ff */
[----:B------:R-:W0:Y:S01]  /*18df0*/  @P0 LDC R3, c[0x0][0x450] ;  /* 0x00011400ff030b82 */ /* 0x000e220000000800 */
[----:B------:R-:W-:Y:S01]  /*18e00*/  SHF.R.U32.HI R2, RZ, 0x2, R2 ;  /* 0x00000002ff027819 */ /* 0x000fe20000011602 */
[----:B----4-:R-:W-:-:S05]  /*18e10*/  IMAD.SHL.U32 R0, R0, 0x20, RZ ;  /* 0x0000002000007824 */ /* 0x010fca00078e00ff */
[----:B------:R-:W-:Y:S02]  /*18e20*/  LOP3.LUT R0, R2, 0x60, R0, 0xf8, !PT ;  /* 0x0000006002007812 */ /* 0x000fe400078ef800 */
[----:B------:R-:W3:Y:S01]  /*18e30*/  @P0 LDC R2, c[0x0][0x44c] ;  /* 0x00011300ff020b82 */ /* 0x000ee20000000800 */
[----:B------:R-:W4:Y:S01]  /*18e40*/  S2R R9, SR_TID.X ;  /* 0x0000000000097919 */ /* 0x000f220000002100 */
[----:B------:R-:W-:Y:S01]  /*18e50*/  UISETP.NE.U32.AND UP0, UPT, UR8, URZ, UPT ;  /* 0x0000003f0800728c */ /* 0x000fe2000bf05070 */
[----:B------:R-:W-:Y:S01]  /*18e60*/  UMOV UR4, UR46 ;  /* 0x0000002e00047c82 */ /* 0x000fe20008000000 */
[----:B------:R-:W-:Y:S02]  /*18e70*/  UMOV UR5, UR37 ;  /* 0x0000002500057c82 */ /* 0x000fe40008000000 */
[----:B------:R-:W-:Y:S02]  /*18e80*/  UISETP.NE.AND.EX UP0, UPT, UR9, URZ, UPT, UP0 ;  /* 0x0000003f0900728c */ /* 0x000fe4000bf05300 */
[----:B------:R-:W-:-:S02]  /*18e90*/  UIMAD.WIDE.U32 UR4, UR36, UR6, UR4 ;  /* 0x00000006240472a5 */ /* 0x000fc4000f8e0004 */
[----:B------:R-:W-:Y:S01]  /*18ea0*/  USHF.R.S32.HI UR6, URZ, 0x1f, UR42 ;  /* 0x0000001f3f067899 */ /* 0x000fe2000801142a */
[----:B------:R-:W-:-:S03]  /*18eb0*/  ULDC.64 UR8, c[0x0][0x2e0] ;  /* 0x0000b80000087ab9 */ /* 0x000fc60000000a00 */
[----:B------:R-:W-:Y:S02]  /*18ec0*/  USEL UR6, UR6, URZ, !UP0 ;  /* 0x0000003f06067287 */ /* 0x000fe4000c000000 */
[----:B------:R-:W-:Y:S02]  /*18ed0*/  UIMAD UR5, UR36, UR7, UR5 ;  /* 0x00000007240572a4 */ /* 0x000fe4000f8e0205 */
[----:B------:R-:W-:Y:S02]  /*18ee0*/  USEL UR7, UR42, URZ, !UP0 ;  /* 0x0000003f2a077287 */ /* 0x000fe4000c000000 */
[----:B------:R-:W-:Y:S02]  /*18ef0*/  UIMAD UR6, UR6, UR8, URZ ;  /* 0x00000008060672a4 */ /* 0x000fe4000f8e023f */
[----:B------:R-:W-:Y:S02]  /*18f00*/  UIMAD.WIDE.U32 UR4, UR7, UR8, UR4 ;  /* 0x00000008070472a5 */ /* 0x000fe4000f8e0004 */
[----:B------:R-:W-:-:S04]  /*18f10*/  UIMAD UR6, UR7, UR9, UR6 ;  /* 0x00000009070672a4 */ /* 0x000fc8000f8e0206 */
[----:B------:R-:W-:Y:S01]  /*18f20*/  UIADD3 UR6, UR5, UR6, URZ ;  /* 0x0000000605067290 */ /* 0x000fe2000fffe03f */
[----:B------:R-:W-:Y:S02]  /*18f30*/  IMAD.U32 R6, RZ, RZ, UR4 ;  /* 0x00000004ff067e24 */ /* 0x000fe4000f8e00ff */
[----:B------:R-:W-:Y:S01]  /*18f40*/  IMAD.U32 R7, RZ, RZ, UR5 ;  /* 0x00000005ff077e24 */ /* 0x000fe2000f8e00ff */
[----:B------:R-:W-:Y:S01]  /*18f50*/  ULDC.64 UR4, c[0x0][0x2d0] ;  /* 0x0000b40000047ab9 */ /* 0x000fe20000000a00 */
[----:B----4-:R-:W-:-:S05]  /*18f60*/  IMAD.SHL.U32 R9, R9, 0x10, RZ ;  /* 0x0000001009097824 */ /* 0x010fca00078e00ff */
[----:B------:R-:W-:-:S04]  /*18f70*/  LOP3.LUT R9, R9, 0x30, RZ, 0xc0, !PT ;  /* 0x0000003009097812 */ /* 0x000fc800078ec0ff */
[C---:B------:R-:W-:Y:S02]  /*18f80*/  LOP3.LUT R11, R9.reuse, 0x40, RZ, 0xfc, !PT ;  /* 0x00000040090b7812 */ /* 0x040fe400078efcff */
[----:B------:R-:W-:Y:S01]  /*18f90*/  LOP3.LUT R9, R9, 0x80, RZ, 0xfc, !PT ;  /* 0x0000008009097812 */ /* 0x000fe200078efcff */
[----:B--2---:R-:W-:-:S04]  /*18fa0*/  IMAD.IADD R0, R0, 0x1, R12 ;  /* 0x0000000100007824 */ /* 0x004fc800078e020c */
[----:B---3--:R-:W-:-:S04]  /*18fb0*/  @P0 IMAD.HI.U32 R2, R0, R2, RZ ;  /* 0x0000000200020227 */ /* 0x008fc800078e00ff */
[----:B------:R-:W-:Y:S01]  /*18fc0*/  IMAD.MOV.U32 R4, RZ, RZ, R0 ;  /* 0x000000ffff047224 */ /* 0x000fe200078e0000 */
[----:B0-----:R-:W-:-:S04]  /*18fd0*/  @P0 SHF.R.U32.HI R4, RZ, R3, R2 ;  /* 0x00000003ff040219 */ /* 0x001fc80000011602 */
[--C-:B-1----:R-:W-:Y:S01]  /*18fe0*/  SHF.R.S32.HI R5, RZ, 0x1f, R4.reuse ;  /* 0x0000001fff057819 */ /* 0x102fe20000011404 */
[----:B------:R-:W-:Y:S02]  /*18ff0*/  IMAD.MOV R2, RZ, RZ, -R4 ;  /* 0x000000ffff027224 */ /* 0x000fe400078e0a04 */
[----:B------:R-:W-:Y:S01]  /*19000*/  IMAD.U32 R3, RZ, RZ, UR6 ;  /* 0x00000006ff037e24 */ /* 0x000fe2000f8e00ff */
[----:B------:R-:W0:Y:S01]  /*19010*/  S2R R7, SR_TID.X ;  /* 0x0000000000077919 */ /* 0x000e220000002100 */
[----:B------:R-:W-:Y:S01]  /*19020*/  IMAD R0, R8, R2, R0 ;  /* 0x0000000208007224 */ /* 0x000fe200078e0200 */
[----:B------:R-:W-:Y:S01]  /*19030*/  ULDC.64 UR6, c[0x0][0x280] ;  /* 0x0000a00000067ab9 */ /* 0x000fe20000000a00 */
[----:B------:R-:W-:Y:S02]  /*19040*/  IMAD.MOV.U32 R2, RZ, RZ, R6 ;  /* 0x000000ffff027224 */ /* 0x000fe400078e0006 */
[----:B------:R-:W-:Y:S02]  /*19050*/  IMAD R5, R5, UR4, RZ ;  /* 0x0000000405057c24 */ /* 0x000fe4000f8e02ff */
[----:B------:R-:W-:-:S04]  /*19060*/  IMAD.WIDE.U32 R2, R4, UR4, R2 ;  /* 0x0000000404027c25 */ /* 0x000fc8000f8e0002 */
        /* <DEDUP_REMOVED lines=9> */
[----:B0-----:R-:W-:Y:S02]  /*19100*/  IMAD.SHL.U32 R10, R7, 0x10, RZ ;  /* 0x00000010070a7824 */ /* 0x001fe400078e00ff */
[----:B------:R-:W-:-:S03]  /*19110*/  IMAD R0, R0, UR5, R4 ;  /* 0x0000000500007c24 */ /* 0x000fc6000f8e0204 */
[----:B------:R-:W-:Y:S02]  /*19120*/  LOP3.LUT R10, R10, 0x30, RZ, 0xc0, !PT ;  /* 0x000000300a0a7812 */ /* 0x000fe400078ec0ff */
[----:B------:R-:W-:Y:S02]  /*19130*/  IADD3 R4, P3, R2, UR6, RZ ;  /* 0x0000000602047c10 */ /* 0x000fe4000ff7e0ff */
[----:B------:R-:W-:Y:S02]  /*19140*/  ISETP.GE.AND P0, PT, R10, UR4, PT ;  /* 0x000000040a007c0c */ /* 0x000fe4000bf06270 */
[----:B------:R-:W-:Y:S01]  /*19150*/  ISETP.GE.AND P1, PT, R11, UR4, PT ;  /* 0x000000040b007c0c */ /* 0x000fe2000bf26270 */
[----:B------:R-:W-:Y:S01]  /*19160*/  UMOV UR4, 0xffffffff ;  /* 0xffffffff00047882 */ /* 0x000fe20000000000 */
[----:B------:R-:W-:Y:S02]  /*19170*/  IADD3.X R3, R3, UR7, R0, P3, !PT ;  /* 0x0000000703037c10 */ /* 0x000fe40009ffe400 */
[----:B-1----:R-:W-:Y:S09]  /*19180*/  BRA.DIV UR4, `(.L_x_1251) ;  /* 0x0000003a04987947 */ /* 0x002ff2000b800000 */
[----:B------:R-:W2:Y:S04]  /*19190*/  LDL.LU R6, [R1+0x30] ;  /* 0x0000300001067983 */ /* 0x000ea80000300800 */
[----:B------:R-:W3:Y:S01]  /*191a0*/  LDL.LU R11, [R1+0x2c] ;  /* 0x00002c00010b7983 */ /* 0x000ee20000300800 */
[----:B------:R-:W0:Y:S03]  /*191b0*/  S2R R5, SR_TID.X ;  /* 0x0000000000057919 */ /* 0x000e260000002100 */
[----:B------:R-:W1:Y:S01]  /*191c0*/  SHFL.IDX PT, R7, R4, RZ, 0x1c1f ;  /* 0x001c1fff04077589 */ /* 0x000e6200000e0000 */
[----:B0-----:R-:W-:-:S04]  /*191d0*/  LOP3.LUT R5, R5, 0x7f, RZ, 0xc0, !PT ;  /* 0x0000007f05057812 */ /* 0x001fc800078ec0ff */
[----:B------:R-:W-:Y:S01]  /*191e0*/  SHF.R.U32.HI R5, RZ, 0x2, R5 ;  /* 0x00000002ff057819 */ /* 0x000fe20000011605 */
[----:B--2---:R-:W-:Y:S02]  /*191f0*/  IMAD R2, R6, R8, RZ ;  /* 0x0000000806027224 */ /* 0x004fe400078e02ff */
[----:B------:R-:W0:Y:S02]  /*19200*/  SHFL.IDX PT, R6, R3, RZ, 0x1c1f ;  /* 0x001c1fff03067589 */ /* 0x000e2400000e0000 */
[----:B---3--:R-:W-:-:S05]  /*19210*/  IMAD.IADD R0, R5, 0x1, R11 ;  /* 0x0000000105007824 */ /* 0x008fca00078e020b */
[----:B------:R-:W-:-:S13]  /*19220*/  ISETP.GE.AND P4, PT, R0, R2, PT ;  /* 0x000000020000720c */ /* 0x000fda0003f86270 */
[----:B-1----:R-:W-:-:S05]  /*19230*/  @!P4 IADD3 R7, P3, R10, R7, RZ ;  /* 0x000000070a07c210 */ /* 0x002fca0007f7e0ff */
[----:B0-----:R-:W-:-:S05]  /*19240*/  @!P4 IMAD.X R6, RZ, RZ, R6, P3 ;  /* 0x000000ffff06c224 */ /* 0x001fca00018e0606 */
[----:B------:R-:W-:-:S04]  /*19250*/  @!P4 LOP3.LUT R7, R7, R6, RZ, 0x3c, !PT ;  /* 0x000000060707c212 */ /* 0x000fc800078e3cff */
[----:B------:R-:W-:-:S04]  /*19260*/  @!P4 LOP3.LUT R6, R7, R6, RZ, 0x3c, !PT ;  /* 0x000000060706c212 */ /* 0x000fc800078e3cff */
[----:B------:R-:W-:-:S05]  /*19270*/  @!P4 LOP3.LUT R7, R7, R6, RZ, 0x3c, !PT ;  /* 0x000000060707c212 */ /* 0x000fca00078e3cff */
[----:B------:R-:W-:Y:S01]  /*19280*/  @!PT LDS RZ, [RZ] ;  /* 0x00000000fffff984 */ /* 0x000fe20000000800 */
[----:B-----5:R-:W-:Y:S04]  /*19290*/  @!P4 LDGSTS.E.BYPASS.LTC128B.128 [R9+0x18400], desc[UR52][R6.64], !P0 ;  /* 0x184000000609cfae */ /* 0x020fe8000c101d74 */
[----:B------:R-:W-:Y:S04]  /*192a0*/  @!P4 LDGSTS.E.BYPASS.LTC128B.128 [R9+0x1a400], desc[UR52][R6.64+0x40], !P1 ;  /* 0x1a4000400609cfae */ /* 0x000fe8000c901d74 */
[----:B------:R0:W-:Y:S01]  /*192b0*/  @!P4 LDGSTS.E.BYPASS.LTC128B.128 [R9+0x1c400], desc[UR52][R6.64+0x80], !P2 ;  /* 0x1c4000800609cfae */ /* 0x0001e2000d101d74 */
[----:B------:R-:W-:-:S03]  /*192c0*/  VIADD R5, R0, 0x20 ;  /* 0x0000002000057836 */ /* 0x000fc60000000000 */
[----:B0-----:R-:W0:Y:S04]  /*192d0*/  SHFL.IDX PT, R7, R4, 0x1, 0x1c1f ;  /* 0x003c1f0004077f89 */ /* 0x001e2800000e0000 */
[----:B------:R-:W1:Y:S01]  /*192e0*/  SHFL.IDX PT, R6, R3, 0x1, 0x1c1f ;  /* 0x003c1f0003067f89 */ /* 0x000e6200000e0000 */
[----:B------:R-:W-:-:S13]  /*192f0*/  ISETP.GE.AND P3, PT, R5, R2, PT ;  /* 0x000000020500720c */ /* 0x000fda0003f66270 */
[----:B0-----:R-:W-:-:S05]  /*19300*/  @!P3 IADD3 R7, P4, R10, R7, RZ ;  /* 0x000000070a07b210 */ /* 0x001fca0007f9e0ff */
[----:B-1----:R-:W-:-:S05]  /*19310*/  @!P3 IMAD.X R6, RZ, RZ, R6, P4 ;  /* 0x000000ffff06b224 */ /* 0x002fca00020e0606 */
[----:B------:R-:W-:-:S04]  /*19320*/  @!P3 LOP3.LUT R7, R7, R6, RZ, 0x3c, !PT ;  /* 0x000000060707b212 */ /* 0x000fc800078e3cff */
[----:B------:R-:W-:-:S04]  /*19330*/  @!P3 LOP3.LUT R6, R7, R6, RZ, 0x3c, !PT ;  /* 0x000000060706b212 */ /* 0x000fc800078e3cff */
[----:B------:R-:W-:-:S05]  /*19340*/  @!P3 LOP3.LUT R7, R7, R6, RZ, 0x3c, !PT ;  /* 0x000000060707b212 */ /* 0x000fca00078e3cff */
[----:B------:R-:W-:Y:S04]  /*19350*/  @!P3 LDGSTS.E.BYPASS.LTC128B.128 [R9+0x18c00], desc[UR52][R6.64], !P0 ;  /* 0x18c000000609bfae */ /* 0x000fe8000c101d74 */
        /* <DEDUP_REMOVED lines=10> */
[----:B------:R-:W-:Y:S01]  /*19400*/  @!P3 LOP3.LUT R7, R7, R6, RZ, 0x3c, !PT ;  /* 0x000000060707b212 */ /* 0x000fe200078e3cff */
[----:B------:R-:W1:Y:S04]  /*19410*/  SHFL.IDX PT, R3, R3, 0x3, 0x1c1f ;  /* 0x007c1f0003037f89 */ /* 0x000e6800000e0000 */
[----:B------:R2:W-:Y:S04]  /*19420*/  @!P3 LDGSTS.E.BYPASS.LTC128B.128 [R9+0x19400], desc[UR52][R6.64], !P0 ;  /* 0x194000000609bfae */ /* 0x0005e8000c101d74 */
[----:B------:R2:W-:Y:S04]  /*19430*/  @!P3 LDGSTS.E.BYPASS.LTC128B.128 [R9+0x1b400], desc[UR52][R6.64+0x40], !P1 ;  /* 0x1b4000400609bfae */ /* 0x0005e8000c901d74 */
[----:B------:R2:W-:Y:S04]  /*19440*/  @!P3 LDGSTS.E.BYPASS.LTC128B.128 [R9+0x1d400], desc[UR52][R6.64+0x80], !P2 ;  /* 0x1d4000800609bfae */ /* 0x0005e8000d101d74 */
[----:B------:R-:W3:Y:S02]  /*19450*/  SHFL.IDX PT, R4, R4, 0x3, 0x1c1f ;  /* 0x007c1f0004047f89 */ /* 0x000ee400000e0000 */
.L_x_1332:
[----:B------:R-:W-:Y:S01]  /*19460*/  VIADD R0, R0, 0x60 ;  /* 0x0000006000007836 */ /* 0x000fe20000000000 */
[----:B------:R-:W-:Y:S04]  /*19470*/  BSSY B0, `(.L_x_1252) ;  /* 0x000000b000007945 */ /* 0x000fe80003800000 */
[----:B------:R-:W-:-:S13]  /*19480*/  ISETP.GE.AND P3, PT, R0, R2, PT ;  /* 0x000000020000720c */ /* 0x000fda0003f66270 */
[----:B------:R-:W-:Y:S05]  /*19490*/  @P3 BRA `(.L_x_1253) ;  /* 0x0000000000203947 */ /* 0x000fea0003800000 */
[----:B---3--:R-:W-:-:S05]  /*194a0*/  IADD3 R2, P3, R10, R4, RZ ;  /* 0x000000040a027210 */ /* 0x008fca0007f7e0ff */
[----:B-1----:R-:W-:-:S05]  /*194b0*/  IMAD.X R3, RZ, RZ, R3, P3 ;  /* 0x000000ffff037224 */ /* 0x002fca00018e0603 */
[----:B------:R-:W-:Y:S01]  /*194c0*/  @!PT LDS RZ, [RZ] ;  /* 0x00000000fffff984 */ /* 0x000fe20000000800 */
[----:B------:R-:W-:Y:S01]  /*194d0*/  @!PT LDS RZ, [RZ] ;  /* 0x00000000fffff984 */ /* 0x000fe20000000800 */
[----:B------:R-:W-:Y:S01]  /*194e0*/  @!PT LDS RZ, [RZ] ;  /* 0x00000000fffff984 */ /* 0x000fe20000000800 */
[----:B------:R4:W-:Y:S04]  /*194f0*/  LDGSTS.E.BYPASS.LTC128B.128 [R9+0x19c00], desc[UR52][R2.64], !P0 ;  /* 0x19c0000002097fae */ /* 0x0009e8000c101d74 */
[----:B------:R4:W-:Y:S04]  /*19500*/  LDGSTS.E.BYPASS.LTC128B.128 [R9+0x1bc00], desc[UR52][R2.64+0x40], !P1 ;  /* 0x1bc0004002097fae */ /* 0x0009e8000c901d74 */
[----:B------:R4:W-:Y:S02]  /*19510*/  LDGSTS.E.BYPASS.LTC128B.128 [R9+0x1dc00], desc[UR52][R2.64+0x80], !P2 ;  /* 0x1dc0008002097fae */ /* 0x0009e4000d101d74 */
.L_x_1253:
[----:B------:R-:W-:Y:S05]  /*19520*/  BSYNC B0 ;  /* 0x0000000000007941 */ /* 0x000fea0003800000 */
.L_x_1252:
[----:B------:R-:W-:Y:S01]  /*19530*/  NOP ;  /* 0x0000000000007918 */ /* 0x000fe20000000000 */
[----:B------:R-:W-:-:S13]  /*19540*/  PLOP3.LUT P0, PT, PT, PT, PT, 0x80, 0x0 ;  /* 0x000000000000781c */ /* 0x000fda0003f0f070 */
.L_x_1254:
        /* <DEDUP_REMOVED lines=18> */
.L_x_1333:
[----:B------:R-:W-:Y:S05]  /*19670*/  BSYNC B0 ;  /* 0x0000000000007941 */ /* 0x000fea0003800000 */
.L_x_1255:
[----:B------:R-:W5:Y:S04]  /*19680*/  LDL.LU R2, [R1+0x34] ;  /* 0x0000340001027983 */ /* 0x000f680000300800 */
[----:B-1----:R-:W2:Y:S01]  /*19690*/  LDL R3, [R1+0x8] ;  /* 0x0000080001037983 */ /* 0x002ea20000100800 */
[----:B-----5:R-:W-:-:S05]  /*196a0*/  VIADD R2, R2, 0xfffffffe ;  /* 0xfffffffe02027836 */ /* 0x020fca0000000000 */
[----:B--2---:R-:W-:-:S13]  /*196b0*/  ISETP.GE.AND P0, PT, R2, R3, PT ;  /* 0x000000030200720c */ /* 0x004fda0003f06270 */
[----:B------:R-:W-:Y:S05]  /*196c0*/  @!P0 BRA `(.L_x_1257) ;  /* 0x0000001000a88947 */ /* 0x000fea0003800000 */
[----:B----4-:R-:W-:Y:S02]  /*196d0*/  IMAD.MOV.U32 R0, RZ, RZ, R18 ;  /* 0x000000ffff007224 */ /* 0x010fe400078e0012 */
[----:B------:R-:W-:-:S07]  /*196e0*/  IMAD.MOV.U32 R3, RZ, RZ, R19 ;  /* 0x000000ffff037224 */ /* 0x000fce00078e0013 */
.L_x_1281:
[----:B---3--:R-:W2:Y:S01]  /*196f0*/  LDL R4, [R1+0x14] ;  /* 0x0000140001047983 */ /* 0x008ea20000100800 */
        /* <DEDUP_REMOVED lines=14> */
[----:B------:R-:W2:Y:S01]  /*197e0*/  LDL R10, [R1+0xc] ;  /* 0x00000c00010a7983 */ /* 0x000ea20000100800 */
[----:B0-----:R-:W0:Y:S01]  /*197f0*/  LDC R7, c[0x0][0x43c] ;  /* 0x00010f00ff077b82 */ /* 0x001e220000000800 */
[----:B------:R-:W-:Y:S02]  /*19800*/  ULDC.64 UR6, c[0x0][0x428] ;  /* 0x00010a0000067ab9 */ /* 0x000fe40000000a00 */
[----:B------:R-:W3:Y:S01]  /*19810*/  LDL R9, [R1+0x4] ;  /* 0x0000040001097983 */ /* 0x000ee20000100800 */
        /* <DEDUP_REMOVED lines=8> */
[----:B--2---:R-:W-:-:S04]  /*198a0*/  IMAD R6, R10, UR6, RZ ;  /* 0x000000060a067c24 */ /* 0x004fc8000f8e02ff */
[C---:B---3--:R-:W-:Y:S02]  /*198b0*/  IMAD R6, R9.reuse, UR7, R6 ;  /* 0x0000000709067c24 */ /* 0x048fe4000f8e0206 */
[----:B------:R-:W-:-:S04]  /*198c0*/  IMAD.WIDE.U32 R4, R9, UR6, R4 ;  /* 0x0000000609047c25 */ /* 0x000fc8000f8e0004 */
[----:B------:R-:W-:Y:S01]  /*198d0*/  IMAD.IADD R5, R6, 0x1, R5 ;  /* 0x0000000106057824 */ /* 0x000fe200078e0205 */
[----:B------:R-:W-:-:S04]  /*198e0*/  LEA R6, P0, R4, UR4, 0x2 ;  /* 0x0000000404067c11 */ /* 0x000fc8000f8010ff */
[----:B------:R-:W-:-:S05]  /*198f0*/  LEA.HI.X R7, R4, UR5, R5, 0x2, P0 ;  /* 0x0000000504077c11 */ /* 0x000fca00080f1405 */
[----:B------:R1:W5:Y:S04]  /*19900*/  LDG.E R16, desc[UR52][R6.64] ;  /* 0x0000003406107981 */ /* 0x000368000c1e1900 */
.L_x_1260:
        /* <DEDUP_REMOVED lines=8> */
.L_x_1334:
[----:B------:R-:W-:Y:S05]  /*19990*/  BSYNC B1 ;  /* 0x0000000000017941 */ /* 0x000fea0003800000 */
.L_x_1261:
        /* <DEDUP_REMOVED lines=9> */
.L_x_1264:
[----:B------:R-:W-:Y:S05]  /*19a30*/  BSYNC B1 ;  /* 0x0000000000017941 */ /* 0x000fea0003800000 */
.L_x_1263:
        /* <DEDUP_REMOVED lines=12> */
.L_x_1265:
        /* <DEDUP_REMOVED lines=16> */
.L_x_1266:
        /* <DEDUP_REMOVED lines=16> */
.L_x_1267:
        /* <DEDUP_REMOVED lines=13> */
.L_x_1335:
[----:B------:R-:W-:Y:S05]  /*19dd0*/  BSYNC B1 ;  /* 0x0000000000017941 */ /* 0x000fea0003800000 */
.L_x_1268:
[----:B------:R-:W-:Y:S01]  /*19de0*/  BSSY B1, `(.L_x_1270) ;  /* 0x000000b000017945 */ /* 0x000fe20003800000 */
[----:B------:R-:W-:Y:S02]  /*19df0*/  IMAD.MOV.U32 R10, RZ, RZ, 0x0 ;  /* 0x00000000ff0a7424 */ /* 0x000fe400078e00ff */
[----:B------:R-:W-:Y:S01]  /*19e00*/  IMAD.MOV.U32 R11, RZ, RZ, 0x14f00000 ;  /* 0x14f00000ff0b7424 */ /* 0x000fe200078e00ff */
[----:B------:R-:W-:Y:S06]  /*19e10*/  @P1 BRA `(.L_x_1271) ;  /* 0x00000000001c1947 */ /* 0x000fec0003800000 */
[----:B------:R-:W2:Y:S01]  /*19e20*/  S2R R7, SR_TID.X ;  /* 0x0000000000077919 */ /* 0x000ea20000002100 */
[----:B01----:R-:W-:-:S04]  /*19e30*/  IMAD.MOV.U32 R5, RZ, RZ, 0x6000 ;  /* 0x00006000ff057424 */ /* 0x003fc800078e00ff */
[----:B------:R3:W-:Y:S01]  /*19e40*/  SYNCS.ARRIVE.TRANS64 RZ, [R6+URZ+0x2a830], R5 ;  /* 0x02a8300506ff79a7 */ /* 0x0007e2000800003f */
[----:B--2---:R-:W-:-:S04]  /*19e50*/  LOP3.LUT R7, R7, 0x1f, RZ, 0xc0, !PT ;  /* 0x0000001f07077812 */ /* 0x004fc800078ec0ff */
[----:B------:R-:W-:-:S13]  /*19e60*/  ISETP.NE.AND P0, PT, R7, RZ, PT ;  /* 0x000000ff0700720c */ /* 0x000fda0003f05270 */
[----:B---3--:R-:W-:Y:S05]  /*19e70*/  @!P0 BRA `(.L_x_1271) ;  /* 0x0000000000048947 */ /* 0x008fea0003800000 */
[----:B------:R-:W-:Y:S01]  /*19e80*/  BPT.TRAP 0x1 ;  /* 0x000000040000795c */ /* 0x000fe20000300000 */
.L_x_1271:
[----:B------:R-:W-:Y:S05]  /*19e90*/  BSYNC B1 ;  /* 0x0000000000017941 */ /* 0x000fea0003800000 */
.L_x_1270:
        /* <DEDUP_REMOVED lines=8> */
.L_x_1272:
        /* <DEDUP_REMOVED lines=15> */
.L_x_1273:
        /* <DEDUP_REMOVED lines=15> */
.L_x_1274:
        /* <DEDUP_REMOVED lines=10> */
.L_x_1259:
[----:B------:R-:W-:Y:S05]  /*1a1a0*/  BSYNC B0 ;  /* 0x0000000000007941 */ /* 0x000fea0003800000 */
.L_x_1258:
[----:B------:R-:W-:-:S06]  /*1a1b0*/  UISETP.NE.AND UP0, UPT, UR39, 0x3, UPT ;  /* 0x000000032700788c */ /* 0x000fcc000bf05270 */
[----:B------:R-:W-:-:S13]  /*1a1c0*/  PLOP3.LUT P0, PT, PT, PT, UP0, 0x80, 0x0 ;  /* 0x000000000000781c */ /* 0x000fda0003f0f008 */
[----:B------:R-:W-:Y:S05]  /*1a1d0*/  @!P0 BRA `(.L_x_1275) ;  /* 0x0000000000048947 */ /* 0x000fea0003800000 */
[----:B------:R-:W-:Y:S01]  /*1a1e0*/  BPT.TRAP 0x1 ;  /* 0x000000040000795c */ /* 0x000fe20000300000 */
.L_x_1275:
[----:B------:R-:W-:Y:S01]  /*1a1f0*/  IMAD.U32 R4, RZ, RZ, UR41 ;  /* 0x00000029ff047e24 */ /* 0x000fe2000f8e00ff */
[----:B------:R-:W-:Y:S01]  /*1a200*/  BSSY B0, `(.L_x_1276) ;  /* 0x0000007000007945 */ /* 0x000fe20003800000 */
[----:B------:R-:W-:-:S03]  /*1a210*/  IMAD R13, R0, 0x8, R17 ;  /* 0x00000008000d7824 */ /* 0x000fc600078e0211 */
[----:B------:R-:W-:Y:S02]  /*1a220*/  ISETP.NE.AND P1, PT, R4, 0x3, PT ;  /* 0x000000030400780c */ /* 0x000fe40003f25270 */
[----:B------:R-:W-:-:S04]  /*1a230*/  LOP3.LUT R4, R3, 0x1, RZ, 0x3c, !PT ;  /* 0x0000000103047812 */ /* 0x000fc800078e3cff */
[----:B------:R-:W-:-:S04]  /*1a240*/  SHF.L.U32 R4, R4, 0x1f, RZ ;  /* 0x0000001f04047819 */ /* 0x000fc800000006ff */
[----:B------:R-:W1:Y:S02]  /*1a250*/  SYNCS.PHASECHK.TRANS64.TRYWAIT P0, [R13+URZ+0x2a870], R4 ;  /* 0x02a870040d0075a7 */ /* 0x000e64000800017f */
[----:B-1----:R-:W-:Y:S05]  /*1a260*/  @!P0 BRA `(.L_x_1277) ;  /* 0x0000003000088947 */ /* 0x002fea0003800000 */
.L_x_1336:
[----:B------:R-:W-:Y:S05]  /*1a270*/  BSYNC B0 ;  /* 0x0000000000007941 */ /* 0x000fea0003800000 */
.L_x_1276:
[----:B------:R-:W-:Y:S05]  /*1a280*/  @!P1 BRA `(.L_x_1278) ;  /* 0x0000000000049947 */ /* 0x000fea0003800000 */
[----:B------:R-:W-:Y:S01]  /*1a290*/  BPT.TRAP 0x1 ;  /* 0x000000040000795c */ /* 0x000fe20000300000 */
.L_x_1278:
[----:B-1----:R-:W-:Y:S01]  /*1a2a0*/  SHF.L.U32 R4, R3, 0x1f, RZ ;  /* 0x0000001f03047819 */ /* 0x002fe200000006ff */
[----:B------:R-:W-:-:S03]  /*1a2b0*/  IMAD R3, R0, 0x6000, RZ ;  /* 0x0000600000037824 */ /* 0x000fc600078e02ff */
[----:B------:R-:W1:Y:S02]  /*1a2c0*/  SYNCS.PHASECHK.TRANS64.TRYWAIT P0, [R13+URZ+0x2a860], R4 ;  /* 0x02a860040d0075a7 */ /* 0x000e64000800017f */
[----:B-1----:R-:W-:Y:S05]  /*1a2d0*/  @!P0 BRA `(.L_x_1279) ;  /* 0x0000003000008947 */ /* 0x002fea0003800000 */
.L_x_1337:
[----:B------:R-:W2:Y:S04]  /*1a2e0*/  LDL R0, [R1+0x24] ;  /* 0x0000240001007983 */ /* 0x000ea80000100800 */
[----:B------:R-:W3:Y:S01]  /*1a2f0*/  LDL R12, [R1+0x1c] ;  /* 0x00001c00010c7983 */ /* 0x000ee20000100800 */
[----:B------:R-:W-:Y:S05]  /*1a300*/  WARPSYNC.ALL ;  /* 0x0000000000007948 */ /* 0x000fea0003800000 */
[----:B------:R-:W4:Y:S04]  /*1a310*/  LDL R14, [R1+0x10] ;  /* 0x00001000010e7983 */ /* 0x000f280000100800 */
[----:B------:R-:W5:Y:S01]  /*1a320*/  LDL R15, [R1+0x20] ;  /* 0x00002000010f7983 */ /* 0x000f620000100800 */
[----:B--2---:R-:W-:-:S02]  /*1a330*/  LOP3.LUT R0, R3, R0, RZ, 0xfc, !PT ;  /* 0x0000000003007212 */ /* 0x004fc400078efcff */
[----:B---3--:R-:W-:-:S03]  /*1a340*/  IADD3 R3, R17, R3, R12 ;  /* 0x0000000311037210 */ /* 0x008fc60007ffe00c */
[----:B------:R-:W-:-:S05]  /*1a350*/  IMAD.IADD R0, R17, 0x1, R0 ;  /* 0x0000000111007824 */ /* 0x000fca00078e0200 */
[----:B01----:R-:W0:Y:S02]  /*1a360*/  LDSM.16.MT88.4 R4, [R0+0xc400] ;  /* 0x00c400000004783b */ /* 0x003e240000004200 */
        /* <DEDUP_REMOVED lines=17> */
[----:B------:R-:W0:Y:S01]  /*1a480*/  LDSM.16.MT88.4 R4, [R0+0xcc00] ;  /* 0x00cc00000004783b */ /* 0x000e220000004200 */
[----:B----4-:R-:W-:Y:S02]  /*1a490*/  IADD3 R12, R14, 0x400, R3 ;  /* 0x000004000e0c7810 */ /* 0x010fe40007ffe003 */
[C-C-:B0-----:R-:W-:Y:S02]  /*1a4a0*/  PRMT R8, R4.reuse, 0x6420, R5.reuse ;  /* 0x0000642004087816 */ /* 0x141fe40000000005 */
[----:B------:R-:W-:Y:S02]  /*1a4b0*/  PRMT R9, R4, 0x7531, R5 ;  /* 0x0000753104097816 */ /* 0x000fe40000000005 */
[----:B------:R-:W-:-:S02]  /*1a4c0*/  PRMT R10, R6, 0x6420, R7 ;  /* 0x00006420060a7816 */ /* 0x000fc40000000007 */
[----:B------:R-:W-:-:S05]  /*1a4d0*/  PRMT R11, R6, 0x7531, R7 ;  /* 0x00007531060b7816 */ /* 0x000fca0000000007 */
[----:B------:R-:W-:Y:S04]  /*1a4e0*/  STSM.16.M88.4 [R12], R8 ;  /* 0x000000080c007844 */ /* 0x000fe80000000200 */
        /* <DEDUP_REMOVED lines=13> */
[----:B-----5:R-:W-:Y:S02]  /*1a5c0*/  IADD3 R3, R15, 0x400, R3 ;  /* 0x000004000f037810 */ /* 0x020fe40007ffe003 */
        /* <DEDUP_REMOVED lines=16> */
[----:B------:R0:W-:Y:S04]  /*1a6d0*/  STSM.16.M88.4 [R3+0x4000], R8 ;  /* 0x0040000803007844 */ /* 0x0001e80000000200 */
[----:B------:R-:W1:Y:S01]  /*1a6e0*/  LDSM.16.MT88.4 R4, [R0+0xdc00] ;  /* 0x00dc00000004783b */ /* 0x000e620000004200 */
[----:B0-----:R-:W-:Y:S01]  /*1a6f0*/  IMAD.IADD R3, R14, 0x1, R3 ;  /* 0x000000010e037824 */ /* 0x001fe200078e0203 */
[C-C-:B-1----:R-:W-:Y:S02]  /*1a700*/  PRMT R8, R4.reuse, 0x6420, R5.reuse ;  /* 0x0000642004087816 */ /* 0x142fe40000000005 */
        /* <DEDUP_REMOVED lines=24> */
.L_x_1280:
[----:B------:R-:W0:Y:S01]  /*1a890*/  S2R R0, SR_TID.X ;  /* 0x0000000000007919 */ /* 0x000e220000002100 */
[----:B-1----:R1:W-:Y:S01]  /*1a8a0*/  SYNCS.ARRIVE.TRANS64.A1T0 RZ, [R13+URZ+0x2a850], RZ ;  /* 0x02a850ff0dff79a7 */ /* 0x0023e2000810003f */
[----:B0-----:R-:W-:Y:S02]  /*1a8b0*/  LOP3.LUT R3, R0, 0x7f, RZ, 0xc0, !PT ;  /* 0x0000007f00037812 */ /* 0x001fe400078ec0ff */
[----:B------:R-:W2:Y:S01]  /*1a8c0*/  LDL R0, [R1+0x8] ;  /* 0x0000080001007983 */ /* 0x000ea20000100800 */
[----:B------:R-:W-:Y:S01]  /*1a8d0*/  BAR.SYNC.DEFER_BLOCKING 0x2, 0x80 ;  /* 0x0082000000007b1d */ /* 0x000fe20000010000 */
[----:B------:R-:W-:Y:S01]  /*1a8e0*/  ISETP.NE.AND P0, PT, R3, RZ, PT ;  /* 0x000000ff0300720c */ /* 0x000fe20003f05270 */
[----:B------:R-:W-:-:S12]  /*1a8f0*/  IMAD.MOV.U32 R3, RZ, RZ, R19 ;  /* 0x000000ffff037224 */ /* 0x000fd800078e0013 */
[----:B-1----:R-:W-:-:S05]  /*1a900*/  @!P0 VIADD R13, R13, 0x2a880 ;  /* 0x0002a8800d0d8836 */ /* 0x002fca0000000000 */
[----:B------:R-:W-:-:S04]  /*1a910*/  @!P0 PRMT R13, RZ, 0x654, R13 ;  /* 0x00000654ff0d8816 */ /* 0x000fc8000000000d */
[----:B------:R1:W-:Y:S01]  /*1a920*/  @!P0 SYNCS.ARRIVE.TRANS64.RED.A1T0 RZ, [R13+URZ], RZ ;  /* 0x000000ff0dff89a7 */ /* 0x0003e2000810043f */
[C---:B--2---:R-:W-:Y:S01]  /*1a930*/  ISETP.GT.AND P0, PT, R2.reuse, R0, PT ;  /* 0x000000000200720c */ /* 0x044fe20003f04270 */
[----:B------:R-:W-:Y:S02]  /*1a940*/  VIADD R2, R2, 0xffffffff ;  /* 0xffffffff02027836 */ /* 0x000fe40000000000 */
[----:B------:R-:W-:-:S10]  /*1a950*/  IMAD.MOV.U32 R0, RZ, RZ, R18 ;  /* 0x000000ffff007224 */ /* 0x000fd400078e0012 */
[----:B-1----:R-:W-:Y:S05]  /*1a960*/  @P0 BRA `(.L_x_1281) ;  /* 0xffffffec00600947 */ /* 0x002fea000383ffff */
.L_x_1257:
[----:B---3--:R-:W1:Y:S01]  /*1a970*/  S2R R4, SR_TID.X ;  /* 0x0000000000047919 */ /* 0x008e620000002100 */
[----:B------:R-:W-:Y:S01]  /*1a980*/  BSSY B0, `(.L_x_1282) ;  /* 0x0000011000007945 */ /* 0x000fe20003800000 */
[----:B-1----:R-:W-:-:S04]  /*1a990*/  LOP3.LUT R4, R4, 0x7f, RZ, 0xc0, !PT ;  /* 0x0000007f04047812 */ /* 0x002fc800078ec0ff */
[----:B------:R-:W-:-:S13]  /*1a9a0*/  ISETP.NE.AND P0, PT, R4, RZ, PT ;  /* 0x000000ff0400720c */ /* 0x000fda0003f05270 */
[----:B------:R-:W-:Y:S05]  /*1a9b0*/  @P0 BRA `(.L_x_1283) ;  /* 0x0000000000340947 */ /* 0x000fea0003800000 */
[----:B------:R-:W1:Y:S01]  /*1a9c0*/  S2R R3, SR_LANEID ;  /* 0x0000000000037919 */ /* 0x000e620000000000 */
[----:B------:R-:W-:Y:S02]  /*1a9d0*/  VOTEU.ANY UR4, UPT, PT ;  /* 0x0000000000047886 */ /* 0x000fe400038e0100 */
[----:B----4-:R-:W1:Y:S08]  /*1a9e0*/  FLO.U32 R0, UR4 ;  /* 0x0000000400007d00 */ /* 0x010e7000080e0000 */
[----:B------:R-:W2:Y:S01]  /*1a9f0*/  POPC R4, UR4 ;  /* 0x0000000400047d09 */ /* 0x000ea20008000000 */
[----:B-1----:R-:W-:-:S02]  /*1aa00*/  ISETP.EQ.U32.AND P1, PT, R0, R3, PT ;  /* 0x000000030000720c */ /* 0x002fc40003f22070 */
[----:B------:R-:W2:Y:S11]  /*1aa10*/  LDC.64 R2, c[0x0][0xc60] ;  /* 0x00031800ff027b82 */ /* 0x000eb60000000a00 */
[----:B--2---:R-:W2:Y:S01]  /*1aa20*/  @P1 ATOMG.E.ADD.STRONG.GPU PT, R3, desc[UR52][R2.64], R4 ;  /* 0x00000004020319a8 */ /* 0x004ea200081ee1f4 */
[----:B------:R-:W1:Y:S02]  /*1aa30*/  S2R R5, SR_LTMASK ;  /* 0x0000000000057919 */ /* 0x000e640000003900 */
[----:B-1----:R-:W-:-:S06]  /*1aa40*/  LOP3.LUT R5, R5, UR4, RZ, 0xc0, !PT ;  /* 0x0000000405057c12 */ /* 0x002fcc000f8ec0ff */
[----:B------:R-:W1:Y:S01]  /*1aa50*/  POPC R5, R5 ;  /* 0x0000000500057309 */ /* 0x000e620000000000 */
[----:B--2---:R-:W1:Y:S02]  /*1aa60*/  SHFL.IDX PT, R0, R3, R0, 0x1f ;  /* 0x00001f0003007589 */ /* 0x004e6400000e0000 */
[----:B-1----:R-:W-:-:S05]  /*1aa70*/  IADD3 R0, R0, UR40, R5 ;  /* 0x0000002800007c10 */ /* 0x002fca000fffe005 */
[----:B------:R1:W-:Y:S02]  /*1aa80*/  STL [R1], R0 ;  /* 0x0000000001007387 */ /* 0x0003e40000100800 */
.L_x_1283:
[----:B------:R-:W-:Y:S05]  /*1aa90*/  BSYNC B0 ;  /* 0x0000000000007941 */ /* 0x000fea0003800000 */
.L_x_1282:
[----:B------:R-:W-:-:S06]  /*1aaa0*/  UISETP.NE.AND UP0, UPT, UR39, 0x3, UPT ;  /* 0x000000032700788c */ /* 0x000fcc000bf05270 */
[----:B------:R-:W-:-:S13]  /*1aab0*/  PLOP3.LUT P1, PT, PT, PT, UP0, 0x80, 0x0 ;  /* 0x000000000000781c */ /* 0x000fda0003f2f008 */
[----:B------:R-:W-:Y:S05]  /*1aac0*/  @!P1 BRA `(.L_x_1284) ;  /* 0x0000000000049947 */ /* 0x000fea0003800000 */
[----:B------:R-:W-:Y:S01]  /*1aad0*/  BPT.TRAP 0x1 ;  /* 0x000000040000795c */ /* 0x000fe20000300000 */
.L_x_1284:
[----:B------:R-:W-:Y:S01]  /*1aae0*/  LOP3.LUT R3, R19, 0x1, RZ, 0x3c, !PT ;  /* 0x0000000113037812 */ /* 0x000fe200078e3cff */
[----:B------:R-:W-:Y:S01]  /*1aaf0*/  IMAD R12, R18, 0x8, R17 ;  /* 0x00000008120c7824 */ /* 0x000fe200078e0211 */
[----:B------:R-:W-:Y:S01]  /*1ab00*/  BSSY B0, `(.L_x_1285) ;  /* 0x0000006000007945 */ /* 0x000fe20003800000 */
[----:B-1--4-:R-:W-:Y:S01]  /*1ab10*/  IMAD.U32 R0, RZ, RZ, UR41 ;  /* 0x00000029ff007e24 */ /* 0x012fe2000f8e00ff */
[----:B------:R-:W-:-:S04]  /*1ab20*/  SHF.L.U32 R3, R3, 0x1f, RZ ;  /* 0x0000001f03037819 */ /* 0x000fc800000006ff */
[----:B------:R-:W1:Y:S01]  /*1ab30*/  SYNCS.PHASECHK.TRANS64.TRYWAIT P1, [R12+URZ+0x2a870], R3 ;  /* 0x02a870030c0075a7 */ /* 0x000e62000802017f */
[----:B------:R-:W-:Y:S01]  /*1ab40*/  ISETP.NE.AND P2, PT, R0, 0x3, PT ;  /* 0x000000030000780c */ /* 0x000fe20003f45270 */
[----:B-1----:R-:W-:-:S12]  /*1ab50*/  @!P1 BRA `(.L_x_1286) ;  /* 0x0000002400f49947 */ /* 0x002fd80003800000 */
.L_x_1338:
[----:B------:R-:W-:Y:S05]  /*1ab60*/  BSYNC B0 ;  /* 0x0000000000007941 */ /* 0x000fea0003800000 */
.L_x_1285:
[----:B------:R-:W-:Y:S05]  /*1ab70*/  @!P2 BRA `(.L_x_1287) ;  /* 0x000000000004a947 */ /* 0x000fea0003800000 */
[----:B------:R-:W-:Y:S01]  /*1ab80*/  BPT.TRAP 0x1 ;  /* 0x000000040000795c */ /* 0x000fe20000300000 */
.L_x_1287:
[----:B-1----:R-:W-:-:S04]  /*1ab90*/  SHF.L.U32 R3, R19, 0x1f, RZ ;  /* 0x0000001f13037819 */ /* 0x002fc800000006ff */
[----:B------:R-:W1:Y:S02]  /*1aba0*/  SYNCS.PHASECHK.TRANS64.TRYWAIT P1, [R12+URZ+0x2a860], R3 ;  /* 0x02a860030c0075a7 */ /* 0x000e64000802017f */
[----:B-1----:R-:W-:Y:S05]  /*1abb0*/  @!P1 BRA `(.L_x_1288) ;  /* 0x0000002400f09947 */ /* 0x002fea0003800000 */
.L_x_1339:
[----:B------:R-:W2:Y:S04]  /*1abc0*/  LDL R0, [R1+0x24] ;  /* 0x0000240001007983 */ /* 0x000ea80000100800 */
[----:B------:R-:W3:Y:S04]  /*1abd0*/  LDL R14, [R1+0x1c] ;  /* 0x00001c00010e7983 */ /* 0x000ee80000100800 */
[----:B------:R-:W1:Y:S01]  /*1abe0*/  LDL R13, [R1+0x10] ;  /* 0x00001000010d7983 */ /* 0x000e620000100800 */
[----:B------:R-:W-:Y:S01]  /*1abf0*/  IMAD R2, R18, 0x6000, RZ ;  /* 0x0000600012027824 */ /* 0x000fe200078e02ff */
[----:B------:R-:W-:Y:S05]  /*1ac00*/  WARPSYNC.ALL ;  /* 0x0000000000007948 */ /* 0x000fea0003800000 */
[----:B--2---:R-:W-:-:S02]  /*1ac10*/  LOP3.LUT R0, R2, R0, RZ, 0xfc, !PT ;  /* 0x0000000002007212 */ /* 0x004fc400078efcff */
[----:B---3--:R-:W-:-:S03]  /*1ac20*/  IADD3 R2, R17, R2, R14 ;  /* 0x0000000211027210 */ /* 0x008fc60007ffe00e */
[----:B------:R-:W-:Y:S01]  /*1ac30*/  IMAD.IADD R0, R17, 0x1, R0 ;  /* 0x0000000111007824 */ /* 0x000fe200078e0200 */
[----:B------:R-:W2:Y:S04]  /*1ac40*/  LDL R14, [R1+0x20] ;  /* 0x00002000010e7983 */ /* 0x000ea80000100800 */
[----:B0-----:R-:W0:Y:S02]  /*1ac50*/  LDSM.16.MT88.4 R4, [R0+0xc400] ;  /* 0x00c400000004783b */ /* 0x001e240000004200 */
        /* <DEDUP_REMOVED lines=18> */
[----:B-1----:R-:W-:Y:S02]  /*1ad80*/  IADD3 R3, R13, 0x400, R2 ;  /* 0x000004000d037810 */ /* 0x002fe40007ffe002 */
        /* <DEDUP_REMOVED lines=18> */
[----:B--2---:R-:W-:Y:S02]  /*1aeb0*/  IADD3 R2, R14, 0x400, R2 ;  /* 0x000004000e027810 */ /* 0x004fe40007ffe002 */
        /* <DEDUP_REMOVED lines=44> */
.L_x_1289:
[----:B-1----:R1:W-:Y:S01]  /*1b180*/  SYNCS.ARRIVE.TRANS64.A1T0 RZ, [R12+URZ+0x2a850], RZ ;  /* 0x02a850ff0cff79a7 */ /* 0x0023e2000810003f */
        /* <DEDUP_REMOVED lines=8> */
[----:B---3--:R-:W-:-:S07]  /*1b210*/  LOP3.LUT R19, R19, R0, RZ, 0x3c, !PT ;  /* 0x0000000013137212 */ /* 0x008fce00078e3cff */
.L_x_1232:
[----:B------:R-:W-:Y:S05]  /*1b220*/  BSYNC B7 ;  /* 0x0000000000077941 */ /* 0x000fea0003800000 */
.L_x_1230:
[----:B--2---:R-:W2:Y:S02]  /*1b230*/  LDL R0, [R1+0x14] ;  /* 0x0000140001007983 */ /* 0x004ea40000100800 */
[----:B--2---:R-:W-:-:S13]  /*1b240*/  LOP3.LUT P0, RZ, R0, 0x2, RZ, 0xc0, !PT ;  /* 0x0000000200ff7812 */ /* 0x004fda000780c0ff */
[----:B------:R-:W-:Y:S05]  /*1b250*/  @!P0 BRA `(.L_x_1290) ;  /* 0x0000000000308947 */ /* 0x000fea0003800000 */
[----:B------:R-:W2:Y:S08]  /*1b260*/  S2UR UR5, SR_CgaCtaId ;  /* 0x00000000000579c3 */ /* 0x000eb00000008800 */
[----:B------:R-:W-:Y:S06]  /*1b270*/  BAR.SYNC.DEFER_BLOCKING 0x5, 0x180 ;  /* 0x0146000000007b1d */ /* 0x000fec0000010000 */
[----:B------:R-:W-:-:S02]  /*1b280*/  UMOV UR4, 0x400 ;  /* 0x0000040000047882 */ /* 0x000fc40000000000 */
[----:B--2---:R-:W-:-:S06]  /*1b290*/  ULEA UR4, UR5, UR4, 0x18 ;  /* 0x0000000405047291 */ /* 0x004fcc000f8ec03f */
[----:B------:R-:W-:-:S05]  /*1b2a0*/  IMAD.U32 R17, RZ, RZ, UR4 ;  /* 0x00000004ff117e24 */ /* 0x000fca000f8e00ff */
[----:B-1----:R-:W1:Y:S04]  /*1b2b0*/  LDS.128 R4, [R17+0x2a8d0] ;  /* 0x02a8d00011047984 */ /* 0x002e680000000c00 */
[----:B-1----:R1:W-:Y:S01]  /*1b2c0*/  STL.64 [R1], R4 ;  /* 0x0000000401007387 */ /* 0x0023e20000100a00 */
[----:B------:R-:W-:-:S03]  /*1b2d0*/  IMAD.MOV.U32 R0, RZ, RZ, R7 ;  /* 0x000000ffff007224 */ /* 0x000fc600078e0007 */
[----:B------:R1:W-:Y:S02]  /*1b2e0*/  STL [R1+0x8], R6 ;  /* 0x0000080601007387 */ /* 0x0003e40000100800 */
[----:B------:R-:W-:Y:S01]  /*1b2f0*/  R2UR UR42, R0 ;  /* 0x00000000002a72ca */ /* 0x000fe200000e0000 */
[----:B------:R-:W-:Y:S06]  /*1b300*/  BAR.ARV 0x4, 0x180 ;  /* 0x0106000000007b1d */ /* 0x000fec0000002000 */
[----:B------:R-:W-:Y:S08]  /*1b310*/  BRA `(.L_x_1291) ;  /* 0x0000000c00e47947 */ /* 0x000ff00003800000 */
.L_x_1290:
[----:B------:R-:W2:Y:S01]  /*1b320*/  LDL.LU R0, [R1] ;  /* 0x0000000001007983 */ /* 0x000ea20000300800 */
[----:B------:R-:W-:Y:S01]  /*1b330*/  ULDC UR4, c[0x0][0xc3c] ;  /* 0x00030f0000047ab9 */ /* 0x000fe20000000800 */
[----:B0-----:R-:W0:Y:S02]  /*1b340*/  S2R R2, SR_TID.X ;  /* 0x0000000000027919 */ /* 0x001e240000002100 */
        /* <DEDUP_REMOVED lines=10> */
[----:B-1----:R-:W1:Y:S01]  /*1b3f0*/  @!P1 LDC.64 R4, c[0x0][0xc78] ;  /* 0x00031e00ff049b82 */ /* 0x002e620000000a00 */
[----:B0-----:R-:W-:-:S05]  /*1b400*/  @!P1 IMAD.WIDE R2, R6, 0x4, R2 ;  /* 0x0000000406029825 */ /* 0x001fca00078e0202 */
[----:B------:R1:W2:Y:S02]  /*1b410*/  @!P1 LDG.E R0, desc[UR52][R2.64] ;  /* 0x0000003402009981 */ /* 0x0002a4000c1e1900 */
[----:B-1----:R-:W-:-:S05]  /*1b420*/  @!P1 IMAD.WIDE R2, R6, 0x4, R4 ;  /* 0x0000000406029825 */ /* 0x002fca00078e0204 */
[----:B------:R-:W2:Y:S01]  /*1b430*/  @!P1 LDG.E R7, desc[UR52][R2.64] ;  /* 0x0000003402079981 */ /* 0x000ea2000c1e1900 */
[C---:B------:R-:W-:Y:S01]  /*1b440*/  ISETP.NE.AND P1, PT, R9.reuse, RZ, PT ;  /* 0x000000ff0900720c */ /* 0x040fe20003f25270 */
[----:B------:R-:W-:Y:S01]  /*1b450*/  IMAD.MOV.U32 R5, RZ, RZ, RZ ;  /* 0x000000ffff057224 */ /* 0x000fe200078e00ff */
[C---:B------:R-:W-:Y:S01]  /*1b460*/  ISETP.GE.U32.AND P3, PT, R9.reuse, 0x4, PT ;  /* 0x000000040900780c */ /* 0x040fe20003f66070 */
[----:B------:R-:W-:Y:S01]  /*1b470*/  SHFL.IDX PT, R6, R8, 0x1, 0x1f ;  /* 0x00201f0008067f89 */ /* 0x000fe200000e0000 */
[C---:B------:R-:W-:Y:S02]  /*1b480*/  ISETP.GE.U32.AND P4, PT, R9.reuse, 0x8, PT ;  /* 0x000000080900780c */ /* 0x040fe40003f86070 */
[----:B------:R-:W-:Y:S01]  /*1b490*/  ISETP.GE.U32.AND P5, PT, R9, 0x10, PT ;  /* 0x000000100900780c */ /* 0x000fe20003fa6070 */
[----:B------:R-:W-:Y:S01]  /*1b4a0*/  SHFL.IDX PT, R4, R8, RZ, 0x1f ;  /* 0x00001fff08047589 */ /* 0x000fe200000e0000 */
[----:B------:R-:W0:Y:S01]  /*1b4b0*/  LDC R9, c[0x0][0xc38] ;  /* 0x00030e00ff097b82 */ /* 0x000e220000000800 */
[----:B--2---:R-:W-:-:S05]  /*1b4c0*/  IMAD R2, R7, R0, RZ ;  /* 0x0000000007027224 */ /* 0x004fca00078e02ff */
        /* <DEDUP_REMOVED lines=20> */
.L_x_1294:
[----:B------:R-:W-:-:S04]  /*1b610*/  UIADD3 UR42, UR42, 0x1f, URZ ;  /* 0x0000001f2a2a7890 */ /* 0x000fc8000fffe03f */
[----:B------:R-:W-:-:S06]  /*1b620*/  UISETP.GE.AND UP0, UPT, UR42, UR4, UPT ;  /* 0x000000042a00728c */ /* 0x000fcc000bf06270 */
[----:B------:R-:W-:-:S13]  /*1b630*/  PLOP3.LUT P6, PT, PT, PT, UP0, 0x40, 0x0 ;  /* 0x000000000000781c */ /* 0x000fda0003fce808 */
[----:B------:R-:W-:Y:S05]  /*1b640*/  @!P6 BRA `(.L_x_1293) ;  /* 0x0000000800c8e947 */ /* 0x000fea0003800000 */
[----:B------:R-:W0:Y:S01]  /*1b650*/  S2R R0, SR_TID.X ;  /* 0x0000000000007919 */ /* 0x000e220000002100 */
[----:B------:R-:W1:Y:S01]  /*1b660*/  LDC R9, c[0x0][0xc38] ;  /* 0x00030e00ff097b82 */ /* 0x000e620000000800 */
        /* <DEDUP_REMOVED lines=27> */
[----:B------:R-:W1:Y:S02]  /*1b820*/  SHFL.IDX PT, R3, R2, 0x1f, 0x1f ;  /* 0x03e01f0002037f89 */ /* 0x000e6400000e0000 */
[----:B-1----:R-:W-:-:S04]  /*1b830*/  IMAD R3, R3, R9, RZ ;  /* 0x0000000903037224 */ /* 0x002fc800078e02ff */
[----:B------:R-:W-:-:S05]  /*1b840*/  IMAD.IADD R6, R3, 0x1, R6 ;  /* 0x0000000103067824 */ /* 0x000fca00078e0206 */
[----:B------:R-:W-:-:S13]  /*1b850*/  ISETP.GT.AND P6, PT, R6, R4, PT ;  /* 0x000000040600720c */ /* 0x000fda0003fc4270 */
[----:B------:R-:W-:Y:S05]  /*1b860*/  @!P6 BRA `(.L_x_1294) ;  /* 0xfffffffc0068e947 */ /* 0x000fea000383ffff */
.L_x_1292:
        /* <DEDUP_REMOVED lines=13> */
.L_x_1295:
[----:B---34-:R-:W-:Y:S01]  /*1b940*/  IMAD R2, R5, R9, R6 ;  /* 0x0000000905027224 */ /* 0x018fe200078e0206 */
[----:B--2---:R-:W-:Y:S01]  /*1b950*/  ISETP.NE.AND P0, PT, R7, 0x1, PT ;  /* 0x000000010700780c */ /* 0x004fe20003f05270 */
[----:B------:R-:W-:Y:S02]  /*1b960*/  UIADD3 UR42, UR4, UR42, URZ ;  /* 0x0000002a042a7290 */ /* 0x000fe4000fffe03f */
[----:B------:R-:W-:Y:S01]  /*1b970*/  IMAD.IADD R4, R4, 0x1, -R2 ;  /* 0x0000000104047824 */ /* 0x000fe200078e0a02 */
[----:B------:R2:W-:Y:S09]  /*1b980*/  STL [R1], R2 ;  /* 0x0000000201007387 */ /* 0x0005f20000100800 */
[----:B------:R-:W-:Y:S05]  /*1b990*/  @!P0 BRA `(.L_x_1296) ;  /* 0x0000000000e48947 */ /* 0x000fea0003800000 */
[----:B-1----:R-:W-:-:S04]  /*1b9a0*/  IABS R5, R0 ;  /* 0x0000000000057213 */ /* 0x002fc80000000000 */
[----:B--2---:R-:W1:Y:S08]  /*1b9b0*/  I2F.RP R2, R5 ;  /* 0x0000000500027306 */ /* 0x004e700000209400 */
[----:B-1----:R-:W1:Y:S02]  /*1b9c0*/  MUFU.RCP R2, R2 ;  /* 0x0000000200027308 */ /* 0x002e640000001000 */
[----:B-1----:R-:W-:-:S06]  /*1b9d0*/  VIADD R2, R2, 0xffffffe ;  /* 0x0ffffffe02027836 */ /* 0x002fcc0000000000 */
[----:B0-----:R-:W0:Y:S02]  /*1b9e0*/  F2I.FTZ.U32.TRUNC.NTZ R3, R2 ;  /* 0x0000000200037305 */ /* 0x001e24000021f000 */
[----:B0-----:R-:W-:-:S04]  /*1b9f0*/  IMAD.MOV R2, RZ, RZ, -R3 ;  /* 0x000000ffff027224 */ /* 0x001fc800078e0a03 */
        /* <DEDUP_REMOVED lines=12> */
[----:B------:R-:W-:Y:S02]  /*1bac0*/  ISETP.GE.U32.AND P0, PT, R2, R5, PT ;  /* 0x000000050200720c */ /* 0x000fe40003f06070 */
[----:B------:R-:W-:-:S04]  /*1bad0*/  IABS R5, R7 ;  /* 0x0000000700057213 */ /* 0x000fc80000000000 */
        /* <DEDUP_REMOVED lines=9> */
[----:B------:R-:W-:-:S03]  /*1bb70*/  LOP3.LUT R2, R4, R0, RZ, 0x3c, !PT ;  /* 0x0000000004027212 */ /* 0x000fc600078e3cff */
[----:B------:R-:W-:Y:S01]  /*1bb80*/  IMAD.MOV.U32 R3, RZ, RZ, R8 ;  /* 0x000000ffff037224 */ /* 0x000fe200078e0008 */
[----:B------:R-:W-:Y:S02]  /*1bb90*/  ISETP.GE.AND P2, PT, R2, RZ, PT ;  /* 0x000000ff0200720c */ /* 0x000fe40003f46270 */
        /* <DEDUP_REMOVED lines=11> */
[----:B------:R-:W-:Y:S01]  /*1bc50*/  ISETP.GE.U32.AND P0, PT, R2, R5, PT ;  /* 0x000000050200720c */ /* 0x000fe20003f06070 */
[----:B------:R-:W-:-:S04]  /*1bc60*/  IMAD.MOV R2, RZ, RZ, -R3 ;  /* 0x000000ffff027224 */ /* 0x000fc800078e0a03 */
[----:B------:R-:W-:Y:S01]  /*1bc70*/  IMAD R4, R0, R2, R4 ;  /* 0x0000000200047224 */ /* 0x000fe200078e0204 */
[----:B------:R-:W-:-:S04]  /*1bc80*/  LOP3.LUT R2, R3, R7, RZ, 0x3c, !PT ;  /* 0x0000000703027212 */ /* 0x000fc800078e3cff */
[----:B------:R-:W-:-:S03]  /*1bc90*/  ISETP.GE.AND P2, PT, R2, RZ, PT ;  /* 0x000000ff0200720c */ /* 0x000fc60003f46270 */
[----:B------:R-:W-:-:S10]  /*1bca0*/  @P0 VIADD R6, R6, 0x1 ;  /* 0x0000000106060836 */ /* 0x000fd40000000000 */
[----:B------:R-:W-:Y:S01]  /*1bcb0*/  @!P2 IMAD.MOV R6, RZ, RZ, -R6 ;  /* 0x000000ffff06a224 */ /* 0x000fe200078e0a06 */
[----:B------:R-:W-:-:S05]  /*1bcc0*/  @!P1 LOP3.LUT R6, RZ, R7, RZ, 0x33, !PT ;  /* 0x00000007ff069212 */ /* 0x000fca00078e33ff */
[--C-:B------:R-:W-:Y:S02]  /*1bcd0*/  IMAD.MOV R2, RZ, RZ, -R6.reuse ;  /* 0x000000ffff027224 */ /* 0x100fe400078e0a06 */
[C---:B------:R-:W-:Y:S02]  /*1bce0*/  IMAD R6, R7.reuse, 0x1000000, R6 ;  /* 0x0100000007067824 */ /* 0x040fe400078e0206 */
[----:B------:R-:W-:-:S04]  /*1bcf0*/  IMAD R2, R7, R2, R3 ;  /* 0x0000000207027224 */ /* 0x000fc800078e0203 */
[----:B------:R-:W-:-:S05]  /*1bd00*/  IMAD R2, R2, 0x10000, R6 ;  /* 0x0001000002027824 */ /* 0x000fca00078e0206 */
[----:B------:R1:W-:Y:S01]  /*1bd10*/  STL [R1+0x8], R2 ;  /* 0x0000080201007387 */ /* 0x0003e20000100800 */
[----:B------:R-:W-:Y:S05]  /*1bd20*/  BRA `(.L_x_1297) ;  /* 0x0000000400007947 */ /* 0x000fea0003800000 */
.L_x_1296:
[----:B------:R-:W-:Y:S02]  /*1bd30*/  ULDC.64 UR4, c[0x0][0xc90] ;  /* 0x0003240000047ab9 */ /* 0x000fe40000000a00 */
[----:B------:R-:W-:-:S06]  /*1bd40*/  UIMAD.WIDE UR4, UR42, 0x4, UR4 ;  /* 0x000000042a0478a5 */ /* 0x000fcc000f8e0204 */
[----:B--2---:R-:W-:Y:S02]  /*1bd50*/  IMAD.U32 R2, RZ, RZ, UR4 ;  /* 0x00000004ff027e24 */ /* 0x004fe4000f8e00ff */
[----:B0-----:R-:W-:-:S05]  /*1bd60*/  IMAD.U32 R3, RZ, RZ, UR5 ;  /* 0x00000005ff037e24 */ /* 0x001fca000f8e00ff */
[----:B------:R-:W1:Y:S02]  /*1bd70*/  LDG.E R6, desc[UR52][R2.64] ;  /* 0x0000003402067981 */ /* 0x000e64000c1e1900 */
[----:B-1----:R-:W-:-:S05]  /*1bd80*/  IMAD R5, R0, R6, RZ ;  /* 0x0000000600057224 */ /* 0x002fca00078e02ff */
[----:B------:R-:W-:-:S04]  /*1bd90*/  IABS R7, R5 ;  /* 0x0000000500077213 */ /* 0x000fc80000000000 */
[----:B------:R-:W0:Y:S08]  /*1bda0*/  I2F.RP R2, R7 ;  /* 0x0000000700027306 */ /* 0x000e300000209400 */
        /* <DEDUP_REMOVED lines=22> */
[----:B------:R-:W-:Y:S02]  /*1bf10*/  IMAD R7, R6, R2, RZ ;  /* 0x0000000206077224 */ /* 0x000fe400078e02ff */
[----:B------:R-:W-:Y:S02]  /*1bf20*/  IMAD.MOV R2, RZ, RZ, -R2 ;  /* 0x000000ffff027224 */ /* 0x000fe400078e0a02 */
[----:B------:R-:W-:Y:S02]  /*1bf30*/  IMAD.MOV R3, RZ, RZ, -R7 ;  /* 0x000000ffff037224 */ /* 0x000fe400078e0a07 */
[----:B------:R-:W-:-:S03]  /*1bf40*/  IMAD R4, R5, R2, R4 ;  /* 0x0000000205047224 */ /* 0x000fc600078e0204 */
[----:B------:R-:W-:-:S04]  /*1bf50*/  VIADDMNMX R6, R3, R9, R6, PT ;  /* 0x0000000903067246 */ /* 0x000fc80003800106 */
        /* <DEDUP_REMOVED lines=19> */
[----:B------:R-:W-:Y:S02]  /*1c090*/  LOP3.LUT R3, R4, R6, RZ, 0x3c, !PT ;  /* 0x0000000604037212 */ /* 0x000fe400078e3cff */
[----:B------:R-:W-:Y:S02]  /*1c0a0*/  IADD3 R4, R7, 0x1000000, R4 ;  /* 0x0100000007047810 */ /* 0x000fe40007ffe004 */
[----:B------:R-:W-:-:S07]  /*1c0b0*/  ISETP.GE.AND P2, PT, R3, RZ, PT ;  /* 0x000000ff0300720c */ /* 0x000fce0003f46270 */
[----:B------:R-:W-:-:S06]  /*1c0c0*/  @P0 VIADD R2, R2, 0x1 ;  /* 0x0000000102020836 */ /* 0x000fcc0000000000 */
[----:B------:R-:W-:Y:S01]  /*1c0d0*/  @!P2 IMAD.MOV R2, RZ, RZ, -R2 ;  /* 0x000000ffff02a224 */ /* 0x000fe200078e0a02 */
[----:B------:R-:W-:Y:S01]  /*1c0e0*/  @!P1 LOP3.LUT R2, RZ, R6, RZ, 0x33, !PT ;  /* 0x00000006ff029212 */ /* 0x000fe200078e33ff */
[----:B------:R-:W-:-:S04]  /*1c0f0*/  IMAD.MOV R6, RZ, RZ, -R6 ;  /* 0x000000ffff067224 */ /* 0x000fc800078e0a06 */
[----:B------:R-:W-:Y:S02]  /*1c100*/  IMAD R3, R2, R6, R4 ;  /* 0x0000000602037224 */ /* 0x000fe400078e0204 */
[----:B------:R-:W-:-:S03]  /*1c110*/  IMAD.MOV.U32 R4, RZ, RZ, R2 ;  /* 0x000000ffff047224 */ /* 0x000fc600078e0002 */
[----:B------:R0:W-:Y:S04]  /*1c120*/  STL [R1+0x8], R3 ;  /* 0x0000080301007387 */ /* 0x0001e80000100800 */
.L_x_1297:
[----:B------:R-:W-:-:S05]  /*1c130*/  LOP3.LUT R4, RZ, R4, RZ, 0x33, !PT ;  /* 0x00000004ff047212 */ /* 0x000fca00078e33ff */
[----:B------:R-:W-:-:S05]  /*1c140*/  IMAD.IADD R0, R0, 0x1, R4 ;  /* 0x0000000100007824 */ /* 0x000fca00078e0204 */
[----:B------:R2:W-:Y:S01]  /*1c150*/  STL [R1+0x4], R0 ;  /* 0x0000040001007387 */ /* 0x0005e20000100800 */
[----:B------:R-:W-:Y:S05]  /*1c160*/  BRA `(.L_x_1298) ;  /* 0x0000000000107947 */ /* 0x000fea0003800000 */
.L_x_1293:
[----:B------:R0:W-:Y:S01]  /*1c170*/  STL [R1], R4 ;  /* 0x0000000401007387 */ /* 0x0001e20000100800 */
[----:B------:R-:W-:-:S03]  /*1c180*/  ULDC UR42, c[0x0][0xc3c] ;  /* 0x00030f00002a7ab9 */ /* 0x000fc60000000800 */
[----:B------:R0:W-:Y:S04]  /*1c190*/  STL [R1+0x4], RZ ;  /* 0x000004ff01007387 */ /* 0x0001e80000100800 */
[----:B------:R0:W-:Y:S02]  /*1c1a0*/  STL [R1+0x8], RZ ;  /* 0x000008ff01007387 */ /* 0x0001e40000100800 */
.L_x_1298:
[----:B-1----:R-:W3:Y:S04]  /*1c1b0*/  LDL R2, [R1+0x8] ;  /* 0x0000080001027983 */ /* 0x002ee80000100800 */
[----:B0-----:R-:W4:Y:S04]  /*1c1c0*/  LDL R3, [R1+0x4] ;  /* 0x0000040001037983 */ /* 0x001f280000100800 */
[----:B------:R-:W5:Y:S01]  /*1c1d0*/  LDL R4, [R1] ;  /* 0x0000000001047983 */ /* 0x000f620000100800 */
[----:B--2---:R-:W0:Y:S02]  /*1c1e0*/  S2R R0, SR_TID.X ;  /* 0x0000000000007919 */ /* 0x004e240000002100 */
[----:B0-----:R-:W-:Y:S01]  /*1c1f0*/  LOP3.LUT R0, R0, 0x1f, RZ, 0xc0, !PT ;  /* 0x0000001f00007812 */ /* 0x001fe200078ec0ff */
[----:B------:R-:W-:Y:S03]  /*1c200*/  BAR.SYNC.DEFER_BLOCKING 0x4, 0x180 ;  /* 0x0106000000007b1d */ /* 0x000fe60000010000 */
[----:B------:R-:W-:-:S13]  /*1c210*/  ISETP.NE.AND P0, PT, R0, RZ, PT ;  /* 0x000000ff0000720c */ /* 0x000fda0003f05270 */
[----:B------:R-:W0:Y:S01]  /*1c220*/  @!P0 S2R R0, SR_CgaCtaId ;  /* 0x0000000000008919 */ /* 0x000e220000008800 */
[----:B---3--:R-:W-:Y:S01]  /*1c230*/  IMAD.MOV.U32 R6, RZ, RZ, R2 ;  /* 0x000000ffff067224 */ /* 0x008fe200078e0002 */
[----:B------:R-:W-:-:S04]  /*1c240*/  @!P0 MOV R2, 0x400 ;  /* 0x0000040000028802 */ /* 0x000fc80000000f00 */
[----:B0-----:R-:W-:Y:S01]  /*1c250*/  @!P0 LEA R17, R0, R2, 0x18 ;  /* 0x0000000200118211 */ /* 0x001fe200078ec0ff */
[----:B------:R-:W-:Y:S02]  /*1c260*/  IMAD.U32 R0, RZ, RZ, UR42 ;  /* 0x0000002aff007e24 */ /* 0x000fe4000f8e00ff */
[----:B----4-:R-:W-:Y:S02]  /*1c270*/  IMAD.MOV.U32 R5, RZ, RZ, R3 ;  /* 0x000000ffff057224 */ /* 0x010fe400078e0003 */
[----:B------:R-:W-:-:S05]  /*1c280*/  @!P0 IMAD.MOV.U32 R7, RZ, RZ, R0 ;  /* 0x000000ffff078224 */ /* 0x000fca00078e0000 */
[----:B-----5:R2:W-:Y:S01]  /*1c290*/  @!P0 STS.128 [R17+0x2a8d0], R4 ;  /* 0x02a8d00411008388 */ /* 0x0205e20000000c00 */
[----:B------:R-:W-:Y:S06]  /*1c2a0*/  BAR.ARV 0x5, 0x180 ;  /* 0x0146000000007b1d */ /* 0x000fec0000002000 */
.L_x_1291:
[----:B------:R-:W-:Y:S02]  /*1c2b0*/  ULDC UR4, c[0x0][0xc3c] ;  /* 0x00030f0000047ab9 */ /* 0x000fe40000000800 */
[----:B------:R-:W-:-:S06]  /*1c2c0*/  UISETP.GE.AND UP0, UPT, UR42, UR4, UPT ;  /* 0x000000042a00728c */ /* 0x000fcc000bf06270 */
[----:B------:R-:W-:-:S13]  /*1c2d0*/  PLOP3.LUT P0, PT, PT, PT, UP0, 0x80, 0x0 ;  /* 0x000000000000781c */ /* 0x000fda0003f0f008 */
[----:B------:R-:W-:Y:S05]  /*1c2e0*/  @!P0 BRA `(.L_x_1299) ;  /* 0xffffffac00488947 */ /* 0x000fea000383ffff */
.L_x_1219:
[----:B0-----:R-:W3:Y:S01]  /*1c2f0*/  LDL.LU R0, [R1+0x38] ;  /* 0x0000380001007983 */ /* 0x001ee20000300800 */
[----:B------:R-:W-:Y:S01]  /*1c300*/  BSSY B0, `(.L_x_1300) ;  /* 0x000000b000007945 */ /* 0x000fe20003800000 */
[----:B-12---:R-:W0:Y:S01]  /*1c310*/  S2R R4, SR_CgaCtaId ;  /* 0x0000000000047919 */ /* 0x006e220000008800 */
[----:B---3--:R-:W-:-:S05]  /*1c320*/  VIADD R0, R0, 0x1 ;  /* 0x0000000100007836 */ /* 0x008fca0000000000 */
        /* <DEDUP_REMOVED lines=8> */
.L_x_1340:
[----:B------:R-:W-:Y:S05]  /*1c3b0*/  BSYNC B0 ;  /* 0x0000000000007941 */ /* 0x000fea0003800000 */
.L_x_1300:
[----:B------:R-:W-:-:S03]  /*1c3c0*/  UMOV UR4, 0xffffffff ;  /* 0xffffffff00047882 */ /* 0x000fc60000000000 */
[----:B------:R-:W-:Y:S05]  /*1c3d0*/  BRA.DIV UR4, `(.L_x_1302) ;  /* 0x0000001204107947 */ /* 0x000fea000b800000 */
[----:B0-----:R-:W0:Y:S02]  /*1c3e0*/  S2R R0, SR_TID.X ;  /* 0x0000000000007919 */ /* 0x001e240000002100 */
[----:B0-----:R-:W-:-:S04]  /*1c3f0*/  SHF.R.U32.HI R0, RZ, 0x5, R0 ;  /* 0x00000005ff007819 */ /* 0x001fc80000011600 */
[----:B------:R-:W-:-:S05]  /*1c400*/  LOP3.LUT R0, R0, 0x3, RZ, 0xc0, !PT ;  /* 0x0000000300007812 */ /* 0x000fca00078ec0ff */
[----:B------:R0:W1:Y:S02]  /*1c410*/  SHFL.IDX PT, R14, R0, RZ, 0x1f ;  /* 0x00001fff000e7589 */ /* 0x00006400000e0000 */
.L_x_1343:
[----:B-1----:R-:W-:Y:S01]  /*1c420*/  ISETP.NE.AND P0, PT, R14, RZ, PT ;  /* 0x000000ff0e00720c */ /* 0x002fe20003f05270 */
[----:B------:R-:W-:-:S12]  /*1c430*/  BSSY B0, `(.L_x_1303) ;  /* 0x000002b000007945 */ /* 0x000fd80003800000 */
[----:B------:R-:W-:Y:S05]  /*1c440*/  @P0 BRA `(.L_x_1304) ;  /* 0x0000000000a40947 */ /* 0x000fea0003800000 */
[----:B------:R-:W-:-:S03]  /*1c450*/  UMOV UR4, 0xffffffff ;  /* 0xffffffff00047882 */ /* 0x000fc60000000000 */
[----:B------:R-:W-:Y:S05]  /*1c460*/  BRA.DIV UR4, `(.L_x_1305) ;  /* 0x0000001204207947 */ /* 0x000fea000b800000 */
[----:B------:R-:W-:-:S13]  /*1c470*/  ELECT P6, URZ, PT ;  /* 0x00000000003f782f */ /* 0x000fda00038c0000 */
.L_x_1346:
[----:B------:R-:W-:Y:S05]  /*1c480*/  @!P6 BRA `(.L_x_1304) ;  /* 0x000000000094e947 */ /* 0x000fea0003800000 */
[----:B------:R-:W-:-:S06]  /*1c490*/  ULOP3.LUT UR4, UR38, 0x2, URZ, 0xfc, !UPT ;  /* 0x0000000226047892 */ /* 0x000fcc000f8efc3f */
[----:B0-----:R-:W-:-:S05]  /*1c4a0*/  IMAD.U32 R0, RZ, RZ, UR4 ;  /* 0x00000004ff007e24 */ /* 0x001fca000f8e00ff */
[----:B------:R-:W-:-:S13]  /*1c4b0*/  ISETP.NE.AND P0, PT, R0, 0x3, PT ;  /* 0x000000030000780c */ /* 0x000fda0003f05270 */
[----:B------:R-:W-:Y:S05]  /*1c4c0*/  @!P0 BRA `(.L_x_1306) ;  /* 0x0000000000048947 */ /* 0x000fea0003800000 */
[----:B------:R-:W-:Y:S01]  /*1c4d0*/  BPT.TRAP 0x1 ;  /* 0x000000040000795c */ /* 0x000fe20000300000 */
.L_x_1306:
        /* <DEDUP_REMOVED lines=12> */
.L_x_1347:
[----:B------:R-:W1:Y:S02]  /*1c5a0*/  SYNCS.PHASECHK.TRANS64.TRYWAIT P1, [R5+URZ], R0 ;  /* 0x00000000050075a7 */ /* 0x000e64000802017f */
[----:B-1----:R-:W-:Y:S05]  /*1c5b0*/  @!P1 BRA `(.L_x_1308) ;  /* 0x0000001000009947 */ /* 0x002fea0003800000 */
.L_x_1348:
[----:B------:R-:W-:Y:S05]  /*1c5c0*/  @!P0 BRA `(.L_x_1309) ;  /* 0x0000000000048947 */ /* 0x000fea0003800000 */
[----:B------:R-:W-:Y:S01]  /*1c5d0*/  BPT.TRAP 0x1 ;  /* 0x000000040000795c */ /* 0x000fe20000300000 */
.L_x_1309:
[----:B-1----:R-:W-:-:S04]  /*1c5e0*/  IMAD R5, R18, 0x8, R3 ;  /* 0x0000000812057824 */ /* 0x002fc800078e0203 */
[----:B------:R-:W1:Y:S02]  /*1c5f0*/  SYNCS.PHASECHK.TRANS64.TRYWAIT P1, [R5+URZ+0x2a860], R4 ;  /* 0x02a86004050075a7 */ /* 0x000e64000802017f */
[----:B-1----:R-:W-:Y:S05]  /*1c600*/  @!P1 BRA `(.L_x_1310) ;  /* 0x0000001000009947 */ /* 0x002fea0003800000 */
.L_x_1349:
[----:B------:R-:W-:Y:S05]  /*1c610*/  @!P0 BRA `(.L_x_1311) ;  /* 0x0000000000048947 */ /* 0x000fea0003800000 */
[----:B------:R-:W-:Y:S01]  /*1c620*/  BPT.TRAP 0x1 ;  /* 0x000000040000795c */ /* 0x000fe20000300000 */
.L_x_1311:
[----:B------:R-:W-:-:S04]  /*1c630*/  IMAD R3, R2, 0x8, R3 ;  /* 0x0000000802037824 */ /* 0x000fc800078e0203 */
[----:B------:R-:W2:Y:S02]  /*1c640*/  SYNCS.PHASECHK.TRANS64.TRYWAIT P1, [R3+URZ+0x2a860], R0 ;  /* 0x02a86000030075a7 */ /* 0x000ea4000802017f */
[----:B--2---:R-:W-:Y:S05]  /*1c650*/  @!P1 BRA `(.L_x_1312) ;  /* 0x0000001000009947 */ /* 0x004fea0003800000 */
.L_x_1350:
[----:B------:R-:W-:Y:S05]  /*1c660*/  @!P0 BRA `(.L_x_1313) ;  /* 0x0000000000048947 */ /* 0x000fea0003800000 */
[----:B------:R-:W-:Y:S01]  /*1c670*/  BPT.TRAP 0x1 ;  /* 0x000000040000795c */ /* 0x000fe20000300000 */
.L_x_1313:
[----:B------:R-:W3:Y:S02]  /*1c680*/  SYNCS.PHASECHK.TRANS64.TRYWAIT P0, [R5+URZ+0x2a880], R4 ;  /* 0x02a88004050075a7 */ /* 0x000ee4000800017f */
[----:B---3--:R-:W-:Y:S05]  /*1c690*/  @!P0 BRA `(.L_x_1314) ;  /* 0x0000001000048947 */ /* 0x008fea0003800000 */
.L_x_1315:
[----:B----4-:R4:W0:Y:S02]  /*1c6a0*/  SYNCS.PHASECHK.TRANS64.TRYWAIT P0, [R3+URZ+0x2a880], R0 ;  /* 0x02a88000030075a7 */ /* 0x010824000800017f */
[----:B0-----:R-:W-:Y:S05]  /*1c6b0*/  @!P0 NANOSLEEP.SYNCS 0x989680 ;  /* 0x009896800000895d */ /* 0x001fea0003900000 */
[----:B------:R-:W0:Y:S02]  /*1c6c0*/  @!P0 SYNCS.PHASECHK.TRANS64 P0, [R3+URZ+0x2a880], R0 ;  /* 0x02a88000030085a7 */ /* 0x000e24000800007f */
[----:B0-----:R-:W-:Y:S05]  /*1c6d0*/  @!P0 BRA `(.L_x_1315) ;  /* 0xfffffffc00f08947 */ /* 0x001fea000383ffff */
.L_x_1304:
[----:B------:R-:W-:Y:S05]  /*1c6e0*/  BSYNC B0 ;  /* 0x0000000000007941 */ /* 0x000fea0003800000 */
.L_x_1303:
[----:B------:R-:W-:Y:S05]  /*1c6f0*/  EXIT ;  /* 0x000000000000794d */ /* 0x000fea0003800000 */
.L_x_1114:
[----:B0-----:R-:W-:-:S04]  /*1c700*/  IMAD.U32 R3, RZ, RZ, UR36 ;  /* 0x00000024ff037e24 */ /* 0x001fc8000f8e00ff */
[----:B------:R0:W1:Y:S03]  /*1c710*/  SYNCS.PHASECHK.TRANS64.TRYWAIT P1, [R3+URZ+0x2a800], R6 ;  /* 0x02a80006030075a7 */ /* 0x000066000802017f */
[----:B-1----:R-:W-:Y:S05]  /*1c720*/  @!P1 NANOSLEEP.SYNCS 0x989680 ;  /* 0x009896800000995d */ /* 0x002fea0003900000 */
[----:B------:R-:W1:Y:S02]  /*1c730*/  @!P1 SYNCS.PHASECHK.TRANS64 P1, [R3+URZ+0x2a800], R6 ;  /* 0x02a80006030095a7 */ /* 0x000e64000802007f */
[----:B-1----:R-:W-:Y:S05]  /*1c740*/  @!P1 BRA `(.L_x_1114) ;  /* 0xfffffffc00ec9947 */ /* 0x002fea000383ffff */
[----:B------:R-:W-:Y:S05]  /*1c750*/  BRA `(.L_x_1316) ;  /* 0xfffffe5c00e47947 */ /* 0x000fea000383ffff */
.L_x_1118:
[----:B-1----:R1:W2:Y:S02]  /*1c760*/  SYNCS.PHASECHK.TRANS64.TRYWAIT P2, [R20+URZ+0x2a830], R3 ;  /* 0x02a83003140075a7 */ /* 0x0022a4000804017f */
[----:B--2---:R-:W-:Y:S05]  /*1c770*/  @!P2 NANOSLEEP.SYNCS 0x989680 ;  /* 0x009896800000a95d */ /* 0x004fea0003900000 */
[----:B------:R-:W2:Y:S02]  /*1c780*/  @!P2 SYNCS.PHASECHK.TRANS64 P2, [R20+URZ+0x2a830], R3 ;  /* 0x02a830031400a5a7 */ /* 0x000ea4000804007f */
[----:B--2---:R-:W-:Y:S05]  /*1c790*/  @!P2 BRA `(.L_x_1118) ;  /* 0xfffffffc00f0a947 */ /* 0x004fea000383ffff */
[----:B------:R-:W-:Y:S05]  /*1c7a0*/  BRA `(.L_x_1117) ;  /* 0xfffffe6000087947 */ /* 0x000fea000383ffff */
.L_x_1134:
[----:B-1----:R-:W-:-:S04]  /*1c7b0*/  IMAD.U32 R8, RZ, RZ, UR6 ;  /* 0x00000006ff087e24 */ /* 0x002fc8000f8e00ff */
[----:B------:R1:W2:Y:S03]  /*1c7c0*/  SYNCS.PHASECHK.TRANS64.TRYWAIT P2, [R8+URZ+0x2a830], R7 ;  /* 0x02a83007080075a7 */ /* 0x0002a6000804017f */
[----:B--2---:R-:W-:Y:S05]  /*1c7d0*/  @!P2 NANOSLEEP.SYNCS 0x989680 ;  /* 0x009896800000a95d */ /* 0x004fea0003900000 */
[----:B------:R-:W2:Y:S02]  /*1c7e0*/  @!P2 SYNCS.PHASECHK.TRANS64 P2, [R8+URZ+0x2a830], R7 ;  /* 0x02a830070800a5a7 */ /* 0x000ea4000804007f */
[----:B--2---:R-:W-:Y:S05]  /*1c7f0*/  @!P2 BRA `(.L_x_1134) ;  /* 0xfffffffc00eca947 */ /* 0x004fea000383ffff */
[----:B------:R-:W-:Y:S05]  /*1c800*/  BRA `(.L_x_1131) ;  /* 0xfffffe9c006c7947 */ /* 0x000fea000383ffff */
.L_x_1138:
[----:B-1----:R-:W-:-:S04]  /*1c810*/  IMAD.U32 R8, RZ, RZ, UR6 ;  /* 0x00000006ff087e24 */ /* 0x002fc8000f8e00ff */
[----:B------:R1:W2:Y:S03]  /*1c820*/  SYNCS.PHASECHK.TRANS64.TRYWAIT P2, [R8+URZ+0x2a850], R7 ;  /* 0x02a85007080075a7 */ /* 0x0002a6000804017f */
[----:B--2---:R-:W-:Y:S05]  /*1c830*/  @!P2 NANOSLEEP.SYNCS 0x989680 ;  /* 0x009896800000a95d */ /* 0x004fea0003900000 */
[----:B------:R-:W2:Y:S02]  /*1c840*/  @!P2 SYNCS.PHASECHK.TRANS64 P2, [R8+URZ+0x2a850], R7 ;  /* 0x02a850070800a5a7 */ /* 0x000ea4000804007f */
[----:B--2---:R-:W-:Y:S05]  /*1c850*/  @!P2 BRA `(.L_x_1138) ;  /* 0xfffffffc00eca947 */ /* 0x004fea000383ffff */
[----:B------:R-:W-:Y:S05]  /*1c860*/  BRA `(.L_x_1135) ;  /* 0xfffffea0000c7947 */ /* 0x000fea000383ffff */
.L_x_1156:
[----:B-1----:R-:W-:-:S04]  /*1c870*/  IMAD.U32 R6, RZ, RZ, UR6 ;  /* 0x00000006ff067e24 */ /* 0x002fc8000f8e00ff */
[----:B------:R1:W2:Y:S03]  /*1c880*/  SYNCS.PHASECHK.TRANS64.TRYWAIT P2, [R6+URZ+0x2a830], R5 ;  /* 0x02a83005060075a7 */ /* 0x0002a6000804017f */
[----:B--2---:R-:W-:Y:S05]  /*1c890*/  @!P2 NANOSLEEP.SYNCS 0x989680 ;  /* 0x009896800000a95d */ /* 0x004fea0003900000 */
[----:B------:R-:W2:Y:S02]  /*1c8a0*/  @!P2 SYNCS.PHASECHK.TRANS64 P2, [R6+URZ+0x2a830], R5 ;  /* 0x02a830050600a5a7 */ /* 0x000ea4000804007f */
[----:B--2---:R-:W-:Y:S05]  /*1c8b0*/  @!P2 BRA `(.L_x_1156) ;  /* 0xfffffffc00eca947 */ /* 0x004fea000383ffff */
[----:B------:R-:W-:Y:S05]  /*1c8c0*/  BRA `(.L_x_1153) ;  /* 0xfffffed8003c7947 */ /* 0x000fea000383ffff */
.L_x_1160:
[----:B-1----:R-:W-:-:S04]  /*1c8d0*/  IMAD.U32 R6, RZ, RZ, UR6 ;  /* 0x00000006ff067e24 */ /* 0x002fc8000f8e00ff */
[----:B------:R1:W2:Y:S03]  /*1c8e0*/  SYNCS.PHASECHK.TRANS64.TRYWAIT P2, [R6+URZ+0x2a850], R5 ;  /* 0x02a85005060075a7 */ /* 0x0002a6000804017f */
[----:B--2---:R-:W-:Y:S05]  /*1c8f0*/  @!P2 NANOSLEEP.SYNCS 0x989680 ;  /* 0x009896800000a95d */ /* 0x004fea0003900000 */
[----:B------:R-:W2:Y:S02]  /*1c900*/  @!P2 SYNCS.PHASECHK.TRANS64 P2, [R6+URZ+0x2a850], R5 ;  /* 0x02a850050600a5a7 */ /* 0x000ea4000804007f */
[----:B--2---:R-:W-:Y:S05]  /*1c910*/  @!P2 BRA `(.L_x_1160) ;  /* 0xfffffffc00eca947 */ /* 0x004fea000383ffff */
[----:B------:R-:W-:Y:S05]  /*1c920*/  BRA `(.L_x_1157) ;  /* 0xfffffed800e87947 */ /* 0x000fea000383ffff */
.L_x_1167:
[----:B-1----:R-:W-:-:S04]  /*1c930*/  IMAD.U32 R6, RZ, RZ, UR6 ;  /* 0x00000006ff067e24 */ /* 0x002fc8000f8e00ff */
[----:B------:R1:W2:Y:S03]  /*1c940*/  SYNCS.PHASECHK.TRANS64.TRYWAIT P2, [R6+URZ+0x2a830], R5 ;  /* 0x02a83005060075a7 */ /* 0x0002a6000804017f */
[----:B--2---:R-:W-:Y:S05]  /*1c950*/  @!P2 NANOSLEEP.SYNCS 0x989680 ;  /* 0x009896800000a95d */ /* 0x004fea0003900000 */
[----:B------:R-:W2:Y:S02]  /*1c960*/  @!P2 SYNCS.PHASECHK.TRANS64 P2, [R6+URZ+0x2a830], R5 ;  /* 0x02a830050600a5a7 */ /* 0x000ea4000804007f */
[----:B--2---:R-:W-:Y:S05]  /*1c970*/  @!P2 BRA `(.L_x_1167) ;  /* 0xfffffffc00eca947 */ /* 0x004fea000383ffff */
[----:B------:R-:W-:Y:S05]  /*1c980*/  BRA `(.L_x_1164) ;  /* 0xffffff0000487947 */ /* 0x000fea000383ffff */
.L_x_1171:
[----:B-1----:R-:W-:-:S04]  /*1c990*/  IMAD.U32 R6, RZ, RZ, UR6 ;  /* 0x00000006ff067e24 */ /* 0x002fc8000f8e00ff */
[----:B------:R1:W2:Y:S03]  /*1c9a0*/  SYNCS.PHASECHK.TRANS64.TRYWAIT P2, [R6+URZ+0x2a850], R5 ;  /* 0x02a85005060075a7 */ /* 0x0002a6000804017f */
[----:B--2---:R-:W-:Y:S05]  /*1c9b0*/  @!P2 NANOSLEEP.SYNCS 0x989680 ;  /* 0x009896800000a95d */ /* 0x004fea0003900000 */
[----:B------:R-:W2:Y:S02]  /*1c9c0*/  @!P2 SYNCS.PHASECHK.TRANS64 P2, [R6+URZ+0x2a850], R5 ;  /* 0x02a850050600a5a7 */ /* 0x000ea4000804007f */
[----:B--2---:R-:W-:Y:S05]  /*1c9d0*/  @!P2 BRA `(.L_x_1171) ;  /* 0xfffffffc00eca947 */ /* 0x004fea000383ffff */
[----:B------:R-:W-:Y:S05]  /*1c9e0*/  BRA `(.L_x_1168) ;  /* 0xffffff0000f47947 */ /* 0x000fea000383ffff */
.L_x_1185:
[----:B-1----:R-:W-:-:S04]  /*1c9f0*/  IMAD.U32 R7, RZ, RZ, UR9 ;  /* 0x00000009ff077e24 */ /* 0x002fc8000f8e00ff */
[----:B------:R1:W2:Y:S03]  /*1ca00*/  SYNCS.PHASECHK.TRANS64.TRYWAIT P1, [R7+URZ+0x2a850], R0 ;  /* 0x02a85000070075a7 */ /* 0x0002a6000802017f */
[----:B--2---:R-:W-:Y:S05]  /*1ca10*/  @!P1 NANOSLEEP.SYNCS 0x989680 ;  /* 0x009896800000995d */ /* 0x004fea0003900000 */
[----:B------:R-:W2:Y:S02]  /*1ca20*/  @!P1 SYNCS.PHASECHK.TRANS64 P1, [R7+URZ+0x2a850], R0 ;  /* 0x02a85000070095a7 */ /* 0x000ea4000802007f */
[----:B--2---:R-:W-:Y:S05]  /*1ca30*/  @!P1 BRA `(.L_x_1185) ;  /* 0xfffffffc00ec9947 */ /* 0x004fea000383ffff */
[----:B------:R-:W-:Y:S05]  /*1ca40*/  BRA `(.L_x_1184) ;  /* 0xffffff3800407947 */ /* 0x000fea000383ffff */
.L_x_1241:
[----:B------:R-:W-:Y:S02]  /*1ca50*/  IMAD.MOV.U32 R13, RZ, RZ, R0 ;  /* 0x000000ffff0d7224 */ /* 0x000fe400078e0000 */
[----:B------:R-:W-:Y:S02]  /*1ca60*/  IMAD.MOV.U32 R12, RZ, RZ, RZ ;  /* 0x000000ffff0c7224 */ /* 0x000fe400078e00ff */
[----:B------:R-:W-:Y:S02]  /*1ca70*/  IMAD.MOV.U32 R11, RZ, RZ, 0x1f ;  /* 0x0000001fff0b7424 */ /* 0x000fe400078e00ff */
[----:B------:R-:W-:-:S07]  /*1ca80*/  IMAD.MOV.U32 R15, RZ, RZ, -0x1 ;  /* 0xffffffffff0f7424 */ /* 0x000fce00078e00ff */
[----:B01----:R-:W-:Y:S05]  /*1ca90*/  WARPSYNC.COLLECTIVE R15, `(.L_x_1317) ;  /* 0x000000000f087348 */ /* 0x003fea0003c00000 */
[----:B------:R2:W3:Y:S02]  /*1caa0*/  SHFL.IDX P6, R14, R13, R12, R11 ;  /* 0x0000000c0d0e7389 */ /* 0x0004e400000c000b */
[----:B0123--:R-:W-:Y:S01]  /*1cab0*/  ENDCOLLECTIVE ;  /* 0x000000000000791b */ /* 0x00ffe20003800000 */
.L_x_1317:
[----:B------:R-:W-:Y:S05]  /*1cac0*/  BRA `(.L_x_1318) ;  /* 0xffffffb800547947 */ /* 0x000fea000383ffff */
.L_x_1243:
[----:B------:R-:W-:Y:S01]  /*1cad0*/  BSSY B0, `(.L_x_1319) ;  /* 0x0000006000007945 */ /* 0x000fe20003800000 */
[----:B------:R-:W-:-:S07]  /*1cae0*/  IMAD.MOV.U32 R15, RZ, RZ, -0x1 ;  /* 0xffffffffff0f7424 */ /* 0x000fce00078e00ff */
[----:B01----:R-:W-:Y:S05]  /*1caf0*/  WARPSYNC.COLLECTIVE R15, `(.L_x_1320) ;  /* 0x000000000f0c7348 */ /* 0x003fea0003c00000 */
[----:B------:R-:W-:Y:S02]  /*1cb00*/  ELECT P6, UR62, PT ;  /* 0x00000000003e782f */ /* 0x000fe400038c0000 */
[----:B------:R-:W-:Y:S01]  /*1cb10*/  MOV R14, UR62 ;  /* 0x0000003e000e7c02 */ /* 0x000fe20008000f00 */
[----:B01----:R-:W-:Y:S10]  /*1cb20*/  ENDCOLLECTIVE ;  /* 0x000000000000791b */ /* 0x003ff40003800000 */
.L_x_1320:
[----:B------:R-:W-:Y:S05]  /*1cb30*/  BSYNC B0 ;  /* 0x0000000000007941 */ /* 0x000fea0003800000 */
.L_x_1319:
[----:B------:R-:W-:Y:S05]  /*1cb40*/  BRA `(.L_x_1321) ;  /* 0xffffffb800647947 */ /* 0x000fea000383ffff */
.L_x_1245:
[----:B0-----:R0:W2:Y:S02]  /*1cb50*/  SYNCS.PHASECHK.TRANS64.TRYWAIT P0, [R3+URZ+0x2a880], R4 ;  /* 0x02a88004030075a7 */ /* 0x0010a4000800017f */
[----:B--2---:R-:W-:Y:S05]  /*1cb60*/  @!P0 NANOSLEEP.SYNCS 0x989680 ;  /* 0x009896800000895d */ /* 0x004fea0003900000 */
[----:B------:R-:W2:Y:S02]  /*1cb70*/  @!P0 SYNCS.PHASECHK.TRANS64 P0, [R3+URZ+0x2a880], R4 ;  /* 0x02a88004030085a7 */ /* 0x000ea4000800007f */
[----:B--2---:R-:W-:Y:S05]  /*1cb80*/  @!P0 BRA `(.L_x_1245) ;  /* 0xfffffffc00f08947 */ /* 0x004fea000383ffff */
[----:B------:R-:W-:Y:S05]  /*1cb90*/  BRA `(.L_x_1322) ;  /* 0xffffffb800c07947 */ /* 0x000fea000383ffff */
.L_x_1247:
[----:B-1----:R1:W2:Y:S02]  /*1cba0*/  SYNCS.PHASECHK.TRANS64.TRYWAIT P0, [R3+URZ+0x2a840], R4 ;  /* 0x02a84004030075a7 */ /* 0x0022a4000800017f */
[----:B--2---:R-:W-:Y:S05]  /*1cbb0*/  @!P0 NANOSLEEP.SYNCS 0x989680 ;  /* 0x009896800000895d */ /* 0x004fea0003900000 */
[----:B------:R-:W2:Y:S02]  /*1cbc0*/  @!P0 SYNCS.PHASECHK.TRANS64 P0, [R3+URZ+0x2a840], R4 ;  /* 0x02a84004030085a7 */ /* 0x000ea4000800007f */
[----:B--2---:R-:W-:Y:S05]  /*1cbd0*/  @!P0 BRA `(.L_x_1247) ;  /* 0xfffffffc00f08947 */ /* 0x004fea000383ffff */
[----:B------:R-:W-:Y:S05]  /*1cbe0*/  BRA `(.L_x_1323) ;  /* 0xffffffbc00487947 */ /* 0x000fea000383ffff */
.L_x_1251:
[----:B------:R-:W2:Y:S01]  /*1cbf0*/  LDL.LU R11, [R1+0x30] ;  /* 0x00003000010b7983 */ /* 0x000ea20000300800 */
[----:B------:R-:W-:Y:S01]  /*1cc00*/  IMAD.MOV.U32 R0, RZ, RZ, R12 ;  /* 0x000000ffff007224 */ /* 0x000fe200078e000c */
[----:B------:R-:W-:Y:S01]  /*1cc10*/  LOP3.LUT R7, R7, 0x7f, RZ, 0xc0, !PT ;  /* 0x0000007f07077812 */ /* 0x000fe200078ec0ff */
[----:B------:R-:W-:Y:S02]  /*1cc20*/  IMAD.MOV.U32 R13, RZ, RZ, R3 ;  /* 0x000000ffff0d7224 */ /* 0x000fe400078e0003 */
[----:B------:R-:W-:Y:S01]  /*1cc30*/  IMAD.MOV.U32 R12, RZ, RZ, RZ ;  /* 0x000000ffff0c7224 */ /* 0x000fe200078e00ff */
[----:B------:R-:W-:Y:S01]  /*1cc40*/  SHF.R.U32.HI R5, RZ, 0x2, R7 ;  /* 0x00000002ff057819 */ /* 0x000fe20000011607 */
[----:B------:R-:W-:-:S04]  /*1cc50*/  IMAD.MOV.U32 R15, RZ, RZ, -0x1 ;  /* 0xffffffffff0f7424 */ /* 0x000fc800078e00ff */
[----:B------:R-:W-:-:S04]  /*1cc60*/  IMAD.IADD R0, R5, 0x1, R0 ;  /* 0x0000000105007824 */ /* 0x000fc800078e0200 */
[----:B------:R-:W-:Y:S02]  /*1cc70*/  VIADD R5, R0, 0x20 ;  /* 0x0000002000057836 */ /* 0x000fe40000000000 */
[----:B--2---:R-:W-:Y:S02]  /*1cc80*/  IMAD R2, R11, R8, RZ ;  /* 0x000000080b027224 */ /* 0x004fe400078e02ff */
[----:B------:R-:W-:-:S03]  /*1cc90*/  IMAD.MOV.U32 R11, RZ, RZ, 0x1c1f ;  /* 0x00001c1fff0b7424 */ /* 0x000fc600078e00ff */
[----:B------:R-:W-:-:S13]  /*1cca0*/  ISETP.GE.AND P4, PT, R0, R2, PT ;  /* 0x000000020000720c */ /* 0x000fda0003f86270 */
[----:B-----5:R-:W-:Y:S05]  /*1ccb0*/  WARPSYNC.COLLECTIVE R15, `(.L_x_1324) ;  /* 0x000000000f087348 */ /* 0x020fea0003c00000 */
[----:B------:R0:W1:Y:S02]  /*1ccc0*/  SHFL.IDX P6, R14, R13, R12, R11 ;  /* 0x0000000c0d0e7389 */ /* 0x00006400000c000b */
[----:B01---5:R-:W-:Y:S01]  /*1ccd0*/  ENDCOLLECTIVE ;  /* 0x000000000000791b */ /* 0x023fe20003800000 */
.L_x_1324:
[----:B------:R-:W-:Y:S02]  /*1cce0*/  IMAD.MOV.U32 R13, RZ, RZ, R4 ;  /* 0x000000ffff0d7224 */ /* 0x000fe400078e0004 */
[----:B------:R-:W-:-:S07]  /*1ccf0*/  IMAD.MOV.U32 R6, RZ, RZ, R14 ;  /* 0x000000ffff067224 */ /* 0x000fce00078e000e */
[----:B------:R-:W-:Y:S05]  /*1cd00*/  WARPSYNC.COLLECTIVE R15, `(.L_x_1325) ;  /* 0x000000000f087348 */ /* 0x000fea0003c00000 */
[----:B------:R0:W1:Y:S02]  /*1cd10*/  SHFL.IDX P6, R14, R13, R12, R11 ;  /* 0x0000000c0d0e7389 */ /* 0x00006400000c000b */
[----:B01----:R-:W-:Y:S01]  /*1cd20*/  ENDCOLLECTIVE ;  /* 0x000000000000791b */ /* 0x003fe20003800000 */
.L_x_1325:
[----:B------:R-:W-:Y:S02]  /*1cd30*/  IMAD.MOV.U32 R13, RZ, RZ, R3 ;  /* 0x000000ffff0d7224 */ /* 0x000fe400078e0003 */
[----:B------:R-:W-:Y:S02]  /*1cd40*/  IMAD.MOV.U32 R12, RZ, RZ, 0x1 ;  /* 0x00000001ff0c7424 */ /* 0x000fe400078e00ff */
[----:B------:R-:W-:-:S07]  /*1cd50*/  IMAD.MOV.U32 R7, RZ, RZ, R14 ;  /* 0x000000ffff077224 */ /* 0x000fce00078e000e */
[----:B------:R-:W-:Y:S05]  /*1cd60*/  WARPSYNC.COLLECTIVE R15, `(.L_x_1326) ;  /* 0x000000000f087348 */ /* 0x000fea0003c00000 */
[----:B------:R0:W1:Y:S02]  /*1cd70*/  SHFL.IDX P6, R14, R13, R12, R11 ;  /* 0x0000000c0d0e7389 */ /* 0x00006400000c000b */
[----:B01----:R-:W-:Y:S01]  /*1cd80*/  ENDCOLLECTIVE ;  /* 0x000000000000791b */ /* 0x003fe20003800000 */
.L_x_1326:
[----:B------:R-:W-:-:S05]  /*1cd90*/  @!P4 IADD3 R7, P3, R10, R7, RZ ;  /* 0x000000070a07c210 */ /* 0x000fca0007f7e0ff */
[----:B------:R-:W-:Y:S01]  /*1cda0*/  @!P4 IMAD.X R6, RZ, RZ, R6, P3 ;  /* 0x000000ffff06c224 */ /* 0x000fe200018e0606 */
[----:B------:R-:W-:Y:S01]  /*1cdb0*/  ISETP.GE.AND P3, PT, R5, R2, PT ;  /* 0x000000020500720c */ /* 0x000fe20003f66270 */
[----:B------:R-:W-:-:S03]  /*1cdc0*/  VIADD R5, R0, 0x40 ;  /* 0x0000004000057836 */ /* 0x000fc60000000000 */
        /* <DEDUP_REMOVED lines=14> */
.L_x_1327:
[----:B------:R-:W-:Y:S02]  /*1ceb0*/  IMAD.MOV.U32 R13, RZ, RZ, R3 ;  /* 0x000000ffff0d7224 */ /* 0x000fe400078e0003 */
[----:B------:R-:W-:Y:S02]  /*1cec0*/  IMAD.MOV.U32 R12, RZ, RZ, 0x2 ;  /* 0x00000002ff0c7424 */ /* 0x000fe400078e00ff */
[----:B------:R-:W-:-:S07]  /*1ced0*/  IMAD.MOV.U32 R7, RZ, RZ, R14 ;  /* 0x000000ffff077224 */ /* 0x000fce00078e000e */
[----:B------:R-:W-:Y:S05]  /*1cee0*/  WARPSYNC.COLLECTIVE R15, `(.L_x_1328) ;  /* 0x000000000f087348 */ /* 0x000fea0003c00000 */
[----:B------:R0:W1:Y:S02]  /*1cef0*/  SHFL.IDX P6, R14, R13, R12, R11 ;  /* 0x0000000c0d0e7389 */ /* 0x00006400000c000b */
[----:B01----:R-:W-:Y:S01]  /*1cf00*/  ENDCOLLECTIVE ;  /* 0x000000000000791b */ /* 0x003fe20003800000 */
.L_x_1328:
[----:B------:R-:W-:-:S05]  /*1cf10*/  @!P3 IADD3 R7, P4, R10, R7, RZ ;  /* 0x000000070a07b210 */ /* 0x000fca0007f9e0ff */
[----:B------:R-:W-:-:S05]  /*1cf20*/  @!P3 IMAD.X R6, RZ, RZ, R6, P4 ;  /* 0x000000ffff06b224 */ /* 0x000fca00020e0606 */
        /* <DEDUP_REMOVED lines=15> */
.L_x_1329:
[----:B------:R-:W-:Y:S02]  /*1d020*/  IMAD.MOV.U32 R13, RZ, RZ, R3 ;  /* 0x000000ffff0d7224 */ /* 0x000fe400078e0003 */
[----:B------:R-:W-:Y:S02]  /*1d030*/  IMAD.MOV.U32 R12, RZ, RZ, 0x3 ;  /* 0x00000003ff0c7424 */ /* 0x000fe400078e00ff */
[----:B------:R-:W-:-:S07]  /*1d040*/  IMAD.MOV.U32 R7, RZ, RZ, R14 ;  /* 0x000000ffff077224 */ /* 0x000fce00078e000e */
[----:B------:R-:W-:Y:S05]  /*1d050*/  WARPSYNC.COLLECTIVE R15, `(.L_x_1330) ;  /* 0x000000000f087348 */ /* 0x000fea0003c00000 */
[----:B------:R0:W1:Y:S02]  /*1d060*/  SHFL.IDX P6, R14, R13, R12, R11 ;  /* 0x0000000c0d0e7389 */ /* 0x00006400000c000b */
[----:B01----:R-:W-:Y:S01]  /*1d070*/  ENDCOLLECTIVE ;  /* 0x000000000000791b */ /* 0x003fe20003800000 */
.L_x_1330:
[----:B------:R-:W-:-:S05]  /*1d080*/  @!P3 IADD3 R7, P4, R10, R7, RZ ;  /* 0x000000070a07b210 */ /* 0x000fca0007f9e0ff */
[----:B------:R-:W-:-:S05]  /*1d090*/  @!P3 IMAD.X R6, RZ, RZ, R6, P4 ;  /* 0x000000ffff06b224 */ /* 0x000fca00020e0606 */
        /* <DEDUP_REMOVED lines=8> */
.L_x_1331:
[----:B------:R-:W-:Y:S01]  /*1d120*/  @!PT LDS RZ, [RZ] ;  /* 0x00000000fffff984 */ /* 0x000fe20000000800 */
[----:B------:R-:W-:Y:S01]  /*1d130*/  @!PT LDS RZ, [RZ] ;  /* 0x00000000fffff984 */ /* 0x000fe20000000800 */
[----:B------:R-:W-:Y:S01]  /*1d140*/  @!PT LDS RZ, [RZ] ;  /* 0x00000000fffff984 */ /* 0x000fe20000000800 */
[----:B------:R0:W-:Y:S04]  /*1d150*/  @!P3 LDGSTS.E.BYPASS.LTC128B.128 [R9+0x19400], desc[UR52][R6.64], !P0 ;  /* 0x194000000609bfae */ /* 0x0001e8000c101d74 */
[----:B------:R0:W-:Y:S04]  /*1d160*/  @!P3 LDGSTS.E.BYPASS.LTC128B.128 [R9+0x1b400], desc[UR52][R6.64+0x40], !P1 ;  /* 0x1b4000400609bfae */ /* 0x0001e8000c901d74 */
[----:B------:R0:W-:Y:S01]  /*1d170*/  @!P3 LDGSTS.E.BYPASS.LTC128B.128 [R9+0x1d400], desc[UR52][R6.64+0x80], !P2 ;  /* 0x1d4000800609bfae */ /* 0x0001e2000d101d74 */
[----:B------:R-:W-:Y:S01]  /*1d180*/  IMAD.MOV.U32 R4, RZ, RZ, R14 ;  /* 0x000000ffff047224 */ /* 0x000fe200078e000e */
[----:B------:R-:W-:Y:S06]  /*1d190*/  BRA `(.L_x_1332) ;  /* 0xffffffc000b07947 */ /* 0x000fec000383ffff */
.L_x_1256:
[----:B----4-:R4:W0:Y:S02]  /*1d1a0*/  SYNCS.PHASECHK.TRANS64.TRYWAIT P0, [R17+URZ+0x2a820], R0 ;  /* 0x02a82000110075a7 */ /* 0x010824000800017f */
[----:B0-----:R-:W-:Y:S05]  /*1d1b0*/  @!P0 NANOSLEEP.SYNCS 0x989680 ;  /* 0x009896800000895d */ /* 0x001fea0003900000 */
[----:B------:R-:W0:Y:S02]  /*1d1c0*/  @!P0 SYNCS.PHASECHK.TRANS64 P0, [R17+URZ+0x2a820], R0 ;  /* 0x02a82000110085a7 */ /* 0x000e24000800007f */
[----:B0-----:R-:W-:Y:S05]  /*1d1d0*/  @!P0 BRA `(.L_x_1256) ;  /* 0xfffffffc00f08947 */ /* 0x001fea000383ffff */
[----:B------:R-:W-:Y:S05]  /*1d1e0*/  BRA `(.L_x_1333) ;  /* 0xffffffc400207947 */ /* 0x000fea000383ffff */
.L_x_1262:
[----:B0-----:R0:W1:Y:S02]  /*1d1f0*/  SYNCS.PHASECHK.TRANS64.TRYWAIT P0, [R6+URZ+0x2a880], R5 ;  /* 0x02a88005060075a7 */ /* 0x001064000800017f */
[----:B-1----:R-:W-:Y:S05]  /*1d200*/  @!P0 NANOSLEEP.SYNCS 0x989680 ;  /* 0x009896800000895d */ /* 0x002fea0003900000 */
[----:B------:R-:W1:Y:S02]  /*1d210*/  @!P0 SYNCS.PHASECHK.TRANS64 P0, [R6+URZ+0x2a880], R5 ;  /* 0x02a88005060085a7 */ /* 0x000e64000800007f */
[----:B-1----:R-:W-:Y:S05]  /*1d220*/  @!P0 BRA `(.L_x_1262) ;  /* 0xfffffffc00f08947 */ /* 0x002fea000383ffff */
[----:B------:R-:W-:Y:S05]  /*1d230*/  BRA `(.L_x_1334) ;  /* 0xffffffc400d47947 */ /* 0x000fea000383ffff */
.L_x_1269:
[----:B-1----:R1:W2:Y:S02]  /*1d240*/  SYNCS.PHASECHK.TRANS64.TRYWAIT P0, [R6+URZ+0x2a840], R5 ;  /* 0x02a84005060075a7 */ /* 0x0022a4000800017f */
[----:B--2---:R-:W-:Y:S05]  /*1d250*/  @!P0 NANOSLEEP.SYNCS 0x989680 ;  /* 0x009896800000895d */ /* 0x004fea0003900000 */
[----:B------:R-:W2:Y:S02]  /*1d260*/  @!P0 SYNCS.PHASECHK.TRANS64 P0, [R6+URZ+0x2a840], R5 ;  /* 0x02a84005060085a7 */ /* 0x000ea4000800007f */
[----:B--2---:R-:W-:Y:S05]  /*1d270*/  @!P0 BRA `(.L_x_1269) ;  /* 0xfffffffc00f08947 */ /* 0x004fea000383ffff */
[----:B------:R-:W-:Y:S05]  /*1d280*/  BRA `(.L_x_1335) ;  /* 0xffffffc800d07947 */ /* 0x000fea000383ffff */
.L_x_1277:
[----:B-1----:R1:W2:Y:S02]  /*1d290*/  SYNCS.PHASECHK.TRANS64.TRYWAIT P0, [R13+URZ+0x2a870], R4 ;  /* 0x02a870040d0075a7 */ /* 0x0022a4000800017f */
[----:B--2---:R-:W-:Y:S05]  /*1d2a0*/  @!P0 NANOSLEEP.SYNCS 0x989680 ;  /* 0x009896800000895d */ /* 0x004fea0003900000 */
[----:B------:R-:W2:Y:S02]  /*1d2b0*/  @!P0 SYNCS.PHASECHK.TRANS64 P0, [R13+URZ+0x2a870], R4 ;  /* 0x02a870040d0085a7 */ /* 0x000ea4000800007f */
[----:B--2---:R-:W-:Y:S05]  /*1d2c0*/  @!P0 BRA `(.L_x_1277) ;  /* 0xfffffffc00f08947 */ /* 0x004fea000383ffff */
[----:B------:R-:W-:Y:S05]  /*1d2d0*/  BRA `(.L_x_1336) ;  /* 0xffffffcc00e47947 */ /* 0x000fea000383ffff */
.L_x_1279:
[----:B-1----:R1:W2:Y:S02]  /*1d2e0*/  SYNCS.PHASECHK.TRANS64.TRYWAIT P0, [R13+URZ+0x2a860], R4 ;  /* 0x02a860040d0075a7 */ /* 0x0022a4000800017f */
[----:B--2---:R-:W-:Y:S05]  /*1d2f0*/  @!P0 NANOSLEEP.SYNCS 0x989680 ;  /* 0x009896800000895d */ /* 0x004fea0003900000 */
[----:B------:R-:W2:Y:S02]  /*1d300*/  @!P0 SYNCS.PHASECHK.TRANS64 P0, [R13+URZ+0x2a860], R4 ;  /* 0x02a860040d0085a7 */ /* 0x000ea4000800007f */
[----:B--2---:R-:W-:Y:S05]  /*1d310*/  @!P0 BRA `(.L_x_1279) ;  /* 0xfffffffc00f08947 */ /* 0x004fea000383ffff */
[----:B------:R-:W-:Y:S05]  /*1d320*/  BRA `(.L_x_1337) ;  /* 0xffffffcc00ec7947 */ /* 0x000fea000383ffff */
.L_x_1286:
[----:B-1----:R1:W2:Y:S02]  /*1d330*/  SYNCS.PHASECHK.TRANS64.TRYWAIT P1, [R12+URZ+0x2a870], R3 ;  /* 0x02a870030c0075a7 */ /* 0x0022a4000802017f */
[----:B--2---:R-:W-:Y:S05]  /*1d340*/  @!P1 NANOSLEEP.SYNCS 0x989680 ;  /* 0x009896800000995d */ /* 0x004fea0003900000 */
[----:B------:R-:W2:Y:S02]  /*1d350*/  @!P1 SYNCS.PHASECHK.TRANS64 P1, [R12+URZ+0x2a870], R3 ;  /* 0x02a870030c0095a7 */ /* 0x000ea4000802007f */
[----:B--2---:R-:W-:Y:S05]  /*1d360*/  @!P1 BRA `(.L_x_1286) ;  /* 0xfffffffc00f09947 */ /* 0x004fea000383ffff */
[----:B------:R-:W-:Y:S05]  /*1d370*/  BRA `(.L_x_1338) ;  /* 0xffffffd400f87947 */ /* 0x000fea000383ffff */
.L_x_1288:
[----:B-1----:R1:W2:Y:S02]  /*1d380*/  SYNCS.PHASECHK.TRANS64.TRYWAIT P1, [R12+URZ+0x2a860], R3 ;  /* 0x02a860030c0075a7 */ /* 0x0022a4000802017f */
[----:B--2---:R-:W-:Y:S05]  /*1d390*/  @!P1 NANOSLEEP.SYNCS 0x989680 ;  /* 0x009896800000995d */ /* 0x004fea0003900000 */
[----:B------:R-:W2:Y:S02]  /*1d3a0*/  @!P1 SYNCS.PHASECHK.TRANS64 P1, [R12+URZ+0x2a860], R3 ;  /* 0x02a860030c0095a7 */ /* 0x000ea4000802007f */
[----:B--2---:R-:W-:Y:S05]  /*1d3b0*/  @!P1 BRA `(.L_x_1288) ;  /* 0xfffffffc00f09947 */ /* 0x004fea000383ffff */
[----:B------:R-:W-:Y:S05]  /*1d3c0*/  BRA `(.L_x_1339) ;  /* 0xffffffd400fc7947 */ /* 0x000fea000383ffff */
.L_x_1301:
[----:B0-----:R0:W1:Y:S02]  /*1d3d0*/  SYNCS.PHASECHK.TRANS64.TRYWAIT P0, [R3+URZ+0x2a820], R0 ;  /* 0x02a82000030075a7 */ /* 0x001064000800017f */
[----:B-1----:R-:W-:Y:S05]  /*1d3e0*/  @!P0 NANOSLEEP.SYNCS 0x989680 ;  /* 0x009896800000895d */ /* 0x002fea0003900000 */
[----:B------:R-:W1:Y:S02]  /*1d3f0*/  @!P0 SYNCS.PHASECHK.TRANS64 P0, [R3+URZ+0x2a820], R0 ;  /* 0x02a82000030085a7 */ /* 0x000e64000800007f */
[----:B-1----:R-:W-:Y:S05]  /*1d400*/  @!P0 BRA `(.L_x_1301) ;  /* 0xfffffffc00f08947 */ /* 0x002fea000383ffff */
[----:B------:R-:W-:Y:S05]  /*1d410*/  BRA `(.L_x_1340) ;  /* 0xffffffec00e47947 */ /* 0x000fea000383ffff */
.L_x_1302:
        /* <DEDUP_REMOVED lines=11> */
.L_x_1342:
[----:B------:R-:W-:Y:S05]  /*1d4d0*/  BSYNC B0 ;  /* 0x0000000000007941 */ /* 0x000fea0003800000 */
.L_x_1341:
[----:B------:R-:W-:Y:S05]  /*1d4e0*/  BRA `(.L_x_1343) ;  /* 0xffffffec00cc7947 */ /* 0x000fea000383ffff */
.L_x_1305:
[----:B------:R-:W-:Y:S01]  /*1d4f0*/  BSSY B1, `(.L_x_1344) ;  /* 0x0000006000017945 */ /* 0x000fe20003800000 */
[----:B------:R-:W-:-:S07]  /*1d500*/  IMAD.MOV.U32 R15, RZ, RZ, -0x1 ;  /* 0xffffffffff0f7424 */ /* 0x000fce00078e00ff */
[----:B0-----:R-:W-:Y:S05]  /*1d510*/  WARPSYNC.COLLECTIVE R15, `(.L_x_1345) ;  /* 0x000000000f0c7348 */ /* 0x001fea0003c00000 */
[----:B------:R-:W-:Y:S02]  /*1d520*/  ELECT P6, UR62, PT ;  /* 0x00000000003e782f */ /* 0x000fe400038c0000 */
[----:B------:R-:W-:Y:S01]  /*1d530*/  MOV R14, UR62 ;  /* 0x0000003e000e7c02 */ /* 0x000fe20008000f00 */
[----:B0-----:R-:W-:Y:S10]  /*1d540*/  ENDCOLLECTIVE ;  /* 0x000000000000791b */ /* 0x001ff40003800000 */
.L_x_1345:
[----:B------:R-:W-:Y:S05]  /*1d550*/  BSYNC B1 ;  /* 0x0000000000017941 */ /* 0x000fea0003800000 */
.L_x_1344:
[----:B------:R-:W-:Y:S05]  /*1d560*/  BRA `(.L_x_1346) ;  /* 0xffffffec00c47947 */ /* 0x000fea000383ffff */
.L_x_1307:
[----:B0-----:R0:W1:Y:S02]  /*1d570*/  SYNCS.PHASECHK.TRANS64.TRYWAIT P1, [R7+URZ], R4 ;  /* 0x00000004070075a7 */ /* 0x001064000802017f */
[----:B-1----:R-:W-:Y:S05]  /*1d580*/  @!P1 NANOSLEEP.SYNCS 0x989680 ;  /* 0x009896800000995d */ /* 0x002fea0003900000 */
[----:B------:R-:W1:Y:S02]  /*1d590*/  @!P1 SYNCS.PHASECHK.TRANS64 P1, [R7+URZ], R4 ;  /* 0x00000004070095a7 */ /* 0x000e64000802007f */
[----:B-1----:R-:W-:Y:S05]  /*1d5a0*/  @!P1 BRA `(.L_x_1307) ;  /* 0xfffffffc00f09947 */ /* 0x002fea000383ffff */
[----:B------:R-:W-:Y:S05]  /*1d5b0*/  BRA `(.L_x_1347) ;  /* 0xffffffec00f87947 */ /* 0x000fea000383ffff */
.L_x_1308:
[----:B-1----:R1:W2:Y:S02]  /*1d5c0*/  SYNCS.PHASECHK.TRANS64.TRYWAIT P1, [R5+URZ], R0 ;  /* 0x00000000050075a7 */ /* 0x0022a4000802017f */
[----:B--2---:R-:W-:Y:S05]  /*1d5d0*/  @!P1 NANOSLEEP.SYNCS 0x989680 ;  /* 0x009896800000995d */ /* 0x004fea0003900000 */
[----:B------:R-:W2:Y:S02]  /*1d5e0*/  @!P1 SYNCS.PHASECHK.TRANS64 P1, [R5+URZ], R0 ;  /* 0x00000000050095a7 */ /* 0x000ea4000802007f */
[----:B--2---:R-:W-:Y:S05]  /*1d5f0*/  @!P1 BRA `(.L_x_1308) ;  /* 0xfffffffc00f09947 */ /* 0x004fea000383ffff */
[----:B------:R-:W-:Y:S05]  /*1d600*/  BRA `(.L_x_1348) ;  /* 0xffffffec00ec7947 */ /* 0x000fea000383ffff */
.L_x_1310:
[----:B-1----:R1:W2:Y:S02]  /*1d610*/  SYNCS.PHASECHK.TRANS64.TRYWAIT P1, [R5+URZ+0x2a860], R4 ;  /* 0x02a86004050075a7 */ /* 0x0022a4000802017f */
[----:B--2---:R-:W-:Y:S05]  /*1d620*/  @!P1 NANOSLEEP.SYNCS 0x989680 ;  /* 0x009896800000995d */ /* 0x004fea0003900000 */
[----:B------:R-:W2:Y:S02]  /*1d630*/  @!P1 SYNCS.PHASECHK.TRANS64 P1, [R5+URZ+0x2a860], R4 ;  /* 0x02a86004050095a7 */ /* 0x000ea4000802007f */
[----:B--2---:R-:W-:Y:S05]  /*1d640*/  @!P1 BRA `(.L_x_1310) ;  /* 0xfffffffc00f09947 */ /* 0x004fea000383ffff */
[----:B------:R-:W-:Y:S05]  /*1d650*/  BRA `(.L_x_1349) ;  /* 0xffffffec00ec7947 */ /* 0x000fea000383ffff */
.L_x_1312:
[----:B--2---:R2:W3:Y:S02]  /*1d660*/  SYNCS.PHASECHK.TRANS64.TRYWAIT P1, [R3+URZ+0x2a860], R0 ;  /* 0x02a86000030075a7 */ /* 0x0044e4000802017f */
[----:B---3--:R-:W-:Y:S05]  /*1d670*/  @!P1 NANOSLEEP.SYNCS 0x989680 ;  /* 0x009896800000995d */ /* 0x008fea0003900000 */
[----:B------:R-:W3:Y:S02]  /*1d680*/  @!P1 SYNCS.PHASECHK.TRANS64 P1, [R3+URZ+0x2a860], R0 ;  /* 0x02a86000030095a7 */ /* 0x000ee4000802007f */
[----:B---3--:R-:W-:Y:S05]  /*1d690*/  @!P1 BRA `(.L_x_1312) ;  /* 0xfffffffc00f09947 */ /* 0x008fea000383ffff */
[----:B------:R-:W-:Y:S05]  /*1d6a0*/  BRA `(.L_x_1350) ;  /* 0xffffffec00ec7947 */ /* 0x000fea000383ffff */
.L_x_1314:
[----:B---3--:R3:W4:Y:S02]  /*1d6b0*/  SYNCS.PHASECHK.TRANS64.TRYWAIT P0, [R5+URZ+0x2a880], R4 ;  /* 0x02a88004050075a7 */ /* 0x008724000800017f */
[----:B----4-:R-:W-:Y:S05]  /*1d6c0*/  @!P0 NANOSLEEP.SYNCS 0x989680 ;  /* 0x009896800000895d */ /* 0x010fea0003900000 */
[----:B------:R-:W4:Y:S02]  /*1d6d0*/  @!P0 SYNCS.PHASECHK.TRANS64 P0, [R5+URZ+0x2a880], R4 ;  /* 0x02a88004050085a7 */ /* 0x000f24000800007f */
[----:B----4-:R-:W-:Y:S05]  /*1d6e0*/  @!P0 BRA `(.L_x_1314) ;  /* 0xfffffffc00f08947 */ /* 0x010fea000383ffff */
[----:B------:R-:W-:Y:S05]  /*1d6f0*/  BRA `(.L_x_1315) ;  /* 0xffffffec00e87947 */ /* 0x000fea000383ffff */
.L_x_1351:
        /* <DEDUP_REMOVED lines=16> */
.L_x_2930:


//--------------------- .text._ZN7cutlass13device_kernelIN5flash11enable_sm90INS1_16FlashAttnFwdSm90INS1_25CollectiveMainloopFwdSm90ILi2EN4cute5tupleIJNS5_1CILi1EEES8_S8_EEENS6_IJNS7_ILi128EEESA_NS7_ILi192EEEEEELi192ENS_12float_e4m3_tEfNS_4arch4Sm90ELb0ELb1ELb1ELb1ELb0ELb1ELb0ELb1ELb1ELb1ELb1ELb0EEENS1_21CollectiveEpilogueFwdINS6_IJSA_SB_SA_EEES9_NS_10bfloat16_tESF_Li256ELb1ELb1ELb1ELb1EEENS1_36VarlenDynamicPersistentTileSchedulerILi128ELi128ELi256ELi128ELb1ELb1ELb1ELb1ELb0ELb1EEEEEEEEEvNT_6ParamsE --------------------------
	.section	.text._ZN7cutlass13device_kernelIN5flash11enable_sm90INS1_16FlashAttnFwdSm90INS1_25CollectiveMainloopFwdSm90ILi2EN4cute5tupleIJNS5_1CILi1EEES8_S8_EEENS6_IJNS7_ILi128EEESA_NS7_ILi192EEEEEELi192ENS_12float_e4m3_tEfNS_4arch4Sm90ELb0ELb1ELb1ELb1ELb0ELb1ELb0ELb1ELb1ELb1ELb1ELb0EEENS1_21CollectiveEpilogueFwdINS6_IJSA_SB_SA_EEES9_NS_10bfloat16_tESF_Li256ELb1ELb1ELb1ELb1EEENS1_36VarlenDynamicPersistentTileSchedulerILi128ELi128ELi256ELi128ELb1ELb1ELb1ELb1ELb0ELb1EEEEEEEEEvNT_6ParamsE,"ax",@progbits
	.align	128
.text._ZN7cutlass13device_kernelIN5flash11enable_sm90INS1_16FlashAttnFwdSm90INS1_25CollectiveMainloopFwdSm90ILi2EN4cute5tupleIJNS5_1CILi1EEES8_S8_EEENS6_IJNS7_ILi128EEESA_NS7_ILi192EEEEEELi192ENS_12float_e4m3_tEfNS_4arch4Sm90ELb0ELb1ELb1ELb1ELb0ELb1ELb0ELb1ELb1ELb1ELb1ELb0EEENS1_21CollectiveEpilogueFwdINS6_IJSA_SB_SA_EEES9_NS_10bfloat16_tESF_Li256ELb1ELb1ELb1ELb1EEENS1_36VarlenDynamicPersistentTileSchedulerILi128ELi128ELi256ELi128ELb1ELb1ELb1ELb1ELb0ELb1EEEEEEEEEvNT_6ParamsE:
        .type           _ZN7cutlass13device_kernelIN5flash11enable_sm90INS1_16FlashAttnFwdSm90INS1_25CollectiveMainloopFwdSm90ILi2EN4cute5tupleIJNS5_1CILi1EEES8_S8_EEENS6_IJNS7_ILi128EEESA_NS7_ILi192EEEEEELi192ENS_12float_e4m3_tEfNS_4arch4Sm90ELb0ELb1ELb1ELb1ELb0ELb1ELb0ELb1ELb1ELb1ELb1ELb0EEENS1_21CollectiveEpilogueFwdINS6_IJSA_SB_SA_EEES9_NS_10bfloat16_tESF_Li256ELb1ELb1ELb1ELb1EEENS1_36VarlenDynamicPersistentTileSchedulerILi128ELi128ELi256ELi128ELb1ELb1ELb1ELb1ELb0ELb1EEEEEEEEEvNT_6ParamsE,@function
        .size           _ZN7cutlass13device_kernelIN5flash11enable_sm90INS1_16FlashAttnFwdSm90INS1_25CollectiveMainloopFwdSm90ILi2EN4cute5tupleIJNS5_1CILi1EEES8_S8_EEENS6_IJNS7_ILi128EEESA_NS7_ILi192EEEEEELi192ENS_12float_e4m3_tEfNS_4arch4Sm90ELb0ELb1ELb1ELb1ELb0ELb1ELb0ELb1ELb1ELb1ELb1ELb0EEENS1_21CollectiveEpilogueFwdINS6_IJSA_SB_SA_EEES9_NS_10bfloat16_tESF_Li256ELb1ELb1ELb1ELb1EEENS1_36VarlenDynamicPersistentTileSchedulerILi128ELi128ELi256ELi128ELb1ELb1ELb1ELb1ELb0ELb1EEEEEEEEEvNT_6ParamsE,(.L_x_2931 - _ZN7cutlass13device_kernelIN5flash11enable_sm90INS1_16FlashAttnFwdSm90INS1_25CollectiveMainloopFwdSm90ILi2EN4cute5tupleIJNS5_1CILi1EEES8_S8_EEENS6_IJNS7_ILi128EEESA_NS7_ILi192EEEEEELi192ENS_12float_e4m3_tEfNS_4arch4Sm90ELb0ELb1ELb1ELb1ELb0ELb1ELb0ELb1ELb1ELb1ELb1ELb0EEENS1_21CollectiveEpilogueFwdINS6_IJSA_SB_SA_EEES9_NS_10bfloat16_tESF_Li256ELb1ELb1ELb1ELb1EEENS1_36VarlenDynamicPersistentTileSchedulerILi128ELi128ELi256ELi128ELb1ELb1ELb1ELb1ELb0ELb1EEEEEEEEEvNT_6ParamsE)
        .other          _ZN7cutlass13device_kernelIN5flash11enable_sm90INS1_16FlashAttnFwdSm90INS1_25CollectiveMainloopFwdSm90ILi2EN4cute5tupleIJNS5_1CILi1EEES8_S8_EEENS6_IJNS7_ILi128EEESA_NS7_ILi192EEEEEELi192ENS_12float_e4m3_tEfNS_4arch4Sm90ELb0ELb1ELb1ELb1ELb0ELb1ELb0ELb1ELb1ELb1ELb1ELb0EEENS1_21CollectiveEpilogueFwdINS6_IJSA_SB_SA_EEES9_NS_10bfloat16_tESF_Li256ELb1ELb1ELb1ELb1EEENS1_36VarlenDynamicPersistentTileSchedulerILi128ELi128ELi256ELi128ELb1ELb1ELb1ELb1ELb0ELb1EEEEEEEEEvNT_6ParamsE,@"STO_CUDA_ENTRY STV_DEFAULT"
_ZN7cutlass13device_kernelIN5flash11enable_sm90INS1_16FlashAttnFwdSm90INS1_25CollectiveMainloopFwdSm90ILi2EN4cute5tupleIJNS5_1CILi1EEES8_S8_EEENS6_IJNS7_ILi128EEESA_NS7_ILi192EEEEEELi192ENS_12float_e4m3_tEfNS_4arch4Sm90ELb0ELb1ELb1ELb1ELb0ELb1ELb0ELb1ELb1ELb1ELb1ELb0EEENS1_21CollectiveEpilogueFwdINS6_IJSA_SB_SA_EEES9_NS_10bfloat16_tESF_Li256ELb1ELb1ELb1ELb1EEENS1_36VarlenDynamicPersistentTileSchedulerILi128ELi128ELi256ELi128ELb1ELb1ELb1ELb1ELb0ELb1EEEEEEEEEvNT_6ParamsE:
        /* <DEDUP_REMOVED lines=24> */
.L_x_1353:
[----:B------:R-:W-:Y:S05]  /*0180*/  BSYNC B0 ;  /* 0x0000000000007941 */ /* 0x000fea0003800000 */
.L_x_1352:
        /* <DEDUP_REMOVED lines=41> */
.L_x_1354:
        /* <DEDUP_REMOVED lines=22> */
.L_x_1355:
        /* <DEDUP_REMOVED lines=18> */
.L_x_1356:
        /* <DEDUP_REMOVED lines=22> */
.L_x_1357:
        /* <DEDUP_REMOVED lines=22> */
.L_x_1358:
        /* <DEDUP_REMOVED lines=8> */
.L_x_1361:
        /* <DEDUP_REMOVED lines=8> */
[----:B-1----:R-:W-:-:S06]  /*0a60*/  ULEA UR4, UR36, UR4, 0x18 ;  /* 0x0000000424047291 */ /* 0x002fcc000f8ec03f */
[----:B------:R-:W-:Y:S01]  /*0a70*/  IMAD.U32 R16, RZ, RZ, UR4 ;  /* 0x00000004ff107e24 */ /* 0x000fe2000f8e00ff */
[----:B0-----:R-:W-:Y:S01]  /*0a80*/  SHF.R.U32.HI R0, RZ, 0x7, R0 ;  /* 0x00000007ff007819 */ /* 0x001fe20000011600 */
[----:B------:R-:W-:-:S03]  /*0a90*/  ULDC UR4, c[0x0][0xc3c] ;  /* 0x00030f0000047ab9 */ /* 0x000fc60000000800 */
[----:B------:R-:W-:-:S13]  /*0aa0*/  ISETP.NE.AND P0, PT, R0, 0x1, PT ;  /* 0x000000010000780c */ /* 0x000fda0003f05270 */
[----:B------:R-:W-:Y:S08]  /*0ab0*/  @!P0 BAR.ARV 0x9, 0x100 ;  /* 0x0244000000008b1d */ /* 0x000ff00000002000 */
[----:B------:R-:W-:Y:S06]  /*0ac0*/  BAR.SYNC.DEFER_BLOCKING 0x5, 0x180 ;  /* 0x0146000000007b1d */ /* 0x000fec0000010000 */
[----:B------:R-:W0:Y:S02]  /*0ad0*/  LDS.128 R212, [R16+0x2a8d0] ;  /* 0x02a8d00010d47984 */ /* 0x000e240000000c00 */
[----:B------:R-:W-:Y:S06]  /*0ae0*/  BAR.ARV 0x4, 0x180 ;  /* 0x0106000000007b1d */ /* 0x000fec0000002000 */
[----:B0-----:R-:W-:-:S13]  /*0af0*/  ISETP.GE.AND P0, PT, R215, UR4, PT ;  /* 0x00000004d7007c0c */ /* 0x001fda000bf06270 */
[----:B------:R-:W-:Y:S05]  /*0b00*/  @P0 BRA `(.L_x_1362) ;  /* 0x000002d800640947 */ /* 0x000fea0003800000 */
[----:B------:R-:W0:Y:S01]  /*0b10*/  S2R R0, SR_TID.X ;  /* 0x0000000000007919 */ /* 0x000e220000002100 */
[----:B------:R-:W-:Y:S01]  /*0b20*/  R2UR UR39, R16 ;  /* 0x00000000102772ca */ /* 0x000fe200000e0000 */
[----:B------:R-:W-:Y:S01]  /*0b30*/  IMAD.MOV.U32 R17, RZ, RZ, RZ ;  /* 0x000000ffff117224 */ /* 0x000fe200078e00ff */
[----:B------:R-:W-:Y:S01]  /*0b40*/  CS2R R18, SRZ ;  /* 0x0000000000127805 */ /* 0x000fe2000001ff00 */
[----:B------:R-:W-:Y:S01]  /*0b50*/  IMAD.MOV.U32 R206, RZ, RZ, RZ ;  /* 0x000000ffffce7224 */ /* 0x000fe200078e00ff */
[----:B------:R-:W-:Y:S01]  /*0b60*/  ULOP3.LUT UR42, UR37, 0x1, URZ, 0xfc, !UPT ;  /* 0x00000001252a7892 */ /* 0x000fe2000f8efc3f */
[----:B------:R-:W-:-:S08]  /*0b70*/  UMOV UR38, URZ ;  /* 0x0000003f00267c82 */ /* 0x000fd00008000000 */
[----:B------:R-:W-:Y:S01]  /*0b80*/  UIADD3 UR39, UR39, 0x18400, URZ ;  /* 0x0001840027277890 */ /* 0x000fe2000fffe03f */
[----:B0-----:R-:W-:-:S05]  /*0b90*/  VIADD R0, R0, 0xffffff80 ;  /* 0xffffff8000007836 */ /* 0x001fca0000000000 */
[-C--:B------:R-:W-:Y:S02]  /*0ba0*/  LEA.HI R4, R0, R0.reuse, RZ, 0x1 ;  /* 0x0000000000047211 */ /* 0x080fe400078f08ff */
[----:B------:R-:W-:Y:S02]  /*0bb0*/  SHF.R.S32.HI R3, RZ, 0x1f, R0 ;  /* 0x0000001fff037819 */ /* 0x000fe40000011400 */
[----:B------:R-:W-:Y:S02]  /*0bc0*/  SHF.R.S32.HI R201, RZ, 0x1, R4 ;  /* 0x00000001ffc97819 */ /* 0x000fe40000011404 */
[CC--:B------:R-:W-:Y:S02]  /*0bd0*/  LEA.HI R7, R3.reuse, R0.reuse, RZ, 0x5 ;  /* 0x0000000003077211 */ /* 0x0c0fe400078f28ff */
[CC--:B------:R-:W-:Y:S02]  /*0be0*/  LEA.HI R2, R3.reuse, R0.reuse, RZ, 0x7 ;  /* 0x0000000003027211 */ /* 0x0c0fe400078f38ff */
[----:B------:R-:W-:Y:S01]  /*0bf0*/  LEA.HI R6, R3, R0, RZ, 0x2 ;  /* 0x0000000003067211 */ /* 0x000fe200078f10ff */
[----:B------:R-:W-:Y:S01]  /*0c00*/  IMAD.SHL.U32 R9, R7, 0x20, RZ ;  /* 0x0000002007097824 */ /* 0x000fe200078e00ff */
[----:B------:R-:W-:-:S02]  /*0c10*/  LOP3.LUT R5, R4, 0xfffffffe, RZ, 0xc0, !PT ;  /* 0xfffffffe04057812 */ /* 0x000fc400078ec0ff */
[----:B------:R-:W-:Y:S02]  /*0c20*/  LEA.HI R3, R3, R0, RZ, 0x4 ;  /* 0x0000000003037211 */ /* 0x000fe400078f20ff */
[----:B------:R-:W-:Y:S01]  /*0c30*/  LEA.HI R4, R4, R201, RZ, 0x1 ;  /* 0x000000c904047211 */ /* 0x000fe200078f08ff */
[----:B------:R-:W-:Y:S01]  /*0c40*/  IMAD.IADD R5, R0, 0x1, -R5 ;  /* 0x0000000100057824 */ /* 0x000fe200078e0a05 */
[----:B------:R-:W-:Y:S02]  /*0c50*/  LOP3.LUT R7, R3, 0x3fffff0, RZ, 0xc0, !PT ;  /* 0x03fffff003077812 */ /* 0x000fe400078ec0ff */
[----:B------:R-:W-:Y:S01]  /*0c60*/  LOP3.LUT R11, R2, 0xffffff80, RZ, 0xc0, !PT ;  /* 0xffffff80020b7812 */ /* 0x000fe200078ec0ff */
[----:B------:R-:W-:Y:S01]  /*0c70*/  IMAD.SHL.U32 R204, R5, 0x8, RZ ;  /* 0x0000000805cc7824 */ /* 0x000fe200078e00ff */
[----:B------:R-:W-:Y:S01]  /*0c80*/  LOP3.LUT R4, R4, 0x3fffffe, RZ, 0xc0, !PT ;  /* 0x03fffffe04047812 */ /* 0x000fe200078ec0ff */
[C---:B------:R-:W-:Y:S01]  /*0c90*/  IMAD.IADD R7, R0.reuse, 0x1, -R7 ;  /* 0x0000000100077824 */ /* 0x040fe200078e0a07 */
[----:B------:R-:W-:Y:S01]  /*0ca0*/  SHF.R.S32.HI R8, RZ, 0x4, R3 ;  /* 0x00000004ff087819 */ /* 0x000fe20000011403 */
[----:B------:R-:W-:Y:S01]  /*0cb0*/  IMAD.IADD R14, R0, 0x1, -R11 ;  /* 0x00000001000e7824 */ /* 0x000fe200078e0a0b */
[----:B------:R-:W-:Y:S01]  /*0cc0*/  LOP3.LUT R13, R6, 0xfffffffc, RZ, 0xc0, !PT ;  /* 0xfffffffc060d7812 */ /* 0x000fe200078ec0ff */
[----:B------:R-:W-:Y:S01]  /*0cd0*/  IMAD.IADD R4, R201, 0x1, -R4 ;  /* 0x00000001c9047824 */ /* 0x000fe200078e0a04 */
[----:B------:R-:W-:Y:S01]  /*0ce0*/  LOP3.LUT R10, R9, 0xfffffc00, RZ, 0xc0, !PT ;  /* 0xfffffc00090a7812 */ /* 0x000fe200078ec0ff */
[----:B------:R-:W-:Y:S01]  /*0cf0*/  VIADD R217, R204, 0x20 ;  /* 0x00000020ccd97836 */ /* 0x000fe20000000000 */
[----:B------:R-:W-:Y:S01]  /*0d00*/  LEA.HI R3, R3, R8, RZ, 0x1 ;  /* 0x0000000803037211 */ /* 0x000fe200078f08ff */
[----:B------:R-:W-:Y:S01]  /*0d10*/  IMAD.IADD R13, R0, 0x1, -R13 ;  /* 0x00000001000d7824 */ /* 0x000fe200078e0a0d */
[----:B------:R-:W-:Y:S01]  /*0d20*/  SHF.R.S32.HI R0, RZ, 0x2, R6 ;  /* 0x00000002ff007819 */ /* 0x000fe20000011406 */
[----:B------:R-:W-:Y:S01]  /*0d30*/  IMAD R10, R7, 0x40, R10 ;  /* 0x00000040070a7824 */ /* 0x000fe200078e020a */
[----:B------:R-:W-:Y:S01]  /*0d40*/  SHF.R.S32.HI R7, RZ, 0x1f, R6 ;  /* 0x0000001fff077819 */ /* 0x000fe20000011406 */
[----:B------:R-:W-:Y:S01]  /*0d50*/  IMAD R210, R8, 0x8, R4 ;  /* 0x0000000808d27824 */ /* 0x000fe200078e0204 */
[----:B------:R-:W-:Y:S01]  /*0d60*/  SHF.R.S32.HI R4, RZ, 0x1f, R14 ;  /* 0x0000001fff047819 */ /* 0x000fe2000001140e */
[----:B------:R-:W-:Y:S01]  /*0d70*/  VIADD R216, R204, 0x40 ;  /* 0x00000040ccd87836 */ /* 0x000fe20000000000 */
[----:B------:R-:W-:Y:S01]  /*0d80*/  LOP3.LUT R9, R3, 0x1ffffffe, RZ, 0xc0, !PT ;  /* 0x1ffffffe03097812 */ /* 0x000fe200078ec0ff */
[----:B------:R-:W-:Y:S01]  /*0d90*/  STL [R1+0x24], R14 ;  /* 0x0000240e01007387 */ /* 0x000fe20000100800 */
[----:B------:R-:W-:Y:S01]  /*0da0*/  SHF.R.S32.HI R3, RZ, 0x7, R2 ;  /* 0x00000007ff037819 */ /* 0x000fe20000011402 */
[----:B------:R-:W-:Y:S01]  /*0db0*/  IMAD.SHL.U32 R22, R5, 0x10, RZ ;  /* 0x0000001005167824 */ /* 0x000fe200078e00ff */
[----:B------:R-:W-:Y:S01]  /*0dc0*/  LEA.HI R7, R7, R0, RZ, 0x2 ;  /* 0x0000000007077211 */ /* 0x000fe200078f10ff */
[----:B------:R-:W-:Y:S01]  /*0dd0*/  IMAD.IADD R9, R8, 0x1, -R9 ;  /* 0x0000000108097824 */ /* 0x000fe200078e0a09 */
[----:B------:R-:W-:Y:S01]  /*0de0*/  LEA.HI R6, R4, R14, RZ, 0x2 ;  /* 0x0000000e04067211 */ /* 0x000fe200078f10ff */
[----:B------:R-:W-:Y:S01]  /*0df0*/  IMAD.SHL.U32 R210, R210, 0x40, RZ ;  /* 0x00000040d2d27824 */ /* 0x000fe200078e00ff */
[----:B------:R-:W-:Y:S01]  /*0e00*/  LEA.HI R2, R2, R3, RZ, 0x1 ;  /* 0x0000000302027211 */ /* 0x000fe200078f08ff */
[----:B------:R-:W-:Y:S01]  /*0e10*/  IMAD R9, R9, 0x8, R10 ;  /* 0x0000000809097824 */ /* 0x000fe200078e020a */
[----:B------:R-:W-:Y:S01]  /*0e20*/  LOP3.LUT R7, R7, 0xfffffffc, RZ, 0xc0, !PT ;  /* 0xfffffffc07077812 */ /* 0x000fe200078ec0ff */
[C---:B------:R-:W-:Y:S01]  /*0e30*/  VIADD R218, R204.reuse, 0x10 ;  /* 0x00000010ccda7836 */ /* 0x040fe20000000000 */
[--C-:B------:R-:W-:Y:S01]  /*0e40*/  SHF.R.S32.HI R8, RZ, 0x2, R6.reuse ;  /* 0x00000002ff087819 */ /* 0x100fe20000011406 */
[----:B------:R-:W-:Y:S01]  /*0e50*/  VIADD R219, R204, 0x30 ;  /* 0x00000030ccdb7836 */ /* 0x000fe20000000000 */
[----:B------:R-:W-:Y:S01]  /*0e60*/  SHF.R.S32.HI R11, RZ, 0x1f, R6 ;  /* 0x0000001fff0b7819 */ /* 0x000fe20000011406 */
[----:B------:R-:W-:Y:S01]  /*0e70*/  IMAD.IADD R7, R0, 0x1, -R7 ;  /* 0x0000000100077824 */ /* 0x000fe200078e0a07 */
[----:B------:R-:W-:Y:S01]  /*0e80*/  LOP3.LUT R2, R2, 0x3fffffe, RZ, 0xc0, !PT ;  /* 0x03fffffe02027812 */ /* 0x000fe200078ec0ff */
[----:B------:R-:W-:Y:S01]  /*0e90*/  IMAD.IADD R0, R204, 0x1, R217 ;  /* 0x00000001cc007824 */ /* 0x000fe200078e02d9 */
[----:B------:R-:W-:Y:S01]  /*0ea0*/  LEA.HI R11, R11, R8, RZ, 0x3 ;  /* 0x000000080b0b7211 */ /* 0x000fe200078f18ff */
[----:B------:R-:W-:Y:S01]  /*0eb0*/  IMAD.SHL.U32 R7, R7, 0x80, RZ ;  /* 0x0000008007077824 */ /* 0x000fe200078e00ff */
[----:B------:R-:W-:Y:S01]  /*0ec0*/  LEA.HI R4, R4, R14, RZ, 0x5 ;  /* 0x0000000e04047211 */ /* 0x000fe200078f28ff */
[----:B------:R-:W-:Y:S01]  /*0ed0*/  IMAD.IADD R2, R3, 0x1, -R2 ;  /* 0x0000000103027824 */ /* 0x000fe200078e0a02 */
[----:B------:R-:W-:Y:S01]  /*0ee0*/  LOP3.LUT R11, R11, 0xfffffff8, RZ, 0xc0, !PT ;  /* 0xfffffff80b0b7812 */ /* 0x000fe200078ec0ff */
[----:B------:R-:W-:Y:S01]  /*0ef0*/  IMAD.IADD R3, R204, 0x1, R216 ;  /* 0x00000001cc037824 */ /* 0x000fe200078e02d8 */
[----:B------:R-:W-:Y:S01]  /*0f00*/  SHF.R.S32.HI R15, RZ, 0x1f, R0 ;  /* 0x0000001fff0f7819 */ /* 0x000fe20000011400 */
[----:B------:R0:W-:Y:S01]  /*0f10*/  STL [R1+0x6c], R9 ;  /* 0x00006c0901007387 */ /* 0x0001e20000100800 */
[----:B------:R-:W-:Y:S01]  /*0f20*/  SHF.R.S32.HI R4, RZ, 0x5, R4 ;  /* 0x00000005ff047819 */ /* 0x000fe20000011404 */
[----:B------:R-:W-:Y:S01]  /*0f30*/  IMAD.IADD R11, R8, 0x1, -R11 ;  /* 0x00000001080b7824 */ /* 0x000fe200078e0a0b */
[----:B------:R-:W-:Y:S01]  /*0f40*/  SHF.R.S32.HI R8, RZ, 0x1f, R3 ;  /* 0x0000001fff087819 */ /* 0x000fe20000011403 */
[----:B------:R-:W-:Y:S01]  /*0f50*/  VIADD R220, R204, 0x50 ;  /* 0x00000050ccdc7836 */ /* 0x000fe20000000000 */
[----:B------:R-:W-:Y:S01]  /*0f60*/  LEA.HI R10, R15, R0, RZ, 0x6 ;  /* 0x000000000f0a7211 */ /* 0x000fe200078f30ff */
[----:B------:R-:W-:Y:S01]  /*0f70*/  IMAD R11, R4, 0x10, R11 ;  /* 0x00000010040b7824 */ /* 0x000fe200078e020b */
[----:B------:R-:W-:-:S02]  /*0f80*/  LOP3.LUT R208, R7, 0x180, RZ, 0xc0, !PT ;  /* 0x0000018007d07812 */ /* 0x000fc400078ec0ff */
[----:B------:R-:W-:Y:S01]  /*0f90*/  LOP3.LUT R6, R6, 0x7ffffffc, RZ, 0xc0, !PT ;  /* 0x7ffffffc06067812 */ /* 0x000fe200078ec0ff */
[----:B------:R-:W-:Y:S01]  /*0fa0*/  IMAD.SHL.U32 R10, R10, 0x80, RZ ;  /* 0x000000800a0a7824 */ /* 0x000fe200078e00ff */
[----:B0-----:R-:W-:Y:S01]  /*0fb0*/  LEA.HI R9, R15, R0, RZ, 0x4 ;  /* 0x000000000f097211 */ /* 0x001fe200078f20ff */
[----:B------:R-:W-:Y:S01]  /*0fc0*/  IMAD R12, R2, 0x40, R11 ;  /* 0x00000040020c7824 */ /* 0x000fe200078e020b */
[----:B------:R-:W-:Y:S01]  /*0fd0*/  LEA.HI R0, R13, R13, RZ, 0x1 ;  /* 0x0000000d0d007211 */ /* 0x000fe200078f08ff */
[----:B------:R-:W-:Y:S01]  /*0fe0*/  IMAD.IADD R6, R14, 0x1, -R6 ;  /* 0x000000010e067824 */ /* 0x000fe200078e0a06 */
[CC--:B------:R-:W-:Y:S02]  /*0ff0*/  LEA.HI R15, R8.reuse, R3.reuse, RZ, 0x4 ;  /* 0x00000003080f7211 */ /* 0x0c0fe400078f20ff */
[----:B------:R-:W-:Y:S01]  /*1000*/  LEA.HI R3, R8, R3, RZ, 0x6 ;  /* 0x0000000308037211 */ /* 0x000fe200078f30ff */
[----:B------:R-:W-:Y:S01]  /*1010*/  IMAD.SHL.U32 R200, R6, 0x2, RZ ;  /* 0x0000000206c87824 */ /* 0x000fe200078e00ff */
[----:B------:R-:W-:Y:S01]  /*1020*/  LOP3.LUT R0, R0, 0x1ffffffe, RZ, 0xc0, !PT ;  /* 0x1ffffffe00007812 */ /* 0x000fe200078ec0ff */
[----:B------:R-:W-:Y:S01]  /*1030*/  STL [R1+0x68], R12 ;  /* 0x0000680c01007387 */ /* 0x000fe20000100800 */
[----:B------:R-:W-:Y:S01]  /*1040*/  LOP3.LUT R4, R208, 0x30, R9, 0xf8, !PT ;  /* 0x00000030d0047812 */ /* 0x000fe200078ef809 */
[----:B------:R-:W-:Y:S01]  /*1050*/  IMAD.SHL.U32 R7, R3, 0x80, RZ ;  /* 0x0000008003077824 */ /* 0x000fe200078e00ff */
[----:B------:R-:W-:Y:S01]  /*1060*/  SHF.R.U32.HI R209, RZ, 0x3, R208 ;  /* 0x00000003ffd17819 */ /* 0x000fe200000116d0 */
[----:B------:R-:W-:Y:S01]  /*1070*/  IMAD.IADD R221, R13, 0x1, -R0 ;  /* 0x000000010ddd7824 */ /* 0x000fe200078e0a00 */
[----:B------:R-:W-:Y:S01]  /*1080*/  LOP3.LUT R3, R10, 0xffffe000, RZ, 0xc0, !PT ;  /* 0xffffe0000a037812 */ /* 0x000fe200078ec0ff */
[----:B------:R-:W-:Y:S01]  /*1090*/  VIADD R236, R200, 0x50 ;  /* 0x00000050c8ec7836 */ /* 0x000fe20000000000 */
[-C--:B------:R-:W-:Y:S01]  /*10a0*/  LOP3.LUT R4, R4, R209.reuse, RZ, 0x3c, !PT ;  /* 0x000000d104047212 */ /* 0x080fe200078e3cff */
[C---:B------:R-:W-:Y:S01]  /*10b0*/  VIADD R235, R200.reuse, 0x58 ;  /* 0x00000058c8eb7836 */ /* 0x040fe20000000000 */
[----:B------:R-:W-:Y:S01]  /*10c0*/  SHF.R.S32.HI R0, RZ, 0x1f, R201 ;  /* 0x0000001fff007819 */ /* 0x000fe200000114c9 */
[----:B------:R-:W-:Y:S01]  /*10d0*/  VIADD R233, R200, 0x68 ;  /* 0x00000068c8e97836 */ /* 0x000fe20000000000 */
[--C-:B------:R-:W-:Y:S01]  /*10e0*/  LOP3.LUT R0, R208, 0x10, R22.reuse, 0xf8, !PT ;  /* 0x00000010d0007812 */ /* 0x100fe200078ef816 */
[----:B------:R-:W-:Y:S01]  /*10f0*/  VIADD R232, R200, 0x70 ;  /* 0x00000070c8e87836 */ /* 0x000fe20000000000 */
[----:B------:R-:W-:Y:S01]  /*1100*/  LOP3.LUT R2, R208, 0x30, R22, 0xf8, !PT ;  /* 0x00000030d0027812 */ /* 0x000fe200078ef816 */
[----:B------:R-:W-:Y:S01]  /*1110*/  VIADD R230, R200, 0x80 ;  /* 0x00000080c8e67836 */ /* 0x000fe20000000000 */
[----:B------:R-:W-:Y:S01]  /*1120*/  LOP3.LUT R8, R208, 0x30, R15, 0xf8, !PT ;  /* 0x00000030d0087812 */ /* 0x000fe200078ef80f */
[C---:B------:R-:W-:Y:S01]  /*1130*/  VIADD R229, R200.reuse, 0x88 ;  /* 0x00000088c8e57836 */ /* 0x040fe20000000000 */
[----:B------:R-:W-:Y:S01]  /*1140*/  LOP3.LUT R9, R7, 0xffffe000, RZ, 0xc0, !PT ;  /* 0xffffe00007097812 */ /* 0x000fe200078ec0ff */
[----:B------:R-:W-:Y:S01]  /*1150*/  VIADD R237, R200, 0x48 ;  /* 0x00000048c8ed7836 */ /* 0x000fe20000000000 */
[-C--:B------:R-:W-:Y:S01]  /*1160*/  IADD3 R7, R4, R210.reuse, R3 ;  /* 0x000000d204077210 */ /* 0x080fe20007ffe003 */
[----:B------:R-:W-:Y:S01]  /*1170*/  VIADD R4, R200, 0x30 ;  /* 0x00000030c8047836 */ /* 0x000fe20000000000 */
[-C--:B------:R-:W-:Y:S01]  /*1180*/  LOP3.LUT R223, R0, R209.reuse, RZ, 0x3c, !PT ;  /* 0x000000d100df7212 */ /* 0x080fe200078e3cff */
[----:B------:R-:W-:Y:S01]  /*1190*/  VIADD R234, R200, 0x60 ;  /* 0x00000060c8ea7836 */ /* 0x000fe20000000000 */
[-C--:B------:R-:W-:Y:S01]  /*11a0*/  LOP3.LUT R3, R2, R209.reuse, RZ, 0x3c, !PT ;  /* 0x000000d102037212 */ /* 0x080fe200078e3cff */
[C---:B------:R-:W-:Y:S01]  /*11b0*/  VIADD R2, R200.reuse, 0x38 ;  /* 0x00000038c8027836 */ /* 0x040fe20000000000 */
[----:B------:R-:W-:Y:S01]  /*11c0*/  SHF.R.S32.HI R0, RZ, 0x1f, R200 ;  /* 0x0000001fff007819 */ /* 0x000fe200000114c8 */
[----:B------:R-:W-:Y:S01]  /*11d0*/  VIADD R0, R200, 0x40 ;  /* 0x00000040c8007836 */ /* 0x000fe20000000000 */
[----:B------:R-:W-:Y:S01]  /*11e0*/  LOP3.LUT R8, R8, R209, RZ, 0x3c, !PT ;  /* 0x000000d108087212 */ /* 0x000fe200078e3cff */
[C---:B------:R-:W-:Y:S01]  /*11f0*/  VIADD R231, R200.reuse, 0x78 ;  /* 0x00000078c8e77836 */ /* 0x040fe20000000000 */
[----:B------:R-:W-:Y:S01]  /*1200*/  SHF.R.S32.HI R2, RZ, 0x1f, R2 ;  /* 0x0000001fff027819 */ /* 0x000fe20000011402 */
[----:B------:R-:W-:Y:S01]  /*1210*/  VIADD R11, R200, 0x8 ;  /* 0x00000008c80b7836 */ /* 0x000fe20000000000 */
[-C--:B------:R-:W-:Y:S01]  /*1220*/  IADD3 R9, R8, R210.reuse, R9 ;  /* 0x000000d208097210 */ /* 0x080fe20007ffe009 */
        /* <DEDUP_REMOVED lines=9> */
[----:B------:R-:W-:Y:S01]  /*12c0*/  IADD3 R3, R16, R210, R3 ;  /* 0x000000d210037210 */ /* 0x000fe20007ffe003 */
[----:B------:R-:W-:Y:S01]  /*12d0*/  VIADD R226, R200, 0x98 ;  /* 0x00000098c8e27836 */ /* 0x000fe20000000000 */
[----:B------:R-:W-:Y:S01]  /*12e0*/  SHF.R.S32.HI R0, RZ, 0x1f, R232 ;  /* 0x0000001fff007819 */ /* 0x000fe200000114e8 */
[----:B------:R-:W-:Y:S01]  /*12f0*/  IMAD.IADD R223, R210, 0x1, R223 ;  /* 0x00000001d2df7824 */ /* 0x000fe200078e02df */
[----:B------:R-:W-:Y:S01]  /*1300*/  SHF.R.S32.HI R2, RZ, 0x1f, R230 ;  /* 0x0000001fff027819 */ /* 0x000fe200000114e6 */
[C---:B------:R-:W-:Y:S01]  /*1310*/  IMAD.IADD R2, R16.reuse, 0x1, R7 ;  /* 0x0000000110027824 */ /* 0x040fe200078e0207 */
[----:B------:R-:W-:Y:S01]  /*1320*/  SHF.R.S32.HI R0, RZ, 0x1f, R229 ;  /* 0x0000001fff007819 */ /* 0x000fe200000114e5 */
[----:B------:R-:W-:Y:S01]  /*1330*/  IMAD.IADD R0, R16, 0x1, R9 ;  /* 0x0000000110007824 */ /* 0x000fe200078e0209 */
[----:B------:R0:W-:Y:S01]  /*1340*/  STL [R1+0x64], R3 ;  /* 0x0000640301007387 */ /* 0x0001e20000100800 */
[----:B------:R-:W-:Y:S01]  /*1350*/  SHF.R.S32.HI R11, RZ, 0x1f, R11 ;  /* 0x0000001fff0b7819 */ /* 0x000fe2000001140b */
[----:B------:R-:W-:Y:S01]  /*1360*/  IMAD R221, R221, 0x8, R12 ;  /* 0x00000008dddd7824 */ /* 0x000fe200078e020c */
[----:B------:R-:W-:Y:S01]  /*1370*/  SHF.R.S32.HI R10, RZ, 0x1f, R10 ;  /* 0x0000001fff0a7819 */ /* 0x000fe2000001140a */
[----:B------:R1:W-:Y:S01]  /*1380*/  STL [R1+0x60], R2 ;  /* 0x0000600201007387 */ /* 0x0003e20000100800 */
[----:B------:R-:W-:-:S02]  /*1390*/  SHF.R.S32.HI R6, RZ, 0x1f, R6 ;  /* 0x0000001fff067819 */ /* 0x000fc40000011406 */
[----:B------:R-:W-:Y:S01]  /*13a0*/  SHF.R.S32.HI R5, RZ, 0x1f, R5 ;  /* 0x0000001fff057819 */ /* 0x000fe20000011405 */
[----:B------:R1:W-:Y:S01]  /*13b0*/  STL [R1+0x5c], R0 ;  /* 0x00005c0001007387 */ /* 0x0003e20000100800 */
[----:B0-----:R-:W-:Y:S02]  /*13c0*/  SHF.R.S32.HI R3, RZ, 0x1f, R8 ;  /* 0x0000001fff037819 */ /* 0x001fe40000011408 */
[----:B------:R-:W-:Y:S02]  /*13d0*/  SHF.R.S32.HI R3, RZ, 0x1f, R4 ;  /* 0x0000001fff037819 */ /* 0x000fe40000011404 */
[----:B------:R-:W-:Y:S02]  /*13e0*/  SHF.R.S32.HI R3, RZ, 0x1f, R237 ;  /* 0x0000001fff037819 */ /* 0x000fe400000114ed */
[----:B------:R-:W-:Y:S02]  /*13f0*/  SHF.R.S32.HI R3, RZ, 0x1f, R234 ;  /* 0x0000001fff037819 */ /* 0x000fe400000114ea */
[----:B------:R-:W-:-:S02]  /*1400*/  SHF.R.S32.HI R3, RZ, 0x1f, R231 ;  /* 0x0000001fff037819 */ /* 0x000fc400000114e7 */
[----:B-1----:R-:W-:-:S07]  /*1410*/  SHF.R.S32.HI R3, RZ, 0x1f, R228 ;  /* 0x0000001fff037819 */ /* 0x002fce00000114e4 */
.L_x_1594:
[----:B------:R-:W-:Y:S05]  /*1420*/  YIELD ;  /* 0x0000000000007946 */ /* 0x000fea0003800000 */
[----:B------:R-:W-:Y:S01]  /*1430*/  ULDC.64 UR4, c[0x0][0xa28] ;  /* 0x00028a0000047ab9 */ /* 0x000fe20000000a00 */
[----:B0--3--:R-:W0:Y:S01]  /*1440*/  LDC.64 R4, c[0x0][0xa08] ;  /* 0x00028200ff047b82 */ /* 0x009e220000000a00 */
[----:B------:R-:W-:Y:S01]  /*1450*/  ISETP.NE.U32.AND P1, PT, RZ, UR4, PT ;  /* 0x00000004ff007c0c */ /* 0x000fe2000bf25070 */
[----:B------:R-:W-:Y:S02]  /*1460*/  IMAD.MOV.U32 R29, RZ, RZ, RZ ;  /* 0x000000ffff1d7224 */ /* 0x000fe400078e00ff */
[----:B------:R-:W-:Y:S01]  /*1470*/  IMAD.MOV.U32 R10, RZ, RZ, RZ ;  /* 0x000000ffff0a7224 */ /* 0x000fe200078e00ff */
[----:B------:R-:W-:Y:S01]  /*1480*/  ISETP.NE.AND.EX P1, PT, RZ, UR5, PT, P1 ;  /* 0x00000005ff007c0c */ /* 0x000fe2000bf25310 */
[----:B------:R-:W-:-:S02]  /*1490*/  ULDC.64 UR4, c[0x0][0xa18] ;  /* 0x0002860000047ab9 */ /* 0x000fc40000000a00 */
[----:B------:R-:W-:-:S04]  /*14a0*/  ISETP.NE.U32.AND P2, PT, RZ, UR4, PT ;  /* 0x00000004ff007c0c */ /* 0x000fc8000bf45070 */
[----:B------:R-:W-:Y:S01]  /*14b0*/  ISETP.NE.AND.EX P2, PT, RZ, UR5, PT, P2 ;  /* 0x00000005ff007c0c */ /* 0x000fe2000bf45320 */
[----:B------:R-:W-:Y:S02]  /*14c0*/  ULDC.64 UR4, c[0x0][0xa08] ;  /* 0x0002820000047ab9 */ /* 0x000fe40000000a00 */
[----:B------:R-:W-:-:S03]  /*14d0*/  ISETP.NE.U32.AND P0, PT, RZ, UR4, PT ;  /* 0x00000004ff007c0c */ /* 0x000fc6000bf05070 */
[----:B-1----:R-:W1:Y:S01]  /*14e0*/  @P1 LDC.64 R2, c[0x0][0xa28] ;  /* 0x00028a00ff021b82 */ /* 0x002e620000000a00 */
[----:B------:R-:W-:Y:S01]  /*14f0*/  ISETP.NE.AND.EX P0, PT, RZ, UR5, PT, P0 ;  /* 0x00000005ff007c0c */ /* 0x000fe2000bf05300 */
[----:B0-----:R-:W-:-:S06]  /*1500*/  IMAD.WIDE R8, R215, 0x4, R4 ;  /* 0x00000004d7087825 */ /* 0x001fcc00078e0204 */
[----:B------:R-:W0:Y:S01]  /*1510*/  @P2 LDC.64 R6, c[0x0][0xa18] ;  /* 0x00028600ff062b82 */ /* 0x000e220000000a00 */
[----:B------:R-:W-:Y:S02]  /*1520*/  ULDC UR4, c[0x0][0x288] ;  /* 0x0000a20000047ab9 */ /* 0x000fe40000000800 */
[----:B------:R-:W-:Y:S01]  /*1530*/  IMAD.U32 R202, RZ, RZ, UR4 ;  /* 0x00000004ffca7e24 */ /* 0x000fe2000f8e00ff */
[----:B------:R-:W-:Y:S02]  /*1540*/  ULDC.64 UR4, c[0x0][0x418] ;  /* 0x0001060000047ab9 */ /* 0x000fe40000000a00 */
[----:B-----5:R-:W5:Y:S01]  /*1550*/  @P0 LDG.E R29, desc[UR40][R8.64] ;  /* 0x00000028081d0981 */ /* 0x020f62000c1e1900 */
[----:B-1----:R-:W-:-:S04]  /*1560*/  @P1 IMAD.WIDE R2, R215, 0x4, R2 ;  /* 0x00000004d7021825 */ /* 0x002fc800078e0202 */
[----:B0-----:R-:W-:Y:S01]  /*1570*/  @P2 IMAD.WIDE R4, R215, 0x4, R6 ;  /* 0x00000004d7042825 */ /* 0x001fe200078e0206 */
[----:B------:R-:W-:Y:S01]  /*1580*/  UISETP.NE.U32.AND UP0, UPT, UR4, URZ, UPT ;  /* 0x0000003f0400728c */ /* 0x000fe2000bf05070 */
[----:B------:R0:W5:Y:S02]  /*1590*/  @P1 LDG.E R10, desc[UR40][R2.64] ;  /* 0x00000028020a1981 */ /* 0x000164000c1e1900 */
[----:B------:R-:W-:Y:S02]  /*15a0*/  ULDC UR4, c[0x0][0x424] ;  /* 0x0001090000047ab9 */ /* 0x000fe40000000800 */
[----:B------:R1:W5:Y:S01]  /*15b0*/  @P2 LDG.E R202, desc[UR40][R4.64] ;  /* 0x0000002804ca2981 */ /* 0x000362000c1e1900 */
[----:B------:R-:W-:-:S03]  /*15c0*/  UISETP.NE.AND.EX UP0, UPT, UR5, URZ, UPT, UP0 ;  /* 0x0000003f0500728c */ /* 0x000fc6000bf05300 */
[----:B------:R-:W-:Y:S01]  /*15d0*/  ULDC UR5, c[0x0][0x2f0] ;  /* 0x0000bc0000057ab9 */ /* 0x000fe20000000800 */
[----:B------:R-:W-:-:S04]  /*15e0*/  USEL UR4, UR4, 0x1, UP0 ;  /* 0x0000000104047887 */ /* 0x000fc80008000000 */
[----:B------:R-:W-:-:S03]  /*15f0*/  UIMAD UR4, UR4, UR5, URZ ;  /* 0x00000005040472a4 */ /* 0x000fc6000f8e023f */
[----:B------:R-:W-:Y:S02]  /*1600*/  ULDC UR5, c[0x0][0x348] ;  /* 0x0000d20000057ab9 */ /* 0x000fe40000000800 */
[----:B0-----:R-:W-:Y:S02]  /*1610*/  IMAD.U32 R2, RZ, RZ, UR5 ;  /* 0x00000005ff027e24 */ /* 0x001fe4000f8e00ff */
[----:B------:R-:W-:Y:S01]  /*1620*/  IMAD.U32 R30, RZ, RZ, UR4 ;  /* 0x00000004ff1e7e24 */ /* 0x000fe2000f8e00ff */
[----:B-1--4-:R-:W-:Y:S06]  /*1630*/  @P2 BRA `(.L_x_1363) ;  /* 0x0000000000242947 */ /* 0x012fec0003800000 */
        /* <DEDUP_REMOVED lines=9> */
.L_x_1363:
[----:B------:R-:W-:Y:S01]  /*16d0*/  ULDC.64 UR4, c[0x0][0xa20] ;  /* 0x0002880000047ab9 */ /* 0x000fe20000000a00 */
[C---:B------:R-:W-:Y:S01]  /*16e0*/  LOP3.LUT R3, R214.reuse, 0xff000000, RZ, 0xc0, !PT ;  /* 0xff000000d6037812 */ /* 0x040fe200078ec0ff */
[----:B------:R-:W-:Y:S01]  /*16f0*/  IMAD.MOV.U32 R225, RZ, RZ, R215 ;  /* 0x000000ffffe17224 */ /* 0x000fe200078e00d7 */
[----:B------:R-:W-:Y:S02]  /*1700*/  ISETP.NE.U32.AND P1, PT, RZ, UR4, PT ;  /* 0x00000004ff007c0c */ /* 0x000fe4000bf25070 */
[C---:B------:R-:W-:Y:S02]  /*1710*/  LOP3.LUT R0, R214.reuse, 0xff0000, RZ, 0xc0, !PT ;  /* 0x00ff0000d6007812 */ /* 0x040fe400078ec0ff */
[----:B------:R-:W-:Y:S02]  /*1720*/  ISETP.NE.AND.EX P1, PT, RZ, UR5, PT, P1 ;  /* 0x00000005ff007c0c */ /* 0x000fe4000bf25310 */
[----:B------:R-:W-:Y:S02]  /*1730*/  SHF.R.U32.HI R3, RZ, 0x8, R3 ;  /* 0x00000008ff037819 */ /* 0x000fe40000011603 */
[----:B------:R-:W-:-:S02]  /*1740*/  LOP3.LUT R222, R214, 0xffff, RZ, 0xc0, !PT ;  /* 0x0000ffffd6de7812 */ /* 0x000fc400078ec0ff */
[----:B------:R-:W-:-:S07]  /*1750*/  LEA.HI R224, R0, R3, RZ, 0x10 ;  /* 0x0000000300e07211 */ /* 0x000fce00078f80ff */
[----:B------:R-:W-:Y:S05]  /*1760*/  @!P1 BRA `(.L_x_1364) ;  /* 0x0000000000109947 */ /* 0x000fea0003800000 */
[----:B------:R-:W0:Y:S02]  /*1770*/  LDC.64 R4, c[0x0][0xa20] ;  /* 0x00028800ff047b82 */ /* 0x000e240000000a00 */
[----:B0-----:R-:W-:-:S05]  /*1780*/  IMAD.WIDE R4, R215, 0x4, R4 ;  /* 0x00000004d7047825 */ /* 0x001fca00078e0204 */
[----:B------:R0:W5:Y:S01]  /*1790*/  LDG.E R30, desc[UR40][R4.64] ;  /* 0x00000028041e7981 */ /* 0x000162000c1e1900 */
[----:B------:R-:W-:Y:S05]  /*17a0*/  BRA `(.L_x_1365) ;  /* 0x0000000000107947 */ /* 0x000fea0003800000 */
.L_x_1364:
[----:B------:R-:W-:Y:S05]  /*17b0*/  @!P0 BRA `(.L_x_1365) ;  /* 0x00000000000c8947 */ /* 0x000fea0003800000 */
[----:B------:R-:W2:Y:S04]  /*17c0*/  LDG.E R3, desc[UR40][R8.64] ;  /* 0x0000002808037981 */ /* 0x000ea8000c1e1900 */
[----:B------:R-:W2:Y:S02]  /*17d0*/  LDG.E R30, desc[UR40][R8.64+0x4] ;  /* 0x00000428081e7981 */ /* 0x000ea4000c1e1900 */
[----:B--2---:R-:W-:-:S07]  /*17e0*/  IMAD.IADD R30, R30, 0x1, -R3 ;  /* 0x000000011e1e7824 */ /* 0x004fce00078e0a03 */
.L_x_1365:
[----:B------:R-:W-:Y:S01]  /*17f0*/  ULDC.64 UR4, c[0x0][0xa10] ;  /* 0x0002840000047ab9 */ /* 0x000fe20000000a00 */
[----:B0-----:R-:W0:Y:S01]  /*1800*/  LDC R4, c[0x0][0x448] ;  /* 0x00011200ff047b82 */ /* 0x001e220000000800 */
[----:B------:R-:W-:-:S04]  /*1810*/  ISETP.NE.U32.AND P0, PT, RZ, UR4, PT ;  /* 0x00000004ff007c0c */ /* 0x000fc8000bf05070 */
[----:B------:R-:W-:Y:S01]  /*1820*/  ISETP.NE.AND.EX P0, PT, RZ, UR5, PT, P0 ;  /* 0x00000005ff007c0c */ /* 0x000fe2000bf05300 */
[----:B------:R-:W-:Y:S02]  /*1830*/  ULDC.64 UR4, c[0x0][0xa30] ;  /* 0x00028c0000047ab9 */ /* 0x000fe40000000a00 */
[----:B------:R-:W-:-:S04]  /*1840*/  ISETP.NE.U32.AND P1, PT, RZ, UR4, PT ;  /* 0x00000004ff007c0c */ /* 0x000fc8000bf25070 */
[----:B------:R-:W-:-:S06]  /*1850*/  ISETP.NE.AND.EX P1, PT, RZ, UR5, PT, P1 ;  /* 0x00000005ff007c0c */ /* 0x000fcc000bf25310 */
[----:B------:R-:W1:Y:S08]  /*1860*/  @P0 LDC.64 R6, c[0x0][0xa10] ;  /* 0x00028400ff060b82 */ /* 0x000e700000000a00 */
[----:B------:R-:W2:Y:S01]  /*1870*/  @P1 LDC.64 R8, c[0x0][0xa30] ;  /* 0x00028c00ff081b82 */ /* 0x000ea20000000a00 */
[----:B-1----:R-:W-:-:S05]  /*1880*/  @P0 IMAD.WIDE R6, R215, 0x4, R6 ;  /* 0x00000004d7060825 */ /* 0x002fca00078e0206 */
[----:B------:R-:W3:Y:S04]  /*1890*/  @P0 LDG.E R0, desc[UR40][R6.64] ;  /* 0x0000002806000981 */ /* 0x000ee8000c1e1900 */
[----:B------:R-:W3:Y:S01]  /*18a0*/  @P0 LDG.E R3, desc[UR40][R6.64+0x4] ;  /* 0x0000042806030981 */ /* 0x000ee2000c1e1900 */
[----:B-----5:R-:W-:Y:S02]  /*18b0*/  IMAD.MOV.U32 R26, RZ, RZ, R30 ;  /* 0x000000ffff1a7224 */ /* 0x020fe400078e001e */
[----:B--2---:R-:W-:-:S05]  /*18c0*/  @P1 IMAD.WIDE R8, R215, 0x4, R8 ;  /* 0x00000004d7081825 */ /* 0x004fca00078e0208 */
[----:B------:R1:W5:Y:S01]  /*18d0*/  @P1 LDG.E R26, desc[UR40][R8.64] ;  /* 0x00000028081a1981 */ /* 0x000362000c1e1900 */
[----:B0-----:R-:W-:Y:S01]  /*18e0*/  ISETP.NE.AND P1, PT, R4, 0x1, PT ;  /* 0x000000010400780c */ /* 0x001fe20003f25270 */
[----:B------:R-:W-:Y:S01]  /*18f0*/  IMAD.SHL.U32 R207, R213, 0x80, RZ ;  /* 0x00000080d5cf7824 */ /* 0x000fe200078e00ff */
[----:B------:R-:W0:Y:S01]  /*1900*/  LDC.64 R4, c[0x0][0x9e0] ;  /* 0x00027800ff047b82 */ /* 0x000e220000000a00 */
[----:B------:R-:W-:-:S10]  /*1910*/  IMAD.IADD R13, R30, 0x1, -R10 ;  /* 0x000000011e0d7824 */ /* 0x000fd400078e0a0a */
[----:B------:R-:W2:Y:S08]  /*1920*/  @P1 LDC R11, c[0x0][0x44c] ;  /* 0x00011300ff0b1b82 */ /* 0x000eb00000000800 */
[----:B------:R-:W4:Y:S01]  /*1930*/  @P1 LDC R12, c[0x0][0x450] ;  /* 0x00011400ff0c1b82 */ /* 0x000f220000000800 */
[----:B0-----:R-:W-:Y:S01]  /*1940*/  ISETP.GE.AND P2, PT, R5, 0x1, PT ;  /* 0x000000010500780c */ /* 0x001fe20003f46270 */
[----:B---3--:R-:W-:-:S02]  /*1950*/  @P0 IMAD.IADD R2, R3, 0x1, -R0 ;  /* 0x0000000103020824 */ /* 0x008fc400078e0a00 */
[----:B------:R-:W-:Y:S02]  /*1960*/  VIADD R0, R207, 0x7f ;  /* 0x0000007fcf007836 */ /* 0x000fe40000000000 */
[----:B------:R-:W-:Y:S02]  /*1970*/  IMAD.IADD R203, R13, 0x1, R2 ;  /* 0x000000010dcb7824 */ /* 0x000fe400078e0202 */
[----:B--2---:R-:W-:-:S03]  /*1980*/  @P1 IMAD.HI.U32 R3, R0, R11, RZ ;  /* 0x0000000b00031227 */ /* 0x004fc600078e00ff */
[C---:B------:R-:W-:Y:S01]  /*1990*/  IADD3 R28, R203.reuse, 0x1, -R202 ;  /* 0x00000001cb1c7810 */ /* 0x040fe20007ffe8ca */
[----:B------:R-:W-:Y:S01]  /*19a0*/  IMAD.MOV.U32 R7, RZ, RZ, R0 ;  /* 0x000000ffff077224 */ /* 0x000fe200078e0000 */
[----:B----4-:R-:W-:Y:S01]  /*19b0*/  @P1 SHF.R.U32.HI R7, RZ, R12, R3 ;  /* 0x0000000cff071219 */ /* 0x010fe20000011603 */
[----:B------:R-:W-:-:S04]  /*19c0*/  VIADD R0, R203, 0x7f ;  /* 0x0000007fcb007836 */ /* 0x000fc80000000000 */
[----:B-1----:R-:W-:Y:S01]  /*19d0*/  IMAD.IADD R9, R28, 0x1, R7 ;  /* 0x000000011c097824 */ /* 0x002fe200078e0207 */
[----:B------:R-:W-:-:S03]  /*19e0*/  SHF.R.S32.HI R3, RZ, 0x1f, R0 ;  /* 0x0000001fff037819 */ /* 0x000fc60000011400 */
[----:B------:R-:W-:Y:S01]  /*19f0*/  IMAD.IADD R4, R9, 0x1, R4 ;  /* 0x0000000109047824 */ /* 0x000fe200078e0204 */
[----:B------:R-:W-:-:S04]  /*1a00*/  LEA.HI R3, R3, R0, RZ, 0x7 ;  /* 0x0000000003037211 */ /* 0x000fc800078f38ff */
[----:B------:R-:W-:Y:S01]  /*1a10*/  SHF.R.S32.HI R27, RZ, 0x7, R3 ;  /* 0x00000007ff1b7819 */ /* 0x000fe20000011403 */
[----:B------:R-:W-:Y:S06]  /*1a20*/  @!P2 BRA `(.L_x_1366) ;  /* 0x000000000048a947 */ /* 0x000fec0003800000 */
[C---:B------:R-:W-:Y:S01]  /*1a30*/  ISETP.GT.AND P0, PT, R9.reuse, RZ, PT ;  /* 0x000000ff0900720c */ /* 0x040fe20003f04270 */
[----:B------:R-:W-:Y:S01]  /*1a40*/  BSSY B0, `(.L_x_1367) ;  /* 0x000000e000007945 */ /* 0x000fe20003800000 */
[----:B------:R-:W-:-:S11]  /*1a50*/  VIADD R0, R9, 0xffffffff ;  /* 0xffffffff09007836 */ /* 0x000fd60000000000 */
[----:B------:R-:W-:Y:S05]  /*1a60*/  @P0 BRA `(.L_x_1368) ;  /* 0x00000000001c0947 */ /* 0x000fea0003800000 */
[----:B------:R-:W-:Y:S01]  /*1a70*/  ISETP.NE.AND P0, PT, R5, 0x1, PT ;  /* 0x000000010500780c */ /* 0x000fe20003f05270 */
[----:B------:R-:W-:-:S12]  /*1a80*/  IMAD.MOV R3, RZ, RZ, -R9 ;  /* 0x000000ffff037224 */ /* 0x000fd800078e0a09 */
[----:B------:R-:W0:Y:S02]  /*1a90*/  @P0 LDC.64 R6, c[0x0][0x9e8] ;  /* 0x00027a00ff060b82 */ /* 0x000e240000000a00 */
[----:B0-----:R-:W-:-:S05]  /*1aa0*/  @P0 IMAD.HI.U32 R0, R3, R6, RZ ;  /* 0x0000000603000227 */ /* 0x001fca00078e00ff */
[----:B------:R-:W-:-:S04]  /*1ab0*/  @P0 SHF.R.U32.HI R3, RZ, R7, R0 ;  /* 0x00000007ff030219 */ /* 0x000fc80000011600 */
[----:B------:R-:W-:Y:S01]  /*1ac0*/  LOP3.LUT R0, RZ, R3, RZ, 0x33, !PT ;  /* 0x00000003ff007212 */ /* 0x000fe200078e33ff */
[----:B------:R-:W-:Y:S06]  /*1ad0*/  BRA `(.L_x_1369) ;  /* 0x0000000000107947 */ /* 0x000fec0003800000 */
.L_x_1368:
[----:B------:R-:W-:-:S13]  /*1ae0*/  ISETP.NE.AND P0, PT, R5, 0x1, PT ;  /* 0x000000010500780c */ /* 0x000fda0003f05270 */
[----:B------:R-:W0:Y:S02]  /*1af0*/  @P0 LDC.64 R6, c[0x0][0x9e8] ;  /* 0x00027a00ff060b82 */ /* 0x000e240000000a00 */
[----:B0-----:R-:W-:-:S05]  /*1b00*/  @P0 IMAD.HI.U32 R6, R0, R6, RZ ;  /* 0x0000000600060227 */ /* 0x001fca00078e00ff */
[----:B------:R-:W-:-:S07]  /*1b10*/  @P0 SHF.R.U32.HI R0, RZ, R7, R6 ;  /* 0x00000007ff000219 */ /* 0x000fce0000011606 */
.L_x_1369:
[----:B------:R-:W-:Y:S05]  /*1b20*/  BSYNC B0 ;  /* 0x0000000000007941 */ /* 0x000fea0003800000 */
.L_x_1367:
[----:B------:R-:W-:-:S05]  /*1b30*/  IMAD R3, R0, R5, R5 ;  /* 0x0000000500037224 */ /* 0x000fca00078e0205 */
[----:B------:R-:W-:-:S07]  /*1b40*/  VIMNMX R4, R4, R3, PT ;  /* 0x0000000304047248 */ /* 0x000fce0003fe0100 */
.L_x_1366:
[----:B------:R-:W0:Y:S01]  /*1b50*/  @P1 LDC R0, c[0x0][0x44c] ;  /* 0x00011300ff001b82 */ /* 0x000e220000000800 */
[----:B------:R-:W-:Y:S01]  /*1b60*/  VIADD R4, R4, 0x7f ;  /* 0x0000007f04047836 */ /* 0x000fe20000000000 */
[----:B------:R-:W-:Y:S01]  /*1b70*/  ULDC UR4, c[0x0][0x9dc] ;  /* 0x0002770000047ab9 */ /* 0x000fe20000000800 */
[----:B------:R-:W-:Y:S02]  /*1b80*/  IMAD.MOV.U32 R7, RZ, RZ, R207 ;  /* 0x000000ffff077224 */ /* 0x000fe400078e00cf */
[----:B------:R-:W-:Y:S01]  /*1b90*/  IMAD.IADD R102, R203, 0x1, -R202 ;  /* 0x00000001cb667824 */ /* 0x000fe200078e0aca */
[----:B------:R-:W-:Y:S02]  /*1ba0*/  SHF.R.S32.HI R3, RZ, 0x1f, R4 ;  /* 0x0000001fff037819 */ /* 0x000fe40000011404 */
[----:B------:R-:W1:Y:S02]  /*1bb0*/  @P1 LDC R9, c[0x0][0x450] ;  /* 0x00011400ff091b82 */ /* 0x000e640000000800 */
[----:B------:R-:W-:Y:S01]  /*1bc0*/  LEA.HI R3, R3, R4, RZ, 0x7 ;  /* 0x0000000403037211 */ /* 0x000fe200078f38ff */
[----:B0-----:R-:W-:-:S05]  /*1bd0*/  @P1 IMAD.HI.U32 R0, R207, R0, RZ ;  /* 0x00000000cf001227 */ /* 0x001fca00078e00ff */
[----:B-1----:R-:W-:Y:S02]  /*1be0*/  @P1 SHF.R.U32.HI R7, RZ, R9, R0 ;  /* 0x00000009ff071219 */ /* 0x002fe40000011600 */
[----:B------:R-:W-:-:S03]  /*1bf0*/  SHF.R.S32.HI R0, RZ, 0x7, R3 ;  /* 0x00000007ff007819 */ /* 0x000fc60000011403 */
[----:B------:R-:W-:Y:S01]  /*1c00*/  IMAD.IADD R3, R102, 0x1, R7 ;  /* 0x0000000166037824 */ /* 0x000fe200078e0207 */
[----:B------:R-:W-:-:S03]  /*1c10*/  VIMNMX R8, R27, R0, PT ;  /* 0x000000001b087248 */ /* 0x000fc60003fe0100 */
[----:B------:R-:W-:Y:S01]  /*1c20*/  VIADD R0, R3, -UR4 ;  /* 0x8000000403007c36 */ /* 0x000fe20008000000 */
[----:B------:R-:W-:Y:S06]  /*1c30*/  @!P2 BRA `(.L_x_1370) ;  /* 0x000000000044a947 */ /* 0x000fec0003800000 */
[----:B------:R-:W-:Y:S01]  /*1c40*/  ISETP.GT.AND P0, PT, R3, -0x1, PT ;  /* 0xffffffff0300780c */ /* 0x000fe20003f04270 */
[----:B------:R-:W-:-:S12]  /*1c50*/  BSSY B0, `(.L_x_1371) ;  /* 0x000000d000007945 */ /* 0x000fd80003800000 */
[----:B------:R-:W-:Y:S05]  /*1c60*/  @P0 BRA `(.L_x_1372) ;  /* 0x00000000001c0947 */ /* 0x000fea0003800000 */
[----:B------:R-:W-:Y:S02]  /*1c70*/  ISETP.NE.AND P0, PT, R5, 0x1, PT ;  /* 0x000000010500780c */ /* 0x000fe40003f05270 */
[----:B------:R-:W-:-:S11]  /*1c80*/  LOP3.LUT R3, RZ, R3, RZ, 0x33, !PT ;  /* 0x00000003ff037212 */ /* 0x000fd600078e33ff */
[----:B------:R-:W0:Y:S02]  /*1c90*/  @P0 LDC.64 R6, c[0x0][0x9e8] ;  /* 0x00027a00ff060b82 */ /* 0x000e240000000a00 */
[----:B0-----:R-:W-:-:S05]  /*1ca0*/  @P0 IMAD.HI.U32 R4, R3, R6, RZ ;  /* 0x0000000603040227 */ /* 0x001fca00078e00ff */
[----:B------:R-:W-:-:S04]  /*1cb0*/  @P0 SHF.R.U32.HI R3, RZ, R7, R4 ;  /* 0x00000007ff030219 */ /* 0x000fc80000011604 */
[----:B------:R-:W-:Y:S01]  /*1cc0*/  LOP3.LUT R3, RZ, R3, RZ, 0x33, !PT ;  /* 0x00000003ff037212 */ /* 0x000fe200078e33ff */
[----:B------:R-:W-:Y:S06]  /*1cd0*/  BRA `(.L_x_1373) ;  /* 0x0000000000107947 */ /* 0x000fec0003800000 */
.L_x_1372:
[----:B------:R-:W-:-:S13]  /*1ce0*/  ISETP.NE.AND P0, PT, R5, 0x1, PT ;  /* 0x000000010500780c */ /* 0x000fda0003f05270 */
[----:B------:R-:W0:Y:S02]  /*1cf0*/  @P0 LDC.64 R6, c[0x0][0x9e8] ;  /* 0x00027a00ff060b82 */ /* 0x000e240000000a00 */
[----:B0-----:R-:W-:-:S05]  /*1d00*/  @P0 IMAD.HI.U32 R4, R3, R6, RZ ;  /* 0x0000000603040227 */ /* 0x001fca00078e00ff */
[----:B------:R-:W-:-:S07]  /*1d10*/  @P0 SHF.R.U32.HI R3, RZ, R7, R4 ;  /* 0x00000007ff030219 */ /* 0x000fce0000011604 */
.L_x_1373:
[----:B------:R-:W-:Y:S05]  /*1d20*/  BSYNC B0 ;  /* 0x0000000000007941 */ /* 0x000fea0003800000 */
.L_x_1371:
[----:B------:R-:W-:-:S05]  /*1d30*/  IMAD R3, R3, R5, RZ ;  /* 0x0000000503037224 */ /* 0x000fca00078e02ff */
[----:B------:R-:W-:-:S07]  /*1d40*/  VIMNMX R0, R0, R3, !PT ;  /* 0x0000000300007248 */ /* 0x000fce0007fe0100 */
.L_x_1370:
[----:B------:R-:W-:Y:S01]  /*1d50*/  SHF.R.S32.HI R3, RZ, 0x1f, R0 ;  /* 0x0000001fff037819 */ /* 0x000fe20000011400 */
[----:B------:R-:W-:Y:S01]  /*1d60*/  BSSY B0, `(.L_x_1374) ;  /* 0x0000028000007945 */ /* 0x000fe20003800000 */
[----:B------:R-:W-:Y:S02]  /*1d70*/  LOP3.LUT R227, R224, 0xff, RZ, 0xc0, !PT ;  /* 0x000000ffe0e37812 */ /* 0x000fe400078ec0ff */
[----:B------:R-:W-:Y:S01]  /*1d80*/  LEA.HI R3, R3, R0, RZ, 0x7 ;  /* 0x0000000003037211 */ /* 0x000fe200078f38ff */
[----:B------:R-:W-:Y:S01]  /*1d90*/  IMAD.MOV.U32 R0, RZ, RZ, RZ ;  /* 0x000000ffff007224 */ /* 0x000fe200078e00ff */
[----:B------:R-:W-:Y:S02]  /*1da0*/  SHF.R.U32.HI R224, RZ, 0x10, R224 ;  /* 0x00000010ffe07819 */ /* 0x000fe400000116e0 */
[----:B------:R-:W-:-:S04]  /*1db0*/  SHF.R.S32.HI R3, RZ, 0x7, R3 ;  /* 0x00000007ff037819 */ /* 0x000fc80000011403 */
[----:B------:R-:W-:-:S04]  /*1dc0*/  VIMNMX R9, RZ, R3, !PT ;  /* 0x00000003ff097248 */ /* 0x000fc80007fe0100 */
[----:B------:R-:W-:-:S13]  /*1dd0*/  ISETP.GT.AND P0, PT, R8, R9, PT ;  /* 0x000000090800720c */ /* 0x000fda0003f04270 */
[----:B------:R-:W-:Y:S05]  /*1de0*/  @!P0 BRA `(.L_x_1375) ;  /* 0x00000000007c8947 */ /* 0x000fea0003800000 */
[----:B------:R-:W-:Y:S01]  /*1df0*/  ISETP.NE.AND P0, PT, R224, RZ, PT ;  /* 0x000000ffe000720c */ /* 0x000fe20003f05270 */
[----:B------:R-:W-:-:S03]  /*1e00*/  ULDC UR4, c[0x0][0x9f0] ;  /* 0x00027c0000047ab9 */ /* 0x000fc60000000800 */
[----:B------:R-:W-:-:S04]  /*1e10*/  SEL R11, R224, UR4, P0 ;  /* 0x00000004e00b7c07 */ /* 0x000fc80008000000 */
[-C--:B------:R-:W-:Y:S02]  /*1e20*/  IABS R6, R11.reuse ;  /* 0x0000000b00067213 */ /* 0x080fe40000000000 */
[----:B------:R-:W-:Y:S02]  /*1e30*/  IADD3 R0, R11, -0x1, R8 ;  /* 0xffffffff0b007810 */ /* 0x000fe40007ffe008 */
[----:B------:R-:W0:Y:S01]  /*1e40*/  I2F.RP R3, R6 ;  /* 0x0000000600037306 */ /* 0x000e220000209400 */
[----:B------:R-:W-:Y:S02]  /*1e50*/  IABS R12, R11 ;  /* 0x0000000b000c7213 */ /* 0x000fe40000000000 */
[----:B------:R-:W-:-:S05]  /*1e60*/  IMAD.IADD R0, R0, 0x1, -R9 ;  /* 0x0000000100007824 */ /* 0x000fca00078e0a09 */
[----:B------:R-:W-:Y:S02]  /*1e70*/  IABS R10, R0 ;  /* 0x00000000000a7213 */ /* 0x000fe40000000000 */
[----:B------:R-:W-:-:S04]  /*1e80*/  LOP3.LUT R0, R0, R11, RZ, 0x3c, !PT ;  /* 0x0000000b00007212 */ /* 0x000fc800078e3cff */
[----:B------:R-:W-:Y:S01]  /*1e90*/  ISETP.GE.AND P2, PT, R0, RZ, PT ;  /* 0x000000ff0000720c */ /* 0x000fe20003f46270 */
[----:B0-----:R-:W0:Y:S02]  /*1ea0*/  MUFU.RCP R3, R3 ;  /* 0x0000000300037308 */ /* 0x001e240000001000 */
[----:B0-----:R-:W-:Y:S02]  /*1eb0*/  VIADD R4, R3, 0xffffffe ;  /* 0x0ffffffe03047836 */ /* 0x001fe40000000000 */
[----:B------:R-:W-:-:S04]  /*1ec0*/  IMAD.MOV R3, RZ, RZ, -R12 ;  /* 0x000000ffff037224 */ /* 0x000fc800078e0a0c */
[----:B------:R0:W1:Y:S02]  /*1ed0*/  F2I.FTZ.U32.TRUNC.NTZ R5, R4 ;  /* 0x0000000400057305 */ /* 0x000064000021f000 */
[----:B0-----:R-:W-:Y:S02]  /*1ee0*/  IMAD.MOV.U32 R4, RZ, RZ, RZ ;  /* 0x000000ffff047224 */ /* 0x001fe400078e00ff */
[----:B-1----:R-:W-:-:S04]  /*1ef0*/  IMAD.MOV R7, RZ, RZ, -R5 ;  /* 0x000000ffff077224 */ /* 0x002fc800078e0a05 */
[----:B------:R-:W-:-:S04]  /*1f00*/  IMAD R7, R7, R6, RZ ;  /* 0x0000000607077224 */ /* 0x000fc800078e02ff */
[----:B------:R-:W-:-:S04]  /*1f10*/  IMAD.HI.U32 R5, R5, R7, R4 ;  /* 0x0000000705057227 */ /* 0x000fc800078e0004 */
[----:B------:R-:W-:-:S04]  /*1f20*/  IMAD.MOV.U32 R4, RZ, RZ, R10 ;  /* 0x000000ffff047224 */ /* 0x000fc800078e000a */
        /* <DEDUP_REMOVED lines=11> */
.L_x_1375:
[----:B------:R-:W-:Y:S05]  /*1fe0*/  BSYNC B0 ;  /* 0x0000000000007941 */ /* 0x000fea0003800000 */
.L_x_1374:
[----:B------:R-:W-:-:S05]  /*1ff0*/  IMAD R3, R227, R0, R9 ;  /* 0x00000000e3037224 */ /* 0x000fca00078e0209 */
[C---:B------:R-:W-:Y:S01]  /*2000*/  VIADDMNMX R0, R3.reuse, R0, R8, PT ;  /* 0x0000000003007246 */ /* 0x040fe20003800108 */
[----:B------:R-:W-:-:S04]  /*2010*/  IMAD R3, R3, 0x80, -R13 ;  /* 0x0000008003037824 */ /* 0x000fc800078e0a0d */
[----:B------:R-:W-:Y:S01]  /*2020*/  IMAD R5, R0, 0x80, -R13 ;  /* 0x0000008000057824 */ /* 0x000fe200078e0a0d */
[----:B------:R-:W-:-:S04]  /*2030*/  VIMNMX R3, RZ, R3, !PT ;  /* 0x00000003ff037248 */ /* 0x000fc80007fe0100 */
[----:B------:R-:W-:Y:S02]  /*2040*/  VIMNMX R0, R5, R2, PT ;  /* 0x0000000205007248 */ /* 0x000fe40003fe0100 */
[----:B------:R-:W-:Y:S02]  /*2050*/  SHF.R.U32.HI R25, RZ, 0x7, R3 ;  /* 0x00000007ff197819 */ /* 0x000fe40000011603 */
[----:B------:R-:W-:-:S03]  /*2060*/  ISETP.GT.AND P0, PT, R0, R3, PT ;  /* 0x000000030000720c */ /* 0x000fc60003f04270 */
[----:B------:R-:W-:-:S10]  /*2070*/  IMAD.MOV.U32 R24, RZ, RZ, R25 ;  /* 0x000000ffff187224 */ /* 0x000fd400078e0019 */
[----:B------:R-:W-:-:S05]  /*2080*/  @P0 VIADD R0, R0, 0x7f ;  /* 0x0000007f00000836 */ /* 0x000fca0000000000 */
[----:B------:R-:W-:-:S04]  /*2090*/  @P0 SHF.R.S32.HI R3, RZ, 0x1f, R0 ;  /* 0x0000001fff030819 */ /* 0x000fc80000011400 */
[----:B------:R-:W-:-:S04]  /*20a0*/  @P0 LEA.HI R3, R3, R0, RZ, 0x7 ;  /* 0x0000000003030211 */ /* 0x000fc800078f38ff */
[----:B------:R-:W-:Y:S02]  /*20b0*/  @P0 SHF.R.S32.HI R24, RZ, 0x7, R3 ;  /* 0x00000007ff180819 */ /* 0x000fe40000011403 */
        /* <DEDUP_REMOVED lines=22> */
[----:B-1---5:R-:W-:Y:S05]  /*2220*/  CALL.ABS.NOINC R14 ;  /* 0x000000000e007343 */ /* 0x022fea0003c00000 */
.L_x_1378:
[----:B------:R-:W-:Y:S05]  /*2230*/  BSYNC B6 ;  /* 0x0000000000067941 */ /* 0x000fea0003800000 */
.L_x_1377:
        /* <DEDUP_REMOVED lines=20> */
.L_x_1380:
[----:B------:R-:W-:Y:S05]  /*2380*/  BSYNC B6 ;  /* 0x0000000000067941 */ /* 0x000fea0003800000 */
.L_x_1379:
[----:B------:R-:W-:Y:S01]  /*2390*/  ULDC.64 UR4, c[0x0][0x9f8] ;  /* 0x00027e0000047ab9 */ /* 0x000fe20000000a00 */
[----:B------:R-:W-:Y:S01]  /*23a0*/  IMAD.MOV.U32 R0, RZ, RZ, R215 ;  /* 0x000000ffff007224 */ /* 0x000fe200078e00d7 */
[----:B------:R-:W-:Y:S01]  /*23b0*/  ISETP.NE.U32.AND P0, PT, RZ, UR4, PT ;  /* 0x00000004ff007c0c */ /* 0x000fe2000bf05070 */
[----:B------:R-:W0:Y:S01]  /*23c0*/  S2R R20, SR_TID.X ;  /* 0x0000000000147919 */ /* 0x000e220000002100 */
[----:B------:R-:W1:Y:S02]  /*23d0*/  LDC.64 R84, c[0x0][0x300] ;  /* 0x0000c000ff547b82 */ /* 0x000e640000000a00 */
[----:B------:R-:W-:Y:S01]  /*23e0*/  ISETP.NE.AND.EX P0, PT, RZ, UR5, PT, P0 ;  /* 0x00000005ff007c0c */ /* 0x000fe2000bf05300 */
[----:B------:R-:W-:Y:S01]  /*23f0*/  IMAD.IADD R29, R29, 0x1, R30 ;  /* 0x000000011d1d7824 */ /* 0x000fe200078e021e */
[----:B------:R-:W-:-:S04]  /*2400*/  ULDC.64 UR4, c[0x0][0xa08] ;  /* 0x0002820000047ab9 */ /* 0x000fc80000000a00 */
[----:B------:R-:W2:Y:S08]  /*2410*/  LDC.64 R82, c[0x0][0x408] ;  /* 0x00010200ff527b82 */ /* 0x000eb00000000a00 */
[----:B------:R-:W3:Y:S01]  /*2420*/  @P0 LDC.64 R4, c[0x0][0x9f8] ;  /* 0x00027e00ff040b82 */ /* 0x000ee20000000a00 */
[----:B------:R-:W-:Y:S01]  /*2430*/  SHF.R.S32.HI R23, RZ, 0x1f, R22 ;  /* 0x0000001fff177819 */ /* 0x000fe20000011416 */
[----:B------:R-:W-:Y:S01]  /*2440*/  VIADD R103, R22, 0x20 ;  /* 0x0000002016677836 */ /* 0x000fe20000000000 */
[----:B------:R-:W-:-:S05]  /*2450*/  SHF.R.S32.HI R12, RZ, 0x1f, R201 ;  /* 0x0000001fff0c7819 */ /* 0x000fca00000114c9 */
[----:B------:R-:W4:Y:S01]  /*2460*/  LDC R77, c[0x0][0x3f4] ;  /* 0x0000fd00ff4d7b82 */ /* 0x000f220000000800 */
[----:B------:R-:W-:-:S07]  /*2470*/  VIADD R94, R22, 0x40 ;  /* 0x00000040165e7836 */ /* 0x000fce0000000000 */
[----:B------:R-:W2:Y:S01]  /*2480*/  LDC.64 R80, c[0x0][0x3f8] ;  /* 0x0000fe00ff507b82 */ /* 0x000ea20000000a00 */
[----:B---3--:R-:W-:-:S05]  /*2490*/  @P0 IMAD.WIDE R4, R215, 0x4, R4 ;  /* 0x00000004d7040825 */ /* 0x008fca00078e0204 */
[----:B------:R3:W3:Y:S01]  /*24a0*/  @P0 LDG.E R0, desc[UR40][R4.64] ;  /* 0x0000002804000981 */ /* 0x0006e2000c1e1900 */
[----:B------:R-:W-:Y:S01]  /*24b0*/  SHF.R.S32.HI R13, RZ, 0x1f, R29 ;  /* 0x0000001fff0d7819 */ /* 0x000fe2000001141d */
[----:B0-----:R-:W-:Y:S01]  /*24c0*/  VIADD R9, R20, 0xffffff80 ;  /* 0xffffff8014097836 */ /* 0x001fe20000000000 */
[----:B------:R-:W-:Y:S01]  /*24d0*/  ISETP.NE.U32.AND P0, PT, RZ, UR4, PT ;  /* 0x00000004ff007c0c */ /* 0x000fe2000bf05070 */
[-C--:B-1----:R-:W-:Y:S01]  /*24e0*/  IMAD.WIDE.U32 R6, R29, R84.reuse, RZ ;  /* 0x000000541d067225 */ /* 0x082fe200078e00ff */
[----:B------:R-:W-:Y:S02]  /*24f0*/  SHF.R.U32.HI R20, RZ, 0x7, R20 ;  /* 0x00000007ff147819 */ /* 0x000fe40000011614 */
[----:B------:R-:W-:Y:S01]  /*2500*/  ISETP.NE.AND.EX P0, PT, RZ, UR5, PT, P0 ;  /* 0x00000005ff007c0c */ /* 0x000fe2000bf05300 */
[----:B------:R-:W-:Y:S01]  /*2510*/  IMAD R8, R13, R84, RZ ;  /* 0x000000540d087224 */ /* 0x000fe200078e02ff */
[----:B------:R-:W-:Y:S01]  /*2520*/  ULDC.64 UR4, c[0x0][0x308] ;  /* 0x0000c20000047ab9 */ /* 0x000fe20000000a00 */
[----:B------:R-:W-:Y:S01]  /*2530*/  ISETP.NE.AND P6, PT, R20, 0x1, PT ;  /* 0x000000011400780c */ /* 0x000fe20003fc5270 */
[C---:B------:R-:W-:Y:S01]  /*2540*/  VIADD R93, R22.reuse, 0x60 ;  /* 0x00000060165d7836 */ /* 0x040fe20000000000 */
[----:B------:R-:W-:Y:S01]  /*2550*/  SHF.R.S32.HI R205, RZ, 0x1f, R204 ;  /* 0x0000001fffcd7819 */ /* 0x000fe200000114cc */
[----:B------:R-:W-:Y:S01]  /*2560*/  IMAD R3, R29, R85, R8 ;  /* 0x000000551d037224 */ /* 0x000fe200078e0208 */
[----:B------:R-:W-:Y:S01]  /*2570*/  SHF.R.S32.HI R8, RZ, 0x1f, R9 ;  /* 0x0000001fff087819 */ /* 0x000fe20000011409 */
[----:B------:R-:W-:Y:S01]  /*2580*/  VIADD R92, R22, 0x80 ;  /* 0x00000080165c7836 */ /* 0x000fe20000000000 */
[----:B----4-:R-:W-:Y:S01]  /*2590*/  ISETP.GE.AND P2, PT, R94, R77, PT ;  /* 0x0000004d5e00720c */ /* 0x010fe20003f46270 */
[----:B------:R-:W-:Y:S01]  /*25a0*/  IMAD.IADD R7, R7, 0x1, R3 ;  /* 0x0000000107077824 */ /* 0x000fe200078e0203 */
[----:B------:R-:W-:Y:S01]  /*25b0*/  LEA.HI R8, R8, R9, RZ, 0x2 ;  /* 0x0000000908087211 */ /* 0x000fe200078f10ff */
[----:B--2---:R-:W-:Y:S01]  /*25c0*/  IMAD.WIDE.U32 R54, R201, R80, R22 ;  /* 0x00000050c9367225 */ /* 0x004fe200078e0016 */
[----:B------:R-:W-:-:S02]  /*25d0*/  P2R R105, PR, RZ, 0x4 ;  /* 0x00000004ff697803 */ /* 0x000fc40000000000 */
[----:B------:R-:W-:Y:S01]  /*25e0*/  SHF.R.S32.HI R10, RZ, 0x2, R8 ;  /* 0x00000002ff0a7819 */ /* 0x000fe20000011408 */
[----:B---3--:R-:W-:Y:S01]  /*25f0*/  IMAD.WIDE.U32 R4, R222, UR4, R6 ;  /* 0x00000004de047c25 */ /* 0x008fe2000f8e0006 */
[----:B------:R-:W-:-:S03]  /*2600*/  SHF.R.S32.HI R9, RZ, 0x1f, R8 ;  /* 0x0000001fff097819 */ /* 0x000fc60000011408 */
[----:B------:R-:W-:Y:S01]  /*2610*/  IMAD R5, R222, UR5, R5 ;  /* 0x00000005de057c24 */ /* 0x000fe2000f8e0205 */
[----:B------:R-:W-:Y:S01]  /*2620*/  LEA.HI R6, R9, R10, RZ, 0x2 ;  /* 0x0000000a09067211 */ /* 0x000fe200078f10ff */
[----:B------:R-:W-:Y:S01]  /*2630*/  ULDC.64 UR4, c[0x0][0x310] ;  /* 0x0000c40000047ab9 */ /* 0x000fe20000000a00 */
[C---:B------:R-:W-:Y:S02]  /*2640*/  IMAD.WIDE.U32 R52, R201.reuse, R80, R204 ;  /* 0x00000050c9347225 */ /* 0x040fe400078e00cc */
[----:B------:R-:W-:Y:S02]  /*2650*/  LOP3.LUT R7, R6, 0xfffffffc, RZ, 0xc0, !PT ;  /* 0xfffffffc06077812 */ /* 0x000fe400078ec0ff */
[----:B------:R-:W-:Y:S02]  /*2660*/  IMAD R6, R12, R84, RZ ;  /* 0x000000540c067224 */ /* 0x000fe400078e02ff */
[----:B------:R-:W-:-:S04]  /*2670*/  IMAD.WIDE.U32 R58, R201, R82, R22 ;  /* 0x00000052c93a7225 */ /* 0x000fc800078e0016 */
[C---:B------:R-:W-:Y:S01]  /*2680*/  IMAD R95, R201.reuse, R85, R6 ;  /* 0x00000055c95f7224 */ /* 0x040fe200078e0206 */
[----:B------:R-:W-:Y:S01]  /*2690*/  SHF.L.U64.HI R85, R84, 0x7, R85 ;  /* 0x0000000754557819 */ /* 0x000fe20000010255 */
[----:B------:R-:W-:-:S04]  /*26a0*/  IMAD.WIDE.U32 R56, R201, R82, R204 ;  /* 0x00000052c9387225 */ /* 0x000fc800078e00cc */
[----:B------:R-:W-:Y:S02]  /*26b0*/  VIADD R79, R22, 0xa0 ;  /* 0x000000a0164f7836 */ /* 0x000fe40000000000 */
[----:B------:R-:W-:Y:S01]  /*26c0*/  VIADD R78, R20, 0x8 ;  /* 0x00000008144e7836 */ /* 0x000fe20000000000 */
[----:B------:R-:W-:Y:S02]  /*26d0*/  SHF.R.S32.HI R3, RZ, 0x1f, R0 ;  /* 0x0000001fff037819 */ /* 0x000fe40000011400 */
[----:B------:R-:W-:Y:S01]  /*26e0*/  SEL R8, R0, RZ, !P0 ;  /* 0x000000ff00087207 */ /* 0x000fe20004000000 */
[----:B------:R-:W-:Y:S01]  /*26f0*/  IMAD.IADD R0, R10, 0x1, -R7 ;  /* 0x000000010a007824 */ /* 0x000fe200078e0a07 */
[----:B------:R-:W-:-:S03]  /*2700*/  SEL R9, R3, RZ, !P0 ;  /* 0x000000ff03097207 */ /* 0x000fc60004000000 */
[----:B------:R-:W-:-:S04]  /*2710*/  IMAD.WIDE.U32 R62, R8, UR4, R4 ;  /* 0x00000004083e7c25 */ /* 0x000fc8000f8e0004 */
[----:B------:R-:W-:Y:S02]  /*2720*/  IMAD R3, R9, UR4, RZ ;  /* 0x0000000409037c24 */ /* 0x000fe4000f8e02ff */
[----:B------:R-:W-:-:S04]  /*2730*/  IMAD.WIDE.U32 R4, R201, R84, R22 ;  /* 0x00000054c9047225 */ /* 0x000fc800078e0016 */
[----:B------:R-:W-:Y:S01]  /*2740*/  IMAD R3, R8, UR5, R3 ;  /* 0x0000000508037c24 */ /* 0x000fe2000f8e0203 */
[----:B------:R-:W-:Y:S05]  /*2750*/  @!P6 WARPSYNC.ALL ;  /* 0x000000000000e948 */ /* 0x000fea0003800000 */
[----:B------:R-:W-:Y:S01]  /*2760*/  ULDC.64 UR4, c[0x0][0x330] ;  /* 0x0000cc0000047ab9 */ /* 0x000fe20000000a00 */
[----:B------:R-:W-:Y:S01]  /*2770*/  IMAD.IADD R101, R63, 0x1, R3 ;  /* 0x000000013f657824 */ /* 0x000fe200078e0203 */
[----:B------:R-:W-:Y:S01]  /*2780*/  ULDC.64 UR6, c[0x0][0x338] ;  /* 0x0000ce0000067ab9 */ /* 0x000fe20000000a00 */
[C---:B------:R-:W-:Y:S01]  /*2790*/  IMAD.WIDE.U32 R60, R222.reuse, UR4, R22 ;  /* 0x00000004de3c7c25 */ /* 0x040fe2000f8e0016 */
[----:B------:R-:W-:Y:S01]  /*27a0*/  ULDC UR4, c[0x0][0x2f4] ;  /* 0x0000bd0000047ab9 */ /* 0x000fe20000000800 */
[----:B------:R-:W-:Y:S01]  /*27b0*/  @!P6 BAR.SYNC.DEFER_BLOCKING 0x9, 0x100 ;  /* 0x024400000000eb1d */ /* 0x000fe20000010000 */
[----:B------:R-:W-:Y:S01]  /*27c0*/  ISETP.GE.AND P1, PT, R103, UR4, PT ;  /* 0x0000000467007c0c */ /* 0x000fe2000bf26270 */
[----:B------:R-:W-:Y:S01]  /*27d0*/  IMAD R61, R222, UR5, R61 ;  /* 0x00000005de3d7c24 */ /* 0x000fe2000f8e023d */
[----:B------:R-:W-:Y:S01]  /*27e0*/  ISETP.GE.AND P0, PT, R22, UR4, PT ;  /* 0x0000000416007c0c */ /* 0x000fe2000bf06270 */
[----:B------:R-:W-:Y:S01]  /*27f0*/  IMAD.SHL.U32 R84, R84, 0x80, RZ ;  /* 0x0000008054547824 */ /* 0x000fe200078e00ff */
[----:B------:R-:W-:Y:S01]  /*2800*/  SEL R6, RZ, 0xffffffff, P1 ;  /* 0xffffffffff067807 */ /* 0x000fe20000800000 */
[----:B------:R-:W-:Y:S01]  /*2810*/  IMAD.WIDE.U32 R60, R8, UR6, R60 ;  /* 0x00000006083c7c25 */ /* 0x000fe2000f8e003c */
[----:B------:R-:W-:-:S02]  /*2820*/  IADD3 R100, P1, R62, R4, RZ ;  /* 0x000000043e647210 */ /* 0x000fc40007f3e0ff */
[----:B------:R-:W-:Y:S01]  /*2830*/  SEL R3, RZ, 0x1, P0 ;  /* 0x00000001ff037807 */ /* 0x000fe20000000000 */
[----:B------:R-:W-:Y:S01]  /*2840*/  IMAD.SHL.U32 R6, R6, 0x2, RZ ;  /* 0x0000000206067824 */ /* 0x000fe200078e00ff */
[----:B------:R-:W-:Y:S01]  /*2850*/  LOP3.LUT P0, RZ, R0, 0x2, RZ, 0xc0, !PT ;  /* 0x0000000200ff7812 */ /* 0x000fe2000780c0ff */
[----:B------:R-:W-:Y:S01]  /*2860*/  IMAD R4, R12, R82, RZ ;  /* 0x000000520c047224 */ /* 0x000fe200078e02ff */
[----:B------:R-:W-:Y:S02]  /*2870*/  IADD3.X R95, R101, R5, R95, P1, !PT ;  /* 0x00000005655f7210 */ /* 0x000fe40000ffe45f */
[----:B------:R-:W-:Y:S01]  /*2880*/  ISETP.GE.AND P0, PT, R94, UR4, PT ;  /* 0x000000045e007c0c */ /* 0x000fe2000bf06270 */
[----:B------:R-:W-:Y:S01]  /*2890*/  IMAD R7, R201, R83, R4 ;  /* 0x00000053c9077224 */ /* 0x000fe200078e0204 */
[----:B------:R-:W-:Y:S02]  /*28a0*/  ISETP.GE.AND P1, PT, R93, UR4, PT ;  /* 0x000000045d007c0c */ /* 0x000fe4000bf26270 */
[----:B------:R-:W-:Y:S01]  /*28b0*/  LOP3.LUT R3, R6, 0x2, R3, 0xe2, !PT ;  /* 0x0000000206037812 */ /* 0x000fe200078ee203 */
[----:B------:R-:W-:Y:S01]  /*28c0*/  IMAD R6, R12, R80, RZ ;  /* 0x000000500c067224 */ /* 0x000fe200078e02ff */
[----:B------:R-:W-:Y:S01]  /*28d0*/  SEL R4, RZ, 0x4, P0 ;  /* 0x00000004ff047807 */ /* 0x000fe20000000000 */
[----:B------:R-:W-:Y:S01]  /*28e0*/  IMAD.IADD R59, R59, 0x1, R7 ;  /* 0x000000013b3b7824 */ /* 0x000fe200078e0207 */
[----:B------:R-:W-:Y:S01]  /*28f0*/  SEL R5, RZ, 0x8, P1 ;  /* 0x00000008ff057807 */ /* 0x000fe20000800000 */
[----:B------:R-:W-:Y:S01]  /*2900*/  IMAD.IADD R57, R7, 0x1, R57 ;  /* 0x0000000107397824 */ /* 0x000fe200078e0239 */
[----:B------:R-:W-:Y:S01]  /*2910*/  ISETP.GE.AND P0, PT, R92, UR4, PT ;  /* 0x000000045c007c0c */ /* 0x000fe2000bf06270 */
[----:B-----5:R-:W-:Y:S01]  /*2920*/  IMAD.WIDE.U32 R58, R26, R82, R58 ;  /* 0x000000521a3a7225 */ /* 0x020fe200078e003a */
[----:B------:R-:W-:-:S02]  /*2930*/  LOP3.LUT R3, R5, R3, R4, 0xfe, !PT ;  /* 0x0000000305037212 */ /* 0x000fc400078efe04 */
[----:B------:R-:W-:Y:S01]  /*2940*/  SEL R4, RZ, 0x10, P0 ;  /* 0x00000010ff047807 */ /* 0x000fe20000000000 */
[----:B------:R-:W-:Y:S01]  /*2950*/  IMAD R5, R9, UR6, RZ ;  /* 0x0000000609057c24 */ /* 0x000fe2000f8e02ff */
[-C--:B------:R-:W-:Y:S01]  /*2960*/  ISETP.GE.AND P0, PT, R22, R77.reuse, PT ;  /* 0x0000004d1600720c */ /* 0x080fe20003f06270 */
[----:B------:R-:W-:Y:S01]  /*2970*/  IMAD.WIDE.U32 R56, R26, R82, R56 ;  /* 0x000000521a387225 */ /* 0x000fe200078e0038 */
[----:B------:R-:W-:Y:S02]  /*2980*/  LOP3.LUT R4, R3, R4, RZ, 0xfc, !PT ;  /* 0x0000000403047212 */ /* 0x000fe400078efcff */
[----:B------:R-:W-:Y:S01]  /*2990*/  ISETP.GE.AND P1, PT, R103, R77, PT ;  /* 0x0000004d6700720c */ /* 0x000fe20003f26270 */
[----:B------:R-:W-:Y:S01]  /*29a0*/  IMAD R11, R8, UR7, R5 ;  /* 0x00000007080b7c24 */ /* 0x000fe2000f8e0205 */
[----:B------:R-:W-:Y:S01]  /*29b0*/  SEL R3, R77, RZ, P0 ;  /* 0x000000ff4d037207 */ /* 0x000fe20000000000 */
[----:B------:R-:W-:Y:S01]  /*29c0*/  IMAD R5, R201, R81, R6 ;  /* 0x00000051c9057224 */ /* 0x000fe200078e0206 */
[----:B------:R-:W-:Y:S01]  /*29d0*/  SEL R6, R77, RZ, P1 ;  /* 0x000000ff4d067207 */ /* 0x000fe20000800000 */
[----:B------:R-:W-:Y:S01]  /*29e0*/  IMAD.IADD R66, R61, 0x1, R11 ;  /* 0x000000013d427824 */ /* 0x000fe200078e020b */
[----:B------:R-:W-:Y:S01]  /*29f0*/  SEL R7, R77, RZ, P2 ;  /* 0x000000ff4d077207 */ /* 0x000fe20001000000 */
[----:B------:R-:W-:Y:S01]  /*2a00*/  IMAD.IADD R3, R22, 0x1, R3 ;  /* 0x0000000116037824 */ /* 0x000fe200078e0203 */
[----:B------:R-:W-:Y:S01]  /*2a10*/  SHF.R.S32.HI R9, RZ, 0x1f, R26 ;  /* 0x0000001fff097819 */ /* 0x000fe2000001141a */
[----:B------:R-:W-:Y:S01]  /*2a20*/  IMAD.IADD R55, R55, 0x1, R5 ;  /* 0x0000000137377824 */ /* 0x000fe200078e0205 */
[----:B------:R-:W-:Y:S01]  /*2a30*/  IADD3 R30, P2, R201, R29, RZ ;  /* 0x0000001dc91e7210 */ /* 0x000fe20007f5e0ff */
[----:B------:R-:W-:Y:S01]  /*2a40*/  IMAD.IADD R53, R5, 0x1, R53 ;  /* 0x0000000105357824 */ /* 0x000fe200078e0235 */
[----:B------:R-:W-:Y:S01]  /*2a50*/  LOP3.LUT R65, R4, 0x1, RZ, 0xc0, !PT ;  /* 0x0000000104417812 */ /* 0x000fe200078ec0ff */
[----:B------:R-:W-:Y:S01]  /*2a60*/  IMAD.IADD R5, R103, 0x1, R6 ;  /* 0x0000000167057824 */ /* 0x000fe200078e0206 */
[----:B------:R-:W-:Y:S01]  /*2a70*/  SHF.R.S32.HI R6, RZ, 0x1f, R3 ;  /* 0x0000001fff067819 */ /* 0x000fe20000011403 */
[----:B------:R-:W-:-:S02]  /*2a80*/  IMAD.IADD R7, R94, 0x1, R7 ;  /* 0x000000015e077824 */ /* 0x000fc400078e0207 */
[----:B------:R-:W-:Y:S01]  /*2a90*/  IMAD.X R31, R12, 0x1, R13, P2 ;  /* 0x000000010c1f7824 */ /* 0x000fe200010e060d */
[-C--:B------:R-:W-:Y:S01]  /*2aa0*/  LEA.HI R91, R6, R3.reuse, RZ, 0x4 ;  /* 0x00000003065b7211 */ /* 0x080fe200078f20ff */
[-C--:B------:R-:W-:Y:S01]  /*2ab0*/  IMAD.WIDE.U32 R54, R26, R80.reuse, R54 ;  /* 0x000000501a367225 */ /* 0x080fe200078e0036 */
[----:B------:R-:W-:Y:S02]  /*2ac0*/  LEA.HI R3, R6, R3, RZ, 0x6 ;  /* 0x0000000306037211 */ /* 0x000fe400078f30ff */
[----:B------:R-:W-:Y:S01]  /*2ad0*/  LOP3.LUT R6, R208, 0x30, R91, 0xf8, !PT ;  /* 0x00000030d0067812 */ /* 0x000fe200078ef85b */
[----:B------:R-:W-:Y:S01]  /*2ae0*/  IMAD.WIDE.U32 R52, R26, R80, R52 ;  /* 0x000000501a347225 */ /* 0x000fe200078e0034 */
[----:B------:R-:W-:Y:S02]  /*2af0*/  SHF.R.S32.HI R8, RZ, 0x1f, R5 ;  /* 0x0000001fff087819 */ /* 0x000fe40000011405 */
[----:B------:R-:W-:Y:S01]  /*2b00*/  LOP3.LUT R6, R6, R209, RZ, 0x3c, !PT ;  /* 0x000000d106067212 */ /* 0x000fe200078e3cff */
[----:B------:R-:W-:Y:S01]  /*2b10*/  IMAD.SHL.U32 R3, R3, 0x80, RZ ;  /* 0x0000008003037824 */ /* 0x000fe200078e00ff */
[----:B------:R-:W-:Y:S01]  /*2b20*/  SHF.R.S32.HI R10, RZ, 0x1f, R7 ;  /* 0x0000001fff0a7819 */ /* 0x000fe20000011407 */
[----:B------:R-:W-:Y:S01]  /*2b30*/  IMAD.SHL.U32 R77, R77, 0x2, RZ ;  /* 0x000000024d4d7824 */ /* 0x000fe200078e00ff */
[----:B------:R-:W-:-:S02]  /*2b40*/  LEA.HI R90, R8, R5, RZ, 0x4 ;  /* 0x00000005085a7211 */ /* 0x000fc400078f20ff */
[----:B------:R-:W-:Y:S02]  /*2b50*/  LOP3.LUT R3, R3, 0xffffe000, RZ, 0xc0, !PT ;  /* 0xffffe00003037812 */ /* 0x000fe400078ec0ff */
[----:B------:R-:W-:Y:S02]  /*2b60*/  LEA.HI R89, R10, R7, RZ, 0x4 ;  /* 0x000000070a597211 */ /* 0x000fe400078f20ff */
[----:B------:R-:W-:Y:S01]  /*2b70*/  IADD3 R88, R6, R3, R210 ;  /* 0x0000000306587210 */ /* 0x000fe20007ffe0d2 */
[C---:B------:R-:W-:Y:S01]  /*2b80*/  IMAD R3, R9.reuse, R82, RZ ;  /* 0x0000005209037224 */ /* 0x040fe200078e02ff */
[----:B------:R-:W-:Y:S01]  /*2b90*/  LEA.HI R5, R8, R5, RZ, 0x6 ;  /* 0x0000000508057211 */ /* 0x000fe200078f30ff */
[----:B------:R-:W-:Y:S01]  /*2ba0*/  IMAD R9, R9, R80, RZ ;  /* 0x0000005009097224 */ /* 0x000fe200078e02ff */
[----:B------:R-:W-:Y:S01]  /*2bb0*/  LEA.HI R7, R10, R7, RZ, 0x6 ;  /* 0x000000070a077211 */ /* 0x000fe200078f30ff */
[----:B------:R-:W-:Y:S01]  /*2bc0*/  IMAD R3, R26, R83, R3 ;  /* 0x000000531a037224 */ /* 0x000fe200078e0203 */
[----:B------:R-:W-:Y:S01]  /*2bd0*/  ISETP.GE.AND P2, PT, R79, UR4, PT ;  /* 0x000000044f007c0c */ /* 0x000fe2000bf46270 */
[----:B------:R-:W-:Y:S01]  /*2be0*/  IMAD.SHL.U32 R5, R5, 0x80, RZ ;  /* 0x0000008005057824 */ /* 0x000fe200078e00ff */
[C---:B------:R-:W-:Y:S01]  /*2bf0*/  LOP3.LUT R8, R208.reuse, 0x30, R90, 0xf8, !PT ;  /* 0x00000030d0087812 */ /* 0x040fe200078ef85a */
[----:B------:R-:W-:Y:S01]  /*2c00*/  IMAD.IADD R76, R59, 0x1, R3 ;  /* 0x000000013b4c7824 */ /* 0x000fe200078e0203 */
[----:B------:R-:W-:Y:S01]  /*2c10*/  LOP3.LUT R10, R208, 0x30, R89, 0xf8, !PT ;  /* 0x00000030d00a7812 */ /* 0x000fe200078ef859 */
[----:B------:R-:W-:Y:S01]  /*2c20*/  IMAD.IADD R75, R3, 0x1, R57 ;  /* 0x00000001034b7824 */ /* 0x000fe200078e0239 */
[----:B------:R-:W-:Y:S01]  /*2c30*/  SEL R3, RZ, 0x20, P2 ;  /* 0x00000020ff037807 */ /* 0x000fe20001000000 */
[----:B------:R-:W-:Y:S01]  /*2c40*/  IMAD.SHL.U32 R7, R7, 0x80, RZ ;  /* 0x0000008007077824 */ /* 0x000fe200078e00ff */
[----:B------:R-:W-:Y:S01]  /*2c50*/  LOP3.LUT R5, R5, 0xffffe000, RZ, 0xc0, !PT ;  /* 0xffffe00005057812 */ /* 0x000fe200078ec0ff */
[----:B------:R-:W-:Y:S01]  /*2c60*/  IMAD R9, R26, R81, R9 ;  /* 0x000000511a097224 */ /* 0x000fe200078e0209 */
[----:B------:R-:W-:-:S02]  /*2c70*/  LOP3.LUT R3, R4, R3, RZ, 0xfc, !PT ;  /* 0x0000000304037212 */ /* 0x000fc400078efcff */
[-C--:B------:R-:W-:Y:S01]  /*2c80*/  LOP3.LUT R8, R8, R209.reuse, RZ, 0x3c, !PT ;  /* 0x000000d108087212 */ /* 0x080fe200078e3cff */
[----:B------:R-:W-:Y:S01]  /*2c90*/  IMAD.IADD R74, R55, 0x1, R9 ;  /* 0x00000001374a7824 */ /* 0x000fe200078e0209 */
[----:B------:R-:W-:Y:S01]  /*2ca0*/  LOP3.LUT R7, R7, 0xffffe000, RZ, 0xc0, !PT ;  /* 0xffffe00007077812 */ /* 0x000fe200078ec0ff */
[----:B------:R-:W-:Y:S01]  /*2cb0*/  IMAD.IADD R73, R9, 0x1, R53 ;  /* 0x0000000109497824 */ /* 0x000fe200078e0235 */
[----:B------:R-:W-:Y:S02]  /*2cc0*/  LOP3.LUT R10, R10, R209, RZ, 0x3c, !PT ;  /* 0x000000d10a0a7212 */ /* 0x000fe400078e3cff */
[----:B------:R-:W-:Y:S02]  /*2cd0*/  LOP3.LUT R72, R91, 0xfffffff0, RZ, 0xc0, !PT ;  /* 0xfffffff05b487812 */ /* 0x000fe400078ec0ff */
[----:B------:R-:W-:Y:S02]  /*2ce0*/  LOP3.LUT R71, R90, 0xfffffff0, RZ, 0xc0, !PT ;  /* 0xfffffff05a477812 */ /* 0x000fe400078ec0ff */
[----:B------:R-:W-:-:S02]  /*2cf0*/  LOP3.LUT R70, R89, 0xfffffff0, RZ, 0xc0, !PT ;  /* 0xfffffff059467812 */ /* 0x000fc400078ec0ff */
[C---:B------:R-:W-:Y:S01]  /*2d00*/  SHF.L.U64.HI R83, R82.reuse, 0x7, R83 ;  /* 0x0000000752537819 */ /* 0x040fe20000010253 */
[----:B------:R-:W-:Y:S01]  /*2d10*/  IMAD.SHL.U32 R82, R82, 0x80, RZ ;  /* 0x0000008052527824 */ /* 0x000fe200078e00ff */
[C---:B------:R-:W-:Y:S01]  /*2d20*/  SHF.L.U64.HI R81, R80.reuse, 0x7, R81 ;  /* 0x0000000750517819 */ /* 0x040fe20000010251 */
[----:B------:R-:W-:Y:S01]  /*2d30*/  IMAD.SHL.U32 R80, R80, 0x80, RZ ;  /* 0x0000008050507824 */ /* 0x000fe200078e00ff */
[C---:B------:R-:W-:Y:S02]  /*2d40*/  LOP3.LUT R64, R3.reuse, 0x2, RZ, 0xc0, !PT ;  /* 0x0000000203407812 */ /* 0x040fe400078ec0ff */
[C---:B------:R-:W-:Y:S02]  /*2d50*/  LOP3.LUT R29, R3.reuse, 0x4, RZ, 0xc0, !PT ;  /* 0x00000004031d7812 */ /* 0x040fe400078ec0ff */
[C---:B------:R-:W-:Y:S02]  /*2d60*/  LOP3.LUT R21, R3.reuse, 0x8, RZ, 0xc0, !PT ;  /* 0x0000000803157812 */ /* 0x040fe400078ec0ff */
[----:B------:R-:W-:-:S02]  /*2d70*/  LOP3.LUT R20, R3, 0x10, RZ, 0xc0, !PT ;  /* 0x0000001003147812 */ /* 0x000fc400078ec0ff */
[--C-:B------:R-:W-:Y:S02]  /*2d80*/  IADD3 R87, R8, R5, R210.reuse ;  /* 0x0000000508577210 */ /* 0x100fe40007ffe0d2 */
[----:B------:R-:W-:Y:S02]  /*2d90*/  IADD3 R86, R10, R7, R210 ;  /* 0x000000070a567210 */ /* 0x000fe40007ffe0d2 */
[----:B------:R-:W-:Y:S02]  /*2da0*/  SHF.R.S32.HI R69, RZ, 0x1f, R72 ;  /* 0x0000001fff457819 */ /* 0x000fe40000011448 */
[----:B------:R-:W-:Y:S02]  /*2db0*/  SHF.R.S32.HI R68, RZ, 0x1f, R71 ;  /* 0x0000001fff447819 */ /* 0x000fe40000011447 */
[----:B------:R-:W-:Y:S02]  /*2dc0*/  SHF.R.S32.HI R67, RZ, 0x1f, R70 ;  /* 0x0000001fff437819 */ /* 0x000fe40000011446 */
[----:B------:R-:W-:-:S07]  /*2dd0*/  LOP3.LUT R3, R3, 0x20, RZ, 0xc0, !PT ;  /* 0x0000002003037812 */ /* 0x000fce00078ec0ff */
.L_x_1436:
[----:B0-----:R-:W0:Y:S01]  /*2de0*/  LDC.64 R96, c[0x0][0x2e8] ;  /* 0x0000ba00ff607b82 */ /* 0x001e220000000a00 */
[----:B------:R-:W-:Y:S01]  /*2df0*/  VIADD R24, R24, 0xffffffff ;  /* 0xffffffff18187836 */ /* 0x000fe20000000000 */
[----:B------:R-:W-:Y:S01]  /*2e00*/  LOP3.LUT P4, RZ, R0, 0x2, RZ, 0xc0, !PT ;  /* 0x0000000200ff7812 */ /* 0x000fe2000788c0ff */
[----:B------:R-:W-:Y:S01]  /*2e10*/  IMAD R107, R17, 0x6000, R223 ;  /* 0x00006000116b7824 */ /* 0x000fe200078e02df */
[----:B------:R-:W-:Y:S05]  /*2e20*/  YIELD ;  /* 0x0000000000007946 */ /* 0x000fea0003800000 */
[----:B-1----:R-:W1:Y:S01]  /*2e30*/  LDC R110, c[0x0][0x3f4] ;  /* 0x0000fd00ff6e7b82 */ /* 0x002e620000000800 */
[----:B------:R-:W-:Y:S01]  /*2e40*/  SHF.R.S32.HI R4, RZ, 0x1f, R24 ;  /* 0x0000001fff047819 */ /* 0x000fe20000011418 */
[-C--:B------:R-:W-:Y:S01]  /*2e50*/  IMAD R5, R85, R24.reuse, RZ ;  /* 0x0000001855057224 */ /* 0x080fe200078e02ff */
[----:B------:R-:W-:Y:S01]  /*2e60*/  BSSY B0, `(.L_x_1381) ;  /* 0x0000655000007945 */ /* 0x000fe20003800000 */
[----:B------:R-:W-:-:S04]  /*2e70*/  IMAD.WIDE.U32 R48, R84, R24, RZ ;  /* 0x0000001854307225 */ /* 0x000fc800078e00ff */
[----:B------:R-:W-:-:S04]  /*2e80*/  IMAD R5, R4, R84, R5 ;  /* 0x0000005404057224 */ /* 0x000fc800078e0205 */
[----:B------:R-:W-:Y:S02]  /*2e90*/  IMAD.IADD R99, R49, 0x1, R5 ;  /* 0x0000000131637824 */ /* 0x000fe400078e0205 */
[C---:B------:R-:W-:Y:S01]  /*2ea0*/  VIADD R5, R107.reuse, 0x20 ;  /* 0x000000206b057836 */ /* 0x040fe20000000000 */
[----:B0-----:R-:W-:Y:S01]  /*2eb0*/  IADD3 R8, P2, P3, R48, R96, R100 ;  /* 0x0000006030087210 */ /* 0x001fe20007b5e064 */
[----:B------:R-:W-:Y:S02]  /*2ec0*/  @P4 VIADD R5, R107, 0xffffffe0 ;  /* 0xffffffe06b054836 */ /* 0x000fe40000000000 */
[C---:B------:R-:W-:Y:S01]  /*2ed0*/  IMAD.IADD R107, R16.reuse, 0x1, R107 ;  /* 0x00000001106b7824 */ /* 0x040fe200078e026b */
[----:B------:R-:W-:Y:S01]  /*2ee0*/  IADD3.X R9, R99, R97, R95, P2, P3 ;  /* 0x0000006163097210 */ /* 0x000fe200017e645f */
[----:B------:R-:W-:Y:S01]  /*2ef0*/  IMAD.IADD R106, R16, 0x1, R5 ;  /* 0x00000001106a7824 */ /* 0x000fe200078e0205 */
[----:B------:R-:W-:Y:S02]  /*2f00*/  ISETP.GT.AND P2, PT, R24, R25, PT ;  /* 0x000000191800720c */ /* 0x000fe40003f44270 */
[----:B-1----:R-:W-:-:S13]  /*2f10*/  ISETP.GE.AND P3, PT, R110, 0x1, PT ;  /* 0x000000016e00780c */ /* 0x002fda0003f66270 */
[----:B------:R-:W-:Y:S05]  /*2f20*/  @!P3 BRA `(.L_x_1382) ;  /* 0x0000006000a0b947 */ /* 0x000fea0003800000 */
[----:B------:R-:W-:Y:S01]  /*2f30*/  ULDC.U8 UR4, c[0x0][0x410] ;  /* 0x0001040000047ab9 */ /* 0x000fe20000000000 */
[-C--:B------:R-:W-:Y:S01]  /*2f40*/  IMAD R5, R81, R24.reuse, RZ ;  /* 0x0000001851057224 */ /* 0x080fe200078e02ff */
[----:B------:R-:W-:Y:S01]  /*2f50*/  ISETP.NE.AND P3, PT, RZ, UR4, PT ;  /* 0x00000004ff007c0c */ /* 0x000fe2000bf65270 */
[----:B------:R-:W-:Y:S02]  /*2f60*/  IMAD R7, R83, R24, RZ ;  /* 0x0000001853077224 */ /* 0x000fe400078e02ff */
[----:B------:R-:W-:Y:S02]  /*2f70*/  IMAD R108, R24, -0x80, R2 ;  /* 0xffffff80186c7824 */ /* 0x000fe400078e0202 */
[C---:B------:R-:W-:Y:S02]  /*2f80*/  IMAD R5, R4.reuse, R80, R5 ;  /* 0x0000005004057224 */ /* 0x040fe400078e0205 */
[----:B------:R-:W-:Y:S01]  /*2f90*/  IMAD R7, R4, R82, R7 ;  /* 0x0000005204077224 */ /* 0x000fe200078e0207 */
[----:B------:R-:W-:Y:S01]  /*2fa0*/  VIMNMX R108, R108, 0x80, PT ;  /* 0x000000806c6c7848 */ /* 0x000fe20003fe0100 */
[----:B------:R-:W-:-:S04]  /*2fb0*/  IMAD.WIDE.U32 R46, R80, R24, RZ ;  /* 0x00000018502e7225 */ /* 0x000fc800078e00ff */
[----:B------:R-:W-:-:S04]  /*2fc0*/  IMAD.WIDE.U32 R44, R82, R24, RZ ;  /* 0x00000018522c7225 */ /* 0x000fc800078e00ff */
[----:B------:R-:W-:Y:S02]  /*2fd0*/  IMAD.IADD R98, R47, 0x1, R5 ;  /* 0x000000012f627824 */ /* 0x000fe400078e0205 */
        /* <DEDUP_REMOVED lines=53> */
.L_x_1385:
[----:B------:R-:W-:Y:S05]  /*3330*/  BSYNC B1 ;  /* 0x0000000000017941 */ /* 0x000fea0003800000 */
.L_x_1384:
[----:B------:R-:W-:Y:S01]  /*3340*/  UISETP.NE.AND UP0, UPT, UR42, 0x3, UPT ;  /* 0x000000032a00788c */ /* 0x000fe2000bf05270 */
[----:B0----5:R-:W-:Y:S02]  /*3350*/  IMAD.MOV.U32 R44, RZ, RZ, R10 ;  /* 0x000000ffff2c7224 */ /* 0x021fe400078e000a */
[----:B------:R-:W-:Y:S02]  /*3360*/  IMAD.MOV.U32 R46, RZ, RZ, R14 ;  /* 0x000000ffff2e7224 */ /* 0x000fe400078e000e */
[----:B------:R-:W-:Y:S01]  /*3370*/  IMAD.MOV.U32 R98, RZ, RZ, R34 ;  /* 0x000000ffff627224 */ /* 0x000fe200078e0022 */
[----:B------:R-:W-:Y:S01]  /*3380*/  PLOP3.LUT P3, PT, PT, PT, UP0, 0x80, 0x0 ;  /* 0x000000000000781c */ /* 0x000fe20003f6f008 */
        /* <DEDUP_REMOVED lines=11> */
.L_x_1386:
[----:B------:R-:W-:Y:S01]  /*3440*/  IMAD R104, R17, 0x8, R16 ;  /* 0x0000000811687824 */ /* 0x000fe200078e0210 */
[----:B------:R-:W-:Y:S01]  /*3450*/  SHF.L.U32 R109, R206, 0x1f, RZ ;  /* 0x0000001fce6d7819 */ /* 0x000fe200000006ff */
[----:B------:R-:W-:Y:S03]  /*3460*/  BSSY B1, `(.L_x_1387) ;  /* 0x0000003000017945 */ /* 0x000fe60003800000 */
[----:B------:R-:W0:Y:S02]  /*3470*/  SYNCS.PHASECHK.TRANS64.TRYWAIT P5, [R104+URZ+0x2a890], R109 ;  /* 0x02a8906d680075a7 */ /* 0x000e2400080a017f */
[----:B0-----:R-:W-:Y:S05]  /*3480*/  @!P5 BRA `(.L_x_1388) ;  /* 0x000002b0000cd947 */ /* 0x001fea0003800000 */
.L_x_1755:
[----:B------:R-:W-:Y:S05]  /*3490*/  BSYNC B1 ;  /* 0x0000000000017941 */ /* 0x000fea0003800000 */
.L_x_1387:
[----:B------:R-:W-:Y:S05]  /*34a0*/  @P4 BRA `(.L_x_1389) ;  /* 0x0000005c00c04947 */ /* 0x000fea0003800000 */
[----:B------:R-:W-:Y:S01]  /*34b0*/  ISETP.NE.AND P4, PT, R65, RZ, PT ;  /* 0x000000ff4100720c */ /* 0x000fe20003f85270 */
[----:B------:R-:W-:-:S12]  /*34c0*/  BSSY B1, `(.L_x_1390) ;  /* 0x000006f000017945 */ /* 0x000fd80003800000 */
[----:B------:R-:W-:Y:S05]  /*34d0*/  @!P4 BRA `(.L_x_1391) ;  /* 0x0000000400b4c947 */ /* 0x000fea0003800000 */
[----:B------:R1:W2:Y:S01]  /*34e0*/  LDS.128 R4, [R107+0x1e400] ;  /* 0x01e400006b047984 */ /* 0x0002a20000000c00 */
[----:B------:R-:W-:Y:S01]  /*34f0*/  ISETP.GE.AND P4, PT, R204, R110, PT ;  /* 0x0000006ecc00720c */ /* 0x000fe20003f86270 */
[----:B------:R-:W-:-:S12]  /*3500*/  BSSY B2, `(.L_x_1392) ;  /* 0x0000069000027945 */ /* 0x000fd80003800000 */
[----:B-1----:R-:W-:Y:S05]  /*3510*/  @P4 BRA `(.L_x_1393) ;  /* 0x00000004009c4947 */ /* 0x002fea0003800000 */
[----:B------:R-:W-:Y:S02]  /*3520*/  SHF.R.U32.HI R96, RZ, 0x8, R97 ;  /* 0x00000008ff607819 */ /* 0x000fe40000011661 */
[----:B------:R-:W-:Y:S02]  /*3530*/  SHF.R.U32.HI R50, RZ, 0x8, R51 ;  /* 0x00000008ff327819 */ /* 0x000fe40000011633 */
[----:B------:R-:W-:Y:S01]  /*3540*/  SHF.R.U32.HI R116, RZ, 0x10, R97 ;  /* 0x00000010ff747819 */ /* 0x000fe20000011661 */
[----:B------:R-:W-:Y:S01]  /*3550*/  IMAD.SHL.U32 R96, R96, 0x100, RZ ;  /* 0x0000010060607824 */ /* 0x000fe200078e00ff */
[----:B------:R-:W-:Y:S01]  /*3560*/  LOP3.LUT R97, R97, 0xff0000ff, RZ, 0xc0, !PT ;  /* 0xff0000ff61617812 */ /* 0x000fe200078ec0ff */
[----:B------:R-:W-:Y:S01]  /*3570*/  IMAD.SHL.U32 R50, R50, 0x100, RZ ;  /* 0x0000010032327824 */ /* 0x000fe200078e00ff */
[----:B------:R-:W-:Y:S02]  /*3580*/  SHF.R.U32.HI R118, RZ, 0x10, R51 ;  /* 0x00000010ff767819 */ /* 0x000fe40000011633 */
[----:B------:R-:W-:Y:S01]  /*3590*/  LOP3.LUT R115, R51, 0xff0000ff, RZ, 0xc0, !PT ;  /* 0xff0000ff33737812 */ /* 0x000fe200078ec0ff */
[----:B--2---:R-:W-:Y:S01]  /*35a0*/  IMAD.MOV.U32 R51, RZ, RZ, R4 ;  /* 0x000000ffff337224 */ /* 0x004fe200078e0004 */
[----:B------:R-:W-:Y:S01]  /*35b0*/  LOP3.LUT R117, R97, 0xff00, R96, 0xf8, !PT ;  /* 0x0000ff0061757812 */ /* 0x000fe200078ef860 */
[----:B------:R-:W-:Y:S01]  /*35c0*/  IMAD.U32 R96, R116, 0x10000, RZ ;  /* 0x0001000074607824 */ /* 0x000fe200078e00ff */
[----:B------:R-:W-:-:S02]  /*35d0*/  F2FP.F16.E4M3.UNPACK_B R4, R5 ;  /* 0x00000005ff04723e */ /* 0x000fc400020006ff */
[----:B------:R-:W-:Y:S02]  /*35e0*/  F2FP.F16.E4M3.UNPACK_B R97, R125.H1 ;  /* 0x0000007dff61723e */ /* 0x000fe400030006ff */
[----:B------:R-:W-:Y:S01]  /*35f0*/  LOP3.LUT R115, R115, 0xff00, R50, 0xf8, !PT ;  /* 0x0000ff0073737812 */ /* 0x000fe200078ef832 */
[----:B------:R-:W-:Y:S01]  /*3600*/  IMAD.U32 R50, R118, 0x10000, RZ ;  /* 0x0001000076327824 */ /* 0x000fe200078e00ff */
[----:B------:R-:W-:Y:S01]  /*3610*/  LOP3.LUT R121, R117, 0xff0000, R96, 0xf8, !PT ;  /* 0x00ff000075797812 */ /* 0x000fe200078ef860 */
[--C-:B------:R-:W-:Y:S01]  /*3620*/  HADD2.F32 R96, -RZ, R4.reuse.H1_H1 ;  /* 0x30000004ff607230 */ /* 0x100fe20000004100 */
[----:B------:R-:W-:Y:S01]  /*3630*/  F2FP.F16.E4M3.UNPACK_B R116, R124.H1 ;  /* 0x0000007cff74723e */ /* 0x000fe200030006ff */
[--C-:B------:R-:W-:Y:S01]  /*3640*/  HADD2.F32 R119, -RZ, R97.reuse.H0_H0 ;  /* 0x20000061ff777230 */ /* 0x100fe20000004100 */
[----:B------:R-:W-:Y:S01]  /*3650*/  F2FP.F16.E4M3.UNPACK_B R5, R5.H1 ;  /* 0x00000005ff05723e */ /* 0x000fe200030006ff */
[----:B------:R-:W-:Y:S01]  /*3660*/  HADD2.F32 R4, -RZ, R4.H0_H0 ;  /* 0x20000004ff047230 */ /* 0x000fe20000004100 */
[----:B------:R-:W-:Y:S01]  /*3670*/  LOP3.LUT R50, R115, 0xff0000, R50, 0xf8, !PT ;  /* 0x00ff000073327812 */ /* 0x000fe200078ef832 */
[----:B------:R-:W-:-:S02]  /*3680*/  HADD2.F32 R118, -RZ, R97.H1_H1 ;  /* 0x30000061ff767230 */ /* 0x000fc40000004100 */
[-C--:B------:R-:W-:Y:S01]  /*3690*/  FMUL.FTZ R123, R96, R119.reuse ;  /* 0x00000077607b7220 */ /* 0x080fe20000410000 */
[--C-:B------:R-:W-:Y:S02]  /*36a0*/  HADD2.F32 R117, -RZ, R116.reuse.H0_H0 ;  /* 0x20000074ff757230 */ /* 0x100fe40000004100 */
[--C-:B------:R-:W-:Y:S02]  /*36b0*/  HADD2.F32 R115, -RZ, R5.reuse.H1_H1 ;  /* 0x30000005ff737230 */ /* 0x100fe40000004100 */
[----:B------:R-:W-:Y:S02]  /*36c0*/  HADD2.F32 R97, -RZ, R5.H0_H0 ;  /* 0x20000005ff617230 */ /* 0x000fe40000004100 */
[C---:B------:R-:W-:Y:S01]  /*36d0*/  FMUL.FTZ R5, R4.reuse, R119 ;  /* 0x0000007704057220 */ /* 0x040fe20000410000 */
[----:B------:R-:W-:Y:S02]  /*36e0*/  HADD2.F32 R116, -RZ, R116.H1_H1 ;  /* 0x30000074ff747230 */ /* 0x000fe40000004100 */
[-C--:B------:R-:W-:Y:S01]  /*36f0*/  FMUL.FTZ R120, R115, R118.reuse ;  /* 0x0000007673787220 */ /* 0x080fe20000410000 */
[-C--:B------:R-:W-:Y:S01]  /*3700*/  FFMA.FTZ R4, R4, R117.reuse, -R123 ;  /* 0x0000007504047223 */ /* 0x080fe2000001087b */
[----:B------:R-:W-:Y:S01]  /*3710*/  FFMA.FTZ R5, R96, R117, R5 ;  /* 0x0000007560057223 */ /* 0x000fe20000010005 */
[----:B------:R-:W-:Y:S01]  /*3720*/  FMUL.FTZ R122, R97, R118 ;  /* 0x00000076617a7220 */ /* 0x000fe20000410000 */
[----:B------:R-:W-:-:S02]  /*3730*/  F2FP.F16.E4M3.UNPACK_B R96, R51.H1 ;  /* 0x00000033ff60723e */ /* 0x000fc400030006ff */
[----:B------:R-:W-:Y:S01]  /*3740*/  F2FP.F16.E4M3.UNPACK_B R51, R51 ;  /* 0x00000033ff33723e */ /* 0x000fe200020006ff */
[-C--:B------:R-:W-:Y:S01]  /*3750*/  FFMA.FTZ R126, R115, R116.reuse, R122 ;  /* 0x00000074737e7223 */ /* 0x080fe2000001007a */
[----:B------:R-:W-:Y:S01]  /*3760*/  F2FP.F16.E4M3.UNPACK_B R118, R125 ;  /* 0x0000007dff76723e */ /* 0x000fe200020006ff */
[----:B------:R-:W-:Y:S01]  /*3770*/  FFMA.FTZ R125, R97, R116, -R120 ;  /* 0x00000074617d7223 */ /* 0x000fe20000010878 */
[----:B------:R-:W-:Y:S01]  /*3780*/  F2FP.F16.E4M3.UNPACK_B R116, R124 ;  /* 0x0000007cff74723e */ /* 0x000fe200020006ff */
[--C-:B------:R-:W-:Y:S02]  /*3790*/  HADD2.F32 R97, -RZ, R96.reuse.H0_H0 ;  /* 0x20000060ff617230 */ /* 0x100fe40000004100 */
[----:B------:R-:W-:Y:S01]  /*37a0*/  HADD2.F32 R115, -RZ, R96.H1_H1 ;  /* 0x30000060ff737230 */ /* 0x000fe20000004100 */
[----:B------:R-:W-:Y:S01]  /*37b0*/  F2FP.SATFINITE.E4M3.F32.PACK_AB_MERGE_C R128, R126, R125, RZ ;  /* 0x0000007d7e80723e */ /* 0x000fe200048070ff */
[----:B------:R-:W-:Y:S02]  /*37c0*/  HADD2.F32 R96, -RZ, R51.H0_H0 ;  /* 0x20000033ff607230 */ /* 0x000fe40000004100 */
[--C-:B------:R-:W-:Y:S01]  /*37d0*/  HADD2.F32 R120, -RZ, R118.reuse.H1_H1 ;  /* 0x30000076ff787230 */ /* 0x100fe20000004100 */
[----:B------:R-:W-:Y:S01]  /*37e0*/  F2FP.SATFINITE.E4M3.F32.PACK_AB_MERGE_C R5, R5, R4, R128 ;  /* 0x000000040505723e */ /* 0x000fe20004807080 */
[----:B------:R-:W-:-:S02]  /*37f0*/  HADD2.F32 R117, -RZ, R118.H0_H0 ;  /* 0x20000076ff757230 */ /* 0x000fc40000004100 */
[----:B------:R-:W-:Y:S02]  /*3800*/  HADD2.F32 R51, -RZ, R51.H1_H1 ;  /* 0x30000033ff337230 */ /* 0x000fe40000004100 */
[-C--:B------:R-:W-:Y:S01]  /*3810*/  FMUL.FTZ R122, R115, R120.reuse ;  /* 0x00000078737a7220 */ /* 0x080fe20000410000 */
[--C-:B------:R-:W-:Y:S02]  /*3820*/  HADD2.F32 R118, -RZ, R116.reuse.H1_H1 ;  /* 0x30000074ff767230 */ /* 0x100fe40000004100 */
[----:B------:R-:W-:Y:S01]  /*3830*/  FMUL.FTZ R124, R97, R120 ;  /* 0x00000078617c7220 */ /* 0x000fe20000410000 */
[----:B------:R-:W-:Y:S02]  /*3840*/  HADD2.F32 R116, -RZ, R116.H0_H0 ;  /* 0x20000074ff747230 */ /* 0x000fe40000004100 */
[-C--:B------:R-:W-:Y:S01]  /*3850*/  FMUL.FTZ R119, R51, R117.reuse ;  /* 0x0000007533777220 */ /* 0x080fe20000410000 */
[C---:B------:R-:W-:Y:S01]  /*3860*/  FMUL.FTZ R120, R96.reuse, R117 ;  /* 0x0000007560787220 */ /* 0x040fe20000410000 */
[-C--:B------:R-:W-:Y:S01]  /*3870*/  FFMA.FTZ R122, R97, R118.reuse, -R122 ;  /* 0x00000076617a7223 */ /* 0x080fe2000001087a */
[----:B------:R-:W-:Y:S01]  /*3880*/  FFMA.FTZ R115, R115, R118, R124 ;  /* 0x0000007673737223 */ /* 0x000fe2000001007c */
[-C--:B------:R-:W-:Y:S01]  /*3890*/  FFMA.FTZ R123, R96, R116.reuse, -R119 ;  /* 0x00000074607b7223 */ /* 0x080fe20000010877 */
[----:B------:R-:W-:Y:S01]  /*38a0*/  F2FP.F16.E4M3.UNPACK_B R96, R7.H1 ;  /* 0x00000007ff60723e */ /* 0x000fe200030006ff */
[----:B------:R-:W-:Y:S01]  /*38b0*/  FFMA.FTZ R124, R51, R116, R120 ;  /* 0x00000074337c7223 */ /* 0x000fe20000010078 */
[----:B------:R-:W-:-:S02]  /*38c0*/  F2FP.F16.E4M3.UNPACK_B R119, R121.H1 ;  /* 0x00000079ff77723e */ /* 0x000fc400030006ff */
[----:B------:R-:W-:Y:S01]  /*38d0*/  F2FP.SATFINITE.E4M3.F32.PACK_AB_MERGE_C R127, R115, R122, RZ ;  /* 0x0000007a737f723e */ /* 0x000fe200048070ff */
[--C-:B------:R-:W-:Y:S01]  /*38e0*/  HADD2.F32 R115, -RZ, R96.reuse.H1_H1 ;  /* 0x30000060ff737230 */ /* 0x100fe20000004100 */
[----:B------:R-:W-:Y:S01]  /*38f0*/  F2FP.F16.E4M3.UNPACK_B R117, R50.H1 ;  /* 0x00000032ff75723e */ /* 0x000fe200030006ff */
[----:B------:R-:W-:Y:S01]  /*3900*/  HADD2.F32 R122, -RZ, R119.H1_H1 ;  /* 0x30000077ff7a7230 */ /* 0x000fe20000004100 */
[----:B------:R-:W-:Y:S01]  /*3910*/  F2FP.F16.E4M3.UNPACK_B R51, R6.H1 ;  /* 0x00000006ff33723e */ /* 0x000fe200030006ff */
[----:B------:R-:W-:Y:S01]  /*3920*/  HADD2.F32 R97, -RZ, R96.H0_H0 ;  /* 0x20000060ff617230 */ /* 0x000fe20000004100 */
        /* <DEDUP_REMOVED lines=10> */
[-C--:B------:R-:W-:Y:S01]  /*39d0*/  FMUL.FTZ R122, R96, R120.reuse ;  /* 0x00000078607a7220 */ /* 0x080fe20000410000 */
[----:B------:R-:W-:Y:S01]  /*39e0*/  F2FP.F16.E4M3.UNPACK_B R7, R7 ;  /* 0x00000007ff07723e */ /* 0x000fe200020006ff */
[C---:B------:R-:W-:Y:S01]  /*39f0*/  FMUL.FTZ R97, R51.reuse, R120 ;  /* 0x0000007833617220 */ /* 0x040fe20000410000 */
[----:B------:R-:W-:Y:S01]  /*3a00*/  F2FP.F16.E4M3.UNPACK_B R6, R6 ;  /* 0x00000006ff06723e */ /* 0x000fe200020006ff */
[----:B------:R-:W-:Y:S01]  /*3a10*/  FFMA.FTZ R122, R51, R50, -R122 ;  /* 0x00000032337a7223 */ /* 0x000fe2000001087a */
[----:B------:R-:W-:-:S02]  /*3a20*/  HADD2.F32 R121, -RZ, R121.H0_H0 ;  /* 0x20000079ff797230 */ /* 0x000fc40000004100 */
[----:B------:R-:W-:Y:S01]  /*3a30*/  FFMA.FTZ R97, R96, R50, R97 ;  /* 0x0000003260617223 */ /* 0x000fe20000010061 */
[--C-:B------:R-:W-:Y:S02]  /*3a40*/  HADD2.F32 R50, -RZ, R7.reuse.H0_H0 ;  /* 0x20000007ff327230 */ /* 0x100fe40000004100 */
[----:B------:R-:W-:Y:S01]  /*3a50*/  FFMA.FTZ R126, R115, R118, R126 ;  /* 0x00000076737e7223 */ /* 0x000fe2000001007e */
[----:B------:R-:W-:Y:S01]  /*3a60*/  HADD2.F32 R51, -RZ, R7.H1_H1 ;  /* 0x30000007ff337230 */ /* 0x000fe20000004100 */
[----:B------:R-:W-:Y:S01]  /*3a70*/  F2FP.SATFINITE.E4M3.F32.PACK_AB_MERGE_C R4, R124, R123, R127 ;  /* 0x0000007b7c04723e */ /* 0x000fe2000480707f */
[--C-:B------:R-:W-:Y:S01]  /*3a80*/  HADD2.F32 R7, -RZ, R6.reuse.H0_H0 ;  /* 0x20000006ff077230 */ /* 0x100fe20000004100 */
[----:B------:R-:W-:Y:S01]  /*3a90*/  F2FP.SATFINITE.E4M3.F32.PACK_AB_MERGE_C R97, R97, R122, RZ ;  /* 0x0000007a6161723e */ /* 0x000fe200048070ff */
[----:B------:R-:W-:Y:S01]  /*3aa0*/  HADD2.F32 R6, -RZ, R6.H1_H1 ;  /* 0x30000006ff067230 */ /* 0x000fe20000004100 */
[----:B------:R-:W-:Y:S01]  /*3ab0*/  F2FP.SATFINITE.E4M3.F32.PACK_AB_MERGE_C R125, R126, R125, RZ ;  /* 0x0000007d7e7d723e */ /* 0x000fe200048070ff */
[----:B------:R-:W-:-:S02]  /*3ac0*/  HADD2.F32 R119, -RZ, R119.H0_H0 ;  /* 0x20000077ff777230 */ /* 0x000fc40000004100 */
[----:B------:R-:W-:Y:S02]  /*3ad0*/  HADD2.F32 R117, -RZ, R117.H0_H0 ;  /* 0x20000075ff757230 */ /* 0x000fe40000004100 */
[----:B------:R-:W-:Y:S01]  /*3ae0*/  FMUL.FTZ R96, R6, R121 ;  /* 0x0000007906607220 */ /* 0x000fe20000410000 */
[----:B------:R-:W-:Y:S02]  /*3af0*/  HADD2.F32 R116, -RZ, R116.H0_H0 ;  /* 0x20000074ff747230 */ /* 0x000fe40000004100 */
[-C--:B------:R-:W-:Y:S01]  /*3b00*/  FMUL.FTZ R115, R51, R119.reuse ;  /* 0x0000007733737220 */ /* 0x080fe20000410000 */
[C---:B------:R-:W-:Y:S01]  /*3b10*/  FMUL.FTZ R118, R50.reuse, R119 ;  /* 0x0000007732767220 */ /* 0x040fe20000410000 */
[----:B------:R-:W-:Y:S02]  /*3b20*/  FMUL.FTZ R121, R7, R121 ;  /* 0x0000007907797220 */ /* 0x000fe40000410000 */
[-C--:B------:R-:W-:Y:S01]  /*3b30*/  FFMA.FTZ R115, R50, R117.reuse, -R115 ;  /* 0x0000007532737223 */ /* 0x080fe20000010873 */
[----:B------:R-:W-:Y:S01]  /*3b40*/  FFMA.FTZ R118, R51, R117, R118 ;  /* 0x0000007533767223 */ /* 0x000fe20000010076 */
[-C--:B------:R-:W-:Y:S01]  /*3b50*/  FFMA.FTZ R96, R7, R116.reuse, -R96 ;  /* 0x0000007407607223 */ /* 0x080fe20000010860 */
[----:B------:R-:W-:-:S03]  /*3b60*/  FFMA.FTZ R121, R6, R116, R121 ;  /* 0x0000007406797223 */ /* 0x000fc60000010079 */
[----:B------:R-:W-:Y:S02]  /*3b70*/  F2FP.SATFINITE.E4M3.F32.PACK_AB_MERGE_C R7, R118, R115, R125 ;  /* 0x000000737607723e */ /* 0x000fe4000480707d */
[----:B------:R-:W-:-:S07]  /*3b80*/  F2FP.SATFINITE.E4M3.F32.PACK_AB_MERGE_C R6, R121, R96, R97 ;  /* 0x000000607906723e */ /* 0x000fce0004807061 */
.L_x_1393:
[----:B------:R-:W-:Y:S05]  /*3b90*/  BSYNC B2 ;  /* 0x0000000000027941 */ /* 0x000fea0003800000 */
.L_x_1392:
[----:B--2---:R1:W-:Y:S02]  /*3ba0*/  STG.E.128 desc[UR40][R8.64], R4 ;  /* 0x0000000408007986 */ /* 0x0043e4000c101d28 */
.L_x_1391:
[----:B------:R-:W-:Y:S05]  /*3bb0*/  BSYNC B1 ;  /* 0x0000000000017941 */ /* 0x000fea0003800000 */
.L_x_1390:
[----:B------:R-:W-:Y:S01]  /*3bc0*/  ISETP.NE.AND P4, PT, R64, RZ, PT ;  /* 0x000000ff4000720c */ /* 0x000fe20003f85270 */
[----:B------:R-:W-:-:S12]  /*3bd0*/  BSSY B1, `(.L_x_1394) ;  /* 0x000006f000017945 */ /* 0x000fd80003800000 */
[----:B------:R-:W-:Y:S05]  /*3be0*/  @!P4 BRA `(.L_x_1395) ;  /* 0x0000000400b4c947 */ /* 0x000fea0003800000 */
[----:B-1----:R1:W2:Y:S01]  /*3bf0*/  LDS.128 R4, [R106+0x1e400] ;  /* 0x01e400006a047984 */ /* 0x0022a20000000c00 */
[----:B------:R-:W-:Y:S01]  /*3c00*/  ISETP.GE.AND P4, PT, R218, R110, PT ;  /* 0x0000006eda00720c */ /* 0x000fe20003f86270 */
[----:B------:R-:W-:-:S12]  /*3c10*/  BSSY B2, `(.L_x_1396) ;  /* 0x0000069000027945 */ /* 0x000fd80003800000 */
[----:B-1----:R-:W-:Y:S05]  /*3c20*/  @P4 BRA `(.L_x_1397) ;  /* 0x00000004009c4947 */ /* 0x002fea0003800000 */
[----:B------:R-:W-:Y:S02]  /*3c30*/  SHF.R.U32.HI R97, RZ, 0x8, R43 ;  /* 0x00000008ff617819 */ /* 0x000fe4000001162b */
[----:B------:R-:W-:Y:S02]  /*3c40*/  SHF.R.U32.HI R42, RZ, 0x8, R49 ;  /* 0x00000008ff2a7819 */ /* 0x000fe40000011631 */
[----:B------:R-:W-:Y:S02]  /*3c50*/  LOP3.LUT R48, R43, 0xff0000ff, RZ, 0xc0, !PT ;  /* 0xff0000ff2b307812 */ /* 0x000fe400078ec0ff */
[----:B------:R-:W-:Y:S01]  /*3c60*/  SHF.R.U32.HI R96, RZ, 0x10, R43 ;  /* 0x00000010ff607819 */ /* 0x000fe2000001162b */
[----:B------:R-:W-:Y:S01]  /*3c70*/  IMAD.SHL.U32 R43, R97, 0x100, RZ ;  /* 0x00000100612b7824 */ /* 0x000fe200078e00ff */
[----:B------:R-:W-:Y:S02]  /*3c80*/  LOP3.LUT R50, R49, 0xff0000ff, RZ, 0xc0, !PT ;  /* 0xff0000ff31327812 */ /* 0x000fe400078ec0ff */
[----:B------:R-:W-:Y:S01]  /*3c90*/  SHF.R.U32.HI R51, RZ, 0x10, R49 ;  /* 0x00000010ff337819 */ /* 0x000fe20000011631 */
[----:B------:R-:W-:Y:S01]  /*3ca0*/  IMAD.SHL.U32 R49, R42, 0x100, RZ ;  /* 0x000001002a317824 */ /* 0x000fe200078e00ff */
[----:B------:R-:W-:Y:S01]  /*3cb0*/  LOP3.LUT R43, R48, 0xff00, R43, 0xf8, !PT ;  /* 0x0000ff00302b7812 */ /* 0x000fe200078ef82b */
[----:B--2---:R-:W-:Y:S01]  /*3cc0*/  IMAD.MOV.U32 R42, RZ, RZ, R4 ;  /* 0x000000ffff2a7224 */ /* 0x004fe200078e0004 */
[----:B------:R-:W-:Y:S01]  /*3cd0*/  F2FP.F16.E4M3.UNPACK_B R4, R5 ;  /* 0x00000005ff04723e */ /* 0x000fe200020006ff */
[----:B------:R-:W-:Y:S01]  /*3ce0*/  IMAD.U32 R48, R96, 0x10000, RZ ;  /* 0x0001000060307824 */ /* 0x000fe200078e00ff */
[----:B------:R-:W-:Y:S01]  /*3cf0*/  LOP3.LUT R50, R50, 0xff00, R49, 0xf8, !PT ;  /* 0x0000ff0032327812 */ /* 0x000fe200078ef831 */
[----:B------:R-:W-:Y:S01]  /*3d00*/  IMAD.U32 R51, R51, 0x10000, RZ ;  /* 0x0001000033337824 */ /* 0x000fe200078e00ff */
[----:B------:R-:W-:-:S02]  /*3d10*/  F2FP.F16.E4M3.UNPACK_B R49, R114.H1 ;  /* 0x00000072ff31723e */ /* 0x000fc400030006ff */
[----:B------:R-:W-:Y:S01]  /*3d20*/  LOP3.LUT R96, R43, 0xff0000, R48, 0xf8, !PT ;  /* 0x00ff00002b607812 */ /* 0x000fe200078ef830 */
[--C-:B------:R-:W-:Y:S01]  /*3d30*/  HADD2.F32 R43, -RZ, R4.reuse.H1_H1 ;  /* 0x30000004ff2b7230 */ /* 0x100fe20000004100 */
[----:B------:R-:W-:Y:S01]  /*3d40*/  LOP3.LUT R116, R50, 0xff0000, R51, 0xf8, !PT ;  /* 0x00ff000032747812 */ /* 0x000fe200078ef833 */
[--C-:B------:R-:W-:Y:S01]  /*3d50*/  HADD2.F32 R97, -RZ, R49.reuse.H0_H0 ;  /* 0x20000031ff617230 */ /* 0x100fe20000004100 */
[----:B------:R-:W-:Y:S01]  /*3d60*/  F2FP.F16.E4M3.UNPACK_B R50, R113.H1 ;  /* 0x00000071ff32723e */ /* 0x000fe200030006ff */
[----:B------:R-:W-:Y:S01]  /*3d70*/  HADD2.F32 R4, -RZ, R4.H0_H0 ;  /* 0x20000004ff047230 */ /* 0x000fe20000004100 */
[----:B------:R-:W-:Y:S01]  /*3d80*/  F2FP.F16.E4M3.UNPACK_B R5, R5.H1 ;  /* 0x00000005ff05723e */ /* 0x000fe200030006ff */
[----:B------:R-:W-:Y:S02]  /*3d90*/  HADD2.F32 R115, -RZ, R49.H1_H1 ;  /* 0x30000031ff737230 */ /* 0x000fe40000004100 */
[----:B------:R-:W-:Y:S01]  /*3da0*/  FMUL.FTZ R117, R43, R97 ;  /* 0x000000612b757220 */ /* 0x000fe20000410000 */
[----:B------:R-:W-:-:S02]  /*3db0*/  HADD2.F32 R51, -RZ, R50.H0_H0 ;  /* 0x20000032ff337230 */ /* 0x000fc40000004100 */
[----:B------:R-:W-:Y:S01]  /*3dc0*/  FMUL.FTZ R118, R4, R97 ;  /* 0x0000006104767220 */ /* 0x000fe20000410000 */
[--C-:B------:R-:W-:Y:S01]  /*3dd0*/  HADD2.F32 R49, -RZ, R5.reuse.H1_H1 ;  /* 0x30000005ff317230 */ /* 0x100fe20000004100 */
[----:B------:R-:W-:Y:S01]  /*3de0*/  F2FP.F16.E4M3.UNPACK_B R114, R114 ;  /* 0x00000072ff72723e */ /* 0x000fe200020006ff */
[----:B------:R-:W-:Y:S02]  /*3df0*/  HADD2.F32 R48, -RZ, R5.H0_H0 ;  /* 0x20000005ff307230 */ /* 0x000fe40000004100 */
[----:B------:R-:W-:Y:S01]  /*3e00*/  FFMA.FTZ R5, R43, R51, R118 ;  /* 0x000000332b057223 */ /* 0x000fe20000010076 */
[----:B------:R-:W-:Y:S02]  /*3e10*/  HADD2.F32 R50, -RZ, R50.H1_H1 ;  /* 0x30000032ff327230 */ /* 0x000fe40000004100 */
[CC--:B------:R-:W-:Y:S01]  /*3e20*/  FMUL.FTZ R97, R49.reuse, R115.reuse ;  /* 0x0000007331617220 */ /* 0x0c0fe20000410000 */
        /* <DEDUP_REMOVED lines=21> */
[CC--:B------:R-:W-:Y:S01]  /*3f80*/  FMUL.FTZ R51, R43.reuse, R114.reuse ;  /* 0x000000722b337220 */ /* 0x0c0fe20000410000 */
[----:B------:R-:W-:Y:S01]  /*3f90*/  FMUL.FTZ R118, R42, R114 ;  /* 0x000000722a767220 */ /* 0x000fe20000410000 */
[----:B------:R-:W-:Y:S02]  /*3fa0*/  F2FP.F16.E4M3.UNPACK_B R50, R96.H1 ;  /* 0x00000060ff32723e */ /* 0x000fe400030006ff */
[----:B------:R-:W-:Y:S01]  /*3fb0*/  F2FP.SATFINITE.E4M3.F32.PACK_AB_MERGE_C R121, R120, R97, RZ ;  /* 0x000000617879723e */ /* 0x000fe200048070ff */
[----:B------:R-:W-:Y:S01]  /*3fc0*/  FFMA.FTZ R118, R43, R113, -R118 ;  /* 0x000000712b767223 */ /* 0x000fe20000010876 */
[----:B------:R-:W-:Y:S01]  /*3fd0*/  F2FP.F16.E4M3.UNPACK_B R43, R7.H1 ;  /* 0x00000007ff2b723e */ /* 0x000fe200030006ff */
[----:B------:R-:W-:Y:S01]  /*3fe0*/  FFMA.FTZ R115, R42, R113, R51 ;  /* 0x000000712a737223 */ /* 0x000fe20000010033 */
[----:B------:R-:W-:Y:S01]  /*3ff0*/  F2FP.F16.E4M3.UNPACK_B R97, R116.H1 ;  /* 0x00000074ff61723e */ /* 0x000fe200030006ff */
[----:B------:R-:W-:Y:S01]  /*4000*/  HADD2.F32 R51, -RZ, R50.H1_H1 ;  /* 0x30000032ff337230 */ /* 0x000fe20000004100 */
[----:B------:R-:W-:Y:S01]  /*4010*/  F2FP.F16.E4M3.UNPACK_B R42, R6.H1 ;  /* 0x00000006ff2a723e */ /* 0x000fe200030006ff */
        /* <DEDUP_REMOVED lines=13> */
[-C--:B------:R-:W-:Y:S01]  /*40f0*/  FMUL.FTZ R117, R43, R113.reuse ;  /* 0x000000712b757220 */ /* 0x080fe20000410000 */
[----:B------:R-:W-:Y:S01]  /*4100*/  F2FP.F16.E4M3.UNPACK_B R6, R6 ;  /* 0x00000006ff06723e */ /* 0x000fe200020006ff */
[----:B------:R-:W-:Y:S01]  /*4110*/  FMUL.FTZ R114, R42, R113 ;  /* 0x000000712a727220 */ /* 0x000fe20000410000 */
[----:B------:R-:W-:-:S02]  /*4120*/  HADD2.F32 R97, -RZ, R97.H0_H0 ;  /* 0x20000061ff617230 */ /* 0x000fc40000004100 */
[-C--:B------:R-:W-:Y:S01]  /*4130*/  FFMA.FTZ R117, R42, R48.reuse, -R117 ;  /* 0x000000302a757223 */ /* 0x080fe20000010875 */
[--C-:B------:R-:W-:Y:S02]  /*4140*/  HADD2.F32 R42, -RZ, R7.reuse.H0_H0 ;  /* 0x20000007ff2a7230 */ /* 0x100fe40000004100 */
[----:B------:R-:W-:Y:S01]  /*4150*/  FFMA.FTZ R114, R43, R48, R114 ;  /* 0x000000302b727223 */ /* 0x000fe20000010072 */
[----:B------:R-:W-:Y:S02]  /*4160*/  HADD2.F32 R43, -RZ, R7.H1_H1 ;  /* 0x30000007ff2b7230 */ /* 0x000fe40000004100 */
[----:B------:R-:W-:Y:S01]  /*4170*/  FFMA.FTZ R122, R49, R51, R120 ;  /* 0x00000033317a7223 */ /* 0x000fe20000010078 */
[--C-:B------:R-:W-:Y:S02]  /*4180*/  HADD2.F32 R7, -RZ, R6.reuse.H0_H0 ;  /* 0x20000006ff077230 */ /* 0x100fe40000004100 */
[----:B------:R-:W-:Y:S01]  /*4190*/  FMUL.FTZ R120, R42, R97 ;  /* 0x000000612a787220 */ /* 0x000fe20000410000 */
[----:B------:R-:W-:-:S02]  /*41a0*/  HADD2.F32 R6, -RZ, R6.H1_H1 ;  /* 0x30000006ff067230 */ /* 0x000fc40000004100 */
[----:B------:R-:W-:Y:S01]  /*41b0*/  FMUL.FTZ R51, R43, R97 ;  /* 0x000000612b337220 */ /* 0x000fe20000410000 */
[----:B------:R-:W-:Y:S01]  /*41c0*/  HADD2.F32 R116, -RZ, R116.H0_H0 ;  /* 0x20000074ff747230 */ /* 0x000fe20000004100 */
[----:B------:R-:W-:Y:S01]  /*41d0*/  F2FP.SATFINITE.E4M3.F32.PACK_AB_MERGE_C R114, R114, R117, RZ ;  /* 0x000000757272723e */ /* 0x000fe200048070ff */
[----:B------:R-:W-:Y:S01]  /*41e0*/  HADD2.F32 R50, -RZ, R50.H0_H0 ;  /* 0x20000032ff327230 */ /* 0x000fe20000004100 */
[----:B------:R-:W-:Y:S01]  /*41f0*/  F2FP.SATFINITE.E4M3.F32.PACK_AB_MERGE_C R119, R122, R119, RZ ;  /* 0x000000777a77723e */ /* 0x000fe200048070ff */
[----:B------:R-:W-:Y:S02]  /*4200*/  HADD2.F32 R96, -RZ, R96.H0_H0 ;  /* 0x20000060ff607230 */ /* 0x000fe40000004100 */
[-C--:B------:R-:W-:Y:S01]  /*4210*/  FMUL.FTZ R48, R6, R116.reuse ;  /* 0x0000007406307220 */ /* 0x080fe20000410000 */
[----:B------:R-:W-:Y:S01]  /*4220*/  FMUL.FTZ R49, R7, R116 ;  /* 0x0000007407317220 */ /* 0x000fe20000410000 */
[-C--:B------:R-:W-:Y:S01]  /*4230*/  FFMA.FTZ R51, R42, R50.reuse, -R51 ;  /* 0x000000322a337223 */ /* 0x080fe20000010833 */
[----:B------:R-:W-:Y:S01]  /*4240*/  FFMA.FTZ R120, R43, R50, R120 ;  /* 0x000000322b787223 */ /* 0x000fe20000010078 */
[-C--:B------:R-:W-:Y:S01]  /*4250*/  FFMA.FTZ R48, R7, R96.reuse, -R48 ;  /* 0x0000006007307223 */ /* 0x080fe20000010830 */
[----:B------:R-:W-:Y:S01]  /*4260*/  FFMA.FTZ R49, R6, R96, R49 ;  /* 0x0000006006317223 */ /* 0x000fe20000010031 */
[----:B------:R-:W-:-:S02]  /*4270*/  F2FP.SATFINITE.E4M3.F32.PACK_AB_MERGE_C R4, R115, R118, R121 ;  /* 0x000000767304723e */ /* 0x000fc40004807079 */
[----:B------:R-:W-:Y:S02]  /*4280*/  F2FP.SATFINITE.E4M3.F32.PACK_AB_MERGE_C R7, R120, R51, R119 ;  /* 0x000000337807723e */ /* 0x000fe40004807077 */
[----:B------:R-:W-:-:S07]  /*4290*/  F2FP.SATFINITE.E4M3.F32.PACK_AB_MERGE_C R6, R49, R48, R114 ;  /* 0x000000303106723e */ /* 0x000fce0004807072 */
.L_x_1397:
[----:B------:R-:W-:Y:S05]  /*42a0*/  BSYNC B2 ;  /* 0x0000000000027941 */ /* 0x000fea0003800000 */
.L_x_1396:
[----:B--2---:R2:W-:Y:S02]  /*42b0*/  STG.E.128 desc[UR40][R8.64+0x20], R4 ;  /* 0x0000200408007986 */ /* 0x0045e4000c101d28 */
.L_x_1395:
[----:B------:R-:W-:Y:S05]  /*42c0*/  BSYNC B1 ;  /* 0x0000000000017941 */ /* 0x000fea0003800000 */
.L_x_1394:
[----:B------:R-:W-:Y:S01]  /*42d0*/  ISETP.NE.AND P4, PT, R29, RZ, PT ;  /* 0x000000ff1d00720c */ /* 0x000fe20003f85270 */
[----:B------:R-:W-:-:S12]  /*42e0*/  BSSY B1, `(.L_x_1398) ;  /* 0x000006f000017945 */ /* 0x000fd80003800000 */
[----:B------:R-:W-:Y:S05]  /*42f0*/  @!P4 BRA `(.L_x_1399) ;  /* 0x0000000400b4c947 */ /* 0x000fea0003800000 */
[----:B-12---:R1:W2:Y:S01]  /*4300*/  LDS.128 R4, [R107+0x20400] ;  /* 0x020400006b047984 */ /* 0x0062a20000000c00 */
[----:B------:R-:W-:Y:S01]  /*4310*/  ISETP.GE.AND P4, PT, R217, R110, PT ;  /* 0x0000006ed900720c */ /* 0x000fe20003f86270 */
[----:B------:R-:W-:-:S12]  /*4320*/  BSSY B2, `(.L_x_1400) ;  /* 0x0000069000027945 */ /* 0x000fd80003800000 */
[----:B-1----:R-:W-:Y:S05]  /*4330*/  @P4 BRA `(.L_x_1401) ;  /* 0x00000004009c4947 */ /* 0x002fea0003800000 */
[----:B------:R-:W-:Y:S02]  /*4340*/  SHF.R.U32.HI R43, RZ, 0x8, R39 ;  /* 0x00000008ff2b7819 */ /* 0x000fe40000011627 */
[----:B------:R-:W-:Y:S02]  /*4350*/  SHF.R.U32.HI R38, RZ, 0x8, R41 ;  /* 0x00000008ff267819 */ /* 0x000fe40000011629 */
[----:B------:R-:W-:Y:S02]  /*4360*/  SHF.R.U32.HI R49, RZ, 0x10, R39 ;  /* 0x00000010ff317819 */ /* 0x000fe40000011627 */
[----:B------:R-:W-:Y:S01]  /*4370*/  LOP3.LUT R40, R39, 0xff0000ff, RZ, 0xc0, !PT ;  /* 0xff0000ff27287812 */ /* 0x000fe200078ec0ff */
[----:B------:R-:W-:Y:S01]  /*4380*/  IMAD.SHL.U32 R39, R43, 0x100, RZ ;  /* 0x000001002b277824 */ /* 0x000fe200078e00ff */
[----:B------:R-:W-:Y:S02]  /*4390*/  SHF.R.U32.HI R48, RZ, 0x10, R41 ;  /* 0x00000010ff307819 */ /* 0x000fe40000011629 */
[----:B------:R-:W-:Y:S01]  /*43a0*/  LOP3.LUT R42, R41, 0xff0000ff, RZ, 0xc0, !PT ;  /* 0xff0000ff292a7812 */ /* 0x000fe200078ec0ff */
        /* <DEDUP_REMOVED lines=53> */
[-C--:B------:R-:W-:Y:S01]  /*4700*/  F2FP.F16.E4M3.UNPACK_B R49, R51.reuse.H1 ;  /* 0x00000033ff31723e */ /* 0x080fe200030006ff */
        /* <DEDUP_REMOVED lines=42> */
.L_x_1401:
[----:B------:R-:W-:Y:S05]  /*49b0*/  BSYNC B2 ;  /* 0x0000000000027941 */ /* 0x000fea0003800000 */
.L_x_1400:
[----:B--2---:R3:W-:Y:S02]  /*49c0*/  STG.E.128 desc[UR40][R8.64+0x40], R4 ;  /* 0x0000400408007986 */ /* 0x0047e4000c101d28 */
.L_x_1399:
[----:B------:R-:W-:Y:S05]  /*49d0*/  BSYNC B1 ;  /* 0x0000000000017941 */ /* 0x000fea0003800000 */
.L_x_1398:
[----:B------:R-:W-:Y:S01]  /*49e0*/  ISETP.NE.AND P4, PT, R21, RZ, PT ;  /* 0x000000ff1500720c */ /* 0x000fe20003f85270 */
[----:B------:R-:W-:-:S12]  /*49f0*/  BSSY B1, `(.L_x_1402) ;  /* 0x000006f000017945 */ /* 0x000fd80003800000 */
[----:B------:R-:W-:Y:S05]  /*4a00*/  @!P4 BRA `(.L_x_1403) ;  /* 0x0000000400b4c947 */ /* 0x000fea0003800000 */
[----:B-123--:R1:W2:Y:S01]  /*4a10*/  LDS.128 R4, [R106+0x20400] ;  /* 0x020400006a047984 */ /* 0x00e2a20000000c00 */
        /* <DEDUP_REMOVED lines=106> */
.L_x_1405:
[----:B------:R-:W-:Y:S05]  /*50c0*/  BSYNC B2 ;  /* 0x0000000000027941 */ /* 0x000fea0003800000 */
.L_x_1404:
[----:B--2---:R4:W-:Y:S02]  /*50d0*/  STG.E.128 desc[UR40][R8.64+0x60], R4 ;  /* 0x0000600408007986 */ /* 0x0049e4000c101d28 */
.L_x_1403:
[----:B------:R-:W-:Y:S05]  /*50e0*/  BSYNC B1 ;  /* 0x0000000000017941 */ /* 0x000fea0003800000 */
.L_x_1402:
[----:B------:R-:W-:Y:S01]  /*50f0*/  ISETP.NE.AND P4, PT, R20, RZ, PT ;  /* 0x000000ff1400720c */ /* 0x000fe20003f85270 */
[----:B------:R-:W-:-:S12]  /*5100*/  BSSY B1, `(.L_x_1406) ;  /* 0x0000070000017945 */ /* 0x000fd80003800000 */
[----:B------:R-:W-:Y:S05]  /*5110*/  @!P4 BRA `(.L_x_1407) ;  /* 0x0000000400b8c947 */ /* 0x000fea0003800000 */
[----:B-1234-:R1:W2:Y:S01]  /*5120*/  LDS.128 R4, [R107+0x22400] ;  /* 0x022400006b047984 */ /* 0x01e2a20000000c00 */
[----:B------:R-:W-:Y:S01]  /*5130*/  ISETP.GE.AND P4, PT, R216, R110, PT ;  /* 0x0000006ed800720c */ /* 0x000fe20003f86270 */
[----:B------:R-:W-:-:S12]  /*5140*/  BSSY B2, `(.L_x_1408) ;  /* 0x000006a000027945 */ /* 0x000fd80003800000 */
[----:B-1----:R-:W-:Y:S05]  /*5150*/  @P4 BRA `(.L_x_1409) ;  /* 0x0000000400a04947 */ /* 0x002fea0003800000 */
[----:B------:R-:W-:Y:S01]  /*5160*/  SHF.R.U32.HI R35, RZ, 0x8, R33 ;  /* 0x00000008ff237819 */ /* 0x000fe20000011621 */
[----:B--2---:R-:W-:Y:S01]  /*5170*/  IMAD.MOV.U32 R32, RZ, RZ, R7 ;  /* 0x000000ffff207224 */ /* 0x004fe200078e0007 */
[----:B------:R-:W-:Y:S01]  /*5180*/  SHF.R.U32.HI R14, RZ, 0x8, R15 ;  /* 0x00000008ff0e7819 */ /* 0x000fe2000001160f */
[----:B------:R-:W-:Y:S01]  /*5190*/  IMAD.MOV.U32 R7, RZ, RZ, R4 ;  /* 0x000000ffff077224 */ /* 0x000fe200078e0004 */
[----:B------:R-:W-:Y:S02]  /*51a0*/  SHF.R.U32.HI R36, RZ, 0x10, R33 ;  /* 0x00000010ff247819 */ /* 0x000fe40000011621 */
[----:B------:R-:W-:Y:S01]  /*51b0*/  LOP3.LUT R34, R33, 0xff0000ff, RZ, 0xc0, !PT ;  /* 0xff0000ff21227812 */ /* 0x000fe200078ec0ff */
[----:B------:R-:W-:Y:S01]  /*51c0*/  IMAD.SHL.U32 R33, R35, 0x100, RZ ;  /* 0x0000010023217824 */ /* 0x000fe200078e00ff */
[----:B------:R-:W-:Y:S01]  /*51d0*/  SHF.R.U32.HI R37, RZ, 0x10, R15 ;  /* 0x00000010ff257819 */ /* 0x000fe2000001160f */
[----:B------:R-:W-:Y:S01]  /*51e0*/  IMAD.SHL.U32 R14, R14, 0x100, RZ ;  /* 0x000001000e0e7824 */ /* 0x000fe200078e00ff */
[----:B------:R-:W-:-:S02]  /*51f0*/  LOP3.LUT R15, R15, 0xff0000ff, RZ, 0xc0, !PT ;  /* 0xff0000ff0f0f7812 */ /* 0x000fc400078ec0ff */
[----:B------:R-:W-:Y:S01]  /*5200*/  LOP3.LUT R38, R34, 0xff00, R33, 0xf8, !PT ;  /* 0x0000ff0022267812 */ /* 0x000fe200078ef821 */
[----:B------:R-:W-:Y:S01]  /*5210*/  IMAD.U32 R33, R36, 0x10000, RZ ;  /* 0x0001000024217824 */ /* 0x000fe200078e00ff */
[----:B------:R-:W-:Y:S01]  /*5220*/  LOP3.LUT R15, R15, 0xff00, R14, 0xf8, !PT ;  /* 0x0000ff000f0f7812 */ /* 0x000fe200078ef80e */
[----:B------:R-:W-:Y:S01]  /*5230*/  IMAD.U32 R14, R37, 0x10000, RZ ;  /* 0x00010000250e7824 */ /* 0x000fe200078e00ff */
[----:B------:R-:W-:Y:S02]  /*5240*/  F2FP.F16.E4M3.UNPACK_B R4, R5 ;  /* 0x00000005ff04723e */ /* 0x000fe400020006ff */
[----:B------:R-:W-:Y:S02]  /*5250*/  F2FP.F16.E4M3.UNPACK_B R34, R47.H1 ;  /* 0x0000002fff22723e */ /* 0x000fe400030006ff */
[----:B------:R-:W-:Y:S02]  /*5260*/  F2FP.F16.E4M3.UNPACK_B R5, R5.H1 ;  /* 0x00000005ff05723e */ /* 0x000fe400030006ff */
[----:B------:R-:W-:Y:S01]  /*5270*/  LOP3.LUT R39, R38, 0xff0000, R33, 0xf8, !PT ;  /* 0x00ff000026277812 */ /* 0x000fe200078ef821 */
[--C-:B------:R-:W-:Y:S01]  /*5280*/  HADD2.F32 R38, -RZ, R34.reuse.H1_H1 ;  /* 0x30000022ff267230 */ /* 0x100fe20000004100 */
[----:B------:R-:W-:Y:S01]  /*5290*/  LOP3.LUT R36, R15, 0xff0000, R14, 0xf8, !PT ;  /* 0x00ff00000f247812 */ /* 0x000fe200078ef80e */
[----:B------:R-:W-:Y:S01]  /*52a0*/  HADD2.F32 R15, -RZ, R5.H1_H1 ;  /* 0x30000005ff0f7230 */ /* 0x000fe20000004100 */
[----:B------:R-:W-:Y:S01]  /*52b0*/  F2FP.F16.E4M3.UNPACK_B R33, R46.H1 ;  /* 0x0000002eff21723e */ /* 0x000fe200030006ff */
[----:B------:R-:W-:Y:S01]  /*52c0*/  HADD2.F32 R37, -RZ, R34.H0_H0 ;  /* 0x20000022ff257230 */ /* 0x000fe20000004100 */
[----:B------:R-:W-:Y:S01]  /*52d0*/  F2FP.F16.E4M3.UNPACK_B R47, R47 ;  /* 0x0000002fff2f723e */ /* 0x000fe200020006ff */
[----:B------:R-:W-:-:S02]  /*52e0*/  HADD2.F32 R14, -RZ, R4.H1_H1 ;  /* 0x30000004ff0e7230 */ /* 0x000fc40000004100 */
[----:B------:R-:W-:Y:S01]  /*52f0*/  FMUL.FTZ R40, R15, R38 ;  /* 0x000000260f287220 */ /* 0x000fe20000410000 */
[----:B------:R-:W-:Y:S01]  /*5300*/  HADD2.F32 R5, -RZ, R5.H0_H0 ;  /* 0x20000005ff057230 */ /* 0x000fe20000004100 */
[----:B------:R-:W-:Y:S01]  /*5310*/  F2FP.F16.E4M3.UNPACK_B R46, R46 ;  /* 0x0000002eff2e723e */ /* 0x000fe200020006ff */
[--C-:B------:R-:W-:Y:S02]  /*5320*/  HADD2.F32 R34, -RZ, R33.reuse.H1_H1 ;  /* 0x30000021ff227230 */ /* 0x100fe40000004100 */
[----:B------:R-:W-:Y:S01]  /*5330*/  FMUL.FTZ R41, R14, R37 ;  /* 0x000000250e297220 */ /* 0x000fe20000410000 */
[----:B------:R-:W-:Y:S02]  /*5340*/  HADD2.F32 R4, -RZ, R4.H0_H0 ;  /* 0x20000004ff047230 */ /* 0x000fe40000004100 */
[C---:B------:R-:W-:Y:S01]  /*5350*/  FMUL.FTZ R38, R5.reuse, R38 ;  /* 0x0000002605267220 */ /* 0x040fe20000410000 */
[----:B------:R-:W-:Y:S02]  /*5360*/  HADD2.F32 R35, -RZ, R33.H0_H0 ;  /* 0x20000021ff237230 */ /* 0x000fe40000004100 */
[-C--:B------:R-:W-:Y:S01]  /*5370*/  FFMA.FTZ R42, R5, R34.reuse, -R40 ;  /* 0x00000022052a7223 */ /* 0x080fe20000010828 */
[----:B------:R-:W-:Y:S01]  /*5380*/  F2FP.F16.E4M3.UNPACK_B R5, R7.H1 ;  /* 0x00000007ff05723e */ /* 0x000fe200030006ff */
[C---:B------:R-:W-:Y:S01]  /*5390*/  FMUL.FTZ R37, R4.reuse, R37 ;  /* 0x0000002504257220 */ /* 0x040fe20000410000 */
[----:B------:R-:W-:Y:S01]  /*53a0*/  F2FP.F16.E4M3.UNPACK_B R7, R7 ;  /* 0x00000007ff07723e */ /* 0x000fe200020006ff */
[----:B------:R-:W-:Y:S01]  /*53b0*/  FFMA.FTZ R49, R15, R34, R38 ;  /* 0x000000220f317223 */ /* 0x000fe20000010026 */
[-C--:B------:R-:W-:Y:S01]  /*53c0*/  FFMA.FTZ R4, R4, R35.reuse, -R41 ;  /* 0x0000002304047223 */ /* 0x080fe20000010829 */
[----:B------:R-:W-:Y:S01]  /*53d0*/  FFMA.FTZ R43, R14, R35, R37 ;  /* 0x000000230e2b7223 */ /* 0x000fe20000010025 */
[----:B------:R-:W-:-:S02]  /*53e0*/  HADD2.F32 R14, -RZ, R5.H0_H0 ;  /* 0x20000005ff0e7230 */ /* 0x000fc40000004100 */
[----:B------:R-:W-:Y:S01]  /*53f0*/  HADD2.F32 R15, -RZ, R5.H1_H1 ;  /* 0x30000005ff0f7230 */ /* 0x000fe20000004100 */
[----:B------:R-:W-:Y:S01]  /*5400*/  F2FP.SATFINITE.E4M3.F32.PACK_AB_MERGE_C R49, R49, R42, RZ ;  /* 0x0000002a3131723e */ /* 0x000fe200048070ff */
[----:B------:R-:W-:Y:S02]  /*5410*/  HADD2.F32 R5, -RZ, R7.H0_H0 ;  /* 0x20000007ff057230 */ /* 0x000fe40000004100 */
[--C-:B------:R-:W-:Y:S02]  /*5420*/  HADD2.F32 R35, -RZ, R47.reuse.H1_H1 ;  /* 0x3000002fff237230 */ /* 0x100fe40000004100 */
[----:B------:R-:W-:Y:S02]  /*5430*/  HADD2.F32 R34, -RZ, R47.H0_H0 ;  /* 0x2000002fff227230 */ /* 0x000fe40000004100 */
[----:B------:R-:W-:Y:S02]  /*5440*/  HADD2.F32 R7, -RZ, R7.H1_H1 ;  /* 0x30000007ff077230 */ /* 0x000fe40000004100 */
[----:B------:R-:W-:Y:S01]  /*5450*/  FMUL.FTZ R37, R15, R35 ;  /* 0x000000230f257220 */ /* 0x000fe20000410000 */
[----:B------:R-:W-:-:S02]  /*5460*/  HADD2.F32 R33, -RZ, R46.H1_H1 ;  /* 0x3000002eff217230 */ /* 0x000fc40000004100 */
[C---:B------:R-:W-:Y:S01]  /*5470*/  FMUL.FTZ R40, R14.reuse, R35 ;  /* 0x000000230e287220 */ /* 0x040fe20000410000 */
[----:B------:R-:W-:Y:S02]  /*5480*/  HADD2.F32 R46, -RZ, R46.H0_H0 ;  /* 0x2000002eff2e7230 */ /* 0x000fe40000004100 */
[-C--:B------:R-:W-:Y:S01]  /*5490*/  FMUL.FTZ R38, R7, R34.reuse ;  /* 0x0000002207267220 */ /* 0x080fe20000410000 */
[----:B------:R-:W-:Y:S01]  /*54a0*/  FMUL.FTZ R34, R5, R34 ;  /* 0x0000002205227220 */ /* 0x000fe20000410000 */
[-C--:B------:R-:W-:Y:S01]  /*54b0*/  FFMA.FTZ R37, R14, R33.reuse, -R37 ;  /* 0x000000210e257223 */ /* 0x080fe20000010825 */
[----:B------:R-:W-:Y:S01]  /*54c0*/  FFMA.FTZ R14, R15, R33, R40 ;  /* 0x000000210f0e7223 */ /* 0x000fe20000010028 */
[----:B------:R-:W-:Y:S01]  /*54d0*/  F2FP.F16.E4M3.UNPACK_B R35, R39.H1 ;  /* 0x00000027ff23723e */ /* 0x000fe200030006ff */
[----:B------:R-:W-:Y:S01]  /*54e0*/  FFMA.FTZ R41, R7, R46, R34 ;  /* 0x0000002e07297223 */ /* 0x000fe20000010022 */
[----:B------:R-:W-:Y:S01]  /*54f0*/  F2FP.F16.E4M3.UNPACK_B R7, R32.H1 ;  /* 0x00000020ff07723e */ /* 0x000fe200030006ff */
[----:B------:R-:W-:Y:S01]  /*5500*/  FFMA.FTZ R40, R5, R46, -R38 ;  /* 0x0000002e05287223 */ /* 0x000fe20000010826 */
[----:B------:R-:W-:Y:S01]  /*5510*/  F2FP.SATFINITE.E4M3.F32.PACK_AB_MERGE_C R48, R14, R37, RZ ;  /* 0x000000250e30723e */ /* 0x000fe200048070ff */
[----:B------:R-:W-:Y:S01]  /*5520*/  HADD2.F32 R37, -RZ, R35.H1_H1 ;  /* 0x30000023ff257230 */ /* 0x000fe20000004100 */
[----:B------:R-:W-:Y:S01]  /*5530*/  F2FP.F16.E4M3.UNPACK_B R33, R36.H1 ;  /* 0x00000024ff21723e */ /* 0x000fe200030006ff */
[--C-:B------:R-:W-:Y:S01]  /*5540*/  HADD2.F32 R15, -RZ, R7.reuse.H1_H1 ;  /* 0x30000007ff0f7230 */ /* 0x100fe20000004100 */
[----:B------:R-:W-:Y:S01]  /*5550*/  F2FP.F16.E4M3.UNPACK_B R5, R6.H1 ;  /* 0x00000006ff05723e */ /* 0x000fe200030006ff */
[----:B------:R-:W-:Y:S01]  /*5560*/  HADD2.F32 R14, -RZ, R7.H0_H0 ;  /* 0x20000007ff0e7230 */ /* 0x000fe20000004100 */
        /* <DEDUP_REMOVED lines=13> */
[----:B------:R-:W-:Y:S01]  /*5640*/  F2FP.F16.E4M3.UNPACK_B R6, R6 ;  /* 0x00000006ff06723e */ /* 0x000fe200020006ff */
[----:B------:R-:W-:Y:S01]  /*5650*/  FFMA.FTZ R46, R15, R34, R46 ;  /* 0x000000220f2e7223 */ /* 0x000fe2000001002e */
[-C--:B------:R-:W-:Y:S01]  /*5660*/  FFMA.FTZ R42, R5, R14.reuse, -R42 ;  /* 0x0000000e052a7223 */ /* 0x080fe2000001082a */
[----:B------:R-:W-:Y:S01]  /*5670*/  FFMA.FTZ R15, R7, R14, R38 ;  /* 0x0000000e070f7223 */ /* 0x000fe20000010026 */
[----:B------:R-:W-:-:S02]  /*5680*/  HADD2.F32 R7, -RZ, R32.H0_H0 ;  /* 0x20000020ff077230 */ /* 0x000fc40000004100 */
[----:B------:R-:W-:Y:S01]  /*5690*/  HADD2.F32 R5, -RZ, R6.H0_H0 ;  /* 0x20000006ff057230 */ /* 0x000fe20000004100 */
[----:B------:R-:W-:Y:S01]  /*56a0*/  F2FP.SATFINITE.E4M3.F32.PACK_AB_MERGE_C R46, R46, R47, RZ ;  /* 0x0000002f2e2e723e */ /* 0x000fe200048070ff */
[----:B------:R-:W-:Y:S01]  /*56b0*/  HADD2.F32 R32, -RZ, R32.H1_H1 ;  /* 0x30000020ff207230 */ /* 0x000fe20000004100 */
[----:B------:R-:W-:Y:S01]  /*56c0*/  F2FP.SATFINITE.E4M3.F32.PACK_AB_MERGE_C R15, R15, R42, RZ ;  /* 0x0000002a0f0f723e */ /* 0x000fe200048070ff */
[----:B------:R-:W-:Y:S02]  /*56d0*/  HADD2.F32 R35, -RZ, R35.H0_H0 ;  /* 0x20000023ff237230 */ /* 0x000fe40000004100 */
[----:B------:R-:W-:Y:S02]  /*56e0*/  HADD2.F32 R6, -RZ, R6.H1_H1 ;  /* 0x30000006ff067230 */ /* 0x000fe40000004100 */
[----:B------:R-:W-:Y:S02]  /*56f0*/  HADD2.F32 R39, -RZ, R39.H0_H0 ;  /* 0x20000027ff277230 */ /* 0x000fe40000004100 */
[----:B------:R-:W-:Y:S01]  /*5700*/  FMUL.FTZ R34, R32, R35 ;  /* 0x0000002320227220 */ /* 0x000fe20000410000 */
[----:B------:R-:W-:-:S02]  /*5710*/  HADD2.F32 R33, -RZ, R33.H0_H0 ;  /* 0x20000021ff217230 */ /* 0x000fc40000004100 */
        /* <DEDUP_REMOVED lines=8> */
[----:B------:R-:W-:Y:S02]  /*57a0*/  F2FP.SATFINITE.E4M3.F32.PACK_AB_MERGE_C R5, R43, R4, R49 ;  /* 0x000000042b05723e */ /* 0x000fe40004807031 */
[----:B------:R-:W-:-:S02]  /*57b0*/  F2FP.SATFINITE.E4M3.F32.PACK_AB_MERGE_C R4, R41, R40, R48 ;  /* 0x000000282904723e */ /* 0x000fc40004807030 */
[----:B------:R-:W-:Y:S02]  /*57c0*/  F2FP.SATFINITE.E4M3.F32.PACK_AB_MERGE_C R6, R39, R14, R15 ;  /* 0x0000000e2706723e */ /* 0x000fe4000480700f */
[----:B------:R-:W-:-:S07]  /*57d0*/  F2FP.SATFINITE.E4M3.F32.PACK_AB_MERGE_C R7, R35, R34, R46 ;  /* 0x000000222307723e */ /* 0x000fce000480702e */
.L_x_1409:
[----:B------:R-:W-:Y:S05]  /*57e0*/  BSYNC B2 ;  /* 0x0000000000027941 */ /* 0x000fea0003800000 */
.L_x_1408:
[----:B--2---:R1:W-:Y:S02]  /*57f0*/  STG.E.128 desc[UR40][R8.64+0x80], R4 ;  /* 0x0000800408007986 */ /* 0x0043e4000c101d28 */
.L_x_1407:
[----:B------:R-:W-:Y:S05]  /*5800*/  BSYNC B1 ;  /* 0x0000000000017941 */ /* 0x000fea0003800000 */
.L_x_1406:
[----:B------:R-:W-:-:S13]  /*5810*/  ISETP.NE.AND P4, PT, R3, RZ, PT ;  /* 0x000000ff0300720c */ /* 0x000fda0003f85270 */
[----:B------:R-:W-:Y:S05]  /*5820*/  @!P4 BRA `(.L_x_1389) ;  /* 0x0000003800e0c947 */ /* 0x000fea0003800000 */
[----:B-1234-:R1:W2:Y:S01]  /*5830*/  LDS.128 R4, [R106+0x22400] ;  /* 0x022400006a047984 */ /* 0x01e2a20000000c00 */
[----:B------:R-:W-:Y:S01]  /*5840*/  ISETP.GE.AND P4, PT, R220, R110, PT ;  /* 0x0000006edc00720c */ /* 0x000fe20003f86270 */
[----:B------:R-:W-:-:S12]  /*5850*/  BSSY B1, `(.L_x_1410) ;  /* 0x000006b000017945 */ /* 0x000fd80003800000 */
[----:B-1----:R-:W-:Y:S05]  /*5860*/  @P4 BRA `(.L_x_1411) ;  /* 0x0000000400a44947 */ /* 0x002fea0003800000 */
[----:B------:R-:W-:Y:S01]  /*5870*/  SHF.R.U32.HI R34, RZ, 0x8, R11 ;  /* 0x00000008ff227819 */ /* 0x000fe2000001160b */
[----:B--2---:R-:W-:Y:S01]  /*5880*/  IMAD.MOV.U32 R12, RZ, RZ, R7 ;  /* 0x000000ffff0c7224 */ /* 0x004fe200078e0007 */
[--C-:B------:R-:W-:Y:S02]  /*5890*/  SHF.R.U32.HI R15, RZ, 0x8, R13.reuse ;  /* 0x00000008ff0f7819 */ /* 0x100fe4000001160d */
[----:B------:R-:W-:Y:S01]  /*58a0*/  LOP3.LUT R14, R13, 0xff0000ff, RZ, 0xc0, !PT ;  /* 0xff0000ff0d0e7812 */ /* 0x000fe200078ec0ff */
[----:B------:R-:W-:Y:S01]  /*58b0*/  IMAD.SHL.U32 R7, R34, 0x100, RZ ;  /* 0x0000010022077824 */ /* 0x000fe200078e00ff */
[----:B------:R-:W-:Y:S01]  /*58c0*/  SHF.R.U32.HI R32, RZ, 0x10, R13 ;  /* 0x00000010ff207819 */ /* 0x000fe2000001160d */
[----:B------:R-:W-:Y:S01]  /*58d0*/  IMAD.SHL.U32 R13, R15, 0x100, RZ ;  /* 0x000001000f0d7824 */ /* 0x000fe200078e00ff */
[----:B------:R-:W-:Y:S02]  /*58e0*/  LOP3.LUT R10, R11, 0xff0000ff, RZ, 0xc0, !PT ;  /* 0xff0000ff0b0a7812 */ /* 0x000fe400078ec0ff */
[----:B------:R-:W-:Y:S01]  /*58f0*/  SHF.R.U32.HI R33, RZ, 0x10, R11 ;  /* 0x00000010ff217819 */ /* 0x000fe2000001160b */
[----:B------:R-:W-:Y:S01]  /*5900*/  IMAD.U32 R32, R32, 0x10000, RZ ;  /* 0x0001000020207824 */ /* 0x000fe200078e00ff */
[----:B------:R-:W-:Y:S01]  /*5910*/  LOP3.LUT R7, R10, 0xff00, R7, 0xf8, !PT ;  /* 0x0000ff000a077812 */ /* 0x000fe200078ef807 */
[----:B------:R-:W-:Y:S01]  /*5920*/  IMAD.MOV.U32 R11, RZ, RZ, R6 ;  /* 0x000000ffff0b7224 */ /* 0x000fe200078e0006 */
[----:B------:R-:W-:Y:S01]  /*5930*/  LOP3.LUT R13, R14, 0xff00, R13, 0xf8, !PT ;  /* 0x0000ff000e0d7812 */ /* 0x000fe200078ef80d */
[----:B------:R-:W-:Y:S01]  /*5940*/  IMAD.U32 R10, R33, 0x10000, RZ ;  /* 0x00010000210a7824 */ /* 0x000fe200078e00ff */
[----:B------:R-:W-:-:S02]  /*5950*/  F2FP.F16.E4M3.UNPACK_B R14, R45.H1 ;  /* 0x0000002dff0e723e */ /* 0x000fc400030006ff */
[-C--:B------:R-:W-:Y:S02]  /*5960*/  F2FP.F16.E4M3.UNPACK_B R6, R5.reuse ;  /* 0x00000005ff06723e */ /* 0x080fe400020006ff */
[----:B------:R-:W-:Y:S01]  /*5970*/  LOP3.LUT R34, R13, 0xff0000, R32, 0xf8, !PT ;  /* 0x00ff00000d227812 */ /* 0x000fe200078ef820 */
[----:B------:R-:W-:Y:S01]  /*5980*/  HADD2.F32 R32, -RZ, R14.H0_H0 ;  /* 0x2000000eff207230 */ /* 0x000fe20000004100 */
[----:B------:R-:W-:Y:S01]  /*5990*/  LOP3.LUT R15, R7, 0xff0000, R10, 0xf8, !PT ;  /* 0x00ff0000070f7812 */ /* 0x000fe200078ef80a */
[----:B------:R-:W-:Y:S01]  /*59a0*/  HADD2.F32 R7, -RZ, R6.H1_H1 ;  /* 0x30000006ff077230 */ /* 0x000fe20000004100 */
[----:B------:R-:W-:Y:S01]  /*59b0*/  F2FP.F16.E4M3.UNPACK_B R13, R44.H1 ;  /* 0x0000002cff0d723e */ /* 0x000fe200030006ff */
[----:B------:R-:W-:Y:S01]  /*59c0*/  HADD2.F32 R33, -RZ, R14.H1_H1 ;  /* 0x3000000eff217230 */ /* 0x000fe20000004100 */
[----:B------:R-:W-:Y:S01]  /*59d0*/  F2FP.F16.E4M3.UNPACK_B R5, R5.H1 ;  /* 0x00000005ff05723e */ /* 0x000fe200030006ff */
[----:B------:R-:W-:Y:S02]  /*59e0*/  HADD2.F32 R6, -RZ, R6.H0_H0 ;  /* 0x20000006ff067230 */ /* 0x000fe40000004100 */
[----:B------:R-:W-:Y:S01]  /*59f0*/  FMUL.FTZ R35, R7, R32 ;  /* 0x0000002007237220 */ /* 0x000fe20000410000 */
[----:B------:R-:W-:Y:S01]  /*5a00*/  HADD2.F32 R14, -RZ, R13.H0_H0 ;  /* 0x2000000dff0e7230 */ /* 0x000fe20000004100 */
[----:B------:R-:W-:Y:S01]  /*5a10*/  F2FP.F16.E4M3.UNPACK_B R45, R45 ;  /* 0x0000002dff2d723e */ /* 0x000fe200020006ff */
[----:B------:R-:W-:-:S02]  /*5a20*/  HADD2.F32 R10, -RZ, R5.H1_H1 ;  /* 0x30000005ff0a7230 */ /* 0x000fc40000004100 */
[C---:B------:R-:W-:Y:S01]  /*5a30*/  FMUL.FTZ R32, R6.reuse, R32 ;  /* 0x0000002006207220 */ /* 0x040fe20000410000 */
[----:B------:R-:W-:Y:S02]  /*5a40*/  HADD2.F32 R5, -RZ, R5.H0_H0 ;  /* 0x20000005ff057230 */ /* 0x000fe40000004100 */
[-C--:B------:R-:W-:Y:S01]  /*5a50*/  FFMA.FTZ R36, R6, R14.reuse, -R35 ;  /* 0x0000000e06247223 */ /* 0x080fe20000010823 */
[----:B------:R-:W-:Y:S02]  /*5a60*/  HADD2.F32 R13, -RZ, R13.H1_H1 ;  /* 0x3000000dff0d7230 */ /* 0x000fe40000004100 */
[CC--:B------:R-:W-:Y:S01]  /*5a70*/  FMUL.FTZ R6, R10.reuse, R33.reuse ;  /* 0x000000210a067220 */ /* 0x0c0fe20000410000 */
[----:B------:R-:W-:Y:S01]  /*5a80*/  FFMA.FTZ R37, R7, R14, R32 ;  /* 0x0000000e07257223 */ /* 0x000fe20000010020 */
[C---:B------:R-:W-:Y:S01]  /*5a90*/  FMUL.FTZ R33, R5.reuse, R33 ;  /* 0x0000002105217220 */ /* 0x040fe20000410000 */
[----:B------:R-:W-:Y:S01]  /*5aa0*/  F2FP.F16.E4M3.UNPACK_B R44, R44 ;  /* 0x0000002cff2c723e */ /* 0x000fe200020006ff */
[-C--:B------:R-:W-:Y:S01]  /*5ab0*/  FFMA.FTZ R38, R5, R13.reuse, -R6 ;  /* 0x0000000d05267223 */ /* 0x080fe20000010806 */
[-C--:B------:R-:W-:Y:S01]  /*5ac0*/  F2FP.F16.E4M3.UNPACK_B R5, R4.reuse.H1 ;  /* 0x00000004ff05723e */ /* 0x080fe200030006ff */
        /* <DEDUP_REMOVED lines=8> */
[----:B------:R-:W-:Y:S02]  /*5b50*/  HADD2.F32 R45, -RZ, R45.H0_H0 ;  /* 0x2000002dff2d7230 */ /* 0x000fe40000004100 */
[----:B------:R-:W-:Y:S01]  /*5b60*/  FMUL.FTZ R33, R7, R13 ;  /* 0x0000000d07217220 */ /* 0x000fe20000410000 */
[----:B------:R-:W-:-:S02]  /*5b70*/  HADD2.F32 R4, -RZ, R4.H1_H1 ;  /* 0x30000004ff047230 */ /* 0x000fc40000004100 */
[--C-:B------:R-:W-:Y:S02]  /*5b80*/  HADD2.F32 R10, -RZ, R44.reuse.H1_H1 ;  /* 0x3000002cff0a7230 */ /* 0x100fe40000004100 */
[----:B------:R-:W-:Y:S02]  /*5b90*/  HADD2.F32 R44, -RZ, R44.H0_H0 ;  /* 0x2000002cff2c7230 */ /* 0x000fe40000004100 */
[-C--:B------:R-:W-:Y:S01]  /*5ba0*/  FMUL.FTZ R14, R4, R45.reuse ;  /* 0x0000002d040e7220 */ /* 0x080fe20000410000 */
[----:B------:R-:W-:Y:S01]  /*5bb0*/  FMUL.FTZ R45, R5, R45 ;  /* 0x0000002d052d7220 */ /* 0x000fe20000410000 */
[-C--:B------:R-:W-:Y:S01]  /*5bc0*/  FFMA.FTZ R33, R6, R10.reuse, -R33 ;  /* 0x0000000a06217223 */ /* 0x080fe20000010821 */
[----:B------:R-:W-:Y:S01]  /*5bd0*/  FFMA.FTZ R32, R7, R10, R32 ;  /* 0x0000000a07207223 */ /* 0x000fe20000010020 */
[----:B------:R-:W-:Y:S01]  /*5be0*/  FFMA.FTZ R35, R5, R44, -R14 ;  /* 0x0000002c05237223 */ /* 0x000fe2000001080e */
        /* <DEDUP_REMOVED lines=12> */
[----:B------:R-:W-:Y:S01]  /*5cb0*/  FMUL.FTZ R39, R7, R33 ;  /* 0x0000002107277220 */ /* 0x000fe20000410000 */
[----:B------:R-:W-:-:S02]  /*5cc0*/  HADD2.F32 R5, -RZ, R4.H1_H1 ;  /* 0x30000004ff057230 */ /* 0x000fc40000004100 */
[C---:B------:R-:W-:Y:S01]  /*5cd0*/  FMUL.FTZ R38, R6.reuse, R33 ;  /* 0x0000002106267220 */ /* 0x040fe20000410000 */
[----:B------:R-:W-:Y:S02]  /*5ce0*/  HADD2.F32 R32, -RZ, R34.H1_H1 ;  /* 0x30000022ff207230 */ /* 0x000fe40000004100 */
[----:B------:R-:W-:Y:S01]  /*5cf0*/  FFMA.FTZ R39, R6, R13, -R39 ;  /* 0x0000000d06277223 */ /* 0x000fe20000010827 */
[----:B------:R-:W-:Y:S01]  /*5d00*/  HADD2.F32 R4, -RZ, R4.H0_H0 ;  /* 0x20000004ff047230 */ /* 0x000fe20000004100 */
[----:B------:R-:W-:Y:S01]  /*5d10*/  F2FP.F16.E4M3.UNPACK_B R11, R11 ;  /* 0x0000000bff0b723e */ /* 0x000fe200020006ff */
        /* <DEDUP_REMOVED lines=11> */
[----:B------:R-:W-:Y:S02]  /*5dd0*/  HADD2.F32 R12, -RZ, R12.H1_H1 ;  /* 0x3000000cff0c7230 */ /* 0x000fe40000004100 */
[----:B------:R-:W-:Y:S01]  /*5de0*/  FMUL.FTZ R7, R11, R34 ;  /* 0x000000220b077220 */ /* 0x000fe20000410000 */
[----:B------:R-:W-:-:S02]  /*5df0*/  HADD2.F32 R14, -RZ, R14.H0_H0 ;  /* 0x2000000eff0e7230 */ /* 0x000fc40000004100 */
[----:B------:R-:W-:Y:S01]  /*5e00*/  FMUL.FTZ R34, R4, R34 ;  /* 0x0000002204227220 */ /* 0x000fe20000410000 */
        /* <DEDUP_REMOVED lines=12> */
[----:B------:R-:W-:Y:S01]  /*5ed0*/  F2FP.SATFINITE.E4M3.F32.PACK_AB_MERGE_C R5, R37, R36, R41 ;  /* 0x000000242505723e */ /* 0x000fe20004807029 */
[----:B------:R-:W-:Y:S01]  /*5ee0*/  IMAD.MOV.U32 R6, RZ, RZ, R32 ;  /* 0x000000ffff067224 */ /* 0x000fe200078e0020 */
[----:B------:R-:W-:-:S07]  /*5ef0*/  F2FP.SATFINITE.E4M3.F32.PACK_AB_MERGE_C R4, R44, R35, R40 ;  /* 0x000000232c04723e */ /* 0x000fce0004807028 */
.L_x_1411:
[----:B------:R-:W-:Y:S05]  /*5f00*/  BSYNC B1 ;  /* 0x0000000000017941 */ /* 0x000fea0003800000 */
.L_x_1410:
[----:B--2---:R1:W-:Y:S01]  /*5f10*/  STG.E.128 desc[UR40][R8.64+0xa0], R4 ;  /* 0x0000a00408007986 */ /* 0x0043e2000c101d28 */
[----:B------:R-:W-:Y:S05]  /*5f20*/  BRA `(.L_x_1389) ;  /* 0x0000003400207947 */ /* 0x000fea0003800000 */
.L_x_1383:
        /* <DEDUP_REMOVED lines=42> */
.L_x_1413:
[----:B------:R-:W-:Y:S05]  /*61d0*/  BSYNC B1 ;  /* 0x0000000000017941 */ /* 0x000fea0003800000 */
.L_x_1412:
[----:B------:R-:W-:Y:S01]  /*61e0*/  UISETP.NE.AND UP0, UPT, UR42, 0x3, UPT ;  /* 0x000000032a00788c */ /* 0x000fe2000bf05270 */
[----:B-----5:R-:W-:Y:S02]  /*61f0*/  IMAD.MOV.U32 R111, RZ, RZ, R6 ;  /* 0x000000ffff6f7224 */ /* 0x020fe400078e0006 */
        /* <DEDUP_REMOVED lines=14> */
.L_x_1414:
[----:B------:R-:W-:Y:S01]  /*62e0*/  IMAD R104, R17, 0x8, R16 ;  /* 0x0000000811687824 */ /* 0x000fe200078e0210 */
[----:B------:R-:W-:Y:S01]  /*62f0*/  SHF.L.U32 R109, R206, 0x1f, RZ ;  /* 0x0000001fce6d7819 */ /* 0x000fe200000006ff */
[----:B------:R-:W-:Y:S03]  /*6300*/  BSSY B1, `(.L_x_1415) ;  /* 0x0000003000017945 */ /* 0x000fe60003800000 */
[----:B------:R-:W1:Y:S02]  /*6310*/  SYNCS.PHASECHK.TRANS64.TRYWAIT P5, [R104+URZ+0x2a890], R109 ;  /* 0x02a8906d680075a7 */ /* 0x000e6400080a017f */
[----:B-1----:R-:W-:Y:S05]  /*6320*/  @!P5 BRA `(.L_x_1416) ;  /* 0x000002800078d947 */ /* 0x002fea0003800000 */
.L_x_1756:
[----:B------:R-:W-:Y:S05]  /*6330*/  BSYNC B1 ;  /* 0x0000000000017941 */ /* 0x000fea0003800000 */
.L_x_1415:
[----:B------:R-:W-:Y:S05]  /*6340*/  @P4 BRA `(.L_x_1389) ;  /* 0x0000003000184947 */ /* 0x000fea0003800000 */
[----:B------:R-:W2:Y:S01]  /*6350*/  LDC R116, c[0x0][0x2f4] ;  /* 0x0000bd00ff747b82 */ /* 0x000ea20000000800 */
[----:B------:R-:W-:Y:S01]  /*6360*/  ISETP.NE.AND P4, PT, R65, RZ, PT ;  /* 0x000000ff4100720c */ /* 0x000fe20003f85270 */
[----:B------:R-:W-:Y:S01]  /*6370*/  ULDC.64 UR4, c[0x0][0x300] ;  /* 0x0000c00000047ab9 */ /* 0x000fe20000000a00 */
[----:B0-----:R-:W-:Y:S01]  /*6380*/  SHF.R.S32.HI R44, RZ, 0x1f, R201 ;  /* 0x0000001fff2c7819 */ /* 0x001fe200000114c9 */
[----:B------:R-:W-:Y:S01]  /*6390*/  IMAD.MOV.U32 R98, RZ, RZ, R48 ;  /* 0x000000ffff627224 */ /* 0x000fe200078e0030 */
[----:B------:R-:W-:Y:S03]  /*63a0*/  BSSY B1, `(.L_x_1417) ;  /* 0x00000f6000017945 */ /* 0x000fe60003800000 */
[----:B------:R-:W-:Y:S02]  /*63b0*/  IMAD R44, R44, UR4, RZ ;  /* 0x000000042c2c7c24 */ /* 0x000fe4000f8e02ff */
[----:B------:R-:W-:-:S04]  /*63c0*/  IMAD.WIDE.U32 R98, R201, UR4, R98 ;  /* 0x00000004c9627c25 */ /* 0x000fc8000f8e0062 */
[----:B------:R-:W-:-:S04]  /*63d0*/  IMAD R45, R201, UR5, R44 ;  /* 0x00000005c92d7c24 */ /* 0x000fc8000f8e022c */
[----:B------:R-:W-:Y:S02]  /*63e0*/  IMAD.IADD R118, R45, 0x1, R99 ;  /* 0x000000012d767824 */ /* 0x000fe400078e0263 */
[----:B--2---:R-:W-:Y:S01]  /*63f0*/  IMAD.IADD R120, R116, 0x1, -R77 ;  /* 0x0000000174787824 */ /* 0x004fe200078e0a4d */
[----:B------:R-:W-:Y:S06]  /*6400*/  @!P4 BRA `(.L_x_1418) ;  /* 0x0000000c00bcc947 */ /* 0x000fec0003800000 */
[----:B------:R-:W-:Y:S01]  /*6410*/  SEL R44, R77, R120, !P0 ;  /* 0x000000784d2c7207 */ /* 0x000fe20004000000 */
[----:B------:R-:W-:Y:S01]  /*6420*/  BSSY B2, `(.L_x_1419) ;  /* 0x00000e3000027945 */ /* 0x000fe20003800000 */
[----:B------:R-:W-:Y:S02]  /*6430*/  IADD3 R123, P4, P5, R62, R98, R72 ;  /* 0x000000623e7b7210 */ /* 0x000fe40007d9e048 */
[----:B------:R-:W-:Y:S02]  /*6440*/  SHF.R.S32.HI R45, RZ, 0x1f, R44 ;  /* 0x0000001fff2d7819 */ /* 0x000fe4000001142c */
[----:B------:R-:W-:Y:S02]  /*6450*/  IADD3.X R122, R101, R118, R69, P4, P5 ;  /* 0x00000076657a7210 */ /* 0x000fe400027ea445 */
[----:B------:R-:W-:Y:S02]  /*6460*/  LEA.HI R45, R45, R44, RZ, 0x5 ;  /* 0x0000002c2d2d7211 */ /* 0x000fe400078f28ff */
[----:B------:R-:W-:-:S02]  /*6470*/  ISETP.GE.AND P4, PT, R22, R110, PT ;  /* 0x0000006e1600720c */ /* 0x000fc40003f86270 */
[----:B------:R-:W-:-:S04]  /*6480*/  SHF.R.S32.HI R44, RZ, 0x5, R45 ;  /* 0x00000005ff2c7819 */ /* 0x000fc8000001142d */
[----:B------:R-:W-:-:S04]  /*6490*/  LEA.HI.SX32 R44, R91, R44, 0x1c ;  /* 0x0000002c5b2c7211 */ /* 0x000fc800078fe2ff */
[----:B------:R-:W-:Y:S01]  /*64a0*/  SHF.R.S32.HI R45, RZ, 0x1f, R44 ;  /* 0x0000001fff2d7819 */ /* 0x000fe2000001142c */
[----:B------:R-:W-:-:S03]  /*64b0*/  IMAD.SHL.U32 R125, R44, 0x10, RZ ;  /* 0x000000102c7d7824 */ /* 0x000fc600078e00ff */
[----:B------:R-:W-:Y:S02]  /*64c0*/  LEA.HI R45, R45, R44, RZ, 0x2 ;  /* 0x0000002c2d2d7211 */ /* 0x000fe400078f10ff */
[----:B------:R-:W-:-:S03]  /*64d0*/  LOP3.LUT R44, R208, 0x30, R125, 0xf8, !PT ;  /* 0x00000030d02c7812 */ /* 0x000fc600078ef87d */
[----:B------:R-:W-:Y:S01]  /*64e0*/  IMAD.SHL.U32 R45, R45, 0x800, RZ ;  /* 0x000008002d2d7824 */ /* 0x000fe200078e00ff */
[----:B------:R-:W-:-:S04]  /*64f0*/  LOP3.LUT R44, R44, R209, RZ, 0x3c, !PT ;  /* 0x000000d12c2c7212 */ /* 0x000fc800078e3cff */
[----:B------:R-:W-:-:S04]  /*6500*/  LOP3.LUT R45, R45, 0xffffe000, RZ, 0xc0, !PT ;  /* 0xffffe0002d2d7812 */ /* 0x000fc800078ec0ff */
[----:B------:R-:W-:Y:S01]  /*6510*/  IADD3 R44, R44, R45, R210 ;  /* 0x0000002d2c2c7210 */ /* 0x000fe20007ffe0d2 */
[----:B------:R-:W-:-:S04]  /*6520*/  IMAD R45, R17, 0x6000, R88 ;  /* 0x00006000112d7824 */ /* 0x000fc800078e0258 */
[----:B------:R-:W-:Y:S02]  /*6530*/  IMAD R47, R17, 0x6000, R44 ;  /* 0x00006000112f7824 */ /* 0x000fe400078e022c */
[C---:B------:R-:W-:Y:S02]  /*6540*/  IMAD.IADD R45, R16.reuse, 0x1, R45 ;  /* 0x00000001102d7824 */ /* 0x040fe400078e022d */
[----:B------:R-:W-:-:S04]  /*6550*/  IMAD.IADD R48, R16, 0x1, R47 ;  /* 0x0000000110307824 */ /* 0x000fc800078e022f */
[----:B------:R-:W0:Y:S04]  /*6560*/  LDS.128 R44, [R45+0x1e400] ;  /* 0x01e400002d2c7984 */ /* 0x000e280000000c00 */
[----:B------:R-:W2:Y:S01]  /*6570*/  LDS.128 R48, [R48+0x1e400] ;  /* 0x01e4000030307984 */ /* 0x000ea20000000c00 */
[----:B------:R-:W-:Y:S05]  /*6580*/  @P4 BRA `(.L_x_1420) ;  /* 0x0000000c00304947 */ /* 0x000fea0003800000 */
[--C-:B------:R-:W-:Y:S02]  /*6590*/  SHF.R.U32.HI R12, RZ, 0x8, R13.reuse ;  /* 0x00000008ff0c7819 */ /* 0x100fe4000001160d */
[----:B------:R-:W-:Y:S02]  /*65a0*/  SHF.R.U32.HI R132, RZ, 0x10, R13 ;  /* 0x00000010ff847819 */ /* 0x000fe4000001160d */
[----:B------:R-:W-:Y:S01]  /*65b0*/  LOP3.LUT R13, R13, 0xff0000ff, RZ, 0xc0, !PT ;  /* 0xff0000ff0d0d7812 */ /* 0x000fe200078ec0ff */
[----:B------:R-:W-:Y:S01]  /*65c0*/  IMAD.SHL.U32 R12, R12, 0x100, RZ ;  /* 0x000001000c0c7824 */ /* 0x000fe200078e00ff */
[----:B------:R-:W-:Y:S02]  /*65d0*/  SHF.R.U32.HI R14, RZ, 0x8, R15 ;  /* 0x00000008ff0e7819 */ /* 0x000fe4000001160f */
[----:B------:R-:W-:Y:S02]  /*65e0*/  SHF.R.U32.HI R42, RZ, 0x8, R43 ;  /* 0x00000008ff2a7819 */ /* 0x000fe4000001162b */
[----:B------:R-:W-:Y:S01]  /*65f0*/  LOP3.LUT R13, R13, 0xff00, R12, 0xf8, !PT ;  /* 0x0000ff000d0d7812 */ /* 0x000fe200078ef80c */
[----:B------:R-:W-:Y:S01]  /*6600*/  IMAD.SHL.U32 R12, R14, 0x100, RZ ;  /* 0x000001000e0c7824 */ /* 0x000fe200078e00ff */
[----:B------:R-:W-:Y:S01]  /*6610*/  SHF.R.U32.HI R129, RZ, 0x10, R15 ;  /* 0x00000010ff817819 */ /* 0x000fe2000001160f */
[----:B------:R-:W-:Y:S01]  /*6620*/  IMAD.U32 R14, R132, 0x10000, RZ ;  /* 0x00010000840e7824 */ /* 0x000fe200078e00ff */
[----:B------:R-:W-:Y:S01]  /*6630*/  SHF.R.U32.HI R40, RZ, 0x8, R41 ;  /* 0x00000008ff287819 */ /* 0x000fe20000011629 */
[----:B------:R-:W-:Y:S01]  /*6640*/  IMAD.SHL.U32 R42, R42, 0x100, RZ ;  /* 0x000001002a2a7824 */ /* 0x000fe200078e00ff */
[----:B------:R-:W-:-:S02]  /*6650*/  SHF.R.U32.HI R131, RZ, 0x10, R43 ;  /* 0x00000010ff837819 */ /* 0x000fc4000001162b */
[----:B------:R-:W-:Y:S01]  /*6660*/  LOP3.LUT R43, R43, 0xff0000ff, RZ, 0xc0, !PT ;  /* 0xff0000ff2b2b7812 */ /* 0x000fe200078ec0ff */
[----:B------:R-:W-:Y:S01]  /*6670*/  IMAD.SHL.U32 R40, R40, 0x100, RZ ;  /* 0x0000010028287824 */ /* 0x000fe200078e00ff */
[----:B------:R-:W-:Y:S01]  /*6680*/  LOP3.LUT R15, R15, 0xff0000ff, RZ, 0xc0, !PT ;  /* 0xff0000ff0f0f7812 */ /* 0x000fe200078ec0ff */
[----:B------:R-:W-:Y:S01]  /*6690*/  IMAD.U32 R131, R131, 0x10000, RZ ;  /* 0x0001000083837824 */ /* 0x000fe200078e00ff */
[----:B------:R-:W-:Y:S01]  /*66a0*/  LOP3.LUT R14, R13, 0xff0000, R14, 0xf8, !PT ;  /* 0x00ff00000d0e7812 */ /* 0x000fe200078ef80e */
[----:B------:R-:W-:Y:S01]  /*66b0*/  IMAD.U32 R13, R129, 0x10000, RZ ;  /* 0x00010000810d7824 */ /* 0x000fe200078e00ff */
[----:B------:R-:W-:Y:S02]  /*66c0*/  SHF.R.U32.HI R130, RZ, 0x10, R41 ;  /* 0x00000010ff827819 */ /* 0x000fe40000011629 */
[----:B------:R-:W-:Y:S02]  /*66d0*/  LOP3.LUT R136, R43, 0xff00, R42, 0xf8, !PT ;  /* 0x0000ff002b887812 */ /* 0x000fe400078ef82a */
[----:B------:R-:W-:-:S02]  /*66e0*/  LOP3.LUT R41, R41, 0xff0000ff, RZ, 0xc0, !PT ;  /* 0xff0000ff29297812 */ /* 0x000fc400078ec0ff */
[----:B------:R-:W-:Y:S01]  /*66f0*/  LOP3.LUT R12, R15, 0xff00, R12, 0xf8, !PT ;  /* 0x0000ff000f0c7812 */ /* 0x000fe200078ef80c */
[----:B------:R-:W-:Y:S01]  /*6700*/  IMAD.U32 R15, R130, 0x10000, RZ ;  /* 0x00010000820f7824 */ /* 0x000fe200078e00ff */
[----:B------:R-:W-:Y:S02]  /*6710*/  F2FP.F16.E4M3.UNPACK_B R132, R128.H1 ;  /* 0x00000080ff84723e */ /* 0x000fe400030006ff */
[----:B--2---:R-:W-:Y:S02]  /*6720*/  F2FP.F16.E4M3.UNPACK_B R43, R48.H1 ;  /* 0x00000030ff2b723e */ /* 0x004fe400030006ff */
[----:B0-----:R-:W-:Y:S02]  /*6730*/  F2FP.F16.E4M3.UNPACK_B R42, R44.H1 ;  /* 0x0000002cff2a723e */ /* 0x001fe400030006ff */
[----:B------:R-:W-:Y:S01]  /*6740*/  LOP3.LUT R134, R41, 0xff00, R40, 0xf8, !PT ;  /* 0x0000ff0029867812 */ /* 0x000fe200078ef828 */
[----:B------:R-:W-:Y:S01]  /*6750*/  HADD2.F32 R41, -RZ, R43.H0_H0 ;  /* 0x2000002bff297230 */ /* 0x000fe20000004100 */
[----:B------:R-:W-:Y:S01]  /*6760*/  LOP3.LUT R13, R12, 0xff0000, R13, 0xf8, !PT ;  /* 0x00ff00000c0d7812 */ /* 0x000fe200078ef80d */
[----:B------:R-:W-:Y:S01]  /*6770*/  HADD2.F32 R12, -RZ, R132.H0_H0 ;  /* 0x20000084ff0c7230 */ /* 0x000fe20000004100 */
[----:B------:R-:W-:Y:S01]  /*6780*/  F2FP.F16.E4M3.UNPACK_B R129, R127.H1 ;  /* 0x0000007fff81723e */ /* 0x000fe200030006ff */
[----:B------:R-:W-:Y:S01]  /*6790*/  HADD2.F32 R40, -RZ, R42.H0_H0 ;  /* 0x2000002aff287230 */ /* 0x000fe20000004100 */
[----:B------:R-:W-:Y:S01]  /*67a0*/  LOP3.LUT R15, R134, 0xff0000, R15, 0xf8, !PT ;  /* 0x00ff0000860f7812 */ /* 0x000fe200078ef80f */
[----:B------:R-:W-:-:S02]  /*67b0*/  HADD2.F32 R134, -RZ, R132.H1_H1 ;  /* 0x30000084ff867230 */ /* 0x000fc40000004100 */
[CC--:B------:R-:W-:Y:S01]  /*67c0*/  FMUL.FTZ R133, R41.reuse, R12.reuse ;  /* 0x0000000c29857220 */ /* 0x0c0fe20000410000 */
[--C-:B------:R-:W-:Y:S02]  /*67d0*/  HADD2.F32 R130, -RZ, R129.reuse.H0_H0 ;  /* 0x20000081ff827230 */ /* 0x100fe40000004100 */
[----:B------:R-:W-:Y:S01]  /*67e0*/  FMUL.FTZ R138, R40, R12 ;  /* 0x0000000c288a7220 */ /* 0x000fe20000410000 */
[----:B------:R-:W-:Y:S01]  /*67f0*/  LOP3.LUT R12, R136, 0xff0000, R131, 0xf8, !PT ;  /* 0x00ff0000880c7812 */ /* 0x000fe200078ef883 */
[----:B------:R-:W-:Y:S01]  /*6800*/  HADD2.F32 R131, -RZ, R129.H1_H1 ;  /* 0x30000081ff837230 */ /* 0x000fe20000004100 */
[----:B------:R-:W-:Y:S01]  /*6810*/  F2FP.F16.E4M3.UNPACK_B R132, R128 ;  /* 0x00000080ff84723e */ /* 0x000fe200020006ff */
[-C--:B------:R-:W-:Y:S01]  /*6820*/  FFMA.FTZ R40, R40, R130.reuse, -R133 ;  /* 0x0000008228287223 */ /* 0x080fe20000010885 */
[----:B------:R-:W-:Y:S01]  /*6830*/  FFMA.FTZ R41, R41, R130, R138 ;  /* 0x0000008229297223 */ /* 0x000fe2000001008a */
[----:B------:R-:W-:Y:S01]  /*6840*/  HADD2.F32 R129, -RZ, R43.H1_H1 ;  /* 0x3000002bff817230 */ /* 0x000fe20000004100 */
[----:B------:R-:W-:Y:S01]  /*6850*/  F2FP.F16.E4M3.UNPACK_B R130, R127 ;  /* 0x0000007fff82723e */ /* 0x000fe200020006ff */
[----:B------:R-:W-:Y:S01]  /*6860*/  HADD2.F32 R42, -RZ, R42.H1_H1 ;  /* 0x3000002aff2a7230 */ /* 0x000fe20000004100 */
[----:B------:R-:W-:Y:S01]  /*6870*/  F2FP.F16.E4M3.UNPACK_B R48, R48 ;  /* 0x00000030ff30723e */ /* 0x000fe200020006ff */
[----:B------:R-:W-:Y:S01]  /*6880*/  HADD2.F32 R133, -RZ, R132.H0_H0 ;  /* 0x20000084ff857230 */ /* 0x000fe20000004100 */
[----:B------:R-:W-:Y:S01]  /*6890*/  F2FP.F16.E4M3.UNPACK_B R127, R44 ;  /* 0x0000002cff7f723e */ /* 0x000fe200020006ff */
[-C--:B------:R-:W-:Y:S01]  /*68a0*/  FMUL.FTZ R43, R129, R134.reuse ;  /* 0x00000086812b7220 */ /* 0x080fe20000410000 */
[----:B------:R-:W-:Y:S01]  /*68b0*/  FMUL.FTZ R134, R42, R134 ;  /* 0x000000862a867220 */ /* 0x000fe20000410000 */
[----:B------:R-:W-:-:S02]  /*68c0*/  HADD2.F32 R128, -RZ, R48.H0_H0 ;  /* 0x20000030ff807230 */ /* 0x000fc40000004100 */
[----:B------:R-:W-:Y:S02]  /*68d0*/  HADD2.F32 R44, -RZ, R127.H0_H0 ;  /* 0x2000007fff2c7230 */ /* 0x000fe40000004100 */
[-C--:B------:R-:W-:Y:S01]  /*68e0*/  FFMA.FTZ R43, R42, R131.reuse, -R43 ;  /* 0x000000832a2b7223 */ /* 0x080fe2000001082b */
[----:B------:R-:W-:Y:S01]  /*68f0*/  FFMA.FTZ R42, R129, R131, R134 ;  /* 0x00000083812a7223 */ /* 0x000fe20000010086 */
[----:B------:R-:W-:Y:S02]  /*6900*/  HADD2.F32 R131, -RZ, R130.H0_H0 ;  /* 0x20000082ff837230 */ /* 0x000fe40000004100 */
[-C--:B------:R-:W-:Y:S01]  /*6910*/  FMUL.FTZ R135, R128, R133.reuse ;  /* 0x0000008580877220 */ /* 0x080fe20000410000 */
[----:B------:R-:W-:Y:S01]  /*6920*/  FMUL.FTZ R133, R44, R133 ;  /* 0x000000852c857220 */ /* 0x000fe20000410000 */
[----:B------:R-:W-:Y:S01]  /*6930*/  HADD2.F32 R132, -RZ, R132.H1_H1 ;  /* 0x30000084ff847230 */ /* 0x000fe20000004100 */
[----:B------:R-:W-:Y:S01]  /*6940*/  F2FP.F16.E4M3.UNPACK_B R134, R124.H1 ;  /* 0x0000007cff86723e */ /* 0x000fe200030006ff */
[----:B------:R-:W-:-:S02]  /*6950*/  HADD2.F32 R129, -RZ, R48.H1_H1 ;  /* 0x30000030ff817230 */ /* 0x000fc40000004100 */
[-C--:B------:R-:W-:Y:S01]  /*6960*/  FFMA.FTZ R48, R128, R131.reuse, R133 ;  /* 0x0000008380307223 */ /* 0x080fe20000010085 */
[----:B------:R-:W-:Y:S02]  /*6970*/  HADD2.F32 R127, -RZ, R127.H1_H1 ;  /* 0x3000007fff7f7230 */ /* 0x000fe40000004100 */
[----:B------:R-:W-:Y:S01]  /*6980*/  FFMA.FTZ R44, R44, R131, -R135 ;  /* 0x000000832c2c7223 */ /* 0x000fe20000010887 */
[----:B------:R-:W-:Y:S02]  /*6990*/  HADD2.F32 R130, -RZ, R130.H1_H1 ;  /* 0x30000082ff827230 */ /* 0x000fe40000004100 */
[----:B------:R-:W-:Y:S01]  /*69a0*/  FMUL.FTZ R128, R129, R132 ;  /* 0x0000008481807220 */ /* 0x000fe20000410000 */
[----:B------:R-:W-:Y:S01]  /*69b0*/  F2FP.F16.E4M3.UNPACK_B R131, R50.H1 ;  /* 0x00000032ff83723e */ /* 0x000fe200030006ff */
[C---:B------:R-:W-:Y:S01]  /*69c0*/  FMUL.FTZ R136, R127.reuse, R132 ;  /* 0x000000847f887220 */ /* 0x040fe20000410000 */
[----:B------:R-:W-:Y:S01]  /*69d0*/  F2FP.F16.E4M3.UNPACK_B R133, R126.H1 ;  /* 0x0000007eff85723e */ /* 0x000fe200030006ff */
[----:B------:R-:W-:Y:S01]  /*69e0*/  FFMA.FTZ R127, R127, R130, -R128 ;  /* 0x000000827f7f7223 */ /* 0x000fe20000010880 */
[----:B------:R-:W-:Y:S01]  /*69f0*/  F2FP.F16.E4M3.UNPACK_B R128, R46.H1 ;  /* 0x0000002eff80723e */ /* 0x000fe200030006ff */
[----:B------:R-:W-:-:S02]  /*6a00*/  HADD2.F32 R137, -RZ, R134.H0_H0 ;  /* 0x20000086ff897230 */ /* 0x000fc40000004100 */
[----:B------:R-:W-:Y:S01]  /*6a10*/  FFMA.FTZ R129, R129, R130, R136 ;  /* 0x0000008281817223 */ /* 0x000fe20000010088 */
[----:B------:R-:W-:Y:S01]  /*6a20*/  HADD2.F32 R132, -RZ, R131.H0_H0 ;  /* 0x20000083ff847230 */ /* 0x000fe20000004100 */
[----:B------:R-:W-:Y:S01]  /*6a30*/  F2FP.F16.E4M3.UNPACK_B R46, R46 ;  /* 0x0000002eff2e723e */ /* 0x000fe200020006ff */
        /* <DEDUP_REMOVED lines=8> */
[----:B------:R-:W-:Y:S01]  /*6ac0*/  HADD2.F32 R128, -RZ, R128.H1_H1 ;  /* 0x30000080ff807230 */ /* 0x000fe20000004100 */
[----:B------:R-:W-:Y:S01]  /*6ad0*/  F2FP.F16.E4M3.UNPACK_B R130, R124 ;  /* 0x0000007cff82723e */ /* 0x000fe200020006ff */
[----:B------:R-:W-:Y:S02]  /*6ae0*/  HADD2.F32 R133, -RZ, R133.H1_H1 ;  /* 0x30000085ff857230 */ /* 0x000fe40000004100 */
[----:B------:R-:W-:Y:S01]  /*6af0*/  FMUL.FTZ R139, R131, R134 ;  /* 0x00000086838b7220 */ /* 0x000fe20000410000 */
[----:B------:R-:W-:Y:S01]  /*6b00*/  F2FP.F16.E4M3.UNPACK_B R124, R50 ;  /* 0x00000032ff7c723e */ /* 0x000fe200020006ff */
[----:B------:R-:W-:Y:S01]  /*6b10*/  FMUL.FTZ R134, R128, R134 ;  /* 0x0000008680867220 */ /* 0x000fe20000410000 */
[----:B------:R-:W-:Y:S01]  /*6b20*/  FFMA.FTZ R132, R132, R135, R137 ;  /* 0x0000008784847223 */ /* 0x000fe20000010089 */
[----:B------:R-:W-:Y:S01]  /*6b30*/  FFMA.FTZ R143, R128, R133, -R139 ;  /* 0x00000085808f7223 */ /* 0x000fe2000001088b */
[----:B------:R-:W-:Y:S01]  /*6b40*/  F2FP.F16.E4M3.UNPACK_B R128, R126 ;  /* 0x0000007eff80723e */ /* 0x000fe200020006ff */
[----:B------:R-:W-:-:S02]  /*6b50*/  HADD2.F32 R126, -RZ, R124.H0_H0 ;  /* 0x2000007cff7e7230 */ /* 0x000fc40000004100 */
[----:B------:R-:W-:Y:S01]  /*6b60*/  FFMA.FTZ R145, R131, R133, R134 ;  /* 0x0000008583917223 */ /* 0x000fe20000010086 */
[--C-:B------:R-:W-:Y:S01]  /*6b70*/  HADD2.F32 R135, -RZ, R130.reuse.H0_H0 ;  /* 0x20000082ff877230 */ /* 0x100fe20000004100 */
[----:B------:R-:W-:Y:S01]  /*6b80*/  F2FP.SATFINITE.E4M3.F32.PACK_AB_MERGE_C R40, R43, R40, RZ ;  /* 0x000000282b28723e */ /* 0x000fe200048070ff */
[----:B------:R-:W-:Y:S01]  /*6b90*/  HADD2.F32 R137, -RZ, R130.H1_H1 ;  /* 0x30000082ff897230 */ /* 0x000fe20000004100 */
[----:B------:R-:W-:Y:S01]  /*6ba0*/  F2FP.F16.E4M3.UNPACK_B R42, R49 ;  /* 0x00000031ff2a723e */ /* 0x000fe200020006ff */
[----:B------:R-:W-:Y:S02]  /*6bb0*/  HADD2.F32 R50, -RZ, R46.H0_H0 ;  /* 0x2000002eff327230 */ /* 0x000fe40000004100 */
[----:B------:R-:W-:Y:S01]  /*6bc0*/  FMUL.FTZ R139, R126, R135 ;  /* 0x000000877e8b7220 */ /* 0x000fe20000410000 */
[----:B------:R-:W-:Y:S01]  /*6bd0*/  HADD2.F32 R124, -RZ, R124.H1_H1 ;  /* 0x3000007cff7c7230 */ /* 0x000fe20000004100 */
[----:B------:R-:W-:Y:S01]  /*6be0*/  F2FP.F16.E4M3.UNPACK_B R43, R15 ;  /* 0x0000000fff2b723e */ /* 0x000fe200020006ff */
[----:B------:R-:W-:-:S02]  /*6bf0*/  HADD2.F32 R46, -RZ, R46.H1_H1 ;  /* 0x3000002eff2e7230 */ /* 0x000fc40000004100 */
[----:B------:R-:W-:Y:S01]  /*6c00*/  FMUL.FTZ R135, R50, R135 ;  /* 0x0000008732877220 */ /* 0x000fe20000410000 */
[--C-:B------:R-:W-:Y:S02]  /*6c10*/  HADD2.F32 R131, -RZ, R128.reuse.H0_H0 ;  /* 0x20000080ff837230 */ /* 0x100fe40000004100 */
[-C--:B------:R-:W-:Y:S01]  /*6c20*/  FMUL.FTZ R141, R124, R137.reuse ;  /* 0x000000897c8d7220 */ /* 0x080fe20000410000 */
[----:B------:R-:W-:Y:S02]  /*6c30*/  HADD2.F32 R133, -RZ, R128.H1_H1 ;  /* 0x30000080ff857230 */ /* 0x000fe40000004100 */
[----:B------:R-:W-:Y:S01]  /*6c40*/  FMUL.FTZ R137, R46, R137 ;  /* 0x000000892e897220 */ /* 0x000fe20000410000 */
[----:B------:R-:W-:Y:S01]  /*6c50*/  F2FP.SATFINITE.E4M3.F32.PACK_AB_MERGE_C R48, R129, R48, R41 ;  /* 0x000000308130723e */ /* 0x000fe20004807029 */
[----:B------:R-:W-:Y:S01]  /*6c60*/  FFMA.FTZ R139, R50, R131, -R139 ;  /* 0x00000083328b7223 */ /* 0x000fe2000001088b */
[----:B------:R-:W-:Y:S01]  /*6c70*/  F2FP.F16.E4M3.UNPACK_B R41, R45 ;  /* 0x0000002dff29723e */ /* 0x000fe200020006ff */
[----:B------:R-:W-:Y:S01]  /*6c80*/  FFMA.FTZ R50, R126, R131, R135 ;  /* 0x000000837e327223 */ /* 0x000fe20000010087 */
[----:B------:R-:W-:Y:S01]  /*6c90*/  FFMA.FTZ R137, R124, R133, R137 ;  /* 0x000000857c897223 */ /* 0x000fe20000010089 */
[----:B------:R-:W-:Y:S01]  /*6ca0*/  F2FP.SATFINITE.E4M3.F32.PACK_AB_MERGE_C R44, R127, R44, R40 ;  /* 0x0000002c7f2c723e */ /* 0x000fe20004807028 */
        /* <DEDUP_REMOVED lines=16> */
[----:B------:R-:W-:Y:S01]  /*6db0*/  F2FP.F16.E4M3.UNPACK_B R127, R15.H1 ;  /* 0x0000000fff7f723e */ /* 0x000fe200030006ff */
[C---:B------:R-:W-:Y:S01]  /*6dc0*/  FMUL.FTZ R129, R43.reuse, R128 ;  /* 0x000000802b817220 */ /* 0x040fe20000410000 */
[----:B------:R-:W-:Y:S01]  /*6dd0*/  F2FP.F16.E4M3.UNPACK_B R14, R14.H1 ;  /* 0x0000000eff0e723e */ /* 0x000fe200030006ff */
[-C--:B------:R-:W-:Y:S01]  /*6de0*/  FFMA.FTZ R43, R43, R126.reuse, -R124 ;  /* 0x0000007e2b2b7223 */ /* 0x080fe2000001087c */
[----:B------:R-:W-:Y:S02]  /*6df0*/  HADD2.F32 R124, -RZ, R49.H0_H0 ;  /* 0x20000031ff7c7230 */ /* 0x000fe40000004100 */
[----:B------:R-:W-:Y:S01]  /*6e00*/  FFMA.FTZ R42, R42, R126, R129 ;  /* 0x0000007e2a2a7223 */ /* 0x000fe20000010081 */
[----:B------:R-:W-:Y:S01]  /*6e10*/  HADD2.F32 R128, -RZ, R127.H0_H0 ;  /* 0x2000007fff807230 */ /* 0x000fe20000004100 */
[----:B------:R-:W-:Y:S01]  /*6e20*/  F2FP.SATFINITE.E4M3.F32.PACK_AB_MERGE_C R132, R145, R132, RZ ;  /* 0x000000849184723e */ /* 0x000fe200048070ff */
[----:B------:R-:W-:-:S02]  /*6e30*/  HADD2.F32 R15, -RZ, R45.H0_H0 ;  /* 0x2000002dff0f7230 */ /* 0x000fc40000004100 */
[----:B------:R-:W-:Y:S01]  /*6e40*/  FFMA.FTZ R46, R46, R133, -R141 ;  /* 0x000000852e2e7223 */ /* 0x000fe2000001088d */
[----:B------:R-:W-:Y:S02]  /*6e50*/  HADD2.F32 R126, -RZ, R49.H1_H1 ;  /* 0x30000031ff7e7230 */ /* 0x000fe40000004100 */
[-C--:B------:R-:W-:Y:S01]  /*6e60*/  FMUL.FTZ R130, R124, R128.reuse ;  /* 0x000000807c827220 */ /* 0x080fe20000410000 */
[----:B------:R-:W-:Y:S02]  /*6e70*/  HADD2.F32 R127, -RZ, R127.H1_H1 ;  /* 0x3000007fff7f7230 */ /* 0x000fe40000004100 */
[----:B------:R-:W-:Y:S01]  /*6e80*/  FMUL.FTZ R129, R15, R128 ;  /* 0x000000800f817220 */ /* 0x000fe20000410000 */
[--C-:B------:R-:W-:Y:S01]  /*6e90*/  HADD2.F32 R49, -RZ, R14.reuse.H0_H0 ;  /* 0x2000000eff317230 */ /* 0x100fe20000004100 */
[----:B------:R-:W-:Y:S01]  /*6ea0*/  F2FP.SATFINITE.E4M3.F32.PACK_AB_MERGE_C R50, R137, R50, R132 ;  /* 0x000000328932723e */ /* 0x000fe20004807084 */
[----:B------:R-:W-:Y:S02]  /*6eb0*/  HADD2.F32 R45, -RZ, R45.H1_H1 ;  /* 0x3000002dff2d7230 */ /* 0x000fe40000004100 */
[----:B------:R-:W-:Y:S01]  /*6ec0*/  FMUL.FTZ R132, R126, R127 ;  /* 0x0000007f7e847220 */ /* 0x000fe20000410000 */
[----:B------:R-:W-:-:S02]  /*6ed0*/  HADD2.F32 R128, -RZ, R14.H1_H1 ;  /* 0x3000000eff807230 */ /* 0x000fc40000004100 */
[-C--:B------:R-:W-:Y:S01]  /*6ee0*/  FFMA.FTZ R14, R15, R49.reuse, -R130 ;  /* 0x000000310f0e7223 */ /* 0x080fe20000010882 */
[----:B------:R-:W-:Y:S01]  /*6ef0*/  F2FP.SATFINITE.E4M3.F32.PACK_AB_MERGE_C R136, R143, R136, RZ ;  /* 0x000000888f88723e */ /* 0x000fe200048070ff */
[----:B------:R-:W-:Y:S01]  /*6f00*/  FFMA.FTZ R15, R124, R49, R129 ;  /* 0x000000317c0f7223 */ /* 0x000fe20000010081 */
[C---:B------:R-:W-:Y:S01]  /*6f10*/  FMUL.FTZ R129, R45.reuse, R127 ;  /* 0x0000007f2d817220 */ /* 0x040fe20000410000 */
[-C--:B------:R-:W-:Y:S01]  /*6f20*/  FFMA.FTZ R45, R45, R128.reuse, -R132 ;  /* 0x000000802d2d7223 */ /* 0x080fe20000010884 */
[----:B------:R-:W-:Y:S02]  /*6f30*/  F2FP.SATFINITE.E4M3.F32.PACK_AB_MERGE_C R46, R46, R139, R136 ;  /* 0x0000008b2e2e723e */ /* 0x000fe40004807088 */
[----:B------:R-:W-:Y:S01]  /*6f40*/  F2FP.F16.E4M3.UNPACK_B R49, R47 ;  /* 0x0000002fff31723e */ /* 0x000fe200020006ff */
[----:B------:R-:W-:Y:S01]  /*6f50*/  FFMA.FTZ R136, R126, R128, R129 ;  /* 0x000000807e887223 */ /* 0x000fe20000010081 */
[----:B------:R-:W-:Y:S02]  /*6f60*/  F2FP.F16.E4M3.UNPACK_B R132, R12 ;  /* 0x0000000cff84723e */ /* 0x000fe400020006ff */
[----:B------:R-:W-:-:S02]  /*6f70*/  F2FP.F16.E4M3.UNPACK_B R126, R51.H1 ;  /* 0x00000033ff7e723e */ /* 0x000fc400030006ff */
[----:B------:R-:W-:Y:S01]  /*6f80*/  F2FP.F16.E4M3.UNPACK_B R133, R12.H1 ;  /* 0x0000000cff85723e */ /* 0x000fe200030006ff */
[----:B------:R-:W-:Y:S01]  /*6f90*/  HADD2.F32 R134, -RZ, R132.H0_H0 ;  /* 0x20000084ff867230 */ /* 0x000fe20000004100 */
[----:B------:R-:W-:Y:S01]  /*6fa0*/  F2FP.F16.E4M3.UNPACK_B R47, R47.H1 ;  /* 0x0000002fff2f723e */ /* 0x000fe200030006ff */
[----:B------:R-:W-:Y:S01]  /*6fb0*/  HADD2.F32 R12, -RZ, R126.H0_H0 ;  /* 0x2000007eff0c7230 */ /* 0x000fe20000004100 */
[----:B------:R-:W-:Y:S01]  /*6fc0*/  F2FP.F16.E4M3.UNPACK_B R127, R51 ;  /* 0x00000033ff7f723e */ /* 0x000fe200020006ff */
[----:B------:R-:W-:Y:S01]  /*6fd0*/  HADD2.F32 R51, -RZ, R49.H0_H0 ;  /* 0x20000031ff337230 */ /* 0x000fe20000004100 */
[-C--:B------:R-:W-:Y:S01]  /*6fe0*/  F2FP.F16.E4M3.UNPACK_B R129, R13.reuse ;  /* 0x0000000dff81723e */ /* 0x080fe200020006ff */
[----:B------:R-:W-:Y:S01]  /*6ff0*/  HADD2.F32 R135, -RZ, R133.H0_H0 ;  /* 0x20000085ff877230 */ /* 0x000fe20000004100 */
[----:B------:R-:W-:Y:S01]  /*7000*/  F2FP.F16.E4M3.UNPACK_B R13, R13.H1 ;  /* 0x0000000dff0d723e */ /* 0x000fe200030006ff */
[----:B------:R-:W-:Y:S02]  /*7010*/  HADD2.F32 R124, -RZ, R47.H0_H0 ;  /* 0x2000002fff7c7230 */ /* 0x000fe40000004100 */
[----:B------:R-:W-:Y:S01]  /*7020*/  FMUL.FTZ R137, R51, R134 ;  /* 0x0000008633897220 */ /* 0x000fe20000410000 */
[----:B------:R-:W-:-:S02]  /*7030*/  HADD2.F32 R128, -RZ, R127.H0_H0 ;  /* 0x2000007fff807230 */ /* 0x000fc40000004100 */
[-C--:B------:R-:W-:Y:S01]  /*7040*/  FMUL.FTZ R139, R12, R135.reuse ;  /* 0x000000870c8b7220 */ /* 0x080fe20000410000 */
[----:B------:R-:W-:Y:S02]  /*7050*/  HADD2.F32 R130, -RZ, R129.H0_H0 ;  /* 0x20000081ff827230 */ /* 0x000fe40000004100 */
[----:B------:R-:W-:Y:S01]  /*7060*/  FMUL.FTZ R135, R124, R135 ;  /* 0x000000877c877220 */ /* 0x000fe20000410000 */
[----:B------:R-:W-:Y:S02]  /*7070*/  HADD2.F32 R126, -RZ, R126.H1_H1 ;  /* 0x3000007eff7e7230 */ /* 0x000fe40000004100 */
[C---:B------:R-:W-:Y:S01]  /*7080*/  FMUL.FTZ R138, R128.reuse, R134 ;  /* 0x00000086808a7220 */ /* 0x040fe20000410000 */
[----:B------:R-:W-:Y:S02]  /*7090*/  HADD2.F32 R133, -RZ, R133.H1_H1 ;  /* 0x30000085ff857230 */ /* 0x000fe40000004100 */
[----:B------:R-:W-:Y:S01]  /*70a0*/  FFMA.FTZ R137, R128, R130, R137 ;  /* 0x0000008280897223 */ /* 0x000fe20000010089 */
[----:B------:R-:W-:-:S02]  /*70b0*/  HADD2.F32 R47, -RZ, R47.H1_H1 ;  /* 0x3000002fff2f7230 */ /* 0x000fc40000004100 */
[----:B------:R-:W-:Y:S01]  /*70c0*/  FFMA.FTZ R138, R51, R130, -R138 ;  /* 0x00000082338a7223 */ /* 0x000fe2000001088a */
[----:B------:R-:W-:Y:S02]  /*70d0*/  HADD2.F32 R131, -RZ, R13.H0_H0 ;  /* 0x2000000dff837230 */ /* 0x000fe40000004100 */
[-C--:B------:R-:W-:Y:S01]  /*70e0*/  FMUL.FTZ R128, R126, R133.reuse ;  /* 0x000000857e807220 */ /* 0x080fe20000410000 */
[----:B------:R-:W-:Y:S02]  /*70f0*/  HADD2.F32 R127, -RZ, R127.H1_H1 ;  /* 0x3000007fff7f7230 */ /* 0x000fe40000004100 */
[----:B------:R-:W-:Y:S01]  /*7100*/  FMUL.FTZ R133, R47, R133 ;  /* 0x000000852f857220 */ /* 0x000fe20000410000 */
[----:B------:R-:W-:Y:S02]  /*7110*/  HADD2.F32 R132, -RZ, R132.H1_H1 ;  /* 0x30000084ff847230 */ /* 0x000fe40000004100 */
[----:B------:R-:W-:Y:S01]  /*7120*/  FFMA.FTZ R135, R12, R131, R135 ;  /* 0x000000830c877223 */ /* 0x000fe20000010087 */
[----:B------:R-:W-:-:S02]  /*7130*/  HADD2.F32 R13, -RZ, R13.H1_H1 ;  /* 0x3000000dff0d7230 */ /* 0x000fc40000004100 */
[----:B------:R-:W-:Y:S01]  /*7140*/  FFMA.FTZ R139, R124, R131, -R139 ;  /* 0x000000837c8b7223 */ /* 0x000fe2000001088b */
[----:B------:R-:W-:Y:S02]  /*7150*/  HADD2.F32 R49, -RZ, R49.H1_H1 ;  /* 0x30000031ff317230 */ /* 0x000fe40000004100 */
[-C--:B------:R-:W-:Y:S01]  /*7160*/  FMUL.FTZ R124, R127, R132.reuse ;  /* 0x000000847f7c7220 */ /* 0x080fe20000410000 */
[----:B------:R-:W-:Y:S02]  /*7170*/  HADD2.F32 R12, -RZ, R129.H1_H1 ;  /* 0x30000081ff0c7230 */ /* 0x000fe40000004100 */
[-C--:B------:R-:W-:Y:S01]  /*7180*/  FFMA.FTZ R128, R47, R13.reuse, -R128 ;  /* 0x0000000d2f807223 */ /* 0x080fe20000010880 */
[----:B------:R-:W-:Y:S01]  /*7190*/  FFMA.FTZ R126, R126, R13, R133 ;  /* 0x0000000d7e7e7223 */ /* 0x000fe20000010085 */
[----:B------:R-:W-:Y:S01]  /*71a0*/  FMUL.FTZ R132, R49, R132 ;  /* 0x0000008431847220 */ /* 0x000fe20000410000 */
[----:B------:R-:W-:Y:S01]  /*71b0*/  F2FP.SATFINITE.E4M3.F32.PACK_AB_MERGE_C R14, R45, R14, RZ ;  /* 0x0000000e2d0e723e */ /* 0x000fe200048070ff */
[-C--:B------:R-:W-:Y:S01]  /*71c0*/  FFMA.FTZ R49, R49, R12.reuse, -R124 ;  /* 0x0000000c31317223 */ /* 0x080fe2000001087c */
[----:B------:R-:W-:Y:S01]  /*71d0*/  F2FP.SATFINITE.E4M3.F32.PACK_AB_MERGE_C R128, R128, R139, RZ ;  /* 0x0000008b8080723e */ /* 0x000fe200048070ff */
[----:B------:R-:W-:Y:S01]  /*71e0*/  FFMA.FTZ R132, R127, R12, R132 ;  /* 0x0000000c7f847223 */ /* 0x000fe20000010084 */
[----:B------:R-:W-:-:S02]  /*71f0*/  F2FP.SATFINITE.E4M3.F32.PACK_AB_MERGE_C R15, R136, R15, RZ ;  /* 0x0000000f880f723e */ /* 0x000fc400048070ff */
[----:B------:R-:W-:Y:S02]  /*7200*/  F2FP.SATFINITE.E4M3.F32.PACK_AB_MERGE_C R126, R126, R135, RZ ;  /* 0x000000877e7e723e */ /* 0x000fe400048070ff */
[----:B------:R-:W-:Y:S02]  /*7210*/  F2FP.SATFINITE.E4M3.F32.PACK_AB_MERGE_C R47, R49, R138, R128 ;  /* 0x0000008a312f723e */ /* 0x000fe40004807080 */
[----:B------:R-:W-:Y:S02]  /*7220*/  F2FP.SATFINITE.E4M3.F32.PACK_AB_MERGE_C R45, R43, R40, R14 ;  /* 0x000000282b2d723e */ /* 0x000fe4000480700e */
[----:B------:R-:W-:Y:S02]  /*7230*/  F2FP.SATFINITE.E4M3.F32.PACK_AB_MERGE_C R49, R42, R41, R15 ;  /* 0x000000292a31723e */ /* 0x000fe4000480700f */
[----:B------:R-:W-:-:S07]  /*7240*/  F2FP.SATFINITE.E4M3.F32.PACK_AB_MERGE_C R51, R132, R137, R126 ;  /* 0x000000898433723e */ /* 0x000fce000480707e */
.L_x_1420:
[----:B------:R-:W-:Y:S05]  /*7250*/  BSYNC B2 ;  /* 0x0000000000027941 */ /* 0x000fea0003800000 */
.L_x_1419:
        /* <DEDUP_REMOVED lines=9> */
[----:B--2---:R0:W-:Y:S03]  /*72f0*/  @!P4 STG.E.128 desc[UR40][R14.64], R48 ;  /* 0x000000300e00c986 */ /* 0x0041e6000c101d28 */
.L_x_1418:
[----:B------:R-:W-:Y:S05]  /*7300*/  BSYNC B1 ;  /* 0x0000000000017941 */ /* 0x000fea0003800000 */
.L_x_1417:
[----:B------:R-:W-:Y:S01]  /*7310*/  ISETP.NE.AND P4, PT, R64, RZ, PT ;  /* 0x000000ff4000720c */ /* 0x000fe20003f85270 */
[----:B------:R-:W-:-:S12]  /*7320*/  BSSY B1, `(.L_x_1421) ;  /* 0x00000f2000017945 */ /* 0x000fd80003800000 */
[----:B------:R-:W-:Y:S05]  /*7330*/  @!P4 BRA `(.L_x_1422) ;  /* 0x0000000c00c0c947 */ /* 0x000fea0003800000 */
[----:B0-----:R-:W-:Y:S01]  /*7340*/  SEL R12, R77, R120, !P1 ;  /* 0x000000784d0c7207 */ /* 0x001fe20004800000 */
        /* <DEDUP_REMOVED lines=24> */
[----:B------:R-:W-:Y:S02]  /*74d0*/  LOP3.LUT R8, R9, 0xff0000ff, RZ, 0xc0, !PT ;  /* 0xff0000ff09087812 */ /* 0x000fe400078ec0ff */
[----:B------:R-:W-:Y:S01]  /*74e0*/  SHF.R.U32.HI R51, RZ, 0x10, R9 ;  /* 0x00000010ff337819 */ /* 0x000fe20000011609 */
[----:B------:R-:W-:Y:S01]  /*74f0*/  IMAD.SHL.U32 R9, R124, 0x100, RZ ;  /* 0x000001007c097824 */ /* 0x000fe200078e00ff */
[----:B------:R-:W-:Y:S02]  /*7500*/  SHF.R.U32.HI R50, RZ, 0x8, R11 ;  /* 0x00000008ff327819 */ /* 0x000fe4000001160b */
[----:B------:R-:W-:Y:S02]  /*7510*/  SHF.R.U32.HI R49, RZ, 0x8, R39 ;  /* 0x00000008ff317819 */ /* 0x000fe40000011627 */
[----:B------:R-:W-:-:S02]  /*7520*/  LOP3.LUT R10, R11, 0xff0000ff, RZ, 0xc0, !PT ;  /* 0xff0000ff0b0a7812 */ /* 0x000fc400078ec0ff */
[----:B------:R-:W-:Y:S01]  /*7530*/  SHF.R.U32.HI R48, RZ, 0x10, R11 ;  /* 0x00000010ff307819 */ /* 0x000fe2000001160b */
[----:B------:R-:W-:Y:S01]  /*7540*/  IMAD.SHL.U32 R11, R50, 0x100, RZ ;  /* 0x00000100320b7824 */ /* 0x000fe200078e00ff */
[----:B------:R-:W-:Y:S01]  /*7550*/  LOP3.LUT R8, R8, 0xff00, R9, 0xf8, !PT ;  /* 0x0000ff0008087812 */ /* 0x000fe200078ef809 */
[----:B------:R-:W-:Y:S01]  /*7560*/  IMAD.U32 R9, R51, 0x10000, RZ ;  /* 0x0001000033097824 */ /* 0x000fe200078e00ff */
[--C-:B------:R-:W-:Y:S01]  /*7570*/  SHF.R.U32.HI R46, RZ, 0x8, R37.reuse ;  /* 0x00000008ff2e7819 */ /* 0x100fe20000011625 */
[----:B------:R-:W-:Y:S01]  /*7580*/  IMAD.SHL.U32 R49, R49, 0x100, RZ ;  /* 0x0000010031317824 */ /* 0x000fe200078e00ff */
[----:B------:R-:W-:Y:S02]  /*7590*/  LOP3.LUT R36, R37, 0xff0000ff, RZ, 0xc0, !PT ;  /* 0xff0000ff25247812 */ /* 0x000fe400078ec0ff */
[----:B------:R-:W-:Y:S01]  /*75a0*/  SHF.R.U32.HI R123, RZ, 0x10, R37 ;  /* 0x00000010ff7b7819 */ /* 0x000fe20000011625 */
[----:B0-----:R-:W-:Y:S01]  /*75b0*/  IMAD.MOV.U32 R37, RZ, RZ, R12 ;  /* 0x000000ffff257224 */ /* 0x001fe200078e000c */
[----:B------:R-:W-:-:S02]  /*75c0*/  LOP3.LUT R38, R39, 0xff0000ff, RZ, 0xc0, !PT ;  /* 0xff0000ff27267812 */ /* 0x000fc400078ec0ff */
[----:B------:R-:W-:Y:S01]  /*75d0*/  SHF.R.U32.HI R122, RZ, 0x10, R39 ;  /* 0x00000010ff7a7819 */ /* 0x000fe20000011627 */
[----:B------:R-:W-:Y:S01]  /*75e0*/  IMAD.SHL.U32 R39, R46, 0x100, RZ ;  /* 0x000001002e277824 */ /* 0x000fe200078e00ff */
[----:B------:R-:W-:Y:S02]  /*75f0*/  LOP3.LUT R11, R10, 0xff00, R11, 0xf8, !PT ;  /* 0x0000ff000a0b7812 */ /* 0x000fe400078ef80b */
[----:B------:R-:W-:Y:S01]  /*7600*/  LOP3.LUT R10, R8, 0xff0000, R9, 0xf8, !PT ;  /* 0x00ff0000080a7812 */ /* 0x000fe200078ef809 */
[----:B------:R-:W-:Y:S01]  /*7610*/  IMAD.U32 R8, R48, 0x10000, RZ ;  /* 0x0001000030087824 */ /* 0x000fe200078e00ff */
[----:B------:R-:W-:Y:S01]  /*7620*/  LOP3.LUT R51, R38, 0xff00, R49, 0xf8, !PT ;  /* 0x0000ff0026337812 */ /* 0x000fe200078ef831 */
[----:B------:R-:W-:Y:S01]  /*7630*/  IMAD.U32 R122, R122, 0x10000, RZ ;  /* 0x000100007a7a7824 */ /* 0x000fe200078e00ff */
[----:B------:R-:W-:Y:S02]  /*7640*/  F2FP.F16.E4M3.UNPACK_B R48, R121.H1 ;  /* 0x00000079ff30723e */ /* 0x000fe400030006ff */
[----:B--2---:R-:W-:-:S02]  /*7650*/  F2FP.F16.E4M3.UNPACK_B R46, R40.H1 ;  /* 0x00000028ff2e723e */ /* 0x004fc400030006ff */
[----:B------:R-:W-:Y:S01]  /*7660*/  F2FP.F16.E4M3.UNPACK_B R38, R37.H1 ;  /* 0x00000025ff26723e */ /* 0x000fe200030006ff */
[----:B------:R-:W-:Y:S01]  /*7670*/  HADD2.F32 R9, -RZ, R48.H0_H0 ;  /* 0x20000030ff097230 */ /* 0x000fe20000004100 */
[----:B------:R-:W-:Y:S01]  /*7680*/  LOP3.LUT R50, R36, 0xff00, R39, 0xf8, !PT ;  /* 0x0000ff0024327812 */ /* 0x000fe200078ef827 */
[----:B------:R-:W-:Y:S01]  /*7690*/  HADD2.F32 R36, -RZ, R46.H0_H0 ;  /* 0x2000002eff247230 */ /* 0x000fe20000004100 */
[----:B------:R-:W-:Y:S01]  /*76a0*/  F2FP.F16.E4M3.UNPACK_B R39, R117.H1 ;  /* 0x00000075ff27723e */ /* 0x000fe200030006ff */
[----:B------:R-:W-:Y:S01]  /*76b0*/  HADD2.F32 R12, -RZ, R38.H0_H0 ;  /* 0x20000026ff0c7230 */ /* 0x000fe20000004100 */
[----:B------:R-:W-:Y:S01]  /*76c0*/  LOP3.LUT R8, R11, 0xff0000, R8, 0xf8, !PT ;  /* 0x00ff00000b087812 */ /* 0x000fe200078ef808 */
[----:B------:R-:W-:Y:S02]  /*76d0*/  IMAD.U32 R11, R123, 0x10000, RZ ;  /* 0x000100007b0b7824 */ /* 0x000fe400078e00ff */
[----:B------:R-:W-:Y:S01]  /*76e0*/  FMUL.FTZ R123, R36, R9 ;  /* 0x00000009247b7220 */ /* 0x000fe20000410000 */
[----:B------:R-:W-:-:S02]  /*76f0*/  HADD2.F32 R49, -RZ, R39.H0_H0 ;  /* 0x20000027ff317230 */ /* 0x000fc40000004100 */
[----:B------:R-:W-:Y:S01]  /*7700*/  FMUL.FTZ R125, R12, R9 ;  /* 0x000000090c7d7220 */ /* 0x000fe20000410000 */
[----:B------:R-:W-:Y:S01]  /*7710*/  HADD2.F32 R48, -RZ, R48.H1_H1 ;  /* 0x30000030ff307230 */ /* 0x000fe20000004100 */
[----:B------:R-:W-:Y:S01]  /*7720*/  LOP3.LUT R11, R50, 0xff0000, R11, 0xf8, !PT ;  /* 0x00ff0000320b7812 */ /* 0x000fe200078ef80b */
[----:B------:R-:W-:Y:S02]  /*7730*/  HADD2.F32 R50, -RZ, R39.H1_H1 ;  /* 0x30000027ff327230 */ /* 0x000fe40000004100 */
[-C--:B------:R-:W-:Y:S01]  /*7740*/  FFMA.FTZ R12, R12, R49.reuse, -R123 ;  /* 0x000000310c0c7223 */ /* 0x080fe2000001087b */
[----:B------:R-:W-:Y:S01]  /*7750*/  FFMA.FTZ R36, R36, R49, R125 ;  /* 0x0000003124247223 */ /* 0x000fe2000001007d */
[----:B------:R-:W-:Y:S01]  /*7760*/  HADD2.F32 R39, -RZ, R38.H1_H1 ;  /* 0x30000026ff277230 */ /* 0x000fe20000004100 */
[----:B------:R-:W-:Y:S01]  /*7770*/  F2FP.F16.E4M3.UNPACK_B R121, R121 ;  /* 0x00000079ff79723e */ /* 0x000fe200020006ff */
[----:B------:R-:W-:Y:S01]  /*7780*/  HADD2.F32 R49, -RZ, R46.H1_H1 ;  /* 0x3000002eff317230 */ /* 0x000fe20000004100 */
[----:B------:R-:W-:-:S02]  /*7790*/  F2FP.F16.E4M3.UNPACK_B R40, R40 ;  /* 0x00000028ff28723e */ /* 0x000fc400020006ff */
[----:B------:R-:W-:Y:S01]  /*77a0*/  F2FP.F16.E4M3.UNPACK_B R46, R37 ;  /* 0x00000025ff2e723e */ /* 0x000fe200020006ff */
[-C--:B------:R-:W-:Y:S01]  /*77b0*/  FMUL.FTZ R124, R39, R48.reuse ;  /* 0x00000030277c7220 */ /* 0x080fe20000410000 */
[----:B------:R-:W-:Y:S01]  /*77c0*/  LOP3.LUT R9, R51, 0xff0000, R122, 0xf8, !PT ;  /* 0x00ff000033097812 */ /* 0x000fe200078ef87a */
[----:B------:R-:W-:Y:S01]  /*77d0*/  FMUL.FTZ R122, R49, R48 ;  /* 0x00000030317a7220 */ /* 0x000fe20000410000 */
[----:B------:R-:W-:Y:S01]  /*77e0*/  F2FP.F16.E4M3.UNPACK_B R117, R117 ;  /* 0x00000075ff75723e */ /* 0x000fe200020006ff */
[----:B------:R-:W-:Y:S02]  /*77f0*/  HADD2.F32 R123, -RZ, R121.H0_H0 ;  /* 0x20000079ff7b7230 */ /* 0x000fe40000004100 */
[----:B------:R-:W-:Y:S02]  /*7800*/  HADD2.F32 R48, -RZ, R40.H0_H0 ;  /* 0x20000028ff307230 */ /* 0x000fe40000004100 */
[----:B------:R-:W-:Y:S01]  /*7810*/  FFMA.FTZ R37, R39, R50, -R122 ;  /* 0x0000003227257223 */ /* 0x000fe2000001087a */
[----:B------:R-:W-:-:S02]  /*7820*/  HADD2.F32 R38, -RZ, R46.H0_H0 ;  /* 0x2000002eff267230 */ /* 0x000fc40000004100 */
[----:B------:R-:W-:Y:S01]  /*7830*/  FFMA.FTZ R39, R49, R50, R124 ;  /* 0x0000003231277223 */ /* 0x000fe2000001007c */
        /* <DEDUP_REMOVED lines=9> */
[CC--:B------:R-:W-:Y:S01]  /*78d0*/  FMUL.FTZ R51, R49.reuse, R121.reuse ;  /* 0x0000007931337220 */ /* 0x0c0fe20000410000 */
[----:B------:R-:W-:Y:S01]  /*78e0*/  F2FP.F16.E4M3.UNPACK_B R50, R42.H1 ;  /* 0x0000002aff32723e */ /* 0x000fe200030006ff */
[C---:B------:R-:W-:Y:S01]  /*78f0*/  FMUL.FTZ R124, R46.reuse, R121 ;  /* 0x000000792e7c7220 */ /* 0x040fe20000410000 */
[----:B------:R-:W-:Y:S01]  /*7900*/  F2FP.F16.E4M3.UNPACK_B R48, R119.H1 ;  /* 0x00000077ff30723e */ /* 0x000fe200030006ff */
[----:B------:R-:W-:Y:S01]  /*7910*/  FFMA.FTZ R123, R46, R117, -R51 ;  /* 0x000000752e7b7223 */ /* 0x000fe20000010833 */
[----:B------:R-:W-:Y:S01]  /*7920*/  F2FP.F16.E4M3.UNPACK_B R121, R115.H1 ;  /* 0x00000073ff79723e */ /* 0x000fe200030006ff */
[----:B------:R-:W-:Y:S01]  /*7930*/  HADD2.F32 R51, -RZ, R50.H0_H0 ;  /* 0x20000032ff337230 */ /* 0x000fe20000004100 */
[-C--:B------:R-:W-:Y:S01]  /*7940*/  F2FP.F16.E4M3.UNPACK_B R46, R14.reuse.H1 ;  /* 0x0000000eff2e723e */ /* 0x080fe200030006ff */
[----:B------:R-:W-:Y:S01]  /*7950*/  FFMA.FTZ R125, R49, R117, R124 ;  /* 0x00000075317d7223 */ /* 0x000fe2000001007c */
[----:B------:R-:W-:Y:S01]  /*7960*/  HADD2.F32 R117, -RZ, R48.H1_H1 ;  /* 0x30000030ff757230 */ /* 0x000fe20000004100 */
[----:B------:R-:W-:Y:S01]  /*7970*/  F2FP.F16.E4M3.UNPACK_B R119, R119 ;  /* 0x00000077ff77723e */ /* 0x000fe200020006ff */
[----:B------:R-:W-:Y:S01]  /*7980*/  HADD2.F32 R50, -RZ, R50.H1_H1 ;  /* 0x30000032ff327230 */ /* 0x000fe20000004100 */
[----:B------:R-:W-:Y:S01]  /*7990*/  F2FP.F16.E4M3.UNPACK_B R14, R14 ;  /* 0x0000000eff0e723e */ /* 0x000fe200020006ff */
[----:B------:R-:W-:Y:S01]  /*79a0*/  HADD2.F32 R122, -RZ, R48.H0_H0 ;  /* 0x20000030ff7a7230 */ /* 0x000fe20000004100 */
[----:B------:R-:W-:Y:S01]  /*79b0*/  F2FP.F16.E4M3.UNPACK_B R115, R115 ;  /* 0x00000073ff73723e */ /* 0x000fe200020006ff */
[----:B------:R-:W-:-:S02]  /*79c0*/  HADD2.F32 R48, -RZ, R46.H0_H0 ;  /* 0x2000002eff307230 */ /* 0x000fc40000004100 */
[----:B------:R-:W-:Y:S01]  /*79d0*/  FMUL.FTZ R129, R50, R117 ;  /* 0x0000007532817220 */ /* 0x000fe20000410000 */
[--C-:B------:R-:W-:Y:S02]  /*79e0*/  HADD2.F32 R49, -RZ, R121.reuse.H0_H0 ;  /* 0x20000079ff317230 */ /* 0x100fe40000004100 */
[-C--:B------:R-:W-:Y:S01]  /*79f0*/  FMUL.FTZ R127, R51, R122.reuse ;  /* 0x0000007a337f7220 */ /* 0x080fe20000410000 */
[----:B------:R-:W-:Y:S02]  /*7a00*/  HADD2.F32 R46, -RZ, R46.H1_H1 ;  /* 0x3000002eff2e7230 */ /* 0x000fe40000004100 */
[C---:B------:R-:W-:Y:S01]  /*7a10*/  FMUL.FTZ R122, R48.reuse, R122 ;  /* 0x0000007a307a7220 */ /* 0x040fe20000410000 */
[----:B------:R-:W-:Y:S02]  /*7a20*/  HADD2.F32 R121, -RZ, R121.H1_H1 ;  /* 0x30000079ff797230 */ /* 0x000fe40000004100 */
[----:B------:R-:W-:Y:S01]  /*7a30*/  FFMA.FTZ R127, R48, R49, -R127 ;  /* 0x00000031307f7223 */ /* 0x000fe2000001087f */
[----:B------:R-:W-:Y:S01]  /*7a40*/  F2FP.SATFINITE.E4M3.F32.PACK_AB_MERGE_C R12, R37, R12, RZ ;  /* 0x0000000c250c723e */ /* 0x000fe200048070ff */
[C---:B------:R-:W-:Y:S01]  /*7a50*/  FMUL.FTZ R117, R46.reuse, R117 ;  /* 0x000000752e757220 */ /* 0x040fe20000410000 */
[----:B------:R-:W-:Y:S01]  /*7a60*/  FFMA.FTZ R122, R51, R49, R122 ;  /* 0x00000031337a7223 */ /* 0x000fe2000001007a */
[----:B------:R-:W-:Y:S01]  /*7a70*/  FFMA.FTZ R124, R46, R121, -R129 ;  /* 0x000000792e7c7223 */ /* 0x000fe20000010881 */
[----:B------:R-:W-:Y:S01]  /*7a80*/  F2FP.F16.E4M3.UNPACK_B R46, R42 ;  /* 0x0000002aff2e723e */ /* 0x000fe200020006ff */
[----:B------:R-:W-:-:S02]  /*7a90*/  HADD2.F32 R51, -RZ, R119.H0_H0 ;  /* 0x20000077ff337230 */ /* 0x000fc40000004100 */
[----:B------:R-:W-:Y:S01]  /*7aa0*/  FFMA.FTZ R129, R50, R121, R117 ;  /* 0x0000007932817223 */ /* 0x000fe20000010075 */
[----:B------:R-:W-:Y:S01]  /*7ab0*/  HADD2.F32 R119, -RZ, R119.H1_H1 ;  /* 0x30000077ff777230 */ /* 0x000fe20000004100 */
[----:B------:R-:W-:Y:S01]  /*7ac0*/  F2FP.SATFINITE.E4M3.F32.PACK_AB_MERGE_C R36, R39, R36, RZ ;  /* 0x000000242724723e */ /* 0x000fe200048070ff */
[----:B------:R-:W-:Y:S01]  /*7ad0*/  HADD2.F32 R48, -RZ, R46.H0_H0 ;  /* 0x2000002eff307230 */ /* 0x000fe20000004100 */
[----:B------:R-:W-:Y:S01]  /*7ae0*/  F2FP.SATFINITE.E4M3.F32.PACK_AB_MERGE_C R12, R123, R38, R12 ;  /* 0x000000267b0c723e */ /* 0x000fe2000480700c */
[----:B------:R-:W-:Y:S01]  /*7af0*/  HADD2.F32 R42, -RZ, R14.H0_H0 ;  /* 0x2000000eff2a7230 */ /* 0x000fe20000004100 */
[----:B------:R-:W-:Y:S01]  /*7b00*/  F2FP.F16.E4M3.UNPACK_B R39, R41 ;  /* 0x00000029ff27723e */ /* 0x000fe200020006ff */
        /* <DEDUP_REMOVED lines=12> */
[-C--:B------:R-:W-:Y:S01]  /*7bd0*/  FFMA.FTZ R14, R14, R115.reuse, -R121 ;  /* 0x000000730e0e7223 */ /* 0x080fe20000010879 */
[----:B------:R-:W-:Y:S01]  /*7be0*/  FFMA.FTZ R119, R46, R115, R119 ;  /* 0x000000732e777223 */ /* 0x000fe20000010077 */
[----:B------:R-:W-:Y:S01]  /*7bf0*/  F2FP.SATFINITE.E4M3.F32.PACK_AB_MERGE_C R40, R125, R40, R36 ;  /* 0x000000287d28723e */ /* 0x000fe20004807024 */
[----:B------:R-:W-:Y:S01]  /*7c00*/  HADD2.F32 R46, -RZ, R39.H0_H0 ;  /* 0x20000027ff2e7230 */ /* 0x000fe20000004100 */
[----:B------:R-:W-:Y:S01]  /*7c10*/  F2FP.SATFINITE.E4M3.F32.PACK_AB_MERGE_C R124, R124, R127, RZ ;  /* 0x0000007f7c7c723e */ /* 0x000fe200048070ff */
[----:B------:R-:W-:Y:S01]  /*7c20*/  HADD2.F32 R115, -RZ, R38.H0_H0 ;  /* 0x20000026ff737230 */ /* 0x000fe20000004100 */
[----:B------:R-:W-:Y:S01]  /*7c30*/  F2FP.F16.E4M3.UNPACK_B R49, R10 ;  /* 0x0000000aff31723e */ /* 0x000fe200020006ff */
[----:B------:R-:W-:Y:S01]  /*7c40*/  HADD2.F32 R36, -RZ, R37.H0_H0 ;  /* 0x20000025ff247230 */ /* 0x000fe20000004100 */
[----:B------:R-:W-:Y:S01]  /*7c50*/  F2FP.SATFINITE.E4M3.F32.PACK_AB_MERGE_C R14, R14, R117, R124 ;  /* 0x000000750e0e723e */ /* 0x000fe2000480707c */
        /* <DEDUP_REMOVED lines=9> */
[----:B------:R-:W-:-:S02]  /*7cf0*/  HADD2.F32 R49, -RZ, R49.H1_H1 ;  /* 0x30000031ff317230 */ /* 0x000fc40000004100 */
[-C--:B------:R-:W-:Y:S01]  /*7d00*/  FMUL.FTZ R51, R48, R115.reuse ;  /* 0x0000007330337220 */ /* 0x080fe20000410000 */
[C---:B------:R-:W-:Y:S01]  /*7d10*/  FMUL.FTZ R115, R38.reuse, R115 ;  /* 0x0000007326737220 */ /* 0x040fe20000410000 */
[----:B------:R-:W-:Y:S01]  /*7d20*/  F2FP.F16.E4M3.UNPACK_B R50, R11.H1 ;  /* 0x0000000bff32723e */ /* 0x000fe200030006ff */
[----:B------:R-:W-:Y:S01]  /*7d30*/  HADD2.F32 R46, -RZ, R41.H0_H0 ;  /* 0x20000029ff2e7230 */ /* 0x000fe20000004100 */
[----:B------:R-:W-:Y:S01]  /*7d40*/  F2FP.F16.E4M3.UNPACK_B R39, R13.H1 ;  /* 0x0000000dff27723e */ /* 0x000fe200030006ff */
[-C--:B------:R-:W-:Y:S01]  /*7d50*/  FFMA.FTZ R13, R38, R49.reuse, -R51 ;  /* 0x00000031260d7223 */ /* 0x080fe20000010833 */
[----:B------:R-:W-:Y:S01]  /*7d60*/  F2FP.SATFINITE.E4M3.F32.PACK_AB_MERGE_C R122, R129, R122, RZ ;  /* 0x0000007a817a723e */ /* 0x000fe200048070ff */
[----:B------:R-:W-:Y:S01]  /*7d70*/  FFMA.FTZ R38, R48, R49, R115 ;  /* 0x0000003130267223 */ /* 0x000fe20000010073 */
[----:B------:R-:W-:Y:S01]  /*7d80*/  F2FP.F16.E4M3.UNPACK_B R10, R10.H1 ;  /* 0x0000000aff0a723e */ /* 0x000fe200030006ff */
[----:B------:R-:W-:Y:S01]  /*7d90*/  HADD2.F32 R49, -RZ, R50.H0_H0 ;  /* 0x20000032ff317230 */ /* 0x000fe20000004100 */
[----:B------:R-:W-:Y:S01]  /*7da0*/  F2FP.SATFINITE.E4M3.F32.PACK_AB_MERGE_C R42, R119, R42, R122 ;  /* 0x0000002a772a723e */ /* 0x000fe2000480707a */
[----:B------:R-:W-:Y:S01]  /*7db0*/  HADD2.F32 R11, -RZ, R39.H0_H0 ;  /* 0x20000027ff0b7230 */ /* 0x000fe20000004100 */
[----:B------:R-:W-:Y:S01]  /*7dc0*/  F2FP.F16.E4M3.UNPACK_B R115, R9.H1 ;  /* 0x00000009ff73723e */ /* 0x000fe200030006ff */
[----:B------:R-:W-:-:S02]  /*7dd0*/  HADD2.F32 R41, -RZ, R41.H1_H1 ;  /* 0x30000029ff297230 */ /* 0x000fc40000004100 */
[CC--:B------:R-:W-:Y:S01]  /*7de0*/  FMUL.FTZ R124, R46.reuse, R49.reuse ;  /* 0x000000312e7c7220 */ /* 0x0c0fe20000410000 */
[----:B------:R-:W-:Y:S02]  /*7df0*/  HADD2.F32 R122, -RZ, R50.H1_H1 ;  /* 0x30000032ff7a7230 */ /* 0x000fe40000004100 */
[----:B------:R-:W-:Y:S01]  /*7e00*/  FMUL.FTZ R49, R11, R49 ;  /* 0x000000310b317220 */ /* 0x000fe20000410000 */
[--C-:B------:R-:W-:Y:S01]  /*7e10*/  HADD2.F32 R48, -RZ, R10.reuse.H0_H0 ;  /* 0x2000000aff307230 */ /* 0x100fe20000004100 */
[----:B------:R-:W-:Y:S01]  /*7e20*/  F2FP.F16.E4M3.UNPACK_B R51, R9 ;  /* 0x00000009ff33723e */ /* 0x000fe200020006ff */
[----:B------:R-:W-:Y:S01]  /*7e30*/  HADD2.F32 R39, -RZ, R39.H1_H1 ;  /* 0x30000027ff277230 */ /* 0x000fe20000004100 */
[----:B------:R-:W-:Y:S01]  /*7e40*/  F2FP.F16.E4M3.UNPACK_B R9, R8 ;  /* 0x00000008ff09723e */ /* 0x000fe200020006ff */
[----:B------:R-:W-:Y:S02]  /*7e50*/  HADD2.F32 R50, -RZ, R10.H1_H1 ;  /* 0x3000000aff327230 */ /* 0x000fe40000004100 */
[----:B------:R-:W-:Y:S01]  /*7e60*/  FMUL.FTZ R10, R41, R122 ;  /* 0x0000007a290a7220 */ /* 0x000fe20000410000 */
[-C--:B------:R-:W-:Y:S01]  /*7e70*/  FFMA.FTZ R119, R46, R48.reuse, R49 ;  /* 0x000000302e777223 */ /* 0x080fe20000010031 */
[----:B------:R-:W-:Y:S01]  /*7e80*/  F2FP.F16.E4M3.UNPACK_B R46, R43 ;  /* 0x0000002bff2e723e */ /* 0x000fe200020006ff */
[----:B------:R-:W-:Y:S01]  /*7e90*/  FFMA.FTZ R124, R11, R48, -R124 ;  /* 0x000000300b7c7223 */ /* 0x000fe2000001087c */
[C---:B------:R-:W-:Y:S01]  /*7ea0*/  FFMA.FTZ R121, R39.reuse, R50, -R10 ;  /* 0x0000003227797223 */ /* 0x040fe2000001080a */
[----:B------:R-:W-:Y:S01]  /*7eb0*/  F2FP.F16.E4M3.UNPACK_B R10, R15 ;  /* 0x0000000fff0a723e */ /* 0x000fe200020006ff */
[----:B------:R-:W-:Y:S01]  /*7ec0*/  FMUL.FTZ R122, R39, R122 ;  /* 0x0000007a277a7220 */ /* 0x000fe20000410000 */
[----:B------:R-:W-:Y:S01]  /*7ed0*/  F2FP.F16.E4M3.UNPACK_B R43, R43.H1 ;  /* 0x0000002bff2b723e */ /* 0x000fe200030006ff */
[----:B------:R-:W-:Y:S01]  /*7ee0*/  HADD2.F32 R117, -RZ, R115.H0_H0 ;  /* 0x20000073ff757230 */ /* 0x000fe20000004100 */
[----:B------:R-:W-:Y:S01]  /*7ef0*/  F2FP.F16.E4M3.UNPACK_B R15, R15.H1 ;  /* 0x0000000fff0f723e */ /* 0x000fe200030006ff */
[----:B------:R-:W-:Y:S01]  /*7f00*/  FFMA.FTZ R126, R41, R50, R122 ;  /* 0x00000032297e7223 */ /* 0x000fe2000001007a */
[----:B------:R-:W-:Y:S01]  /*7f10*/  F2FP.F16.E4M3.UNPACK_B R48, R8.H1 ;  /* 0x00000008ff30723e */ /* 0x000fe200030006ff */
[----:B------:R-:W-:Y:S01]  /*7f20*/  HADD2.F32 R8, -RZ, R43.H0_H0 ;  /* 0x2000002bff087230 */ /* 0x000fe20000004100 */
[----:B------:R-:W-:Y:S01]  /*7f30*/  F2FP.SATFINITE.E4M3.F32.PACK_AB_MERGE_C R121, R121, R124, RZ ;  /* 0x0000007c7979723e */ /* 0x000fe200048070ff */
[----:B------:R-:W-:Y:S01]  /*7f40*/  HADD2.F32 R39, -RZ, R15.H0_H0 ;  /* 0x2000000fff277230 */ /* 0x000fe20000004100 */
[----:B------:R-:W-:Y:S01]  /*7f50*/  F2FP.SATFINITE.E4M3.F32.PACK_AB_MERGE_C R119, R126, R119, RZ ;  /* 0x000000777e77723e */ /* 0x000fe200048070ff */
[----:B------:R-:W-:-:S02]  /*7f60*/  HADD2.F32 R41, -RZ, R46.H0_H0 ;  /* 0x2000002eff297230 */ /* 0x000fc40000004100 */
[CC--:B------:R-:W-:Y:S01]  /*7f70*/  FMUL.FTZ R130, R8.reuse, R117.reuse ;  /* 0x0000007508827220 */ /* 0x0c0fe20000410000 */
[----:B------:R-:W-:Y:S02]  /*7f80*/  HADD2.F32 R122, -RZ, R51.H0_H0 ;  /* 0x20000033ff7a7230 */ /* 0x000fe40000004100 */
[----:B------:R-:W-:Y:S01]  /*7f90*/  FMUL.FTZ R117, R39, R117 ;  /* 0x0000007527757220 */ /* 0x000fe20000410000 */
[----:B------:R-:W-:Y:S01]  /*7fa0*/  HADD2.F32 R49, -RZ, R48.H0_H0 ;  /* 0x20000030ff317230 */ /* 0x000fe20000004100 */
[----:B------:R-:W-:Y:S01]  /*7fb0*/  F2FP.SATFINITE.E4M3.F32.PACK_AB_MERGE_C R13, R13, R36, R121 ;  /* 0x000000240d0d723e */ /* 0x000fe20004807079 */
[----:B------:R-:W-:Y:S02]  /*7fc0*/  HADD2.F32 R11, -RZ, R10.H0_H0 ;  /* 0x2000000aff0b7230 */ /* 0x000fe40000004100 */
[----:B------:R-:W-:Y:S01]  /*7fd0*/  FMUL.FTZ R128, R41, R122 ;  /* 0x0000007a29807220 */ /* 0x000fe20000410000 */
[----:B------:R-:W-:Y:S02]  /*7fe0*/  HADD2.F32 R50, -RZ, R9.H0_H0 ;  /* 0x20000009ff327230 */ /* 0x000fe40000004100 */
[----:B------:R-:W-:Y:S01]  /*7ff0*/  FFMA.FTZ R117, R8, R49, R117 ;  /* 0x0000003108757223 */ /* 0x000fe20000010075 */
[----:B------:R-:W-:-:S02]  /*8000*/  HADD2.F32 R43, -RZ, R43.H1_H1 ;  /* 0x3000002bff2b7230 */ /* 0x000fc40000004100 */
[C---:B------:R-:W-:Y:S01]  /*8010*/  FMUL.FTZ R122, R11.reuse, R122 ;  /* 0x0000007a0b7a7220 */ /* 0x040fe20000410000 */
[----:B------:R-:W-:Y:S02]  /*8020*/  HADD2.F32 R8, -RZ, R115.H1_H1 ;  /* 0x30000073ff087230 */ /* 0x000fe40000004100 */
[-C--:B------:R-:W-:Y:S01]  /*8030*/  FFMA.FTZ R128, R11, R50.reuse, -R128 ;  /* 0x000000320b807223 */ /* 0x080fe20000010880 */
[----:B------:R-:W-:Y:S02]  /*8040*/  HADD2.F32 R15, -RZ, R15.H1_H1 ;  /* 0x3000000fff0f7230 */ /* 0x000fe40000004100 */
[----:B------:R-:W-:Y:S01]  /*8050*/  FFMA.FTZ R122, R41, R50, R122 ;  /* 0x00000032297a7223 */ /* 0x000fe2000001007a */
[----:B------:R-:W-:Y:S02]  /*8060*/  HADD2.F32 R46, -RZ, R46.H1_H1 ;  /* 0x3000002eff2e7230 */ /* 0x000fe40000004100 */
[----:B------:R-:W-:Y:S01]  /*8070*/  FMUL.FTZ R50, R43, R8 ;  /* 0x000000082b327220 */ /* 0x000fe20000410000 */
[----:B------:R-:W-:-:S02]  /*8080*/  HADD2.F32 R51, -RZ, R51.H1_H1 ;  /* 0x30000033ff337230 */ /* 0x000fc40000004100 */
[----:B------:R-:W-:Y:S01]  /*8090*/  FMUL.FTZ R8, R15, R8 ;  /* 0x000000080f087220 */ /* 0x000fe20000410000 */
[----:B------:R-:W-:Y:S02]  /*80a0*/  HADD2.F32 R10, -RZ, R10.H1_H1 ;  /* 0x3000000aff0a7230 */ /* 0x000fe40000004100 */
[----:B------:R-:W-:Y:S01]  /*80b0*/  FFMA.FTZ R130, R39, R49, -R130 ;  /* 0x0000003127827223 */ /* 0x000fe20000010882 */
[----:B------:R-:W-:Y:S02]  /*80c0*/  HADD2.F32 R48, -RZ, R48.H1_H1 ;  /* 0x30000030ff307230 */ /* 0x000fe40000004100 */
[-C--:B------:R-:W-:Y:S01]  /*80d0*/  FMUL.FTZ R11, R46, R51.reuse ;  /* 0x000000332e0b7220 */ /* 0x080fe20000410000 */
[----:B------:R-:W-:Y:S02]  /*80e0*/  HADD2.F32 R9, -RZ, R9.H1_H1 ;  /* 0x30000009ff097230 */ /* 0x000fe40000004100 */
[----:B------:R-:W-:Y:S01]  /*80f0*/  FMUL.FTZ R51, R10, R51 ;  /* 0x000000330a337220 */ /* 0x000fe20000410000 */
[----:B------:R-:W-:Y:S01]  /*8100*/  F2FP.SATFINITE.E4M3.F32.PACK_AB_MERGE_C R41, R38, R37, R119 ;  /* 0x000000252629723e */ /* 0x000fe20004807077 */
[-C--:B------:R-:W-:Y:S01]  /*8110*/  FFMA.FTZ R15, R15, R48.reuse, -R50 ;  /* 0x000000300f0f7223 */ /* 0x080fe20000010832 */
[----:B------:R-:W-:Y:S01]  /*8120*/  FFMA.FTZ R8, R43, R48, R8 ;  /* 0x000000302b087223 */ /* 0x000fe20000010008 */
[-C--:B------:R-:W-:Y:S01]  /*8130*/  FFMA.FTZ R11, R10, R9.reuse, -R11 ;  /* 0x000000090a0b7223 */ /* 0x080fe2000001080b */
[----:B------:R-:W-:-:S02]  /*8140*/  FFMA.FTZ R51, R46, R9, R51 ;  /* 0x000000092e337223 */ /* 0x000fc40000010033 */
[----:B------:R-:W-:Y:S02]  /*8150*/  F2FP.SATFINITE.E4M3.F32.PACK_AB_MERGE_C R15, R15, R130, RZ ;  /* 0x000000820f0f723e */ /* 0x000fe400048070ff */
[----:B------:R-:W-:Y:S02]  /*8160*/  F2FP.SATFINITE.E4M3.F32.PACK_AB_MERGE_C R8, R8, R117, RZ ;  /* 0x000000750808723e */ /* 0x000fe400048070ff */
[----:B------:R-:W-:Y:S02]  /*8170*/  F2FP.SATFINITE.E4M3.F32.PACK_AB_MERGE_C R15, R11, R128, R15 ;  /* 0x000000800b0f723e */ /* 0x000fe4000480700f */
[----:B------:R-:W-:-:S07]  /*8180*/  F2FP.SATFINITE.E4M3.F32.PACK_AB_MERGE_C R43, R51, R122, R8 ;  /* 0x0000007a332b723e */ /* 0x000fce0004807008 */
.L_x_1424:
[----:B------:R-:W-:Y:S05]  /*8190*/  BSYNC B2 ;  /* 0x0000000000027941 */ /* 0x000fea0003800000 */
.L_x_1423:
        /* <DEDUP_REMOVED lines=10> */
.L_x_1422:
[----:B------:R-:W-:Y:S05]  /*8240*/  BSYNC B1 ;  /* 0x0000000000017941 */ /* 0x000fea0003800000 */
.L_x_1421:
[----:B------:R-:W-:-:S13]  /*8250*/  ISETP.NE.AND P4, PT, R29, RZ, PT ;  /* 0x000000ff1d00720c */ /* 0x000fda0003f85270 */
[----:B------:R-:W-:Y:S05]  /*8260*/  @!P4 BRA `(.L_x_1389) ;  /* 0x000000100050c947 */ /* 0x000fea0003800000 */
[----:B------:R-:W-:Y:S01]  /*8270*/  ISETP.NE.AND P6, PT, R105, RZ, PT ;  /* 0x000000ff6900720c */ /* 0x000fe20003fc5270 */
[----:B------:R-:W-:Y:S01]  /*8280*/  BSSY B1, `(.L_x_1425) ;  /* 0x00000e8000017945 */ /* 0x000fe20003800000 */
[----:B------:R-:W-:Y:S02]  /*8290*/  IADD3 R37, P4, P5, R62, R98, R70 ;  /* 0x000000623e257210 */ /* 0x000fe40007d9e046 */
[----:B------:R-:W-:Y:S02]  /*82a0*/  SEL R120, R77, R120, !P6 ;  /* 0x000000784d787207 */ /* 0x000fe40007000000 */
[----:B---3--:R-:W-:Y:S02]  /*82b0*/  IADD3.X R8, R101, R118, R67, P4, P5 ;  /* 0x0000007665087210 */ /* 0x008fe400027ea443 */
[----:B------:R-:W-:Y:S02]  /*82c0*/  SHF.R.S32.HI R9, RZ, 0x1f, R120 ;  /* 0x0000001fff097819 */ /* 0x000fe40000011478 */
[----:B------:R-:W-:-:S02]  /*82d0*/  IADD3 R36, P4, R37, R96, RZ ;  /* 0x0000006025247210 */ /* 0x000fc40007f9e0ff */
[----:B------:R-:W-:-:S03]  /*82e0*/  LEA.HI R9, R9, R120, RZ, 0x5 ;  /* 0x0000007809097211 */ /* 0x000fc600078f28ff */
[----:B------:R-:W-:Y:S01]  /*82f0*/  IMAD.X R37, R8, 0x1, R97, P4 ;  /* 0x0000000108257824 */ /* 0x000fe200020e0661 */
[----:B------:R-:W-:Y:S02]  /*8300*/  SHF.R.S32.HI R8, RZ, 0x5, R9 ;  /* 0x00000005ff087819 */ /* 0x000fe40000011409 */
[----:B------:R-:W-:Y:S02]  /*8310*/  ISETP.GE.AND P4, PT, R94, R110, PT ;  /* 0x0000006e5e00720c */ /* 0x000fe40003f86270 */
        /* <DEDUP_REMOVED lines=12> */
[----:B0-----:R-:W-:-:S04]  /*83e0*/  IMAD.IADD R12, R16, 0x1, R11 ;  /* 0x00000001100c7824 */ /* 0x001fc800078e020b */
[----:B------:R-:W0:Y:S04]  /*83f0*/  LDS.128 R8, [R9+0x1e400] ;  /* 0x01e4000009087984 */ /* 0x000e280000000c00 */
[----:B------:R-:W2:Y:S01]  /*8400*/  LDS.128 R12, [R12+0x1e400] ;  /* 0x01e400000c0c7984 */ /* 0x000ea20000000c00 */
[----:B------:R-:W-:Y:S05]  /*8410*/  @P4 BRA `(.L_x_1426) ;  /* 0x0000000c00384947 */ /* 0x000fea0003800000 */
[--C-:B------:R-:W-:Y:S01]  /*8420*/  SHF.R.U32.HI R4, RZ, 0x8, R5.reuse ;  /* 0x00000008ff047819 */ /* 0x100fe20000011605 */
[----:B0-----:R-:W-:Y:S01]  /*8430*/  IMAD.MOV.U32 R32, RZ, RZ, R8 ;  /* 0x000000ffff207224 */ /* 0x001fe200078e0008 */
[----:B------:R-:W-:Y:S02]  /*8440*/  SHF.R.U32.HI R42, RZ, 0x10, R5 ;  /* 0x00000010ff2a7819 */ /* 0x000fe40000011605 */
[----:B------:R-:W-:Y:S01]  /*8450*/  LOP3.LUT R5, R5, 0xff0000ff, RZ, 0xc0, !PT ;  /* 0xff0000ff05057812 */ /* 0x000fe200078ec0ff */
[----:B------:R-:W-:Y:S01]  /*8460*/  IMAD.SHL.U32 R4, R4, 0x100, RZ ;  /* 0x0000010004047824 */ /* 0x000fe200078e00ff */
[----:B------:R-:W-:Y:S02]  /*8470*/  SHF.R.U32.HI R38, RZ, 0x8, R7 ;  /* 0x00000008ff267819 */ /* 0x000fe40000011607 */
[----:B------:R-:W-:Y:S02]  /*8480*/  SHF.R.U32.HI R34, RZ, 0x8, R33 ;  /* 0x00000008ff227819 */ /* 0x000fe40000011621 */
[----:B------:R-:W-:-:S02]  /*8490*/  SHF.R.U32.HI R6, RZ, 0x8, R35 ;  /* 0x00000008ff067819 */ /* 0x000fc40000011623 */
[----:B------:R-:W-:Y:S01]  /*84a0*/  LOP3.LUT R5, R5, 0xff00, R4, 0xf8, !PT ;  /* 0x0000ff0005057812 */ /* 0x000fe200078ef804 */
[----:B------:R-:W-:Y:S01]  /*84b0*/  IMAD.SHL.U32 R4, R38, 0x100, RZ ;  /* 0x0000010026047824 */ /* 0x000fe200078e00ff */
[----:B------:R-:W-:Y:S01]  /*84c0*/  SHF.R.U32.HI R40, RZ, 0x10, R7 ;  /* 0x00000010ff287819 */ /* 0x000fe20000011607 */
[----:B------:R-:W-:Y:S01]  /*84d0*/  IMAD.SHL.U32 R8, R34, 0x100, RZ ;  /* 0x0000010022087824 */ /* 0x000fe200078e00ff */
[----:B------:R-:W-:Y:S02]  /*84e0*/  LOP3.LUT R7, R7, 0xff0000ff, RZ, 0xc0, !PT ;  /* 0xff0000ff07077812 */ /* 0x000fe400078ec0ff */
[----:B------:R-:W-:Y:S02]  /*84f0*/  SHF.R.U32.HI R45, RZ, 0x10, R33 ;  /* 0x00000010ff2d7819 */ /* 0x000fe40000011621 */
[----:B------:R-:W-:Y:S02]  /*8500*/  SHF.R.U32.HI R43, RZ, 0x10, R35 ;  /* 0x00000010ff2b7819 */ /* 0x000fe40000011623 */
[----:B------:R-:W-:Y:S01]  /*8510*/  LOP3.LUT R41, R35, 0xff0000ff, RZ, 0xc0, !PT ;  /* 0xff0000ff23297812 */ /* 0x000fe200078ec0ff */
[----:B--2---:R-:W-:Y:S01]  /*8520*/  IMAD.MOV.U32 R35, RZ, RZ, R12 ;  /* 0x000000ffff237224 */ /* 0x004fe200078e000c */
[----:B------:R-:W-:Y:S01]  /*8530*/  LOP3.LUT R33, R33, 0xff0000ff, RZ, 0xc0, !PT ;  /* 0xff0000ff21217812 */ /* 0x000fe200078ec0ff */
[----:B------:R-:W-:Y:S01]  /*8540*/  IMAD.SHL.U32 R12, R6, 0x100, RZ ;  /* 0x00000100060c7824 */ /* 0x000fe200078e00ff */
[----:B------:R-:W-:Y:S01]  /*8550*/  LOP3.LUT R7, R7, 0xff00, R4, 0xf8, !PT ;  /* 0x0000ff0007077812 */ /* 0x000fe200078ef804 */
[----:B------:R-:W-:Y:S01]  /*8560*/  IMAD.U32 R6, R42, 0x10000, RZ ;  /* 0x000100002a067824 */ /* 0x000fe200078e00ff */
[----:B------:R-:W-:Y:S01]  /*8570*/  LOP3.LUT R42, R33, 0xff00, R8, 0xf8, !PT ;  /* 0x0000ff00212a7812 */ /* 0x000fe200078ef808 */
[----:B------:R-:W-:Y:S01]  /*8580*/  IMAD.U32 R4, R40, 0x10000, RZ ;  /* 0x0001000028047824 */ /* 0x000fe200078e00ff */
[----:B------:R-:W-:Y:S01]  /*8590*/  F2FP.F16.E4M3.UNPACK_B R40, R114.H1 ;  /* 0x00000072ff28723e */ /* 0x000fe200030006ff */
[----:B------:R-:W-:Y:S01]  /*85a0*/  IMAD.U32 R43, R43, 0x10000, RZ ;  /* 0x000100002b2b7824 */ /* 0x000fe200078e00ff */
[----:B------:R-:W-:-:S02]  /*85b0*/  F2FP.F16.E4M3.UNPACK_B R38, R35.H1 ;  /* 0x00000023ff26723e */ /* 0x000fc400030006ff */
[----:B------:R-:W-:Y:S02]  /*85c0*/  F2FP.F16.E4M3.UNPACK_B R33, R32.H1 ;  /* 0x00000020ff21723e */ /* 0x000fe400030006ff */
[----:B------:R-:W-:Y:S01]  /*85d0*/  LOP3.LUT R44, R41, 0xff00, R12, 0xf8, !PT ;  /* 0x0000ff00292c7812 */ /* 0x000fe200078ef80c */
        /* <DEDUP_REMOVED lines=19> */
[----:B------:R-:W-:Y:S01]  /*8710*/  HADD2.F32 R34, -RZ, R33.H1_H1 ;  /* 0x30000021ff227230 */ /* 0x000fe20000004100 */
[----:B------:R-:W-:Y:S01]  /*8720*/  LOP3.LUT R7, R42, 0xff0000, R7, 0xf8, !PT ;  /* 0x00ff00002a077812 */ /* 0x000fe200078ef807 */
[----:B------:R-:W-:Y:S01]  /*8730*/  HADD2.F32 R42, -RZ, R114.H0_H0 ;  /* 0x20000072ff2a7230 */ /* 0x000fe20000004100 */
[----:B------:R-:W-:Y:S01]  /*8740*/  F2FP.F16.E4M3.UNPACK_B R112, R112 ;  /* 0x00000070ff70723e */ /* 0x000fe200020006ff */
[-C--:B------:R-:W-:Y:S01]  /*8750*/  FMUL.FTZ R45, R40, R43.reuse ;  /* 0x0000002b282d7220 */ /* 0x080fe20000410000 */
[----:B------:R-:W-:Y:S01]  /*8760*/  FMUL.FTZ R43, R34, R43 ;  /* 0x0000002b222b7220 */ /* 0x000fe20000410000 */
[----:B------:R-:W-:-:S02]  /*8770*/  HADD2.F32 R33, -RZ, R32.H0_H0 ;  /* 0x20000020ff217230 */ /* 0x000fc40000004100 */
[--C-:B------:R-:W-:Y:S02]  /*8780*/  HADD2.F32 R38, -RZ, R35.reuse.H0_H0 ;  /* 0x20000023ff267230 */ /* 0x100fe40000004100 */
[-C--:B------:R-:W-:Y:S01]  /*8790*/  FFMA.FTZ R49, R34, R41.reuse, -R45 ;  /* 0x0000002922317223 */ /* 0x080fe2000001082d */
[----:B------:R-:W-:Y:S01]  /*87a0*/  FFMA.FTZ R51, R40, R41, R43 ;  /* 0x0000002928337223 */ /* 0x000fe2000001002b */
[----:B------:R-:W-:Y:S02]  /*87b0*/  HADD2.F32 R34, -RZ, R112.H0_H0 ;  /* 0x20000070ff227230 */ /* 0x000fe40000004100 */
[-C--:B------:R-:W-:Y:S01]  /*87c0*/  FMUL.FTZ R41, R33, R42.reuse ;  /* 0x0000002a21297220 */ /* 0x080fe20000410000 */
[----:B------:R-:W-:Y:S02]  /*87d0*/  HADD2.F32 R114, -RZ, R114.H1_H1 ;  /* 0x30000072ff727230 */ /* 0x000fe40000004100 */
[----:B------:R-:W-:Y:S01]  /*87e0*/  FMUL.FTZ R40, R38, R42 ;  /* 0x0000002a26287220 */ /* 0x000fe20000410000 */
[----:B------:R-:W-:-:S02]  /*87f0*/  HADD2.F32 R35, -RZ, R35.H1_H1 ;  /* 0x30000023ff237230 */ /* 0x000fc40000004100 */
[-C--:B------:R-:W-:Y:S01]  /*8800*/  FFMA.FTZ R44, R38, R34.reuse, R41 ;  /* 0x00000022262c7223 */ /* 0x080fe20000010029 */
[----:B------:R-:W-:Y:S02]  /*8810*/  HADD2.F32 R32, -RZ, R32.H1_H1 ;  /* 0x30000020ff207230 */ /* 0x000fe40000004100 */
[----:B------:R-:W-:Y:S01]  /*8820*/  FFMA.FTZ R42, R33, R34, -R40 ;  /* 0x00000022212a7223 */ /* 0x000fe20000010828 */
[----:B------:R-:W-:Y:S02]  /*8830*/  HADD2.F32 R112, -RZ, R112.H1_H1 ;  /* 0x30000070ff707230 */ /* 0x000fe40000004100 */
[-C--:B------:R-:W-:Y:S01]  /*8840*/  FMUL.FTZ R41, R35, R114.reuse ;  /* 0x0000007223297220 */ /* 0x080fe20000410000 */
[----:B------:R-:W-:Y:S01]  /*8850*/  F2FP.F16.E4M3.UNPACK_B R33, R113.H1 ;  /* 0x00000071ff21723e */ /* 0x000fe200030006ff */
[C---:B------:R-:W-:Y:S01]  /*8860*/  FMUL.FTZ R114, R32.reuse, R114 ;  /* 0x0000007220727220 */ /* 0x040fe20000410000 */
[----:B------:R-:W-:Y:S01]  /*8870*/  F2FP.F16.E4M3.UNPACK_B R34, R14.H1 ;  /* 0x0000000eff22723e */ /* 0x000fe200030006ff */
[----:B------:R-:W-:Y:S01]  /*8880*/  FFMA.FTZ R45, R32, R112, -R41 ;  /* 0x00000070202d7223 */ /* 0x000fe20000010829 */
[----:B------:R-:W-:Y:S01]  /*8890*/  F2FP.F16.E4M3.UNPACK_B R40, R111.H1 ;  /* 0x0000006fff28723e */ /* 0x000fe200030006ff */
[----:B------:R-:W-:Y:S01]  /*88a0*/  HADD2.F32 R41, -RZ, R33.H0_H0 ;  /* 0x20000021ff297230 */ /* 0x000fe20000004100 */
[----:B------:R-:W-:Y:S01]  /*88b0*/  F2FP.F16.E4M3.UNPACK_B R32, R10.H1 ;  /* 0x0000000aff20723e */ /* 0x000fe200030006ff */
[----:B------:R-:W-:-:S02]  /*88c0*/  HADD2.F32 R38, -RZ, R34.H0_H0 ;  /* 0x20000022ff267230 */ /* 0x000fc40000004100 */
[----:B------:R-:W-:Y:S01]  /*88d0*/  FFMA.FTZ R47, R35, R112, R114 ;  /* 0x00000070232f7223 */ /* 0x000fe20000010072 */
[----:B------:R-:W-:Y:S01]  /*88e0*/  HADD2.F32 R43, -RZ, R33.H1_H1 ;  /* 0x30000021ff2b7230 */ /* 0x000fe20000004100 */
[----:B------:R-:W-:Y:S01]  /*88f0*/  F2FP.F16.E4M3.UNPACK_B R113, R113 ;  /* 0x00000071ff71723e */ /* 0x000fe200020006ff */
[----:B------:R-:W-:Y:S02]  /*8900*/  HADD2.F32 R33, -RZ, R32.H0_H0 ;  /* 0x20000020ff217230 */ /* 0x000fe40000004100 */
[-C--:B------:R-:W-:Y:S01]  /*8910*/  FMUL.FTZ R46, R38, R41.reuse ;  /* 0x00000029262e7220 */ /* 0x080fe20000410000 */
[----:B------:R-:W-:Y:S01]  /*8920*/  HADD2.F32 R35, -RZ, R40.H0_H0 ;  /* 0x20000028ff237230 */ /* 0x000fe20000004100 */
[----:B------:R-:W-:Y:S01]  /*8930*/  F2FP.F16.E4M3.UNPACK_B R10, R10 ;  /* 0x0000000aff0a723e */ /* 0x000fe200020006ff */
[----:B------:R-:W-:Y:S02]  /*8940*/  HADD2.F32 R34, -RZ, R34.H1_H1 ;  /* 0x30000022ff227230 */ /* 0x000fe40000004100 */
[----:B------:R-:W-:Y:S01]  /*8950*/  FMUL.FTZ R41, R33, R41 ;  /* 0x0000002921297220 */ /* 0x000fe20000410000 */
[----:B------:R-:W-:-:S02]  /*8960*/  HADD2.F32 R32, -RZ, R32.H1_H1 ;  /* 0x30000020ff207230 */ /* 0x000fc40000004100 */
[----:B------:R-:W-:Y:S01]  /*8970*/  FFMA.FTZ R46, R33, R35, -R46 ;  /* 0x00000023212e7223 */ /* 0x000fe2000001082e */
[----:B------:R-:W-:Y:S02]  /*8980*/  HADD2.F32 R33, -RZ, R40.H1_H1 ;  /* 0x30000028ff217230 */ /* 0x000fe40000004100 */
[----:B------:R-:W-:Y:S01]  /*8990*/  FMUL.FTZ R115, R34, R43 ;  /* 0x0000002b22737220 */ /* 0x000fe20000410000 */
[----:B------:R-:W-:Y:S01]  /*89a0*/  FFMA.FTZ R40, R38, R35, R41 ;  /* 0x0000002326287223 */ /* 0x000fe20000010029 */
[C---:B------:R-:W-:Y:S01]  /*89b0*/  FMUL.FTZ R43, R32.reuse, R43 ;  /* 0x0000002b202b7220 */ /* 0x040fe20000410000 */
[----:B------:R-:W-:Y:S01]  /*89c0*/  F2FP.F16.E4M3.UNPACK_B R111, R111 ;  /* 0x0000006fff6f723e */ /* 0x000fe200020006ff */
[-C--:B------:R-:W-:Y:S01]  /*89d0*/  FFMA.FTZ R115, R32, R33.reuse, -R115 ;  /* 0x0000002120737223 */ /* 0x080fe20000010873 */
[----:B------:R-:W-:Y:S01]  /*89e0*/  F2FP.F16.E4M3.UNPACK_B R32, R14 ;  /* 0x0000000eff20723e */ /* 0x000fe200020006ff */
[----:B------:R-:W-:Y:S01]  /*89f0*/  FFMA.FTZ R43, R34, R33, R43 ;  /* 0x00000021222b7223 */ /* 0x000fe2000001002b */
[----:B------:R-:W-:Y:S01]  /*8a00*/  HADD2.F32 R35, -RZ, R113.H0_H0 ;  /* 0x20000071ff237230 */ /* 0x000fe20000004100 */
[----:B------:R-:W-:Y:S01]  /*8a10*/  F2FP.SATFINITE.E4M3.F32.PACK_AB_MERGE_C R8, R49, R8, RZ ;  /* 0x000000083108723e */ /* 0x000fe200048070ff */
[----:B------:R-:W-:Y:S01]  /*8a20*/  HADD2.F32 R14, -RZ, R10.H0_H0 ;  /* 0x2000000aff0e7230 */ /* 0x000fe20000004100 */
[----:B------:R-:W-:Y:S01]  /*8a30*/  F2FP.SATFINITE.E4M3.F32.PACK_AB_MERGE_C R12, R51, R12, RZ ;  /* 0x0000000c330c723e */ /* 0x000fe200048070ff */
[----:B------:R-:W-:Y:S01]  /*8a40*/  HADD2.F32 R33, -RZ, R32.H0_H0 ;  /* 0x20000020ff217230 */ /* 0x000fe20000004100 */
[----:B------:R-:W-:Y:S01]  /*8a50*/  F2FP.SATFINITE.E4M3.F32.PACK_AB_MERGE_C R8, R45, R42, R8 ;  /* 0x0000002a2d08723e */ /* 0x000fe20004807008 */
[----:B------:R-:W-:-:S02]  /*8a60*/  HADD2.F32 R34, -RZ, R111.H0_H0 ;  /* 0x2000006fff227230 */ /* 0x000fc40000004100 */
[CC--:B------:R-:W-:Y:S01]  /*8a70*/  FMUL.FTZ R38, R14.reuse, R35.reuse ;  /* 0x000000230e267220 */ /* 0x0c0fe20000410000 */
[----:B------:R-:W-:Y:S02]  /*8a80*/  HADD2.F32 R113, -RZ, R113.H1_H1 ;  /* 0x30000071ff717230 */ /* 0x000fe40000004100 */
[C---:B------:R-:W-:Y:S01]  /*8a90*/  FMUL.FTZ R41, R33.reuse, R35 ;  /* 0x0000002321297220 */ /* 0x040fe20000410000 */
[----:B------:R-:W-:Y:S01]  /*8aa0*/  HADD2.F32 R32, -RZ, R32.H1_H1 ;  /* 0x30000020ff207230 */ /* 0x000fe20000004100 */
[----:B------:R-:W-:Y:S01]  /*8ab0*/  F2FP.F16.E4M3.UNPACK_B R42, R7 ;  /* 0x00000007ff2a723e */ /* 0x000fe200020006ff */
[----:B------:R-:W-:Y:S02]  /*8ac0*/  HADD2.F32 R10, -RZ, R10.H1_H1 ;  /* 0x3000000aff0a7230 */ /* 0x000fe40000004100 */
[-C--:B------:R-:W-:Y:S01]  /*8ad0*/  FFMA.FTZ R41, R14, R34.reuse, -R41 ;  /* 0x000000220e297223 */ /* 0x080fe20000010829 */
[----:B------:R-:W-:Y:S02]  /*8ae0*/  HADD2.F32 R111, -RZ, R111.H1_H1 ;  /* 0x3000006fff6f7230 */ /* 0x000fe40000004100 */
[-C--:B------:R-:W-:Y:S01]  /*8af0*/  FMUL.FTZ R35, R32, R113.reuse ;  /* 0x0000007120237220 */ /* 0x080fe20000410000 */
[----:B------:R-:W-:Y:S01]  /*8b00*/  FFMA.FTZ R14, R33, R34, R38 ;  /* 0x00000022210e7223 */ /* 0x000fe20000010026 */
[C---:B------:R-:W-:Y:S01]  /*8b10*/  FMUL.FTZ R113, R10.reuse, R113 ;  /* 0x000000710a717220 */ /* 0x040fe20000410000 */
[----:B------:R-:W-:Y:S01]  /*8b20*/  F2FP.F16.E4M3.UNPACK_B R34, R13 ;  /* 0x0000000dff22723e */ /* 0x000fe200020006ff */
[----:B------:R-:W-:Y:S01]  /*8b30*/  FFMA.FTZ R10, R10, R111, -R35 ;  /* 0x0000006f0a0a7223 */ /* 0x000fe20000010823 */
[----:B------:R-:W-:Y:S01]  /*8b40*/  F2FP.F16.E4M3.UNPACK_B R33, R9 ;  /* 0x00000009ff21723e */ /* 0x000fe200020006ff */
[----:B------:R-:W-:Y:S01]  /*8b50*/  FFMA.FTZ R113, R32, R111, R113 ;  /* 0x0000006f20717223 */ /* 0x000fe20000010071 */
[----:B------:R-:W-:Y:S01]  /*8b60*/  F2FP.SATFINITE.E4M3.F32.PACK_AB_MERGE_C R38, R43, R40, RZ ;  /* 0x000000282b26723e */ /* 0x000fe200048070ff */
[----:B------:R-:W-:Y:S01]  /*8b70*/  HADD2.F32 R35, -RZ, R34.H0_H0 ;  /* 0x20000022ff237230 */ /* 0x000fe20000004100 */
[----:B------:R-:W-:Y:S01]  /*8b80*/  F2FP.SATFINITE.E4M3.F32.PACK_AB_MERGE_C R46, R115, R46, RZ ;  /* 0x0000002e732e723e */ /* 0x000fe200048070ff */
[----:B------:R-:W-:Y:S01]  /*8b90*/  HADD2.F32 R43, -RZ, R42.H0_H0 ;  /* 0x2000002aff2b7230 */ /* 0x000fe20000004100 */
[----:B------:R-:W-:Y:S01]  /*8ba0*/  F2FP.F16.E4M3.UNPACK_B R40, R6 ;  /* 0x00000006ff28723e */ /* 0x000fe200020006ff */
[----:B------:R-:W-:Y:S01]  /*8bb0*/  HADD2.F32 R32, -RZ, R33.H0_H0 ;  /* 0x20000021ff207230 */ /* 0x000fe20000004100 */
[----:B------:R-:W-:-:S02]  /*8bc0*/  F2FP.SATFINITE.E4M3.F32.PACK_AB_MERGE_C R12, R47, R44, R12 ;  /* 0x0000002c2f0c723e */ /* 0x000fc4000480700c */
[----:B------:R-:W-:Y:S01]  /*8bd0*/  F2FP.SATFINITE.E4M3.F32.PACK_AB_MERGE_C R10, R10, R41, R46 ;  /* 0x000000290a0a723e */ /* 0x000fe2000480702e */
[----:B------:R-:W-:Y:S01]  /*8be0*/  HADD2.F32 R41, -RZ, R40.H0_H0 ;  /* 0x20000028ff297230 */ /* 0x000fe20000004100 */
[----:B------:R-:W-:Y:S01]  /*8bf0*/  F2FP.SATFINITE.E4M3.F32.PACK_AB_MERGE_C R14, R113, R14, R38 ;  /* 0x0000000e710e723e */ /* 0x000fe20004807026 */
[-C--:B------:R-:W-:Y:S01]  /*8c00*/  FMUL.FTZ R45, R35, R43.reuse ;  /* 0x0000002b232d7220 */ /* 0x080fe20000410000 */
[C---:B------:R-:W-:Y:S01]  /*8c10*/  FMUL.FTZ R44, R32.reuse, R43 ;  /* 0x0000002b202c7220 */ /* 0x040fe20000410000 */
[----:B------:R-:W-:Y:S01]  /*8c20*/  HADD2.F32 R38, -RZ, R34.H1_H1 ;  /* 0x30000022ff267230 */ /* 0x000fe20000004100 */
[----:B------:R-:W-:Y:S01]  /*8c30*/  F2FP.F16.E4M3.UNPACK_B R9, R9.H1 ;  /* 0x00000009ff09723e */ /* 0x000fe200030006ff */
[----:B------:R-:W-:Y:S02]  /*8c40*/  HADD2.F32 R43, -RZ, R42.H1_H1 ;  /* 0x3000002aff2b7230 */ /* 0x000fe40000004100 */
[----:B------:R-:W-:Y:S01]  /*8c50*/  FFMA.FTZ R32, R32, R41, -R45 ;  /* 0x0000002920207223 */ /* 0x000fe2000001082d */
[----:B------:R-:W-:-:S02]  /*8c60*/  HADD2.F32 R34, -RZ, R33.H1_H1 ;  /* 0x30000021ff227230 */ /* 0x000fc40000004100 */
[----:B------:R-:W-:Y:S01]  /*8c70*/  FFMA.FTZ R33, R35, R41, R44 ;  /* 0x0000002923217223 */ /* 0x000fe2000001002c */
[----:B------:R-:W-:Y:S02]  /*8c80*/  HADD2.F32 R35, -RZ, R40.H1_H1 ;  /* 0x30000028ff237230 */ /* 0x000fe40000004100 */
[----:B------:R-:W-:Y:S01]  /*8c90*/  FMUL.FTZ R41, R38, R43 ;  /* 0x0000002b26297220 */ /* 0x000fe20000410000 */
[----:B------:R-:W-:Y:S01]  /*8ca0*/  F2FP.F16.E4M3.UNPACK_B R13, R13.H1 ;  /* 0x0000000dff0d723e */ /* 0x000fe200030006ff */
[C---:B------:R-:W-:Y:S01]  /*8cb0*/  FMUL.FTZ R43, R34.reuse, R43 ;  /* 0x0000002b222b7220 */ /* 0x040fe20000410000 */
[----:B------:R-:W-:Y:S01]  /*8cc0*/  F2FP.F16.E4M3.UNPACK_B R40, R7.H1 ;  /* 0x00000007ff28723e */ /* 0x000fe200030006ff */
[-C--:B------:R-:W-:Y:S01]  /*8cd0*/  FFMA.FTZ R45, R34, R35.reuse, -R41 ;  /* 0x00000023222d7223 */ /* 0x080fe20000010829 */
[----:B------:R-:W-:Y:S02]  /*8ce0*/  HADD2.F32 R7, -RZ, R9.H0_H0 ;  /* 0x20000009ff077230 */ /* 0x000fe40000004100 */
[----:B------:R-:W-:Y:S01]  /*8cf0*/  FFMA.FTZ R46, R38, R35, R43 ;  /* 0x00000023262e7223 */ /* 0x000fe2000001002b */
[----:B------:R-:W-:Y:S01]  /*8d00*/  HADD2.F32 R34, -RZ, R13.H0_H0 ;  /* 0x2000000dff227230 */ /* 0x000fe20000004100 */
[----:B------:R-:W-:Y:S01]  /*8d10*/  F2FP.F16.E4M3.UNPACK_B R6, R6.H1 ;  /* 0x00000006ff06723e */ /* 0x000fe200030006ff */
[----:B------:R-:W-:-:S02]  /*8d20*/  HADD2.F32 R38, -RZ, R40.H0_H0 ;  /* 0x20000028ff267230 */ /* 0x000fc40000004100 */
[----:B------:R-:W-:Y:S02]  /*8d30*/  HADD2.F32 R13, -RZ, R13.H1_H1 ;  /* 0x3000000dff0d7230 */ /* 0x000fe40000004100 */
[----:B------:R-:W-:Y:S02]  /*8d40*/  HADD2.F32 R40, -RZ, R40.H1_H1 ;  /* 0x30000028ff287230 */ /* 0x000fe40000004100 */
[-C--:B------:R-:W-:Y:S01]  /*8d50*/  FMUL.FTZ R42, R34, R38.reuse ;  /* 0x00000026222a7220 */ /* 0x080fe20000410000 */
[--C-:B------:R-:W-:Y:S02]  /*8d60*/  HADD2.F32 R35, -RZ, R6.reuse.H0_H0 ;  /* 0x20000006ff237230 */ /* 0x100fe40000004100 */
[----:B------:R-:W-:Y:S01]  /*8d70*/  FMUL.FTZ R41, R7, R38 ;  /* 0x0000002607297220 */ /* 0x000fe20000410000 */
[----:B------:R-:W-:Y:S02]  /*8d80*/  HADD2.F32 R9, -RZ, R9.H1_H1 ;  /* 0x30000009ff097230 */ /* 0x000fe40000004100 */
[----:B------:R-:W-:-:S02]  /*8d90*/  HADD2.F32 R38, -RZ, R6.H1_H1 ;  /* 0x30000006ff267230 */ /* 0x000fc40000004100 */
[----:B------:R-:W-:Y:S01]  /*8da0*/  FMUL.FTZ R6, R13, R40 ;  /* 0x000000280d067220 */ /* 0x000fe20000410000 */
[-C--:B------:R-:W-:Y:S01]  /*8db0*/  FFMA.FTZ R48, R34, R35.reuse, R41 ;  /* 0x0000002322307223 */ /* 0x080fe20000010029 */
[----:B------:R-:W-:Y:S01]  /*8dc0*/  FFMA.FTZ R47, R7, R35, -R42 ;  /* 0x00000023072f7223 */ /* 0x000fe2000001082a */
[----:B------:R-:W-:Y:S01]  /*8dd0*/  F2FP.F16.E4M3.UNPACK_B R34, R15 ;  /* 0x0000000fff22723e */ /* 0x000fe200020006ff */
[C---:B------:R-:W-:Y:S01]  /*8de0*/  FFMA.FTZ R50, R9.reuse, R38, -R6 ;  /* 0x0000002609327223 */ /* 0x040fe20000010806 */
[----:B------:R-:W-:Y:S01]  /*8df0*/  FMUL.FTZ R40, R9, R40 ;  /* 0x0000002809287220 */ /* 0x000fe20000410000 */
[----:B------:R-:W-:Y:S02]  /*8e00*/  F2FP.F16.E4M3.UNPACK_B R6, R11 ;  /* 0x0000000bff06723e */ /* 0x000fe400020006ff */
[----:B------:R-:W-:Y:S01]  /*8e10*/  F2FP.F16.E4M3.UNPACK_B R15, R15.H1 ;  /* 0x0000000fff0f723e */ /* 0x000fe200030006ff */
[----:B------:R-:W-:Y:S01]  /*8e20*/  FFMA.FTZ R49, R13, R38, R40 ;  /* 0x000000260d317223 */ /* 0x000fe20000010028 */
[-C--:B------:R-:W-:Y:S01]  /*8e30*/  F2FP.F16.E4M3.UNPACK_B R41, R5.reuse ;  /* 0x00000005ff29723e */ /* 0x080fe200020006ff */
[----:B------:R-:W-:Y:S01]  /*8e40*/  HADD2.F32 R13, -RZ, R34.H0_H0 ;  /* 0x20000022ff0d7230 */ /* 0x000fe20000004100 */
[----:B------:R-:W-:Y:S01]  /*8e50*/  F2FP.F16.E4M3.UNPACK_B R42, R5.H1 ;  /* 0x00000005ff2a723e */ /* 0x000fe200030006ff */
[----:B------:R-:W-:Y:S01]  /*8e60*/  HADD2.F32 R7, -RZ, R6.H0_H0 ;  /* 0x20000006ff077230 */ /* 0x000fe20000004100 */
[----:B------:R-:W-:Y:S01]  /*8e70*/  F2FP.F16.E4M3.UNPACK_B R11, R11.H1 ;  /* 0x0000000bff0b723e */ /* 0x000fe200030006ff */
[----:B------:R-:W-:Y:S01]  /*8e80*/  HADD2.F32 R44, -RZ, R41.H0_H0 ;  /* 0x20000029ff2c7230 */ /* 0x000fe20000004100 */
[-C--:B------:R-:W-:Y:S01]  /*8e90*/  F2FP.F16.E4M3.UNPACK_B R5, R4.reuse ;  /* 0x00000004ff05723e */ /* 0x080fe200020006ff */
[----:B------:R-:W-:Y:S01]  /*8ea0*/  HADD2.F32 R43, -RZ, R42.H0_H0 ;  /* 0x2000002aff2b7230 */ /* 0x000fe20000004100 */
[----:B------:R-:W-:Y:S01]  /*8eb0*/  F2FP.F16.E4M3.UNPACK_B R35, R4.H1 ;  /* 0x00000004ff23723e */ /* 0x000fe200030006ff */
[----:B------:R-:W-:-:S02]  /*8ec0*/  HADD2.F32 R4, -RZ, R15.H0_H0 ;  /* 0x2000000fff047230 */ /* 0x000fc40000004100 */
[-C--:B------:R-:W-:Y:S01]  /*8ed0*/  FMUL.FTZ R110, R13, R44.reuse ;  /* 0x0000002c0d6e7220 */ /* 0x080fe20000410000 */
[----:B------:R-:W-:Y:S02]  /*8ee0*/  HADD2.F32 R9, -RZ, R11.H0_H0 ;  /* 0x2000000bff097230 */ /* 0x000fe40000004100 */
[----:B------:R-:W-:Y:S01]  /*8ef0*/  FMUL.FTZ R44, R7, R44 ;  /* 0x0000002c072c7220 */ /* 0x000fe20000410000 */
[----:B------:R-:W-:Y:S02]  /*8f00*/  HADD2.F32 R38, -RZ, R5.H0_H0 ;  /* 0x20000005ff267230 */ /* 0x000fe40000004100 */
[-C--:B------:R-:W-:Y:S01]  /*8f10*/  FMUL.FTZ R112, R4, R43.reuse ;  /* 0x0000002b04707220 */ /* 0x080fe20000410000 */
[----:B------:R-:W-:Y:S02]  /*8f20*/  HADD2.F32 R40, -RZ, R35.H0_H0 ;  /* 0x20000023ff287230 */ /* 0x000fe40000004100 */
[----:B------:R-:W-:Y:S01]  /*8f30*/  FMUL.FTZ R43, R9, R43 ;  /* 0x0000002b092b7220 */ /* 0x000fe20000410000 */
[----:B------:R-:W-:-:S02]  /*8f40*/  HADD2.F32 R15, -RZ, R15.H1_H1 ;  /* 0x3000000fff0f7230 */ /* 0x000fc40000004100 */
[-C--:B------:R-:W-:Y:S01]  /*8f50*/  FFMA.FTZ R110, R7, R38.reuse, -R110 ;  /* 0x00000026076e7223 */ /* 0x080fe2000001086e */
[----:B------:R-:W-:Y:S02]  /*8f60*/  HADD2.F32 R42, -RZ, R42.H1_H1 ;  /* 0x3000002aff2a7230 */ /* 0x000fe40000004100 */
[----:B------:R-:W-:Y:S01]  /*8f70*/  FFMA.FTZ R44, R13, R38, R44 ;  /* 0x000000260d2c7223 */ /* 0x000fe2000001002c */
        /* <DEDUP_REMOVED lines=17> */
[----:B------:R-:W-:-:S02]  /*9090*/  F2FP.SATFINITE.E4M3.F32.PACK_AB_MERGE_C R48, R49, R48, RZ ;  /* 0x000000303130723e */ /* 0x000fc400048070ff */
[----:B------:R-:W-:Y:S02]  /*90a0*/  F2FP.SATFINITE.E4M3.F32.PACK_AB_MERGE_C R11, R11, R112, RZ ;  /* 0x000000700b0b723e */ /* 0x000fe400048070ff */
[----:B------:R-:W-:Y:S02]  /*90b0*/  F2FP.SATFINITE.E4M3.F32.PACK_AB_MERGE_C R42, R42, R43, RZ ;  /* 0x0000002b2a2a723e */ /* 0x000fe400048070ff */
[----:B------:R-:W-:Y:S02]  /*90c0*/  F2FP.SATFINITE.E4M3.F32.PACK_AB_MERGE_C R9, R45, R32, R47 ;  /* 0x000000202d09723e */ /* 0x000fe4000480702f */
[----:B------:R-:W-:Y:S02]  /*90d0*/  F2FP.SATFINITE.E4M3.F32.PACK_AB_MERGE_C R11, R7, R110, R11 ;  /* 0x0000006e070b723e */ /* 0x000fe4000480700b */
[----:B------:R-:W-:Y:S02]  /*90e0*/  F2FP.SATFINITE.E4M3.F32.PACK_AB_MERGE_C R13, R46, R33, R48 ;  /* 0x000000212e0d723e */ /* 0x000fe40004807030 */
[----:B------:R-:W-:-:S07]  /*90f0*/  F2FP.SATFINITE.E4M3.F32.PACK_AB_MERGE_C R15, R41, R44, R42 ;  /* 0x0000002c290f723e */ /* 0x000fce000480702a */
.L_x_1426:
[----:B------:R-:W-:Y:S05]  /*9100*/  BSYNC B1 ;  /* 0x0000000000017941 */ /* 0x000fea0003800000 */
.L_x_1425:
[----:B0-----:R4:W-:Y:S01]  /*9110*/  STG.E.128 desc[UR40][R36.64], R8 ;  /* 0x0000000824007986 */ /* 0x0019e2000c101d28 */
[----:B------:R-:W-:-:S13]  /*9120*/  ISETP.GE.AND P4, PT, R39, R116, PT ;  /* 0x000000742700720c */ /* 0x000fda0003f86270 */
[----:B------:R-:W-:Y:S05]  /*9130*/  @P4 BRA `(.L_x_1389) ;  /* 0x00000000009c4947 */ /* 0x000fea0003800000 */
[--C-:B------:R-:W-:Y:S02]  /*9140*/  SHF.R.S32.HI R4, RZ, 0x1f, R39.reuse ;  /* 0x0000001fff047819 */ /* 0x100fe40000011427 */
[----:B------:R-:W-:-:S04]  /*9150*/  IADD3 R39, P4, P5, R62, R98, R39 ;  /* 0x000000623e277210 */ /* 0x000fc80007d9e027 */
[----:B------:R-:W-:Y:S02]  /*9160*/  IADD3.X R4, R101, R118, R4, P4, P5 ;  /* 0x0000007665047210 */ /* 0x000fe400027ea404 */
[----:B------:R-:W-:-:S05]  /*9170*/  IADD3 R96, P4, R39, R96, RZ ;  /* 0x0000006027607210 */ /* 0x000fca0007f9e0ff */
[----:B------:R-:W-:-:S05]  /*9180*/  IMAD.X R97, R4, 0x1, R97, P4 ;  /* 0x0000000104617824 */ /* 0x000fca00020e0661 */
[----:B--2---:R0:W-:Y:S01]  /*9190*/  STG.E.128 desc[UR40][R96.64], R12 ;  /* 0x0000000c60007986 */ /* 0x0041e2000c101d28 */
[----:B------:R-:W-:Y:S05]  /*91a0*/  BRA `(.L_x_1389) ;  /* 0x0000000000807947 */ /* 0x000fea0003800000 */
.L_x_1382:
[----:B------:R-:W-:-:S06]  /*91b0*/  UISETP.NE.AND UP0, UPT, UR42, 0x3, UPT ;  /* 0x000000032a00788c */ /* 0x000fcc000bf05270 */
[----:B------:R-:W-:-:S13]  /*91c0*/  PLOP3.LUT P3, PT, PT, PT, UP0, 0x80, 0x0 ;  /* 0x000000000000781c */ /* 0x000fda0003f6f008 */
[----:B------:R-:W-:Y:S05]  /*91d0*/  @!P3 BRA `(.L_x_1427) ;  /* 0x000000000004b947 */ /* 0x000fea0003800000 */
[----:B------:R-:W-:Y:S01]  /*91e0*/  BPT.TRAP 0x1 ;  /* 0x000000040000795c */ /* 0x000fe20000300000 */
.L_x_1427:
[----:B------:R-:W-:Y:S01]  /*91f0*/  IMAD R104, R17, 0x8, R16 ;  /* 0x0000000811687824 */ /* 0x000fe200078e0210 */
[----:B------:R-:W-:Y:S01]  /*9200*/  SHF.L.U32 R109, R206, 0x1f, RZ ;  /* 0x0000001fce6d7819 */ /* 0x000fe200000006ff */
[----:B------:R-:W-:Y:S01]  /*9210*/  IMAD R108, R24, -0x80, R2 ;  /* 0xffffff80186c7824 */ /* 0x000fe200078e0202 */
[----:B------:R-:W-:Y:S02]  /*9220*/  BSSY B1, `(.L_x_1428) ;  /* 0x0000004000017945 */ /* 0x000fe40003800000 */
[----:B------:R-:W0:Y:S02]  /*9230*/  SYNCS.PHASECHK.TRANS64.TRYWAIT P4, [R104+URZ+0x2a890], R109 ;  /* 0x02a8906d680075a7 */ /* 0x000e24000808017f */
[----:B------:R-:W-:Y:S01]  /*9240*/  VIMNMX R108, R108, 0x80, PT ;  /* 0x000000806c6c7848 */ /* 0x000fe20003fe0100 */
[----:B0-----:R-:W-:Y:S06]  /*9250*/  @!P4 BRA `(.L_x_1429) ;  /* 0x0000025000c0c947 */ /* 0x001fec0003800000 */
.L_x_1757:
[----:B------:R-:W-:Y:S05]  /*9260*/  BSYNC B1 ;  /* 0x0000000000017941 */ /* 0x000fea0003800000 */
.L_x_1428:
        /* <DEDUP_REMOVED lines=20> */
.L_x_1389:
[----:B------:R-:W-:Y:S05]  /*93b0*/  BSYNC B0 ;  /* 0x0000000000007941 */ /* 0x000fea0003800000 */
.L_x_1381:
[----:B-1234-:R-:W1:Y:S01]  /*93c0*/  S2R R4, SR_TID.X ;  /* 0x0000000000047919 */ /* 0x01ee620000002100 */
[----:B------:R-:W-:Y:S01]  /*93d0*/  @!PT LDS RZ, [RZ] ;  /* 0x00000000fffff984 */ /* 0x000fe20000000800 */
[----:B------:R-:W-:Y:S01]  /*93e0*/  @!PT LDS RZ, [RZ] ;  /* 0x00000000fffff984 */ /* 0x000fe20000000800 */
[----:B------:R-:W-:Y:S01]  /*93f0*/  @!PT LDS RZ, [RZ] ;  /* 0x00000000fffff984 */ /* 0x000fe20000000800 */
[----:B------:R-:W-:Y:S01]  /*9400*/  @!PT LDS RZ, [RZ] ;  /* 0x00000000fffff984 */ /* 0x000fe20000000800 */
[----:B------:R2:W-:Y:S06]  /*9410*/  MEMBAR.ALL.CTA ;  /* 0x0000000000007992 */ /* 0x0005ec0000008000 */
[----:B--2---:R-:W2:Y:S01]  /*9420*/  FENCE.VIEW.ASYNC.S ;  /* 0x00000000000073c6 */ /* 0x004ea20000000000 */
[----:B------:R-:W-:Y:S05]  /*9430*/  WARPSYNC.ALL ;  /* 0x0000000000007948 */ /* 0x000fea0003800000 */
[----:B------:R-:W-:Y:S01]  /*9440*/  BSSY B0, `(.L_x_1430) ;  /* 0x0000009000007945 */ /* 0x000fe20003800000 */
[----:B-1----:R-:W-:Y:S01]  /*9450*/  LOP3.LUT R4, R4, 0x7f, RZ, 0xc0, !PT ;  /* 0x0000007f04047812 */ /* 0x002fe200078ec0ff */
[----:B--2---:R1:W-:Y:S03]  /*9460*/  BAR.SYNC.DEFER_BLOCKING R78, 0x80 ;  /* 0x0002004e0000751d */ /* 0x0043e60000010000 */
[----:B------:R-:W-:-:S13]  /*9470*/  ISETP.NE.AND P4, PT, R4, RZ, PT ;  /* 0x000000ff0400720c */ /* 0x000fda0003f85270 */
[----:B------:R-:W-:-:S05]  /*9480*/  @!P4 VIADD R4, R104, 0x2a8a0 ;  /* 0x0002a8a06804c836 */ /* 0x000fca0000000000 */
[----:B------:R-:W-:-:S04]  /*9490*/  @!P4 PRMT R4, RZ, 0x654, R4 ;  /* 0x00000654ff04c816 */ /* 0x000fc80000000004 */
[----:B------:R1:W-:Y:S01]  /*94a0*/  @!P4 SYNCS.ARRIVE.TRANS64.RED.A1T0 RZ, [R4+URZ], RZ ;  /* 0x000000ff04ffc9a7 */ /* 0x0003e2000810043f */
[----:B------:R-:W-:Y:S05]  /*94b0*/  @!P3 BRA `(.L_x_1431) ;  /* 0x000000000004b947 */ /* 0x000fea0003800000 */
[----:B------:R-:W-:Y:S01]  /*94c0*/  BPT.TRAP 0x1 ;  /* 0x000000040000795c */ /* 0x000fe20000300000 */
.L_x_1431:
[----:B------:R-:W-:Y:S05]  /*94d0*/  BSYNC B0 ;  /* 0x0000000000007941 */ /* 0x000fea0003800000 */
.L_x_1430:
[----:B------:R-:W2:Y:S01]  /*94e0*/  SYNCS.PHASECHK.TRANS64.TRYWAIT P3, [R104+URZ+0x2a8b0], R109 ;  /* 0x02a8b06d680075a7 */ /* 0x000ea2000806017f */
[----:B------:R-:W-:Y:S04]  /*94f0*/  BSSY B0, `(.L_x_1432) ;  /* 0x0000002000007945 */ /* 0x000fe80003800000 */
[----:B--2---:R-:W-:Y:S05]  /*9500*/  @!P3 BRA `(.L_x_1433) ;  /* 0x000002500028b947 */ /* 0x004fea0003800000 */
.L_x_1758:
[----:B------:R-:W-:Y:S05]  /*9510*/  BSYNC B0 ;  /* 0x0000000000007941 */ /* 0x000fea0003800000 */
.L_x_1432:
[----:B------:R-:W-:Y:S01]  /*9520*/  ISETP.GE.AND P3, PT, R201, R108, PT ;  /* 0x0000006cc900720c */ /* 0x000fe20003f66270 */
[----:B------:R-:W-:-:S12]  /*9530*/  BSSY B0, `(.L_x_1434) ;  /* 0x000001f000007945 */ /* 0x000fd80003800000 */
[----:B------:R-:W-:Y:S05]  /*9540*/  @P3 BRA `(.L_x_1435) ;  /* 0x0000000000743947 */ /* 0x000fea0003800000 */
[----:B-1----:R-:W-:Y:S01]  /*9550*/  IMAD.WIDE R4, R24, 0x80, R30 ;  /* 0x0000008018047825 */ /* 0x002fe200078e021e */
[----:B------:R-:W-:Y:S01]  /*9560*/  ULDC.64 UR4, c[0x0][0x328] ;  /* 0x0000ca0000047ab9 */ /* 0x000fe20000000a00 */
[----:B------:R-:W-:Y:S02]  /*9570*/  ULDC.64 UR6, c[0x0][0x318] ;  /* 0x0000c60000067ab9 */ /* 0x000fe40000000a00 */
[----:B------:R-:W-:Y:S02]  /*9580*/  IMAD.MOV.U32 R6, RZ, RZ, R60 ;  /* 0x000000ffff067224 */ /* 0x000fe400078e003c */
[----:B------:R-:W-:Y:S02]  /*9590*/  IMAD.MOV.U32 R7, RZ, RZ, R66 ;  /* 0x000000ffff077224 */ /* 0x000fe400078e0042 */
[----:B------:R-:W-:Y:S02]  /*95a0*/  IMAD R5, R5, UR4, RZ ;  /* 0x0000000405057c24 */ /* 0x000fe4000f8e02ff */
[----:B------:R-:W-:Y:S01]  /*95b0*/  IMAD.WIDE.U32 R6, R4, UR4, R6 ;  /* 0x0000000404067c25 */ /* 0x000fe2000f8e0006 */
[----:B------:R-:W-:-:S03]  /*95c0*/  ULDC UR4, c[0x0][0x2f4] ;  /* 0x0000bd0000047ab9 */ /* 0x000fc60000000800 */
[----:B------:R-:W-:Y:S01]  /*95d0*/  IMAD R5, R4, UR5, R5 ;  /* 0x0000000504057c24 */ /* 0x000fe2000f8e0205 */
[----:B------:R-:W-:-:S04]  /*95e0*/  IADD3 R8, P3, R6, UR6, RZ ;  /* 0x0000000606087c10 */ /* 0x000fc8000ff7e0ff */
[----:B------:R-:W-:Y:S02]  /*95f0*/  IADD3.X R9, R7, UR7, R5, P3, !PT ;  /* 0x0000000707097c10 */ /* 0x000fe40009ffe405 */
[----:B------:R-:W-:-:S13]  /*9600*/  ISETP.GE.AND P3, PT, R22, UR4, PT ;  /* 0x0000000416007c0c */ /* 0x000fda000bf66270 */
[----:B------:R-:W1:Y:S04]  /*9610*/  @!P3 LDS.128 R4, [R107+0xc400] ;  /* 0x00c400006b04b984 */ /* 0x000e680000000c00 */
[----:B-1----:R-:W-:Y:S01]  /*9620*/  @!P3 STG.E.128 desc[UR40][R8.64], R4 ;  /* 0x000000040800b986 */ /* 0x002fe2000c101d28 */
        /* <DEDUP_REMOVED lines=14> */
[----:B-1----:R3:W-:Y:S02]  /*9710*/  @!P3 STG.E.128 desc[UR40][R8.64+0xa0], R4 ;  /* 0x0000a0040800b986 */ /* 0x0027e4000c101d28 */
.L_x_1435:
[----:B------:R-:W-:Y:S05]  /*9720*/  BSYNC B0 ;  /* 0x0000000000007941 */ /* 0x000fea0003800000 */
.L_x_1434:
[----:B------:R-:W-:Y:S01]  /*9730*/  @!PT LDS RZ, [RZ] ;  /* 0x00000000fffff984 */ /* 0x000fe20000000800 */
[----:B------:R-:W-:Y:S01]  /*9740*/  @!PT LDS RZ, [RZ] ;  /* 0x00000000fffff984 */ /* 0x000fe20000000800 */
[----:B------:R-:W-:Y:S01]  /*9750*/  @!PT LDS RZ, [RZ] ;  /* 0x00000000fffff984 */ /* 0x000fe20000000800 */
[----:B------:R-:W-:Y:S01]  /*9760*/  @!PT LDS RZ, [RZ] ;  /* 0x00000000fffff984 */ /* 0x000fe20000000800 */
[----:B------:R4:W-:Y:S06]  /*9770*/  MEMBAR.ALL.CTA ;  /* 0x0000000000007992 */ /* 0x0009ec0000008000 */
[----:B----4-:R-:W4:Y:S01]  /*9780*/  FENCE.VIEW.ASYNC.S ;  /* 0x00000000000073c6 */ /* 0x010f220000000000 */
[----:B------:R-:W-:Y:S02]  /*9790*/  VIADD R17, R17, 0x1 ;  /* 0x0000000111117836 */ /* 0x000fe40000000000 */
[----:B0-2---:R-:W-:Y:S01]  /*97a0*/  @!P4 VIADD R104, R104, 0x2a8c0 ;  /* 0x0002a8c06868c836 */ /* 0x005fe20000000000 */
[----:B----4-:R0:W-:Y:S02]  /*97b0*/  BAR.SYNC.DEFER_BLOCKING R78, 0x80 ;  /* 0x0002004e0000751d */ /* 0x0101e40000010000 */
[----:B------:R-:W-:-:S02]  /*97c0*/  ISETP.NE.AND P3, PT, R17, 0x2, PT ;  /* 0x000000021100780c */ /* 0x000fc40003f65270 */
[----:B------:R-:W-:Y:S02]  /*97d0*/  @!P4 PRMT R104, RZ, 0x654, R104 ;  /* 0x00000654ff68c816 */ /* 0x000fe40000000068 */
[----:B---3--:R-:W-:Y:S02]  /*97e0*/  SEL R5, RZ, 0x1, P3 ;  /* 0x00000001ff057807 */ /* 0x008fe40001800000 */
[----:B------:R-:W-:Y:S02]  /*97f0*/  SEL R17, R17, RZ, P3 ;  /* 0x000000ff11117207 */ /* 0x000fe40001800000 */
[----:B------:R-:W-:Y:S01]  /*9800*/  LOP3.LUT R206, R206, R5, RZ, 0x3c, !PT ;  /* 0x00000005cece7212 */ /* 0x000fe200078e3cff */
[----:B------:R0:W-:Y:S01]  /*9810*/  @!P4 SYNCS.ARRIVE.TRANS64.RED.A1T0 RZ, [R104+URZ], RZ ;  /* 0x000000ff68ffc9a7 */ /* 0x0001e2000810043f */
[----:B------:R-:W-:Y:S05]  /*9820*/  @P2 BRA `(.L_x_1436) ;  /* 0xffffff94006c2947 */ /* 0x000fea000383ffff */
[----:B-1----:R-:W1:Y:S01]  /*9830*/  S2R R4, SR_TID.X ;  /* 0x0000000000047919 */ /* 0x002e620000002100 */
[----:B------:R-:W-:Y:S02]  /*9840*/  PLOP3.LUT P0, PT, PT, PT, PT, 0x8, 0x0 ;  /* 0x000000000000781c */ /* 0x000fe40003f0e170 */
[----:B-1----:R-:W-:-:S04]  /*9850*/  SHF.R.U32.HI R4, RZ, 0x7, R4 ;  /* 0x00000007ff047819 */ /* 0x002fc80000011604 */
[----:B------:R-:W-:-:S13]  /*9860*/  ISETP.NE.AND P5, PT, R4, 0x1, PT ;  /* 0x000000010400780c */ /* 0x000fda0003fa5270 */
[----:B------:R-:W-:Y:S06]  /*9870*/  @!P5 BAR.ARV 0x9, 0x100 ;  /* 0x024400000000db1d */ /* 0x000fec0000002000 */
.L_x_1376:
[----:B------:R-:W1:Y:S01]  /*9880*/  LDC R0, c[0x0][0x448] ;  /* 0x00011200ff007b82 */ /* 0x000e620000000800 */
[----:B------:R-:W-:-:S07]  /*9890*/  VIADD R3, R207, 0x7f ;  /* 0x0000007fcf037836 */ /* 0x000fce0000000000 */
[----:B------:R-:W2:Y:S01]  /*98a0*/  LDC.64 R6, c[0x0][0x9e0] ;  /* 0x00027800ff067b82 */ /* 0x000ea20000000a00 */
[----:B-1----:R-:W-:Y:S02]  /*98b0*/  ISETP.NE.AND P1, PT, R0, 0x1, PT ;  /* 0x000000010000780c */ /* 0x002fe40003f25270 */
[----:B--2---:R-:W-:-:S11]  /*98c0*/  ISETP.GE.AND P2, PT, R7, 0x1, PT ;  /* 0x000000010700780c */ /* 0x004fd60003f46270 */
[----:B------:R-:W1:Y:S08]  /*98d0*/  @P1 LDC R0, c[0x0][0x44c] ;  /* 0x00011300ff001b82 */ /* 0x000e700000000800 */
[----:B------:R-:W2:Y:S01]  /*98e0*/  @P1 LDC R5, c[0x0][0x450] ;  /* 0x00011400ff051b82 */ /* 0x000ea20000000800 */
[----:B-1----:R-:W-:-:S05]  /*98f0*/  @P1 IMAD.HI.U32 R0, R3, R0, RZ ;  /* 0x0000000003001227 */ /* 0x002fca00078e00ff */
[----:B--2---:R-:W-:-:S05]  /*9900*/  @P1 SHF.R.U32.HI R3, RZ, R5, R0 ;  /* 0x00000005ff031219 */ /* 0x004fca0000011600 */
[----:B------:R-:W-:Y:S01]  /*9910*/  IMAD.IADD R3, R28, 0x1, R3 ;  /* 0x000000011c037824 */ /* 0x000fe200078e0203 */
[----:B------:R-:W-:Y:S06]  /*9920*/  @P0 BRA `(.L_x_1437) ;  /* 0x00000000000c0947 */ /* 0x000fec0003800000 */
[----:B------:R-:W1:Y:S01]  /*9930*/  FENCE.VIEW.ASYNC.G ;  /* 0x00000000000073c6 */ /* 0x000e620000000100 */
[----:B------:R-:W-:Y:S05]  /*9940*/  WARPSYNC.ALL ;  /* 0x0000000000007948 */ /* 0x000fea0003800000 */
[----:B-1----:R-:W-:Y:S06]  /*9950*/  BAR.ARV 0xc, 0x180 ;  /* 0x0306000000007b1d */ /* 0x002fec0000002000 */
.L_x_1437:
[----:B------:R-:W-:Y:S01]  /*9960*/  IMAD.IADD R0, R3, 0x1, R6 ;  /* 0x0000000103007824 */ /* 0x000fe200078e0206 */
[----:B------:R-:W-:Y:S06]  /*9970*/  @!P2 BRA `(.L_x_1438) ;  /* 0x000000000048a947 */ /* 0x000fec0003800000 */
[C---:B------:R-:W-:Y:S01]  /*9980*/  ISETP.GT.AND P0, PT, R3.reuse, RZ, PT ;  /* 0x000000ff0300720c */ /* 0x040fe20003f04270 */
[----:B------:R-:W-:Y:S01]  /*9990*/  BSSY B0, `(.L_x_1439) ;  /* 0x000000e000007945 */ /* 0x000fe20003800000 */
[----:B------:R-:W-:-:S11]  /*99a0*/  VIADD R2, R3, 0xffffffff ;  /* 0xffffffff03027836 */ /* 0x000fd60000000000 */
        /* <DEDUP_REMOVED lines=8> */
.L_x_1440:
[----:B------:R-:W-:-:S13]  /*9a30*/  ISETP.NE.AND P0, PT, R7, 0x1, PT ;  /* 0x000000010700780c */ /* 0x000fda0003f05270 */
[----:B------:R-:W1:Y:S02]  /*9a40*/  @P0 LDC.64 R4, c[0x0][0x9e8] ;  /* 0x00027a00ff040b82 */ /* 0x000e640000000a00 */
[----:B-1----:R-:W-:-:S05]  /*9a50*/  @P0 IMAD.HI.U32 R4, R2, R4, RZ ;  /* 0x0000000402040227 */ /* 0x002fca00078e00ff */
[----:B------:R-:W-:-:S07]  /*9a60*/  @P0 SHF.R.U32.HI R2, RZ, R5, R4 ;  /* 0x00000005ff020219 */ /* 0x000fce0000011604 */
.L_x_1441:
[----:B------:R-:W-:Y:S05]  /*9a70*/  BSYNC B0 ;  /* 0x0000000000007941 */ /* 0x000fea0003800000 */
.L_x_1439:
[----:B------:R-:W-:-:S05]  /*9a80*/  IMAD R3, R2, R7, R7 ;  /* 0x0000000702037224 */ /* 0x000fca00078e0207 */
[----:B------:R-:W-:-:S07]  /*9a90*/  VIMNMX R0, R0, R3, PT ;  /* 0x0000000300007248 */ /* 0x000fce0003fe0100 */
.L_x_1438:
[----:B------:R-:W1:Y:S01]  /*9aa0*/  @P1 LDC R2, c[0x0][0x44c] ;  /* 0x00011300ff021b82 */ /* 0x000e620000000800 */
[----:B------:R-:W-:Y:S01]  /*9ab0*/  VIADD R0, R0, 0x7f ;  /* 0x0000007f00007836 */ /* 0x000fe20000000000 */
[----:B------:R-:W-:Y:S01]  /*9ac0*/  ULDC UR4, c[0x0][0x9dc] ;  /* 0x0002770000047ab9 */ /* 0x000fe20000000800 */
[----:B------:R-:W-:-:S03]  /*9ad0*/  IMAD.MOV.U32 R5, RZ, RZ, R207 ;  /* 0x000000ffff057224 */ /* 0x000fc600078e00cf */
[----:B------:R-:W-:Y:S02]  /*9ae0*/  SHF.R.S32.HI R3, RZ, 0x1f, R0 ;  /* 0x0000001fff037819 */ /* 0x000fe40000011400 */
[----:B------:R-:W2:Y:S02]  /*9af0*/  @P1 LDC R9, c[0x0][0x450] ;  /* 0x00011400ff091b82 */ /* 0x000ea40000000800 */
[----:B------:R-:W-:-:S04]  /*9b00*/  LEA.HI R3, R3, R0, RZ, 0x7 ;  /* 0x0000000003037211 */ /* 0x000fc800078f38ff */
[----:B------:R-:W-:-:S04]  /*9b10*/  SHF.R.S32.HI R0, RZ, 0x7, R3 ;  /* 0x00000007ff007819 */ /* 0x000fc80000011403 */
[----:B------:R-:W-:Y:S01]  /*9b20*/  VIMNMX R27, R27, R0, PT ;  /* 0x000000001b1b7248 */ /* 0x000fe20003fe0100 */
[----:B-1----:R-:W-:-:S05]  /*9b30*/  @P1 IMAD.HI.U32 R2, R207, R2, RZ ;  /* 0x00000002cf021227 */ /* 0x002fca00078e00ff */
[----:B--2---:R-:W-:-:S05]  /*9b40*/  @P1 SHF.R.U32.HI R5, RZ, R9, R2 ;  /* 0x00000009ff051219 */ /* 0x004fca0000011602 */
[----:B------:R-:W-:-:S04]  /*9b50*/  IMAD.IADD R2, R102, 0x1, R5 ;  /* 0x0000000166027824 */ /* 0x000fc800078e0205 */
[----:B------:R-:W-:Y:S01]  /*9b60*/  VIADD R0, R2, -UR4 ;  /* 0x8000000402007c36 */ /* 0x000fe20008000000 */
[----:B------:R-:W-:Y:S06]  /*9b70*/  @!P2 BRA `(.L_x_1442) ;  /* 0x000000000044a947 */ /* 0x000fec0003800000 */
[----:B------:R-:W-:Y:S01]  /*9b80*/  ISETP.GT.AND P0, PT, R2, -0x1, PT ;  /* 0xffffffff0200780c */ /* 0x000fe20003f04270 */
[----:B------:R-:W-:-:S12]  /*9b90*/  BSSY B0, `(.L_x_1443) ;  /* 0x000000d000007945 */ /* 0x000fd80003800000 */
        /* <DEDUP_REMOVED lines=8> */
.L_x_1444:
[----:B------:R-:W-:-:S13]  /*9c20*/  ISETP.NE.AND P0, PT, R7, 0x1, PT ;  /* 0x000000010700780c */ /* 0x000fda0003f05270 */
[----:B------:R-:W1:Y:S02]  /*9c30*/  @P0 LDC.64 R4, c[0x0][0x9e8] ;  /* 0x00027a00ff040b82 */ /* 0x000e640000000a00 */
[----:B-1----:R-:W-:-:S05]  /*9c40*/  @P0 IMAD.HI.U32 R4, R2, R4, RZ ;  /* 0x0000000402040227 */ /* 0x002fca00078e00ff */
[----:B------:R-:W-:-:S07]  /*9c50*/  @P0 SHF.R.U32.HI R2, RZ, R5, R4 ;  /* 0x00000005ff020219 */ /* 0x000fce0000011604 */
.L_x_1445:
[----:B------:R-:W-:Y:S05]  /*9c60*/  BSYNC B0 ;  /* 0x0000000000007941 */ /* 0x000fea0003800000 */
.L_x_1443:
[----:B------:R-:W-:-:S05]  /*9c70*/  IMAD R3, R2, R7, RZ ;  /* 0x0000000702037224 */ /* 0x000fca00078e02ff */
[----:B------:R-:W-:-:S07]  /*9c80*/  VIMNMX R0, R0, R3, !PT ;  /* 0x0000000300007248 */ /* 0x000fce0007fe0100 */
.L_x_1442:
[----:B------:R-:W-:Y:S01]  /*9c90*/  SHF.R.S32.HI R3, RZ, 0x1f, R0 ;  /* 0x0000001fff037819 */ /* 0x000fe20000011400 */
[----:B------:R-:W-:Y:S01]  /*9ca0*/  BSSY B0, `(.L_x_1446) ;  /* 0x0000026000007945 */ /* 0x000fe20003800000 */
[----:B------:R-:W-:Y:S02]  /*9cb0*/  IMAD.MOV.U32 R103, RZ, RZ, RZ ;  /* 0x000000ffff677224 */ /* 0x000fe400078e00ff */
[----:B------:R-:W-:-:S04]  /*9cc0*/  LEA.HI R3, R3, R0, RZ, 0x7 ;  /* 0x0000000003037211 */ /* 0x000fc800078f38ff */
        /* <DEDUP_REMOVED lines=9> */
[----:B------:R-:W1:Y:S01]  /*9d60*/  I2F.RP R4, R5 ;  /* 0x0000000500047306 */ /* 0x000e620000209400 */
[----:B------:R-:W-:Y:S02]  /*9d70*/  IABS R9, R6 ;  /* 0x0000000600097213 */ /* 0x000fe40000000000 */
[----:B------:R-:W-:-:S05]  /*9d80*/  IMAD.IADD R0, R0, 0x1, -R212 ;  /* 0x0000000100007824 */ /* 0x000fca00078e0ad4 */
[----:B-1----:R-:W1:Y:S02]  /*9d90*/  MUFU.RCP R4, R4 ;  /* 0x0000000400047308 */ /* 0x002e640000001000 */
[----:B-1----:R-:W-:Y:S02]  /*9da0*/  VIADD R2, R4, 0xffffffe ;  /* 0x0ffffffe04027836 */ /* 0x002fe40000000000 */
[----:B------:R-:W-:-:S04]  /*9db0*/  IMAD.MOV R4, RZ, RZ, -R9 ;  /* 0x000000ffff047224 */ /* 0x000fc800078e0a09 */
[----:B------:R1:W2:Y:S02]  /*9dc0*/  F2I.FTZ.U32.TRUNC.NTZ R3, R2 ;  /* 0x0000000200037305 */ /* 0x0002a4000021f000 */
[----:B-1----:R-:W-:Y:S02]  /*9dd0*/  IMAD.MOV.U32 R2, RZ, RZ, RZ ;  /* 0x000000ffff027224 */ /* 0x002fe400078e00ff */
[----:B--2---:R-:W-:-:S04]  /*9de0*/  IMAD.MOV R8, RZ, RZ, -R3 ;  /* 0x000000ffff087224 */ /* 0x004fc800078e0a03 */
[----:B------:R-:W-:Y:S01]  /*9df0*/  IMAD R7, R8, R5, RZ ;  /* 0x0000000508077224 */ /* 0x000fe200078e02ff */
[----:B------:R-:W-:Y:S02]  /*9e00*/  IABS R8, R0 ;  /* 0x0000000000087213 */ /* 0x000fe40000000000 */
[----:B------:R-:W-:Y:S01]  /*9e10*/  LOP3.LUT R0, R0, R6, RZ, 0x3c, !PT ;  /* 0x0000000600007212 */ /* 0x000fe200078e3cff */
[----:B------:R-:W-:-:S03]  /*9e20*/  IMAD.HI.U32 R3, R3, R7, R2 ;  /* 0x0000000703037227 */ /* 0x000fc600078e0002 */
[----:B------:R-:W-:Y:S01]  /*9e30*/  ISETP.GE.AND P2, PT, R0, RZ, PT ;  /* 0x000000ff0000720c */ /* 0x000fe20003f46270 */
        /* <DEDUP_REMOVED lines=12> */
.L_x_1447:
[----:B------:R-:W-:Y:S05]  /*9f00*/  BSYNC B0 ;  /* 0x0000000000007941 */ /* 0x000fea0003800000 */
.L_x_1446:
[-C--:B------:R-:W-:Y:S01]  /*9f10*/  IMAD R212, R227, R103.reuse, R212 ;  /* 0x00000067e3d47224 */ /* 0x080fe200078e02d4 */
[----:B------:R-:W-:Y:S02]  /*9f20*/  PLOP3.LUT P0, PT, PT, PT, PT, 0x80, 0x0 ;  /* 0x000000000000781c */ /* 0x000fe40003f0f070 */
[----:B------:R-:W-:Y:S02]  /*9f30*/  CS2R R4, SRZ ;  /* 0x0000000000047805 */ /* 0x000fe4000001ff00 */
[----:B------:R-:W-:Y:S01]  /*9f40*/  CS2R R120, SRZ ;  /* 0x0000000000787805 */ /* 0x000fe2000001ff00 */
[----:B------:R-:W-:Y:S01]  /*9f50*/  IMAD.MOV.U32 R0, RZ, RZ, RZ ;  /* 0x000000ffff007224 */ /* 0x000fe200078e00ff */
[----:B------:R-:W-:Y:S02]  /*9f60*/  VIADDMNMX R103, R212, R103, R27, PT ;  /* 0x00000067d4677246 */ /* 0x000fe4000380011b */
[----:B------:R-:W-:Y:S02]  /*9f70*/  CS2R R142, SRZ ;  /* 0x00000000008e7805 */ /* 0x000fe4000001ff00 */
[----:B------:R-:W-:Y:S01]  /*9f80*/  CS2R R28, SRZ ;  /* 0x00000000001c7805 */ /* 0x000fe2000001ff00 */
[----:B------:R-:W-:Y:S01]  /*9f90*/  IMAD.MOV.U32 R6, RZ, RZ, RZ ;  /* 0x000000ffff067224 */ /* 0x000fe200078e00ff */
[----:B------:R-:W-:-:S02]  /*9fa0*/  ISETP.GT.AND P1, PT, R103, R212, PT ;  /* 0x000000d46700720c */ /* 0x000fc40003f24270 */
[----:B------:R-:W-:Y:S01]  /*9fb0*/  CS2R R92, SRZ ;  /* 0x00000000005c7805 */ /* 0x000fe2000001ff00 */
[----:B------:R-:W-:Y:S01]  /*9fc0*/  IMAD.MOV.U32 R144, RZ, RZ, RZ ;  /* 0x000000ffff907224 */ /* 0x000fe200078e00ff */
        /* <DEDUP_REMOVED lines=37> */
[----:B0-----:R-:W-:Y:S01]  /*a220*/  IMAD.MOV.U32 R104, RZ, RZ, RZ ;  /* 0x000000ffff687224 */ /* 0x001fe200078e00ff */
[----:B------:R-:W-:-:S02]  /*a230*/  CS2R R98, SRZ ;  /* 0x0000000000627805 */ /* 0x000fc4000001ff00 */
[----:B------:R-:W-:Y:S02]  /*a240*/  CS2R R96, SRZ ;  /* 0x0000000000607805 */ /* 0x000fe4000001ff00 */
[----:B------:R-:W-:Y:S02]  /*a250*/  CS2R R90, SRZ ;  /* 0x00000000005a7805 */ /* 0x000fe4000001ff00 */
[----:B------:R-:W-:Y:S01]  /*a260*/  CS2R R108, SRZ ;  /* 0x00000000006c7805 */ /* 0x000fe2000001ff00 */
[----:B------:R-:W-:Y:S01]  /*a270*/  IMAD.MOV.U32 R12, RZ, RZ, RZ ;  /* 0x000000ffff0c7224 */ /* 0x000fe200078e00ff */
[----:B------:R-:W-:Y:S01]  /*a280*/  CS2R R114, SRZ ;  /* 0x0000000000727805 */ /* 0x000fe2000001ff00 */
[----:B------:R-:W-:Y:S02]  /*a290*/  IMAD.MOV.U32 R111, RZ, RZ, RZ ;  /* 0x000000ffff6f7224 */ /* 0x000fe400078e00ff */
[----:B------:R-:W-:Y:S01]  /*a2a0*/  IMAD.MOV.U32 R72, RZ, RZ, RZ ;  /* 0x000000ffff487224 */ /* 0x000fe200078e00ff */
[----:B------:R-:W-:Y:S06]  /*a2b0*/  @!P1 BRA `(.L_x_1448) ;  /* 0x0000016000709947 */ /* 0x000fec0003800000 */
        /* <DEDUP_REMOVED lines=8> */
.L_x_1761:
[----:B-1----:R-:W-:Y:S01]  /*a340*/  LEA.HI R0, R211, R211, RZ, 0x1 ;  /* 0x000000d3d3007211 */ /* 0x002fe200078f08ff */
[----:B------:R-:W-:-:S03]  /*a350*/  ULOP3.LUT UP0, URZ, UR39, 0x3ff, URZ, 0xc0, !UPT ;  /* 0x000003ff273f7892 */ /* 0x000fc6000f80c03f */
[----:B------:R-:W-:-:S03]  /*a360*/  LOP3.LUT R0, R0, 0x3e, RZ, 0xc0, !PT ;  /* 0x0000003e00007812 */ /* 0x000fc600078ec0ff */
[----:B------:R-:W-:Y:S02]  /*a370*/  PLOP3.LUT P0, PT, PT, PT, UP0, 0x80, 0x0 ;  /* 0x000000000000781c */ /* 0x000fe40003f0f008 */
[----:B------:R-:W-:-:S05]  /*a380*/  IMAD.IADD R0, R211, 0x1, -R0 ;  /* 0x00000001d3007824 */ /* 0x000fca00078e0a00 */
        /* <DEDUP_REMOVED lines=17> */
[----:B01----:R-:W-:-:S07]  /*a4a0*/  IMAD.MOV.U32 R13, RZ, RZ, RZ ;  /* 0x000000ffff0d7224 */ /* 0x003fce00078e00ff */
[----:B------:R-:W-:-:S07]  /*a4b0*/  LEPC R20, `(.L_x_1450) ;  /* 0x000000001014794e */ /* 0x000fce0000000000 */
[----:B--2--5:R-:W-:Y:S05]  /*a4c0*/  CALL.ABS.NOINC R2 ;  /* 0x0000000002007343 */ /* 0x024fea0003c00000 */
.L_x_1450:
[----:B------:R-:W-:Y:S01]  /*a4d0*/  ULDC.64 UR6, c[0x0][0x998] ;  /* 0x0002660000067ab9 */ /* 0x000fe20000000a00 */
[----:B------:R-:W-:Y:S01]  /*a4e0*/  ULDC.64 UR4, c[0x0][0x990] ;  /* 0x0002640000047ab9 */ /* 0x000fe20000000a00 */
[----:B------:R-:W-:Y:S02]  /*a4f0*/  ISETP.NE.U32.AND P1, PT, RZ, UR6, PT ;  /* 0x00000006ff007c0c */ /* 0x000fe4000bf25070 */
[----:B------:R-:W-:Y:S02]  /*a500*/  ISETP.NE.U32.AND P0, PT, RZ, UR4, PT ;  /* 0x00000004ff007c0c */ /* 0x000fe4000bf05070 */
[----:B------:R-:W-:Y:S02]  /*a510*/  ISETP.NE.AND.EX P1, PT, RZ, UR7, PT, P1 ;  /* 0x00000007ff007c0c */ /* 0x000fe4000bf25310 */
[----:B------:R-:W-:-:S11]  /*a520*/  ISETP.NE.AND.EX P0, PT, RZ, UR5, PT, P0 ;  /* 0x00000005ff007c0c */ /* 0x000fd6000bf05300 */
[----:B------:R-:W1:Y:S01]  /*a530*/  @P1 LDC.64 R8, c[0x0][0x9b8] ;  /* 0x00026e00ff081b82 */ /* 0x000e620000000a00 */
[--C-:B------:R-:W-:Y:S02]  /*a540*/  @P1 SHF.R.S32.HI R5, RZ, 0x1f, R215.reuse ;  /* 0x0000001fff051819 */ /* 0x100fe400000114d7 */
[----:B------:R-:W-:-:S05]  /*a550*/  @P0 SHF.R.S32.HI R3, RZ, 0x1f, R215 ;  /* 0x0000001fff030819 */ /* 0x000fca00000114d7 */
[----:B------:R-:W2:Y:S08]  /*a560*/  @P0 LDC.64 R6, c[0x0][0x9a8] ;  /* 0x00026a00ff060b82 */ /* 0x000eb00000000a00 */
[----:B------:R-:W3:Y:S08]  /*a570*/  @P0 LDC.64 R10, c[0x0][0x9b0] ;  /* 0x00026c00ff0a0b82 */ /* 0x000ef00000000a00 */
[----:B0-----:R-:W0:Y:S01]  /*a580*/  @P1 LDC.64 R12, c[0x0][0x9c0] ;  /* 0x00027000ff0c1b82 */ /* 0x001e220000000a00 */
[----:B-1----:R-:W-:-:S02]  /*a590*/  @P1 IMAD R2, R5, R8, RZ ;  /* 0x0000000805021224 */ /* 0x002fc400078e02ff */
[----:B------:R-:W-:-:S04]  /*a5a0*/  @P1 IMAD.WIDE.U32 R4, R215, R8, RZ ;  /* 0x00000008d7041225 */ /* 0x000fc800078e00ff */
[----:B------:R-:W-:Y:S02]  /*a5b0*/  @P1 IMAD R9, R215, R9, R2 ;  /* 0x00000009d7091224 */ /* 0x000fe400078e0202 */
[-C--:B--2---:R-:W-:Y:S02]  /*a5c0*/  @P0 IMAD R0, R3, R6.reuse, RZ ;  /* 0x0000000603000224 */ /* 0x084fe400078e02ff */
[----:B------:R-:W-:-:S04]  /*a5d0*/  @P0 IMAD.WIDE.U32 R2, R215, R6, RZ ;  /* 0x00000006d7020225 */ /* 0x000fc800078e00ff */
[----:B------:R-:W-:Y:S02]  /*a5e0*/  @P0 IMAD R7, R215, R7, R0 ;  /* 0x00000007d7070224 */ /* 0x000fe400078e0200 */
[----:B------:R-:W-:Y:S02]  /*a5f0*/  @P1 IMAD.IADD R5, R5, 0x1, R9 ;  /* 0x0000000105051824 */ /* 0x000fe400078e0209 */
[----:B------:R-:W-:Y:S02]  /*a600*/  @P0 IMAD.IADD R3, R3, 0x1, R7 ;  /* 0x0000000103030824 */ /* 0x000fe400078e0207 */
[----:B------:R-:W-:Y:S02]  /*a610*/  IMAD.MOV.U32 R0, RZ, RZ, 0x3f800000 ;  /* 0x3f800000ff007424 */ /* 0x000fe400078e00ff */
[----:B---3--:R-:W-:-:S04]  /*a620*/  @P0 IMAD.WIDE.U32 R2, R222, R10, R2 ;  /* 0x0000000ade020225 */ /* 0x008fc800078e0002 */
[----:B0-----:R-:W-:Y:S01]  /*a630*/  @P1 IMAD.WIDE.U32 R6, R222, R12, R4 ;  /* 0x0000000cde061225 */ /* 0x001fe200078e0004 */
[----:B------:R-:W-:Y:S01]  /*a640*/  @P0 LEA R4, P2, R2, UR4, 0x2 ;  /* 0x0000000402040c11 */ /* 0x000fe2000f8410ff */
[----:B------:R-:W-:Y:S02]  /*a650*/  ULDC UR4, c[0x0][0x3f4] ;  /* 0x0000fd0000047ab9 */ /* 0x000fe40000000800 */
[----:B------:R-:W-:Y:S01]  /*a660*/  @P0 IMAD R5, R222, R11, R3 ;  /* 0x0000000bde050224 */ /* 0x000fe200078e0203 */
[----:B------:R-:W-:Y:S01]  /*a670*/  @P1 LEA R8, P3, R6, UR6, 0x2 ;  /* 0x0000000606081c11 */ /* 0x000fe2000f8610ff */
[----:B------:R-:W-:-:S03]  /*a680*/  @P1 IMAD R3, R222, R13, R7 ;  /* 0x0000000dde031224 */ /* 0x000fc600078e0207 */
[----:B------:R-:W-:Y:S02]  /*a690*/  @P0 LEA.HI.X R5, R2, UR5, R5, 0x2, P2 ;  /* 0x0000000502050c11 */ /* 0x000fe400090f1405 */
[----:B------:R-:W-:Y:S01]  /*a6a0*/  @P1 LEA.HI.X R9, R6, UR7, R3, 0x2, P3 ;  /* 0x0000000706091c11 */ /* 0x000fe200098f1403 */
[----:B------:R-:W-:-:S04]  /*a6b0*/  IMAD.MOV.U32 R3, RZ, RZ, 0x3f800000 ;  /* 0x3f800000ff037424 */ /* 0x000fc800078e00ff */
        /* <DEDUP_REMOVED lines=17> */
.L_x_1454:
[----:B-1----:R1:W2:Y:S02]  /*a7d0*/  SYNCS.PHASECHK.TRANS64.TRYWAIT P0, [R16+URZ+0x2a800], R3 ;  /* 0x02a80003100075a7 */ /* 0x0022a4000800017f */
[----:B--2---:R-:W-:Y:S05]  /*a7e0*/  @!P0 NANOSLEEP.SYNCS 0x989680 ;  /* 0x009896800000895d */ /* 0x004fea0003900000 */
[----:B------:R-:W2:Y:S02]  /*a7f0*/  @!P0 SYNCS.PHASECHK.TRANS64 P0, [R16+URZ+0x2a800], R3 ;  /* 0x02a80003100085a7 */ /* 0x000ea4000800007f */
[----:B--2---:R-:W-:Y:S05]  /*a800*/  @!P0 BRA `(.L_x_1454) ;  /* 0xfffffffc00f08947 */ /* 0x004fea000383ffff */
.L_x_1453:
[----:B------:R-:W-:Y:S05]  /*a810*/  BSYNC B0 ;  /* 0x0000000000007941 */ /* 0x000fea0003800000 */
.L_x_1452:
[----:B------:R-:W-:Y:S05]  /*a820*/  BRA `(.L_x_1455) ;  /* 0x00000070002c7947 */ /* 0x000fea0003800000 */
.L_x_1451:
[----:B------:R-:W-:Y:S01]  /*a830*/  ULOP3.LUT UP0, URZ, UR39, 0x1bf, URZ, 0xc0, !UPT ;  /* 0x000001bf273f7892 */ /* 0x000fe2000f80c03f */
[----:B-----5:R-:W-:Y:S01]  /*a840*/  SHF.R.S32.HI R0, RZ, 0x1f, R26 ;  /* 0x0000001fff007819 */ /* 0x020fe2000001141a */
[----:B------:R-:W-:Y:S01]  /*a850*/  ULDC.64 UR4, c[0x0][0x3f8] ;  /* 0x0000fe0000047ab9 */ /* 0x000fe20000000a00 */
[----:B------:R-:W-:Y:S01]  /*a860*/  ULDC.64 UR6, c[0x0][0x408] ;  /* 0x0001020000067ab9 */ /* 0x000fe20000000a00 */
[----:B------:R-:W-:Y:S02]  /*a870*/  IMAD.WIDE.U32 R24, R26, UR4, RZ ;  /* 0x000000041a187c25 */ /* 0x000fe4000f8e00ff */
[----:B------:R-:W-:Y:S02]  /*a880*/  PLOP3.LUT P0, PT, PT, PT, UP0, 0x80, 0x0 ;  /* 0x000000000000781c */ /* 0x000fe40003f0f008 */
[C---:B------:R-:W-:Y:S02]  /*a890*/  IMAD R3, R0.reuse, UR4, RZ ;  /* 0x0000000400037c24 */ /* 0x040fe4000f8e02ff */
[----:B------:R-:W-:-:S02]  /*a8a0*/  IMAD R5, R0, UR6, RZ ;  /* 0x0000000600057c24 */ /* 0x000fc4000f8e02ff */
[C---:B------:R-:W-:Y:S02]  /*a8b0*/  IMAD R3, R26.reuse, UR5, R3 ;  /* 0x000000051a037c24 */ /* 0x040fe4000f8e0203 */
[C---:B------:R-:W-:Y:S02]  /*a8c0*/  IMAD R5, R26.reuse, UR7, R5 ;  /* 0x000000071a057c24 */ /* 0x040fe4000f8e0205 */
[----:B------:R-:W-:-:S04]  /*a8d0*/  IMAD.WIDE.U32 R26, R26, UR6, RZ ;  /* 0x000000061a1a7c25 */ /* 0x000fc8000f8e00ff */
[----:B------:R-:W-:Y:S02]  /*a8e0*/  IMAD.IADD R29, R3, 0x1, R25 ;  /* 0x00000001031d7824 */ /* 0x000fe400078e0219 */
[----:B------:R-:W-:Y:S01]  /*a8f0*/  IMAD.IADD R31, R5, 0x1, R27 ;  /* 0x00000001051f7824 */ /* 0x000fe200078e021b */
[----:B------:R-:W-:Y:S06]  /*a900*/  @!P0 BRA `(.L_x_1456) ;  /* 0x0000000000408947 */ /* 0x000fec0003800000 */
        /* <DEDUP_REMOVED lines=16> */
.L_x_1456:
[----:B------:R-:W-:Y:S01]  /*aa10*/  ULDC.U8 UR4, c[0x0][0x410] ;  /* 0x0001040000047ab9 */ /* 0x000fe20000000000 */
[----:B------:R-:W-:Y:S01]  /*aa20*/  BSSY B0, `(.L_x_1457) ;  /* 0x00006e3000007945 */ /* 0x000fe20003800000 */
[----:B------:R-:W-:Y:S01]  /*aa30*/  ISETP.NE.AND P0, PT, RZ, UR4, PT ;  /* 0x00000004ff007c0c */ /* 0x000fe2000bf05270 */
[----:B------:R-:W-:-:S12]  /*aa40*/  IMAD.IADD R10, R201, 0x1, R207 ;  /* 0x00000001c90a7824 */ /* 0x000fd800078e02cf */
[----:B------:R-:W-:Y:S05]  /*aa50*/  @!P0 BRA `(.L_x_1458) ;  /* 0x0000003400b08947 */ /* 0x000fea0003800000 */
[----:B------:R-:W0:Y:S01]  /*aa60*/  LDC R21, c[0x0][0x448] ;  /* 0x00011200ff157b82 */ /* 0x000e220000000800 */
[----:B------:R-:W-:Y:S01]  /*aa70*/  IMAD.MOV.U32 R11, RZ, RZ, R10 ;  /* 0x000000ffff0b7224 */ /* 0x000fe200078e000a */
[----:B------:R-:W-:Y:S01]  /*aa80*/  ULDC.64 UR4, c[0x0][0x3f8] ;  /* 0x0000fe0000047ab9 */ /* 0x000fe20000000a00 */
[----:B------:R-:W-:Y:S01]  /*aa90*/  IMAD.MOV.U32 R8, RZ, RZ, R26 ;  /* 0x000000ffff087224 */ /* 0x000fe200078e001a */
[----:B------:R-:W-:Y:S01]  /*aaa0*/  ULDC.64 UR6, c[0x0][0x408] ;  /* 0x0001020000067ab9 */ /* 0x000fe20000000a00 */
[----:B------:R-:W-:Y:S01]  /*aab0*/  IMAD.MOV.U32 R9, RZ, RZ, R31 ;  /* 0x000000ffff097224 */ /* 0x000fe200078e001f */
[----:B------:R-:W-:Y:S01]  /*aac0*/  ULDC.64 UR8, c[0x0][0x400] ;  /* 0x0001000000087ab9 */ /* 0x000fe20000000a00 */
[----:B------:R-:W-:Y:S02]  /*aad0*/  IMAD.MOV.U32 R6, RZ, RZ, R24 ;  /* 0x000000ffff067224 */ /* 0x000fe400078e0018 */
[----:B------:R-:W-:Y:S01]  /*aae0*/  IMAD.MOV.U32 R7, RZ, RZ, R29 ;  /* 0x000000ffff077224 */ /* 0x000fe200078e001d */
[----:B0-----:R-:W-:-:S13]  /*aaf0*/  ISETP.NE.AND P0, PT, R21, 0x1, PT ;  /* 0x000000011500780c */ /* 0x001fda0003f05270 */
[----:B------:R-:W0:Y:S08]  /*ab00*/  @P0 LDC R3, c[0x0][0x44c] ;  /* 0x00011300ff030b82 */ /* 0x000e300000000800 */
[----:B------:R-:W1:Y:S01]  /*ab10*/  @P0 LDC R5, c[0x0][0x450] ;  /* 0x00011400ff050b82 */ /* 0x000e620000000800 */
[----:B0-----:R-:W-:-:S05]  /*ab20*/  @P0 IMAD.HI.U32 R0, R10, R3, RZ ;  /* 0x000000030a000227 */ /* 0x001fca00078e00ff */
[----:B-1----:R-:W-:-:S04]  /*ab30*/  @P0 SHF.R.U32.HI R11, RZ, R5, R0 ;  /* 0x00000005ff0b0219 */ /* 0x002fc80000011600 */
[----:B------:R-:W-:Y:S01]  /*ab40*/  SHF.R.S32.HI R0, RZ, 0x1f, R11 ;  /* 0x0000001fff007819 */ /* 0x000fe2000001140b */
[----:B------:R-:W-:-:S04]  /*ab50*/  IMAD.WIDE.U32 R8, R11, UR6, R8 ;  /* 0x000000060b087c25 */ /* 0x000fc8000f8e0008 */
[----:B------:R-:W-:Y:S01]  /*ab60*/  IMAD R4, R0, UR4, RZ ;  /* 0x0000000400047c24 */ /* 0x000fe2000f8e02ff */
[----:B------:R-:W-:Y:S01]  /*ab70*/  IADD3 R5, P1, R8, UR8, RZ ;  /* 0x0000000808057c10 */ /* 0x000fe2000ff3e0ff */
[----:B------:R-:W-:-:S04]  /*ab80*/  IMAD.WIDE.U32 R6, R11, UR4, R6 ;  /* 0x000000040b067c25 */ /* 0x000fc8000f8e0006 */
[----:B------:R-:W-:Y:S02]  /*ab90*/  IMAD R0, R0, UR6, RZ ;  /* 0x0000000600007c24 */ /* 0x000fe4000f8e02ff */
[C---:B------:R-:W-:Y:S01]  /*aba0*/  IMAD R13, R11.reuse, UR5, R4 ;  /* 0x000000050b0d7c24 */ /* 0x040fe2000f8e0204 */
[----:B------:R-:W-:Y:S01]  /*abb0*/  ULDC.64 UR4, c[0x0][0x3e8] ;  /* 0x0000fa0000047ab9 */ /* 0x000fe20000000a00 */
[----:B------:R-:W-:Y:S01]  /*abc0*/  IMAD R8, R11, UR7, R0 ;  /* 0x000000070b087c24 */ /* 0x000fe2000f8e0200 */
[----:B------:R-:W-:Y:S01]  /*abd0*/  IADD3 R3, P0, R6, UR4, RZ ;  /* 0x0000000406037c10 */ /* 0x000fe2000ff1e0ff */
[----:B------:R-:W-:-:S03]  /*abe0*/  UMOV UR4, 0xffffffff ;  /* 0xffffffff00047882 */ /* 0x000fc60000000000 */
[----:B------:R-:W-:Y:S02]  /*abf0*/  IADD3.X R13, R7, UR5, R13, P0, !PT ;  /* 0x00000005070d7c10 */ /* 0x000fe400087fe40d */
[----:B------:R-:W-:Y:S01]  /*ac00*/  IADD3.X R4, R9, UR9, R8, P1, !PT ;  /* 0x0000000909047c10 */ /* 0x000fe20008ffe408 */
[----:B------:R-:W-:Y:S06]  /*ac10*/  BRA.DIV UR4, `(.L_x_1459) ;  /* 0x0000023a04a07947 */ /* 0x000fec000b800000 */
[----:B------:R0:W1:Y:S04]  /*ac20*/  SHFL.IDX PT, R0, R13, RZ, 0x1e1f ;  /* 0x001e1fff0d007589 */ /* 0x00006800000e0000 */
[----:B------:R-:W2:Y:S04]  /*ac30*/  SHFL.IDX PT, R3, R3, RZ, 0x1e1f ;  /* 0x001e1fff03037589 */ /* 0x000ea800000e0000 */
[----:B------:R-:W3:Y:S04]  /*ac40*/  SHFL.IDX PT, R4, R4, RZ, 0x1e1f ;  /* 0x001e1fff04047589 */ /* 0x000ee800000e0000 */
[----:B------:R0:W4:Y:S02]  /*ac50*/  SHFL.IDX PT, R14, R5, RZ, 0x1e1f ;  /* 0x001e1fff050e7589 */ /* 0x00012400000e0000 */
.L_x_1767:
[----:B0-----:R-:W-:Y:S01]  /*ac60*/  IMAD R5, R202, R21, RZ ;  /* 0x00000015ca057224 */ /* 0x001fe200078e02ff */
[----:B------:R-:W-:Y:S01]  /*ac70*/  BSSY B1, `(.L_x_1460) ;  /* 0x000004c000017945 */ /* 0x000fe20003800000 */
[----:B------:R-:W-:Y:S02]  /*ac80*/  CS2R R8, SRZ ;  /* 0x0000000000087805 */ /* 0x000fe4000001ff00 */
[----:B------:R-:W-:Y:S02]  /*ac90*/  CS2R R12, SRZ ;  /* 0x00000000000c7805 */ /* 0x000fe4000001ff00 */
[----:B------:R-:W-:Y:S02]  /*aca0*/  CS2R R24, SRZ ;  /* 0x0000000000187805 */ /* 0x000fe4000001ff00 */
[----:B------:R-:W-:Y:S02]  /*acb0*/  ISETP.GE.AND P0, PT, R10, R5, PT ;  /* 0x000000050a00720c */ /* 0x000fe40003f06270 */
        /* <DEDUP_REMOVED lines=17> */
[C---:B--2---:R-:W-:Y:S02]  /*add0*/  @!P4 IADD3 R6, P0, R218.reuse, R3, RZ ;  /* 0x00000003da06c210 */ /* 0x044fe40007f1e0ff */
[----:B----4-:R-:W-:-:S03]  /*ade0*/  @!P4 IADD3 R8, P1, R218, R14, RZ ;  /* 0x0000000eda08c210 */ /* 0x010fc60007f3e0ff */
[--C-:B-1----:R-:W-:Y:S02]  /*adf0*/  @!P4 IMAD.X R7, R0, 0x1, R9.reuse, P0 ;  /* 0x000000010007c824 */ /* 0x102fe400000e0609 */
[----:B---3--:R-:W-:Y:S01]  /*ae00*/  @!P4 IMAD.X R9, R4, 0x1, R9, P1 ;  /* 0x000000010409c824 */ /* 0x008fe200008e0609 */
        /* <DEDUP_REMOVED lines=9> */
[--C-:B------:R-:W-:Y:S01]  /*aea0*/  @!P3 IMAD.X R11, R0, 0x1, R21.reuse, P4 ;  /* 0x00000001000bb824 */ /* 0x100fe200020e0615 */
[----:B------:R-:W-:Y:S01]  /*aeb0*/  ISETP.GE.AND P0, PT, R204, UR4, PT ;  /* 0x00000004cc007c0c */ /* 0x000fe2000bf06270 */
[----:B------:R-:W-:Y:S01]  /*aec0*/  @!P3 IMAD.X R47, R4, 0x1, R21, P5 ;  /* 0x00000001042fb824 */ /* 0x000fe200028e0615 */
[----:B------:R-:W-:-:S02]  /*aed0*/  @!P2 IADD3 R48, P4, R219, R3, RZ ;  /* 0x00000003db30a210 */ /* 0x000fc40007f9e0ff */
[-C--:B------:R-:W-:Y:S01]  /*aee0*/  @!P2 IADD3 R50, P5, R219, R14.reuse, RZ ;  /* 0x0000000edb32a210 */ /* 0x080fe20007fbe0ff */
[----:B------:R1:W5:Y:S01]  /*aef0*/  @!P3 LD.E.64 R30, desc[UR40][R10.64] ;  /* 0x000000280a1eb980 */ /* 0x000362000c101b00 */
[----:B------:R-:W-:Y:S01]  /*af00*/  SHF.R.S32.HI R15, RZ, 0x1f, R216 ;  /* 0x0000001fff0f7819 */ /* 0x000fe200000114d8 */
[--C-:B------:R-:W-:Y:S01]  /*af10*/  @!P2 IMAD.X R49, R0, 0x1, R13.reuse, P4 ;  /* 0x000000010031a824 */ /* 0x100fe200020e060d */
[----:B------:R-:W-:Y:S01]  /*af20*/  @!P1 IADD3 R52, P4, R216, R3, RZ ;  /* 0x00000003d8349210 */ /* 0x000fe20007f9e0ff */
[----:B------:R-:W-:Y:S01]  /*af30*/  @!P2 IMAD.X R51, R4, 0x1, R13, P5 ;  /* 0x000000010433a824 */ /* 0x000fe200028e060d */
[----:B------:R-:W-:-:S03]  /*af40*/  @!P1 IADD3 R54, P5, R216, R14, RZ ;  /* 0x0000000ed8369210 */ /* 0x000fc60007fbe0ff */
[----:B0-----:R-:W-:Y:S01]  /*af50*/  @!P0 SHF.R.S32.HI R9, RZ, 0x1f, R204 ;  /* 0x0000001fff098819 */ /* 0x001fe200000114cc */
[--C-:B------:R-:W-:Y:S01]  /*af60*/  @!P1 IMAD.X R53, R0, 0x1, R15.reuse, P4 ;  /* 0x0000000100359824 */ /* 0x100fe200020e060f */
[----:B------:R-:W-:Y:S01]  /*af70*/  ISETP.GE.AND P4, PT, R220, UR4, PT ;  /* 0x00000004dc007c0c */ /* 0x000fe2000bf86270 */
[----:B------:R-:W-:Y:S01]  /*af80*/  @!P1 IMAD.X R55, R4, 0x1, R15, P5 ;  /* 0x0000000104379824 */ /* 0x000fe200028e060f */
[----:B------:R-:W-:Y:S02]  /*af90*/  @!P0 IADD3 R6, P5, R204, R3, RZ ;  /* 0x00000003cc068210 */ /* 0x000fe40007fbe0ff */
[----:B------:R-:W-:Y:S02]  /*afa0*/  CS2R R24, SRZ ;  /* 0x0000000000187805 */ /* 0x000fe4000001ff00 */
[----:B------:R-:W-:Y:S02]  /*afb0*/  SHF.R.S32.HI R13, RZ, 0x1f, R220 ;  /* 0x0000001fff0d7819 */ /* 0x000fe400000114dc */
[----:B------:R-:W-:-:S02]  /*afc0*/  CS2R R26, SRZ ;  /* 0x00000000001a7805 */ /* 0x000fc4000001ff00 */
[----:B------:R-:W-:Y:S01]  /*afd0*/  CS2R R20, SRZ ;  /* 0x0000000000147805 */ /* 0x000fe2000001ff00 */
[--C-:B------:R-:W-:Y:S01]  /*afe0*/  @!P0 IMAD.X R7, R0, 0x1, R9.reuse, P5 ;  /* 0x0000000100078824 */ /* 0x100fe200028e0609 */
[----:B------:R-:W-:Y:S02]  /*aff0*/  @!P0 IADD3 R42, P5, R204, R14, RZ ;  /* 0x0000000ecc2a8210 */ /* 0x000fe40007fbe0ff */
[----:B------:R-:W-:Y:S02]  /*b000*/  CS2R R38, SRZ ;  /* 0x0000000000267805 */ /* 0x000fe4000001ff00 */
[----:B------:R-:W-:Y:S02]  /*b010*/  CS2R R40, SRZ ;  /* 0x0000000000287805 */ /* 0x000fe4000001ff00 */
[----:B-1----:R-:W-:Y:S01]  /*b020*/  CS2R R10, SRZ ;  /* 0x00000000000a7805 */ /* 0x002fe2000001ff00 */
[----:B------:R0:W5:Y:S01]  /*b030*/  @!P3 LD.E.64 R28, desc[UR40][R46.64] ;  /* 0x000000282e1cb980 */ /* 0x000162000c101b00 */
[----:B------:R-:W-:Y:S01]  /*b040*/  @!P0 IMAD.X R43, R4, 0x1, R9, P5 ;  /* 0x00000001042b8824 */ /* 0x000fe200028e0609 */
[----:B------:R-:W-:-:S02]  /*b050*/  @!P4 IADD3 R56, P5, R220, R3, RZ ;  /* 0x00000003dc38c210 */ /* 0x000fc40007fbe0ff */
[----:B------:R-:W-:Y:S01]  /*b060*/  CS2R R8, SRZ ;  /* 0x0000000000087805 */ /* 0x000fe2000001ff00 */
[----:B------:R0:W5:Y:S02]  /*b070*/  @!P2 LD.E.64 R24, desc[UR40][R48.64] ;  /* 0x000000283018a980 */ /* 0x000164000c101b00 */
[--C-:B------:R-:W-:Y:S01]  /*b080*/  @!P4 IMAD.X R57, R0, 0x1, R13.reuse, P5 ;  /* 0x000000010039c824 */ /* 0x100fe200028e060d */
[----:B------:R-:W-:Y:S01]  /*b090*/  @!P4 IADD3 R14, P5, R220, R14, RZ ;  /* 0x0000000edc0ec210 */ /* 0x000fe20007fbe0ff */
[----:B------:R0:W5:Y:S04]  /*b0a0*/  @!P2 LD.E.64 R26, desc[UR40][R50.64] ;  /* 0x00000028321aa980 */ /* 0x000168000c101b00 */
[----:B------:R-:W-:Y:S01]  /*b0b0*/  @!P4 IMAD.X R15, R4, 0x1, R13, P5 ;  /* 0x00000001040fc824 */ /* 0x000fe200028e060d */
[----:B------:R-:W-:Y:S01]  /*b0c0*/  CS2R R12, SRZ ;  /* 0x00000000000c7805 */ /* 0x000fe2000001ff00 */
[----:B------:R0:W5:Y:S04]  /*b0d0*/  @!P1 LD.E.64 R20, desc[UR40][R54.64] ;  /* 0x0000002836149980 */ /* 0x000168000c101b00 */
[----:B------:R0:W5:Y:S04]  /*b0e0*/  @!P0 LD.E.64 R38, desc[UR40][R6.64] ;  /* 0x0000002806268980 */ /* 0x000168000c101b00 */
[----:B------:R0:W5:Y:S04]  /*b0f0*/  @!P1 LD.E.64 R12, desc[UR40][R52.64] ;  /* 0x00000028340c9980 */ /* 0x000168000c101b00 */
[----:B------:R0:W5:Y:S04]  /*b100*/  @!P0 LD.E.64 R40, desc[UR40][R42.64] ;  /* 0x000000282a288980 */ /* 0x000168000c101b00 */
[----:B------:R0:W5:Y:S04]  /*b110*/  @!P4 LD.E.64 R8, desc[UR40][R56.64] ;  /* 0x000000283808c980 */ /* 0x000168000c101b00 */
[----:B------:R0:W5:Y:S02]  /*b120*/  @!P4 LD.E.64 R10, desc[UR40][R14.64] ;  /* 0x000000280e0ac980 */ /* 0x000164000c101b00 */
.L_x_1461:
[----:B------:R-:W-:Y:S05]  /*b130*/  BSYNC B1 ;  /* 0x0000000000017941 */ /* 0x000fea0003800000 */
.L_x_1460:
[----:B------:R-:W-:Y:S01]  /*b140*/  ULEA.HI UR4, UR38, UR38, URZ, 0x1 ;  /* 0x0000002626047291 */ /* 0x000fe2000f8f083f */
[----:B-1----:R-:W-:Y:S01]  /*b150*/  VIADDMNMX R0, R5, -R207, 0x80, PT ;  /* 0x0000008005007446 */ /* 0x002fe200038009cf */
[----:B------:R-:W-:Y:S02]  /*b160*/  BSSY B1, `(.L_x_1462) ;  /* 0x0000008000017945 */ /* 0x000fe40003800000 */
[----:B------:R-:W-:Y:S01]  /*b170*/  ULOP3.LUT UR4, UR4, 0xfffffffe, URZ, 0xc0, !UPT ;  /* 0xfffffffe04047892 */ /* 0x000fe2000f8ec03f */
[----:B------:R-:W-:-:S03]  /*b180*/  ISETP.GE.AND P1, PT, R201, R0, PT ;  /* 0x00000000c900720c */ /* 0x000fc60003f26270 */
[----:B------:R-:W-:-:S06]  /*b190*/  UIADD3 UR4, UR38, -UR4, URZ ;  /* 0x8000000426047290 */ /* 0x000fcc000fffe03f */
[----:B--2---:R-:W-:-:S05]  /*b1a0*/  IMAD.U32 R3, RZ, RZ, UR4 ;  /* 0x00000004ff037e24 */ /* 0x004fca000f8e00ff */
[----:B------:R-:W-:-:S04]  /*b1b0*/  SHF.L.U32 R3, R3, 0x1f, RZ ;  /* 0x0000001f03037819 */ /* 0x000fc800000006ff */
[----:B------:R-:W1:Y:S02]  /*b1c0*/  SYNCS.PHASECHK.TRANS64.TRYWAIT P0, [R16+URZ+0x2a800], R3 ;  /* 0x02a80003100075a7 */ /* 0x000e64000800017f */
[----:B-1----:R-:W-:Y:S05]  /*b1d0*/  @!P0 BRA `(.L_x_1463) ;  /* 0x00000234009c8947 */ /* 0x002fea0003800000 */
.L_x_1768:
[----:B------:R-:W-:Y:S05]  /*b1e0*/  BSYNC B1 ;  /* 0x0000000000017941 */ /* 0x000fea0003800000 */
.L_x_1462:
[----:B------:R-:W-:Y:S05]  /*b1f0*/  @P1 BRA `(.L_x_1464) ;  /* 0x0000006400941947 */ /* 0x000fea0003800000 */
[----:B------:R-:W2:Y:S01]  /*b200*/  LDC R5, c[0x0][0x3f4] ;  /* 0x0000fd00ff057b82 */ /* 0x000ea20000000800 */
[----:B------:R-:W-:Y:S01]  /*b210*/  LEA.HI R36, R37, R36, RZ, 0x2 ;  /* 0x0000002425247211 */ /* 0x000fe200078f10ff */
[----:B------:R-:W-:Y:S03]  /*b220*/  BSSY B1, `(.L_x_1465) ;  /* 0x0000086000017945 */ /* 0x000fe60003800000 */
[--C-:B------:R-:W-:Y:S02]  /*b230*/  SHF.R.S32.HI R0, RZ, 0x2, R36.reuse ;  /* 0x00000002ff007819 */ /* 0x100fe40000011424 */
[----:B-1----:R-:W-:-:S04]  /*b240*/  SHF.R.S32.HI R3, RZ, 0x1f, R36 ;  /* 0x0000001fff037819 */ /* 0x002fc80000011424 */
[----:B------:R-:W-:-:S04]  /*b250*/  LEA.HI R3, R3, R0, RZ, 0x2 ;  /* 0x0000000003037211 */ /* 0x000fc800078f10ff */
[----:B0-----:R-:W-:Y:S01]  /*b260*/  LOP3.LUT R7, R3, 0xfffffffc, RZ, 0xc0, !PT ;  /* 0xfffffffc03077812 */ /* 0x001fe200078ec0ff */
[----:B------:R-:W-:-:S04]  /*b270*/  IMAD.IADD R3, R16, 0x1, R223 ;  /* 0x0000000110037824 */ /* 0x000fc800078e02df */
[----:B------:R-:W-:Y:S02]  /*b280*/  IMAD.IADD R7, R0, 0x1, -R7 ;  /* 0x0000000100077824 */ /* 0x000fe400078e0a07 */
[----:B------:R-:W-:Y:S01]  /*b290*/  VIADD R0, R3, 0x20 ;  /* 0x0000002003007836 */ /* 0x000fe20000000000 */
[-C--:B--2---:R-:W-:Y:S02]  /*b2a0*/  ISETP.GE.AND P6, PT, R204, R5.reuse, PT ;  /* 0x00000005cc00720c */ /* 0x084fe40003fc6270 */
[----:B------:R-:W-:Y:S02]  /*b2b0*/  LOP3.LUT P0, RZ, R7, 0x2, RZ, 0xc0, !PT ;  /* 0x0000000207ff7812 */ /* 0x000fe4000780c0ff */
[-C--:B------:R-:W-:Y:S02]  /*b2c0*/  ISETP.GE.AND P1, PT, R218, R5.reuse, PT ;  /* 0x00000005da00720c */ /* 0x080fe40003f26270 */
[-C--:B------:R-:W-:Y:S02]  /*b2d0*/  ISETP.GE.AND P2, PT, R217, R5.reuse, PT ;  /* 0x00000005d900720c */ /* 0x080fe40003f46270 */
[----:B------:R-:W-:-:S02]  /*b2e0*/  ISETP.GE.AND P3, PT, R219, R5, PT ;  /* 0x00000005db00720c */ /* 0x000fc40003f66270 */
[-C--:B------:R-:W-:Y:S02]  /*b2f0*/  ISETP.GE.AND P4, PT, R216, R5.reuse, PT ;  /* 0x00000005d800720c */ /* 0x080fe40003f86270 */
[----:B------:R-:W-:Y:S01]  /*b300*/  ISETP.GE.AND P5, PT, R220, R5, PT ;  /* 0x00000005dc00720c */ /* 0x000fe20003fa6270 */
[----:B------:R-:W-:-:S12]  /*b310*/  @P6 BRA `(.L_x_1466) ;  /* 0x0000000400d86947 */ /* 0x000fd80003800000 */
[----:B---3--:R-:W0:Y:S01]  /*b320*/  LDS.128 R4, [R3+0x18400] ;  /* 0x0184000003047984 */ /* 0x008e220000000c00 */
[----:B-----5:R-:W-:Y:S02]  /*b330*/  SHF.R.U32.HI R37, RZ, 0x8, R39 ;  /* 0x00000008ff257819 */ /* 0x020fe40000011627 */
[----:B------:R-:W-:Y:S02]  /*b340*/  LOP3.LUT R36, R39, 0xff, RZ, 0xc0, !PT ;  /* 0x000000ff27247812 */ /* 0x000fe400078ec0ff */
[----:B------:R-:W-:Y:S02]  /*b350*/  LOP3.LUT R37, R37, 0xff, RZ, 0xc0, !PT ;  /* 0x000000ff25257812 */ /* 0x000fe400078ec0ff */
[----:B------:R-:W-:Y:S02]  /*b360*/  SHF.R.U32.HI R15, RZ, 0x8, R38 ;  /* 0x00000008ff0f7819 */ /* 0x000fe40000011626 */
[----:B------:R-:W-:Y:S02]  /*b370*/  SHF.R.U32.HI R45, RZ, 0x8, R41 ;  /* 0x00000008ff2d7819 */ /* 0x000fe40000011629 */
[----:B------:R-:W-:-:S02]  /*b380*/  PRMT R36, R37, 0x7604, R36 ;  /* 0x0000760425247816 */ /* 0x000fc40000000024 */
[----:B----4-:R-:W-:Y:S02]  /*b390*/  LOP3.LUT R14, R38, 0xff, RZ, 0xc0, !PT ;  /* 0x000000ff260e7812 */ /* 0x010fe400078ec0ff */
[----:B------:R-:W-:Y:S02]  /*b3a0*/  LOP3.LUT R15, R15, 0xff, RZ, 0xc0, !PT ;  /* 0x000000ff0f0f7812 */ /* 0x000fe400078ec0ff */
[----:B------:R-:W-:Y:S02]  /*b3b0*/  SHF.R.U32.HI R47, RZ, 0x10, R39 ;  /* 0x00000010ff2f7819 */ /* 0x000fe40000011627 */
[----:B------:R-:W-:Y:S02]  /*b3c0*/  SHF.R.U32.HI R37, RZ, 0x8, R40 ;  /* 0x00000008ff257819 */ /* 0x000fe40000011628 */
[----:B------:R-:W-:Y:S02]  /*b3d0*/  LOP3.LUT R42, R41, 0xff, RZ, 0xc0, !PT ;  /* 0x000000ff292a7812 */ /* 0x000fe400078ec0ff */
[----:B------:R-:W-:-:S02]  /*b3e0*/  LOP3.LUT R45, R45, 0xff, RZ, 0xc0, !PT ;  /* 0x000000ff2d2d7812 */ /* 0x000fc400078ec0ff */
[----:B------:R-:W-:Y:S02]  /*b3f0*/  SHF.R.U32.HI R46, RZ, 0x10, R41 ;  /* 0x00000010ff2e7819 */ /* 0x000fe40000011629 */
[----:B------:R-:W-:Y:S02]  /*b400*/  PRMT R15, R15, 0x7604, R14 ;  /* 0x000076040f0f7816 */ /* 0x000fe4000000000e */
[----:B------:R-:W-:Y:S01]  /*b410*/  LOP3.LUT R43, R37, 0xff, RZ, 0xc0, !PT ;  /* 0x000000ff252b7812 */ /* 0x000fe200078ec0ff */
[----:B------:R-:W-:Y:S01]  /*b420*/  IMAD.U32 R37, R47, 0x10000, RZ ;  /* 0x000100002f257824 */ /* 0x000fe200078e00ff */
[----:B------:R-:W-:Y:S01]  /*b430*/  PRMT R42, R45, 0x7604, R42 ;  /* 0x000076042d2a7816 */ /* 0x000fe2000000002a */
[----:B------:R-:W-:Y:S01]  /*b440*/  IMAD.U32 R45, R46, 0x10000, RZ ;  /* 0x000100002e2d7824 */ /* 0x000fe200078e00ff */
[----:B------:R-:W-:Y:S02]  /*b450*/  LOP3.LUT R14, R40, 0xff, RZ, 0xc0, !PT ;  /* 0x000000ff280e7812 */ /* 0x000fe400078ec0ff */
[----:B------:R-:W-:-:S02]  /*b460*/  LOP3.LUT R37, R36, 0xff0000, R37, 0xf8, !PT ;  /* 0x00ff000024257812 */ /* 0x000fc400078ef825 */
[----:B------:R-:W-:Y:S02]  /*b470*/  PRMT R43, R43, 0x7604, R14 ;  /* 0x000076042b2b7816 */ /* 0x000fe4000000000e */
[----:B------:R-:W-:Y:S02]  /*b480*/  LOP3.LUT R45, R42, 0xff0000, R45, 0xf8, !PT ;  /* 0x00ff00002a2d7812 */ /* 0x000fe400078ef82d */
[----:B------:R-:W-:Y:S02]  /*b490*/  LOP3.LUT R43, R43, 0xff0000, R40, 0xf8, !PT ;  /* 0x00ff00002b2b7812 */ /* 0x000fe400078ef828 */
[----:B------:R-:W-:Y:S02]  /*b4a0*/  LOP3.LUT R45, R45, 0xff000000, R41, 0xf8, !PT ;  /* 0xff0000002d2d7812 */ /* 0x000fe400078ef829 */
[----:B------:R-:W-:Y:S02]  /*b4b0*/  LOP3.LUT R39, R37, 0xff000000, R39, 0xf8, !PT ;  /* 0xff00000025277812 */ /* 0x000fe400078ef827 */
[----:B0-----:R-:W-:-:S02]  /*b4c0*/  F2FP.F16.E4M3.UNPACK_B R14, R6.H1 ;  /* 0x00000006ff0e723e */ /* 0x001fc400030006ff */
[----:B------:R-:W-:Y:S02]  /*b4d0*/  LOP3.LUT R43, R43, 0xff000000, R40, 0xf8, !PT ;  /* 0xff0000002b2b7812 */ /* 0x000fe400078ef828 */
[----:B------:R-:W-:Y:S01]  /*b4e0*/  F2FP.F16.E4M3.UNPACK_B R46, R45 ;  /* 0x0000002dff2e723e */ /* 0x000fe200020006ff */
[--C-:B------:R-:W-:Y:S01]  /*b4f0*/  HADD2.F32 R37, -RZ, R14.reuse.H0_H0 ;  /* 0x2000000eff257230 */ /* 0x100fe20000004100 */
[----:B------:R-:W-:Y:S01]  /*b500*/  F2FP.F16.E4M3.UNPACK_B R40, R39 ;  /* 0x00000027ff28723e */ /* 0x000fe200020006ff */
[----:B------:R-:W-:Y:S01]  /*b510*/  HADD2.F32 R14, -RZ, R14.H1_H1 ;  /* 0x3000000eff0e7230 */ /* 0x000fe20000004100 */
[--C-:B------:R-:W-:Y:S01]  /*b520*/  LOP3.LUT R15, R15, 0xff0000, R38.reuse, 0xf8, !PT ;  /* 0x00ff00000f0f7812 */ /* 0x100fe200078ef826 */
[----:B------:R-:W-:Y:S01]  /*b530*/  HADD2.F32 R47, -RZ, R46.H1_H1 ;  /* 0x3000002eff2f7230 */ /* 0x000fe20000004100 */
[----:B------:R-:W-:Y:S01]  /*b540*/  F2FP.F16.E4M3.UNPACK_B R36, R6 ;  /* 0x00000006ff24723e */ /* 0x000fe200020006ff */
[----:B------:R-:W-:Y:S01]  /*b550*/  HADD2.F32 R41, -RZ, R40.H1_H1 ;  /* 0x30000028ff297230 */ /* 0x000fe20000004100 */
[----:B------:R-:W-:Y:S01]  /*b560*/  LOP3.LUT R42, R15, 0xff000000, R38, 0xf8, !PT ;  /* 0xff0000000f2a7812 */ /* 0x000fe200078ef826 */
[----:B------:R-:W-:-:S02]  /*b570*/  HADD2.F32 R46, -RZ, R46.H0_H0 ;  /* 0x2000002eff2e7230 */ /* 0x000fc40000004100 */
[C---:B------:R-:W-:Y:S01]  /*b580*/  FMUL.FTZ R48, R14.reuse, R47 ;  /* 0x0000002f0e307220 */ /* 0x040fe20000410000 */
[----:B------:R-:W-:Y:S01]  /*b590*/  F2FP.F16.E4M3.UNPACK_B R15, R5.H1 ;  /* 0x00000005ff0f723e */ /* 0x000fe200030006ff */
[----:B------:R-:W-:Y:S01]  /*b5a0*/  FMUL.FTZ R52, R14, R41 ;  /* 0x000000290e347220 */ /* 0x000fe20000410000 */
[----:B------:R-:W-:Y:S01]  /*b5b0*/  F2FP.F16.E4M3.UNPACK_B R14, R5 ;  /* 0x00000005ff0e723e */ /* 0x000fe200020006ff */
[----:B------:R-:W-:Y:S02]  /*b5c0*/  HADD2.F32 R5, -RZ, R36.H1_H1 ;  /* 0x30000024ff057230 */ /* 0x000fe40000004100 */
        /* <DEDUP_REMOVED lines=8> */
[-C--:B------:R-:W-:Y:S01]  /*b650*/  FMUL.FTZ R49, R5, R40.reuse ;  /* 0x0000002805317220 */ /* 0x080fe20000410000 */
        /* <DEDUP_REMOVED lines=66> */
.L_x_1466:
[----:B------:R-:W-:Y:S05]  /*ba80*/  BSYNC B1 ;  /* 0x0000000000017941 */ /* 0x000fea0003800000 */
.L_x_1465:
[----:B------:R-:W-:Y:S01]  /*ba90*/  BSSY B1, `(.L_x_1467) ;  /* 0x000007d000017945 */ /* 0x000fe20003800000 */
[----:B------:R-:W-:-:S03]  /*baa0*/  @P0 VIADD R0, R3, 0xffffffe0 ;  /* 0xffffffe003000836 */ /* 0x000fc60000000000 */
[----:B------:R-:W-:Y:S05]  /*bab0*/  @P1 BRA `(.L_x_1468) ;  /* 0x0000000400e81947 */ /* 0x000fea0003800000 */
[----:B0--3--:R-:W0:Y:S01]  /*bac0*/  LDS.128 R4, [R0+0x18400] ;  /* 0x0184000000047984 */ /* 0x009e220000000c00 */
[----:B-----5:R-:W-:Y:S02]  /*bad0*/  SHF.R.U32.HI R36, RZ, 0x8, R33 ;  /* 0x00000008ff247819 */ /* 0x020fe40000011621 */
[----:B------:R-:W-:Y:S02]  /*bae0*/  SHF.R.U32.HI R40, RZ, 0x8, R35 ;  /* 0x00000008ff287819 */ /* 0x000fe40000011623 */
[----:B------:R-:W-:Y:S02]  /*baf0*/  LOP3.LUT R37, R33, 0xff, RZ, 0xc0, !PT ;  /* 0x000000ff21257812 */ /* 0x000fe400078ec0ff */
[----:B------:R-:W-:Y:S02]  /*bb00*/  LOP3.LUT R41, R35, 0xff, RZ, 0xc0, !PT ;  /* 0x000000ff23297812 */ /* 0x000fe400078ec0ff */
[----:B------:R-:W-:Y:S02]  /*bb10*/  LOP3.LUT R36, R36, 0xff, RZ, 0xc0, !PT ;  /* 0x000000ff24247812 */ /* 0x000fe400078ec0ff */
[----:B------:R-:W-:-:S02]  /*bb20*/  LOP3.LUT R40, R40, 0xff, RZ, 0xc0, !PT ;  /* 0x000000ff28287812 */ /* 0x000fc400078ec0ff */
[----:B----4-:R-:W-:Y:S02]  /*bb30*/  SHF.R.U32.HI R14, RZ, 0x8, R32 ;  /* 0x00000008ff0e7819 */ /* 0x010fe40000011620 */
        /* <DEDUP_REMOVED lines=29> */
[----:B------:R-:W-:Y:S01]  /*bd10*/  LOP3.LUT R36, R15, 0xff000000, R32, 0xf8, !PT ;  /* 0xff0000000f247812 */ /* 0x000fe200078ef820 */
[--C-:B------:R-:W-:Y:S01]  /*bd20*/  HADD2.F32 R38, -RZ, R35.reuse.H1_H1 ;  /* 0x30000023ff267230 */ /* 0x100fe20000004100 */
[----:B------:R-:W-:Y:S01]  /*bd30*/  F2FP.F16.E4M3.UNPACK_B R32, R6 ;  /* 0x00000006ff20723e */ /* 0x000fe200020006ff */
        /* <DEDUP_REMOVED lines=82> */
.L_x_1468:
[----:B------:R-:W-:Y:S05]  /*c260*/  BSYNC B1 ;  /* 0x0000000000017941 */ /* 0x000fea0003800000 */
.L_x_1467:
[----:B------:R-:W-:Y:S04]  /*c270*/  BSSY B1, `(.L_x_1469) ;  /* 0x0000078000017945 */ /* 0x000fe80003800000 */
[----:B------:R-:W-:Y:S05]  /*c280*/  @P2 BRA `(.L_x_1470) ;  /* 0x0000000400d82947 */ /* 0x000fea0003800000 */
[----:B01-3--:R-:W0:Y:S01]  /*c290*/  LDS.128 R4, [R3+0x1a400] ;  /* 0x01a4000003047984 */ /* 0x00be220000000c00 */
[----:B-----5:R-:W-:Y:S02]  /*c2a0*/  SHF.R.U32.HI R33, RZ, 0x8, R31 ;  /* 0x00000008ff217819 */ /* 0x020fe4000001161f */
        /* <DEDUP_REMOVED lines=14> */
[----:B----4-:R-:W-:-:S02]  /*c390*/  LOP3.LUT R14, R30, 0xff, RZ, 0xc0, !PT ;  /* 0x000000ff1e0e7812 */ /* 0x010fc400078ec0ff */
        /* <DEDUP_REMOVED lines=12> */
[----:B------:R-:W-:Y:S01]  /*c460*/  LOP3.LUT R35, R35, 0xff0000, R28, 0xf8, !PT ;  /* 0x00ff000023237812 */ /* 0x000fe200078ef81c */
[----:B------:R-:W-:Y:S01]  /*c470*/  HADD2.F32 R14, -RZ, R14.H1_H1 ;  /* 0x3000000eff0e7230 */ /* 0x000fe20000004100 */
[----:B------:R-:W-:Y:S01]  /*c480*/  LOP3.LUT R15, R15, 0xff0000, R30, 0xf8, !PT ;  /* 0x00ff00000f0f7812 */ /* 0x000fe200078ef81e */
[--C-:B------:R-:W-:Y:S01]  /*c490*/  HADD2.F32 R38, -RZ, R36.reuse.H1_H1 ;  /* 0x30000024ff267230 */ /* 0x100fe20000004100 */
[----:B------:R-:W-:Y:S01]  /*c4a0*/  LOP3.LUT R35, R35, 0xff000000, R28, 0xf8, !PT ;  /* 0xff00000023237812 */ /* 0x000fe200078ef81c */
[--C-:B------:R-:W-:Y:S01]  /*c4b0*/  HADD2.F32 R34, -RZ, R31.reuse.H1_H1 ;  /* 0x3000001fff227230 */ /* 0x100fe20000004100 */
[----:B------:R-:W-:Y:S01]  /*c4c0*/  F2FP.F16.E4M3.UNPACK_B R28, R6 ;  /* 0x00000006ff1c723e */ /* 0x000fe200020006ff */
[----:B------:R-:W-:Y:S01]  /*c4d0*/  HADD2.F32 R36, -RZ, R36.H0_H0 ;  /* 0x20000024ff247230 */ /* 0x000fe20000004100 */
[----:B------:R-:W-:Y:S01]  /*c4e0*/  LOP3.LUT R32, R15, 0xff000000, R30, 0xf8, !PT ;  /* 0xff0000000f207812 */ /* 0x000fe200078ef81e */
        /* <DEDUP_REMOVED lines=9> */
[----:B------:R-:W-:Y:S01]  /*c580*/  F2FP.F16.E4M3.UNPACK_B R30, R7 ;  /* 0x00000007ff1e723e */ /* 0x000fe200020006ff */
[C---:B------:R-:W-:Y:S01]  /*c590*/  FMUL.FTZ R29, R5.reuse, R36 ;  /* 0x00000024051d7220 */ /* 0x040fe20000410000 */
[----:B------:R-:W-:Y:S01]  /*c5a0*/  F2FP.F16.E4M3.UNPACK_B R37, R37.H1 ;  /* 0x00000025ff25723e */ /* 0x000fe200030006ff */
[----:B------:R-:W-:Y:S01]  /*c5b0*/  FMUL.FTZ R39, R5, R31 ;  /* 0x0000001f05277220 */ /* 0x000fe20000410000 */
        /* <DEDUP_REMOVED lines=67> */
.L_x_1470:
[----:B------:R-:W-:Y:S05]  /*c9f0*/  BSYNC B1 ;  /* 0x0000000000017941 */ /* 0x000fea0003800000 */
.L_x_1469:
[----:B------:R-:W-:Y:S04]  /*ca00*/  BSSY B1, `(.L_x_1471) ;  /* 0x000007c000017945 */ /* 0x000fe80003800000 */
[----:B------:R-:W-:Y:S05]  /*ca10*/  @P3 BRA `(.L_x_1472) ;  /* 0x0000000400e83947 */ /* 0x000fea0003800000 */
[----:B0123--:R-:W0:Y:S01]  /*ca20*/  LDS.128 R4, [R0+0x1a400] ;  /* 0x01a4000000047984 */ /* 0x00fe220000000c00 */
        /* <DEDUP_REMOVED lines=121> */
.L_x_1472:
[----:B------:R-:W-:Y:S05]  /*d1c0*/  BSYNC B1 ;  /* 0x0000000000017941 */ /* 0x000fea0003800000 */
.L_x_1471:
[----:B------:R-:W-:Y:S04]  /*d1d0*/  BSSY B1, `(.L_x_1473) ;  /* 0x0000078000017945 */ /* 0x000fe80003800000 */
[----:B------:R-:W-:Y:S05]  /*d1e0*/  @P4 BRA `(.L_x_1474) ;  /* 0x0000000400d84947 */ /* 0x000fea0003800000 */
[----:B0123--:R-:W0:Y:S01]  /*d1f0*/  LDS.128 R4, [R3+0x1c400] ;  /* 0x01c4000003047984 */ /* 0x00fe220000000c00 */
        /* <DEDUP_REMOVED lines=24> */
[----:B------:R-:W-:Y:S02]  /*d380*/  LOP3.LUT R15, R15, 0xff0000, R12, 0xf8, !PT ;  /* 0x00ff00000f0f7812 */ /* 0x000fe400078ef80c */
[----:B0-----:R-:W-:Y:S02]  /*d390*/  F2FP.F16.E4M3.UNPACK_B R14, R6.H1 ;  /* 0x00000006ff0e723e */ /* 0x001fe400030006ff */
[----:B------:R-:W-:Y:S02]  /*d3a0*/  F2FP.F16.E4M3.UNPACK_B R28, R29 ;  /* 0x0000001dff1c723e */ /* 0x000fe400020006ff */
[----:B------:R-:W-:-:S02]  /*d3b0*/  F2FP.F16.E4M3.UNPACK_B R21, R25 ;  /* 0x00000019ff15723e */ /* 0x000fc400020006ff */
[----:B------:R-:W-:Y:S01]  /*d3c0*/  LOP3.LUT R24, R15, 0xff000000, R12, 0xf8, !PT ;  /* 0xff0000000f187812 */ /* 0x000fe200078ef80c */
[----:B------:R-:W-:Y:S01]  /*d3d0*/  HADD2.F32 R12, -RZ, R14.H1_H1 ;  /* 0x3000000eff0c7230 */ /* 0x000fe20000004100 */
[----:B------:R-:W-:Y:S01]  /*d3e0*/  F2FP.F16.E4M3.UNPACK_B R13, R5.H1 ;  /* 0x00000005ff0d723e */ /* 0x000fe200030006ff */
[----:B------:R-:W-:Y:S01]  /*d3f0*/  HADD2.F32 R30, -RZ, R28.H1_H1 ;  /* 0x3000001cff1e7230 */ /* 0x000fe20000004100 */
[--C-:B------:R-:W-:Y:S01]  /*d400*/  LOP3.LUT R27, R27, 0xff0000, R20.reuse, 0xf8, !PT ;  /* 0x00ff00001b1b7812 */ /* 0x100fe200078ef814 */
[----:B------:R-:W-:Y:S01]  /*d410*/  HADD2.F32 R26, -RZ, R21.H1_H1 ;  /* 0x30000015ff1a7230 */ /* 0x000fe20000004100 */
[----:B------:R-:W-:Y:S01]  /*d420*/  F2FP.F16.E4M3.UNPACK_B R29, R29.H1 ;  /* 0x0000001dff1d723e */ /* 0x000fe200030006ff */
[----:B------:R-:W-:Y:S01]  /*d430*/  HADD2.F32 R15, -RZ, R14.H0_H0 ;  /* 0x2000000eff0f7230 */ /* 0x000fe20000004100 */
[----:B------:R-:W-:Y:S01]  /*d440*/  F2FP.F16.E4M3.UNPACK_B R14, R6 ;  /* 0x00000006ff0e723e */ /* 0x000fe200020006ff */
[C---:B------:R-:W-:Y:S01]  /*d450*/  FMUL.FTZ R32, R12.reuse, R30 ;  /* 0x0000001e0c207220 */ /* 0x040fe20000410000 */
[----:B------:R-:W-:Y:S01]  /*d460*/  FMUL.FTZ R31, R12, R26 ;  /* 0x0000001a0c1f7220 */ /* 0x000fe20000410000 */
[----:B------:R-:W-:Y:S01]  /*d470*/  F2FP.F16.E4M3.UNPACK_B R12, R5 ;  /* 0x00000005ff0c723e */ /* 0x000fe200020006ff */
[----:B------:R-:W-:Y:S01]  /*d480*/  HADD2.F32 R28, -RZ, R28.H0_H0 ;  /* 0x2000001cff1c7230 */ /* 0x000fe20000004100 */
[----:B------:R-:W-:Y:S01]  /*d490*/  LOP3.LUT R27, R27, 0xff000000, R20, 0xf8, !PT ;  /* 0xff0000001b1b7812 */ /* 0x000fe200078ef814 */
[----:B------:R-:W-:-:S02]  /*d4a0*/  HADD2.F32 R5, -RZ, R14.H1_H1 ;  /* 0x3000000eff057230 */ /* 0x000fc40000004100 */
[C---:B------:R-:W-:Y:S01]  /*d4b0*/  FFMA.FTZ R32, R15.reuse, R26, -R32 ;  /* 0x0000001a0f207223 */ /* 0x040fe20000010820 */
[----:B------:R-:W-:Y:S01]  /*d4c0*/  FFMA.FTZ R33, R15, R30, R31 ;  /* 0x0000001e0f217223 */ /* 0x000fe2000001001f */
[----:B------:R-:W-:Y:S01]  /*d4d0*/  HADD2.F32 R21, -RZ, R21.H0_H0 ;  /* 0x20000015ff157230 */ /* 0x000fe20000004100 */
[----:B------:R-:W-:Y:S01]  /*d4e0*/  F2FP.F16.E4M3.UNPACK_B R20, R7 ;  /* 0x00000007ff14723e */ /* 0x000fe200020006ff */
[----:B------:R-:W-:Y:S01]  /*d4f0*/  HADD2.F32 R14, -RZ, R14.H0_H0 ;  /* 0x2000000eff0e7230 */ /* 0x000fe20000004100 */
[----:B------:R-:W-:Y:S01]  /*d500*/  F2FP.F16.E4M3.UNPACK_B R25, R25.H1 ;  /* 0x00000019ff19723e */ /* 0x000fe200030006ff */
[C---:B------:R-:W-:Y:S01]  /*d510*/  FMUL.FTZ R15, R5.reuse, R28 ;  /* 0x0000001c050f7220 */ /* 0x040fe20000410000 */
[----:B------:R-:W-:Y:S01]  /*d520*/  FMUL.FTZ R31, R5, R21 ;  /* 0x00000015051f7220 */ /* 0x000fe20000410000 */
[----:B------:R-:W-:Y:S01]  /*d530*/  F2FP.F16.E4M3.UNPACK_B R7, R7.H1 ;  /* 0x00000007ff07723e */ /* 0x000fe200030006ff */
        /* <DEDUP_REMOVED lines=16> */
[----:B------:R-:W-:Y:S01]  /*d640*/  F2FP.F16.E4M3.UNPACK_B R4, R4.H1 ;  /* 0x00000004ff04723e */ /* 0x000fe200030006ff */
[----:B------:R-:W-:Y:S01]  /*d650*/  FMUL.FTZ R20, R14, R25 ;  /* 0x000000190e147220 */ /* 0x000fe20000410000 */
[----:B------:R-:W-:Y:S01]  /*d660*/  F2FP.F16.E4M3.UNPACK_B R15, R27 ;  /* 0x0000001bff0f723e */ /* 0x000fe200020006ff */
[C---:B------:R-:W-:Y:S01]  /*d670*/  FFMA.FTZ R36, R5.reuse, R25, -R28 ;  /* 0x0000001905247223 */ /* 0x040fe2000001081c */
[-C--:B------:R-:W-:Y:S01]  /*d680*/  F2FP.F16.E4M3.UNPACK_B R14, R24.reuse ;  /* 0x00000018ff0e723e */ /* 0x080fe200020006ff */
[----:B------:R-:W-:Y:S01]  /*d690*/  FFMA.FTZ R29, R5, R29, R20 ;  /* 0x0000001d051d7223 */ /* 0x000fe20000010014 */
[----:B------:R-:W-:Y:S01]  /*d6a0*/  HADD2.F32 R7, -RZ, R4.H1_H1 ;  /* 0x30000004ff077230 */ /* 0x000fe20000004100 */
[----:B------:R-:W-:Y:S01]  /*d6b0*/  F2FP.F16.E4M3.UNPACK_B R24, R24.H1 ;  /* 0x00000018ff18723e */ /* 0x000fe200030006ff */
[----:B------:R-:W-:Y:S01]  /*d6c0*/  HADD2.F32 R26, -RZ, R15.H1_H1 ;  /* 0x3000000fff1a7230 */ /* 0x000fe20000004100 */
[----:B------:R-:W-:Y:S01]  /*d6d0*/  F2FP.F16.E4M3.UNPACK_B R27, R27.H1 ;  /* 0x0000001bff1b723e */ /* 0x000fe200030006ff */
[----:B------:R-:W-:-:S02]  /*d6e0*/  HADD2.F32 R20, -RZ, R14.H1_H1 ;  /* 0x3000000eff147230 */ /* 0x000fc40000004100 */
[----:B------:R-:W-:Y:S02]  /*d6f0*/  HADD2.F32 R5, -RZ, R4.H0_H0 ;  /* 0x20000004ff057230 */ /* 0x000fe40000004100 */
[----:B------:R-:W-:Y:S01]  /*d700*/  FMUL.FTZ R28, R7, R26 ;  /* 0x0000001a071c7220 */ /* 0x000fe20000410000 */
[----:B------:R-:W-:Y:S02]  /*d710*/  HADD2.F32 R21, -RZ, R15.H0_H0 ;  /* 0x2000000fff157230 */ /* 0x000fe40000004100 */
[----:B------:R-:W-:Y:S02]  /*d720*/  HADD2.F32 R4, -RZ, R6.H1_H1 ;  /* 0x30000006ff047230 */ /* 0x000fe40000004100 */
[-C--:B------:R-:W-:Y:S01]  /*d730*/  FFMA.FTZ R28, R5, R20.reuse, -R28 ;  /* 0x00000014051c7223 */ /* 0x080fe2000001081c */
[----:B------:R-:W-:Y:S02]  /*d740*/  HADD2.F32 R15, -RZ, R14.H0_H0 ;  /* 0x2000000eff0f7230 */ /* 0x000fe40000004100 */
[----:B------:R-:W-:Y:S01]  /*d750*/  FMUL.FTZ R14, R7, R20 ;  /* 0x00000014070e7220 */ /* 0x000fe20000410000 */
[----:B------:R-:W-:-:S02]  /*d760*/  HADD2.F32 R6, -RZ, R6.H0_H0 ;  /* 0x20000006ff067230 */ /* 0x000fc40000004100 */
[C---:B------:R-:W-:Y:S01]  /*d770*/  FMUL.FTZ R7, R4.reuse, R21 ;  /* 0x0000001504077220 */ /* 0x040fe20000410000 */
[-C--:B------:R-:W-:Y:S01]  /*d780*/  FMUL.FTZ R4, R4, R15.reuse ;  /* 0x0000000f04047220 */ /* 0x080fe20000410000 */
[----:B------:R-:W-:Y:S02]  /*d790*/  FFMA.FTZ R25, R5, R26, R14 ;  /* 0x0000001a05197223 */ /* 0x000fe4000001000e */
[C---:B------:R-:W-:Y:S01]  /*d7a0*/  FFMA.FTZ R15, R6.reuse, R15, -R7 ;  /* 0x0000000f060f7223 */ /* 0x040fe20000010807 */
[----:B------:R-:W-:Y:S02]  /*d7b0*/  HADD2.F32 R5, -RZ, R13.H1_H1 ;  /* 0x3000000dff057230 */ /* 0x000fe40000004100 */
[----:B------:R-:W-:Y:S01]  /*d7c0*/  FFMA.FTZ R20, R6, R21, R4 ;  /* 0x0000001506147223 */ /* 0x000fe20000010004 */
[----:B------:R-:W-:Y:S02]  /*d7d0*/  HADD2.F32 R6, -RZ, R24.H1_H1 ;  /* 0x30000018ff067230 */ /* 0x000fe40000004100 */
[----:B------:R-:W-:-:S02]  /*d7e0*/  HADD2.F32 R14, -RZ, R27.H1_H1 ;  /* 0x3000001bff0e7230 */ /* 0x000fc40000004100 */
[----:B------:R-:W-:Y:S02]  /*d7f0*/  HADD2.F32 R27, -RZ, R27.H0_H0 ;  /* 0x2000001bff1b7230 */ /* 0x000fe40000004100 */
[C---:B------:R-:W-:Y:S01]  /*d800*/  FMUL.FTZ R21, R5.reuse, R6 ;  /* 0x0000000605157220 */ /* 0x040fe20000410000 */
[----:B------:R-:W-:Y:S02]  /*d810*/  HADD2.F32 R4, -RZ, R12.H1_H1 ;  /* 0x3000000cff047230 */ /* 0x000fe40000004100 */
[----:B------:R-:W-:Y:S02]  /*d820*/  HADD2.F32 R7, -RZ, R24.H0_H0 ;  /* 0x20000018ff077230 */ /* 0x000fe40000004100 */
[----:B------:R-:W-:Y:S01]  /*d830*/  FMUL.FTZ R24, R5, R14 ;  /* 0x0000000e05187220 */ /* 0x000fe20000410000 */
[----:B------:R-:W-:Y:S02]  /*d840*/  HADD2.F32 R13, -RZ, R13.H0_H0 ;  /* 0x2000000dff0d7230 */ /* 0x000fe40000004100 */
[----:B------:R-:W-:Y:S01]  /*d850*/  FMUL.FTZ R5, R4, R27 ;  /* 0x0000001b04057220 */ /* 0x000fe20000410000 */
[----:B------:R-:W-:-:S02]  /*d860*/  HADD2.F32 R12, -RZ, R12.H0_H0 ;  /* 0x2000000cff0c7230 */ /* 0x000fc40000004100 */
[-C--:B------:R-:W-:Y:S01]  /*d870*/  FMUL.FTZ R4, R4, R7.reuse ;  /* 0x0000000704047220 */ /* 0x080fe20000410000 */
[C---:B------:R-:W-:Y:S01]  /*d880*/  FFMA.FTZ R24, R13.reuse, R6, -R24 ;  /* 0x000000060d187223 */ /* 0x040fe20000010818 */
[----:B------:R-:W-:Y:S01]  /*d890*/  FFMA.FTZ R21, R13, R14, R21 ;  /* 0x0000000e0d157223 */ /* 0x000fe20000010015 */
[C---:B------:R-:W-:Y:S01]  /*d8a0*/  FFMA.FTZ R5, R12.reuse, R7, -R5 ;  /* 0x000000070c057223 */ /* 0x040fe20000010805 */
[----:B------:R-:W-:Y:S01]  /*d8b0*/  FFMA.FTZ R12, R12, R27, R4 ;  /* 0x0000001b0c0c7223 */ /* 0x000fe20000010004 */
[----:B------:R-:W-:Y:S02]  /*d8c0*/  F2FP.SATFINITE.E4M3.F32.PACK_AB_MERGE_C R6, R33, R32, RZ ;  /* 0x000000202106723e */ /* 0x000fe400048070ff */
[----:B------:R-:W-:Y:S02]  /*d8d0*/  F2FP.SATFINITE.E4M3.F32.PACK_AB_MERGE_C R7, R29, R36, RZ ;  /* 0x000000241d07723e */ /* 0x000fe400048070ff */
[----:B------:R-:W-:Y:S02]  /*d8e0*/  F2FP.SATFINITE.E4M3.F32.PACK_AB_MERGE_C R4, R25, R28, RZ ;  /* 0x0000001c1904723e */ /* 0x000fe400048070ff */
[----:B------:R-:W-:-:S02]  /*d8f0*/  F2FP.SATFINITE.E4M3.F32.PACK_AB_MERGE_C R21, R21, R24, RZ ;  /* 0x000000181515723e */ /* 0x000fc400048070ff */
[----:B------:R-:W-:Y:S02]  /*d900*/  F2FP.SATFINITE.E4M3.F32.PACK_AB_MERGE_C R6, R31, R30, R6 ;  /* 0x0000001e1f06723e */ /* 0x000fe40004807006 */
[----:B------:R-:W-:Y:S02]  /*d910*/  F2FP.SATFINITE.E4M3.F32.PACK_AB_MERGE_C R7, R35, R34, R7 ;  /* 0x000000222307723e */ /* 0x000fe40004807007 */
[----:B------:R-:W-:Y:S02]  /*d920*/  F2FP.SATFINITE.E4M3.F32.PACK_AB_MERGE_C R4, R20, R15, R4 ;  /* 0x0000000f1404723e */ /* 0x000fe40004807004 */
[----:B------:R-:W-:-:S05]  /*d930*/  F2FP.SATFINITE.E4M3.F32.PACK_AB_MERGE_C R5, R12, R5, R21 ;  /* 0x000000050c05723e */ /* 0x000fca0004807015 */
[----:B------:R0:W-:Y:S02]  /*d940*/  STS.128 [R3+0x1c400], R4 ;  /* 0x01c4000403007388 */ /* 0x0001e40000000c00 */
.L_x_1474:
[----:B------:R-:W-:Y:S05]  /*d950*/  BSYNC B1 ;  /* 0x0000000000017941 */ /* 0x000fea0003800000 */
.L_x_1473:
[----:B------:R-:W-:Y:S05]  /*d960*/  @P5 BRA `(.L_x_1464) ;  /* 0x0000003c00b85947 */ /* 0x000fea0003800000 */
[----:B0123--:R-:W0:Y:S01]  /*d970*/  LDS.128 R4, [R0+0x1c400] ;  /* 0x01c4000000047984 */ /* 0x00fe220000000c00 */
[----:B-----5:R-:W-:Y:S02]  /*d980*/  SHF.R.U32.HI R13, RZ, 0x8, R9 ;  /* 0x00000008ff0d7819 */ /* 0x020fe40000011609 */
[----:B------:R-:W-:Y:S02]  /*d990*/  SHF.R.U32.HI R24, RZ, 0x8, R11 ;  /* 0x00000008ff187819 */ /* 0x000fe4000001160b */
[----:B------:R-:W-:Y:S02]  /*d9a0*/  SHF.R.U32.HI R15, RZ, 0x8, R10 ;  /* 0x00000008ff0f7819 */ /* 0x000fe4000001160a */
[----:B----4-:R-:W-:Y:S02]  /*d9b0*/  LOP3.LUT R14, R9, 0xff, RZ, 0xc0, !PT ;  /* 0x000000ff090e7812 */ /* 0x010fe400078ec0ff */
[----:B------:R-:W-:Y:S02]  /*d9c0*/  LOP3.LUT R25, R11, 0xff, RZ, 0xc0, !PT ;  /* 0x000000ff0b197812 */ /* 0x000fe400078ec0ff */
        /* <DEDUP_REMOVED lines=117> */
.L_x_1458:
        /* <DEDUP_REMOVED lines=31> */
[----:B0-----:R-:W4:Y:S02]  /*e310*/  SHFL.IDX PT, R21, R21, RZ, 0x1e1f ;  /* 0x001e1fff15157589 */ /* 0x001f2400000e0000 */
.L_x_1774:
[----:B------:R-:W-:Y:S01]  /*e320*/  IMAD R37, R202, R25, RZ ;  /* 0x00000019ca257224 */ /* 0x000fe200078e02ff */
        /* <DEDUP_REMOVED lines=31> */
[----:B------:R-:W-:Y:S02]  /*e520*/  SHF.R.S32.HI R7, RZ, 0x4, R7 ;  /* 0x00000004ff077819 */ /* 0x000fe40000011407 */
[----:B------:R-:W-:Y:S02]  /*e530*/  @!P2 SHF.R.S32.HI R5, RZ, 0x1f, R22 ;  /* 0x0000001fff05a819 */ /* 0x000fe40000011416 */
[C---:B--2---:R-:W-:Y:S01]  /*e540*/  @!P2 IADD3 R38, P3, R22.reuse, R3, RZ ;  /* 0x000000031626a210 */ /* 0x044fe20007f7e0ff */
[----:B------:R-:W-:Y:S01]  /*e550*/  @!P1 IMAD.SHL.U32 R46, R7, 0x10, RZ ;  /* 0x00000010072e9824 */ /* 0x000fe200078e00ff */
[----:B----4-:R-:W-:Y:S02]  /*e560*/  @!P2 IADD3 R40, P4, R22, R21, RZ ;  /* 0x000000151628a210 */ /* 0x010fe40007f9e0ff */
[----:B------:R-:W-:Y:S02]  /*e570*/  CS2R R6, SRZ ;  /* 0x0000000000067805 */ /* 0x000fe4000001ff00 */
[----:B------:R-:W-:Y:S01]  /*e580*/  SHF.R.S32.HI R4, RZ, 0x4, R4 ;  /* 0x00000004ff047819 */ /* 0x000fe20000011404 */
[--C-:B-1----:R-:W-:Y:S01]  /*e590*/  @!P2 IMAD.X R39, R0, 0x1, R5.reuse, P3 ;  /* 0x000000010027a824 */ /* 0x102fe200018e0605 */
[-C--:B------:R-:W-:Y:S01]  /*e5a0*/  @!P1 IADD3 R42, P5, R3, R46.reuse, RZ ;  /* 0x0000002e032a9210 */ /* 0x080fe20007fbe0ff */
[----:B---3--:R-:W-:Y:S01]  /*e5b0*/  @!P2 IMAD.X R41, R20, 0x1, R5, P4 ;  /* 0x000000011429a824 */ /* 0x008fe200020e0605 */
[----:B------:R-:W-:Y:S01]  /*e5c0*/  @!P1 SHF.R.S32.HI R5, RZ, 0x1f, R46 ;  /* 0x0000001fff059819 */ /* 0x000fe2000001142e */
[----:B------:R-:W-:Y:S01]  /*e5d0*/  @!P0 IMAD.SHL.U32 R50, R4, 0x10, RZ ;  /* 0x0000001004328824 */ /* 0x000fe200078e00ff */
[----:B------:R-:W-:-:S02]  /*e5e0*/  @!P1 IADD3 R46, P4, R21, R46, RZ ;  /* 0x0000002e152e9210 */ /* 0x000fc40007f9e0ff */
[----:B------:R-:W-:Y:S02]  /*e5f0*/  CS2R R8, SRZ ;  /* 0x0000000000087805 */ /* 0x000fe4000001ff00 */
[----:B------:R-:W-:Y:S01]  /*e600*/  CS2R R10, SRZ ;  /* 0x00000000000a7805 */ /* 0x000fe2000001ff00 */
[--C-:B------:R-:W-:Y:S01]  /*e610*/  @!P1 IMAD.X R43, R0, 0x1, R5.reuse, P5 ;  /* 0x00000001002b9824 */ /* 0x100fe200028e0605 */
[-C--:B------:R-:W-:Y:S01]  /*e620*/  @!P0 IADD3 R48, P3, R3, R50.reuse, RZ ;  /* 0x0000003203308210 */ /* 0x080fe20007f7e0ff */
[----:B------:R-:W-:Y:S01]  /*e630*/  @!P1 IMAD.X R47, R20, 0x1, R5, P4 ;  /* 0x00000001142f9824 */ /* 0x000fe200020e0605 */
[----:B------:R-:W-:Y:S02]  /*e640*/  @!P0 SHF.R.S32.HI R3, RZ, 0x1f, R50 ;  /* 0x0000001fff038819 */ /* 0x000fe40000011432 */
[----:B------:R-:W-:Y:S02]  /*e650*/  CS2R R4, SRZ ;  /* 0x0000000000047805 */ /* 0x000fe4000001ff00 */
[----:B------:R-:W-:-:S02]  /*e660*/  @!P0 IADD3 R50, P5, R21, R50, RZ ;  /* 0x0000003215328210 */ /* 0x000fc40007fbe0ff */
[----:B------:R-:W-:Y:S02]  /*e670*/  CS2R R32, SRZ ;  /* 0x0000000000207805 */ /* 0x000fe4000001ff00 */
[----:B------:R-:W-:Y:S02]  /*e680*/  CS2R R34, SRZ ;  /* 0x0000000000227805 */ /* 0x000fe4000001ff00 */
[----:B------:R-:W-:Y:S02]  /*e690*/  CS2R R12, SRZ ;  /* 0x00000000000c7805 */ /* 0x000fe4000001ff00 */
[----:B------:R-:W-:Y:S01]  /*e6a0*/  CS2R R14, SRZ ;  /* 0x00000000000e7805 */ /* 0x000fe2000001ff00 */
[--C-:B------:R-:W-:Y:S01]  /*e6b0*/  @!P0 IMAD.X R49, R0, 0x1, R3.reuse, P3 ;  /* 0x0000000100318824 */ /* 0x100fe200018e0603 */
[----:B------:R0:W5:Y:S01]  /*e6c0*/  @!P2 LD.E.128 R24, desc[UR40][R38.64] ;  /* 0x000000282618a980 */ /* 0x000162000c101d00 */
[----:B------:R-:W-:-:S03]  /*e6d0*/  @!P0 IMAD.X R51, R20, 0x1, R3, P5 ;  /* 0x0000000114338824 */ /* 0x000fc600028e0603 */
[----:B------:R0:W5:Y:S04]  /*e6e0*/  @!P2 LD.E.128 R4, desc[UR40][R40.64] ;  /* 0x000000282804a980 */ /* 0x000168000c101d00 */
[----:B------:R0:W5:Y:S04]  /*e6f0*/  @!P1 LD.E.128 R28, desc[UR40][R42.64] ;  /* 0x000000282a1c9980 */ /* 0x000168000c101d00 */
[----:B------:R0:W5:Y:S04]  /*e700*/  @!P1 LD.E.128 R8, desc[UR40][R46.64] ;  /* 0x000000282e089980 */ /* 0x000168000c101d00 */
[----:B------:R0:W5:Y:S04]  /*e710*/  @!P0 LD.E.128 R32, desc[UR40][R48.64] ;  /* 0x0000002830208980 */ /* 0x000168000c101d00 */
[----:B------:R0:W5:Y:S02]  /*e720*/  @!P0 LD.E.128 R12, desc[UR40][R50.64] ;  /* 0x00000028320c8980 */ /* 0x000164000c101d00 */
.L_x_1477:
[----:B------:R-:W-:Y:S05]  /*e730*/  BSYNC B1 ;  /* 0x0000000000017941 */ /* 0x000fea0003800000 */
.L_x_1476:
        /* <DEDUP_REMOVED lines=10> */
.L_x_1775:
[----:B------:R-:W-:Y:S05]  /*e7e0*/  BSYNC B1 ;  /* 0x0000000000017941 */ /* 0x000fea0003800000 */
.L_x_1478:
[----:B------:R-:W-:Y:S05]  /*e7f0*/  @P1 BRA `(.L_x_1464) ;  /* 0x0000003000141947 */ /* 0x000fea0003800000 */
[----:B-1----:R-:W1:Y:S01]  /*e800*/  LDC R3, c[0x0][0x3f4] ;  /* 0x0000fd00ff037b82 */ /* 0x002e620000000800 */
[C---:B------:R-:W-:Y:S01]  /*e810*/  VIADD R0, R22.reuse, 0x20 ;  /* 0x0000002016007836 */ /* 0x040fe20000000000 */
[----:B------:R-:W-:Y:S01]  /*e820*/  BSSY B1, `(.L_x_1480) ;  /* 0x0000100000017945 */ /* 0x000fe20003800000 */
[C---:B---3--:R-:W-:Y:S01]  /*e830*/  VIADD R20, R22.reuse, 0x40 ;  /* 0x0000004016147836 */ /* 0x048fe20000000000 */
[-C--:B-1----:R-:W-:Y:S02]  /*e840*/  ISETP.GE.AND P0, PT, R22, R3.reuse, PT ;  /* 0x000000031600720c */ /* 0x082fe40003f06270 */
[-C--:B------:R-:W-:Y:S02]  /*e850*/  ISETP.GE.AND P1, PT, R0, R3.reuse, PT ;  /* 0x000000030000720c */ /* 0x080fe40003f26270 */
[----:B------:R-:W-:-:S09]  /*e860*/  ISETP.GE.AND P2, PT, R20, R3, PT ;  /* 0x000000031400720c */ /* 0x000fd20003f46270 */
[----:B------:R-:W-:Y:S05]  /*e870*/  @P0 BRA `(.L_x_1481) ;  /* 0x0000000c00e80947 */ /* 0x000fea0003800000 */
[----:B------:R-:W2:Y:S01]  /*e880*/  LDL R66, [R1+0x64] ;  /* 0x0000640001427983 */ /* 0x000ea20000100800 */
[----:B------:R-:W-:Y:S02]  /*e890*/  LEA.HI R0, R36, R36, RZ, 0x1 ;  /* 0x0000002424007211 */ /* 0x000fe400078f08ff */
[----:B-----5:R-:W-:Y:S02]  /*e8a0*/  LOP3.LUT R20, R24, 0xff, RZ, 0xc0, !PT ;  /* 0x000000ff18147812 */ /* 0x020fe400078ec0ff */
[----:B----4-:R-:W-:Y:S02]  /*e8b0*/  LOP3.LUT R21, R0, 0xfffffffe, RZ, 0xc0, !PT ;  /* 0xfffffffe00157812 */ /* 0x010fe400078ec0ff */
[----:B------:R-:W-:Y:S02]  /*e8c0*/  SHF.R.U32.HI R0, RZ, 0x8, R24 ;  /* 0x00000008ff007819 */ /* 0x000fe40000011618 */
[----:B------:R-:W-:Y:S01]  /*e8d0*/  SHF.R.U32.HI R37, RZ, 0x8, R25 ;  /* 0x00000008ff257819 */ /* 0x000fe20000011619 */
[----:B0-----:R-:W-:Y:S01]  /*e8e0*/  IMAD.IADD R40, R36, 0x1, -R21 ;  /* 0x0000000124287824 */ /* 0x001fe200078e0a15 */
[----:B------:R-:W-:-:S02]  /*e8f0*/  LOP3.LUT R21, R0, 0xff, RZ, 0xc0, !PT ;  /* 0x000000ff00157812 */ /* 0x000fc400078ec0ff */
[----:B------:R-:W-:Y:S02]  /*e900*/  SHF.R.U32.HI R39, RZ, 0x8, R26 ;  /* 0x00000008ff277819 */ /* 0x000fe4000001161a */
[----:B------:R-:W-:Y:S02]  /*e910*/  LEA.HI R0, R3, R40, RZ, 0x1c ;  /* 0x0000002803007211 */ /* 0x000fe400078fe0ff */
[----:B------:R-:W-:Y:S02]  /*e920*/  PRMT R45, R21, 0x7604, R20 ;  /* 0x00007604152d7816 */ /* 0x000fe40000000014 */
[----:B------:R-:W-:Y:S02]  /*e930*/  SHF.R.S32.HI R21, RZ, 0x1f, R0 ;  /* 0x0000001fff157819 */ /* 0x000fe40000011400 */
[----:B------:R-:W-:Y:S02]  /*e940*/  LOP3.LUT R36, R25, 0xff, RZ, 0xc0, !PT ;  /* 0x000000ff19247812 */ /* 0x000fe400078ec0ff */
[----:B------:R-:W-:Y:S01]  /*e950*/  LEA.HI R20, R21, R0, RZ, 0x2 ;  /* 0x0000000015147211 */ /* 0x000fe200078f10ff */
[----:B------:R-:W-:Y:S01]  /*e960*/  IMAD.SHL.U32 R21, R0, 0x10, RZ ;  /* 0x0000001000157824 */ /* 0x000fe200078e00ff */
[----:B------:R-:W-:-:S02]  /*e970*/  LOP3.LUT R38, R26, 0xff, RZ, 0xc0, !PT ;  /* 0x000000ff1a267812 */ /* 0x000fc400078ec0ff */
[----:B------:R-:W-:Y:S01]  /*e980*/  LOP3.LUT R37, R37, 0xff, RZ, 0xc0, !PT ;  /* 0x000000ff25257812 */ /* 0x000fe200078ec0ff */
[----:B------:R-:W-:Y:S01]  /*e990*/  IMAD.SHL.U32 R20, R20, 0x800, RZ ;  /* 0x0000080014147824 */ /* 0x000fe200078e00ff */
[----:B------:R-:W-:Y:S02]  /*e9a0*/  LOP3.LUT R0, R208, 0x30, R21, 0xf8, !PT ;  /* 0x00000030d0007812 */ /* 0x000fe400078ef815 */
[----:B------:R-:W-:Y:S02]  /*e9b0*/  LOP3.LUT R39, R39, 0xff, RZ, 0xc0, !PT ;  /* 0x000000ff27277812 */ /* 0x000fe400078ec0ff */
[----:B------:R-:W-:Y:S02]  /*e9c0*/  LOP3.LUT R0, R0, R209, RZ, 0x3c, !PT ;  /* 0x000000d100007212 */ /* 0x000fe400078e3cff */
[----:B------:R-:W-:Y:S02]  /*e9d0*/  LOP3.LUT R21, R20, 0xffffe000, RZ, 0xc0, !PT ;  /* 0xffffe00014157812 */ /* 0x000fe400078ec0ff */
[----:B------:R-:W-:-:S02]  /*e9e0*/  PRMT R46, R37, 0x7604, R36 ;  /* 0x00007604252e7816 */ /* 0x000fc40000000024 */
[----:B------:R-:W-:Y:S02]  /*e9f0*/  IADD3 R21, R0, R210, R21 ;  /* 0x000000d200157210 */ /* 0x000fe40007ffe015 */
[----:B------:R-:W-:Y:S02]  /*ea00*/  PRMT R47, R39, 0x7604, R38 ;  /* 0x00007604272f7816 */ /* 0x000fe40000000026 */
[----:B------:R-:W-:Y:S01]  /*ea10*/  SHF.R.U32.HI R37, RZ, 0x8, R27 ;  /* 0x00000008ff257819 */ /* 0x000fe2000001161b */
[----:B------:R-:W-:Y:S01]  /*ea20*/  IMAD.IADD R0, R16, 0x1, R21 ;  /* 0x0000000110007824 */ /* 0x000fe200078e0215 */
[----:B------:R-:W-:Y:S02]  /*ea30*/  SHF.R.U32.HI R39, RZ, 0x8, R4 ;  /* 0x00000008ff277819 */ /* 0x000fe40000011604 */
[----:B------:R-:W-:Y:S02]  /*ea40*/  SHF.R.U32.HI R40, RZ, 0x8, R5 ;  /* 0x00000008ff287819 */ /* 0x000fe40000011605 */
[----:B------:R-:W-:-:S02]  /*ea50*/  LOP3.LUT R36, R27, 0xff, RZ, 0xc0, !PT ;  /* 0x000000ff1b247812 */ /* 0x000fc400078ec0ff */
[----:B------:R-:W-:Y:S02]  /*ea60*/  LOP3.LUT R38, R4, 0xff, RZ, 0xc0, !PT ;  /* 0x000000ff04267812 */ /* 0x000fe400078ec0ff */
[----:B------:R-:W-:Y:S02]  /*ea70*/  LOP3.LUT R37, R37, 0xff, RZ, 0xc0, !PT ;  /* 0x000000ff25257812 */ /* 0x000fe400078ec0ff */
[----:B------:R-:W-:Y:S02]  /*ea80*/  LOP3.LUT R39, R39, 0xff, RZ, 0xc0, !PT ;  /* 0x000000ff27277812 */ /* 0x000fe400078ec0ff */
[----:B------:R-:W-:Y:S02]  /*ea90*/  LOP3.LUT R21, R40, 0xff, RZ, 0xc0, !PT ;  /* 0x000000ff28157812 */ /* 0x000fe400078ec0ff */
[----:B------:R-:W0:Y:S01]  /*eaa0*/  LDS.128 R40, [R0+0x18400] ;  /* 0x0184000000287984 */ /* 0x000e220000000c00 */
[----:B------:R-:W-:Y:S02]  /*eab0*/  PRMT R20, R37, 0x7604, R36 ;  /* 0x0000760425147816 */ /* 0x000fe40000000024 */
[----:B------:R-:W-:-:S02]  /*eac0*/  PRMT R53, R39, 0x7604, R38 ;  /* 0x0000760427357816 */ /* 0x000fc40000000026 */
[----:B------:R-:W-:Y:S02]  /*ead0*/  SHF.R.U32.HI R52, RZ, 0x8, R7 ;  /* 0x00000008ff347819 */ /* 0x000fe40000011607 */
[----:B------:R-:W-:Y:S02]  /*eae0*/  LOP3.LUT R51, R7, 0xff, RZ, 0xc0, !PT ;  /* 0x000000ff07337812 */ /* 0x000fe400078ec0ff */
[----:B------:R-:W-:Y:S02]  /*eaf0*/  LOP3.LUT R52, R52, 0xff, RZ, 0xc0, !PT ;  /* 0x000000ff34347812 */ /* 0x000fe400078ec0ff */
[----:B------:R-:W-:Y:S02]  /*eb00*/  SHF.R.U32.HI R50, RZ, 0x8, R6 ;  /* 0x00000008ff327819 */ /* 0x000fe40000011606 */
[----:B------:R-:W-:Y:S02]  /*eb10*/  LOP3.LUT R48, R5, 0xff, RZ, 0xc0, !PT ;  /* 0x000000ff05307812 */ /* 0x000fe400078ec0ff */
[----:B------:R-:W-:-:S02]  /*eb20*/  PRMT R52, R52, 0x7604, R51 ;  /* 0x0000760434347816 */ /* 0x000fc40000000033 */
[----:B------:R-:W-:Y:S02]  /*eb30*/  SHF.R.U32.HI R51, RZ, 0x10, R5 ;  /* 0x00000010ff337819 */ /* 0x000fe40000011605 */
[----:B------:R-:W-:Y:S02]  /*eb40*/  LOP3.LUT R49, R6, 0xff, RZ, 0xc0, !PT ;  /* 0x000000ff06317812 */ /* 0x000fe400078ec0ff */
[----:B------:R-:W-:Y:S01]  /*eb50*/  LOP3.LUT R50, R50, 0xff, RZ, 0xc0, !PT ;  /* 0x000000ff32327812 */ /* 0x000fe200078ec0ff */
[----:B------:R-:W-:Y:S01]  /*eb60*/  IMAD.U32 R51, R51, 0x10000, RZ ;  /* 0x0001000033337824 */ /* 0x000fe200078e00ff */
[----:B------:R-:W-:Y:S02]  /*eb70*/  PRMT R48, R21, 0x7604, R48 ;  /* 0x0000760415307816 */ /* 0x000fe40000000030 */
[----:B------:R-:W-:Y:S02]  /*eb80*/  SHF.R.U32.HI R21, RZ, 0x10, R25 ;  /* 0x00000010ff157819 */ /* 0x000fe40000011619 */
[----:B------:R-:W-:-:S02]  /*eb90*/  PRMT R57, R50, 0x7604, R49 ;  /* 0x0000760432397816 */ /* 0x000fc40000000031 */
[----:B------:R-:W-:Y:S01]  /*eba0*/  SHF.R.U32.HI R49, RZ, 0x10, R27 ;  /* 0x00000010ff317819 */ /* 0x000fe2000001161b */
[----:B------:R-:W-:Y:S01]  /*ebb0*/  IMAD.U32 R21, R21, 0x10000, RZ ;  /* 0x0001000015157824 */ /* 0x000fe200078e00ff */
[----:B------:R-:W-:Y:S02]  /*ebc0*/  SHF.R.U32.HI R59, RZ, 0x10, R7 ;  /* 0x00000010ff3b7819 */ /* 0x000fe40000011607 */
[----:B------:R-:W-:Y:S01]  /*ebd0*/  LOP3.LUT R55, R48, 0xff0000, R51, 0xf8, !PT ;  /* 0x00ff000030377812 */ /* 0x000fe200078ef833 */
[----:B------:R-:W-:Y:S01]  /*ebe0*/  IMAD.U32 R49, R49, 0x10000, RZ ;  /* 0x0001000031317824 */ /* 0x000fe200078e00ff */
[----:B------:R-:W-:Y:S01]  /*ebf0*/  LOP3.LUT R45, R45, 0xff0000, R24, 0xf8, !PT ;  /* 0x00ff00002d2d7812 */ /* 0x000fe200078ef818 */
[----:B------:R-:W-:Y:S01]  /*ec00*/  IMAD.U32 R59, R59, 0x10000, RZ ;  /* 0x000100003b3b7824 */ /* 0x000fe200078e00ff */
        /* <DEDUP_REMOVED lines=8> */
[----:B------:R-:W-:Y:S02]  /*ec90*/  LOP3.LUT R53, R53, 0xff0000, R4, 0xf8, !PT ;  /* 0x00ff000035357812 */ /* 0x000fe400078ef804 */
[----:B------:R-:W-:Y:S02]  /*eca0*/  LOP3.LUT R57, R57, 0xff0000, R6, 0xf8, !PT ;  /* 0x00ff000039397812 */ /* 0x000fe400078ef806 */
[----:B------:R-:W-:Y:S02]  /*ecb0*/  F2FP.F16.E4M3.UNPACK_B R52, R55 ;  /* 0x00000037ff34723e */ /* 0x000fe400020006ff */
[----:B0-----:R-:W-:Y:S02]  /*ecc0*/  F2FP.F16.E4M3.UNPACK_B R26, R41 ;  /* 0x00000029ff1a723e */ /* 0x001fe400020006ff */
[----:B------:R-:W-:Y:S02]  /*ecd0*/  LOP3.LUT R54, R49, 0xff000000, R27, 0xf8, !PT ;  /* 0xff00000031367812 */ /* 0x000fe400078ef81b */
[----:B------:R-:W-:-:S02]  /*ece0*/  F2FP.F16.E4M3.UNPACK_B R27, R24 ;  /* 0x00000018ff1b723e */ /* 0x000fc400020006ff */
[----:B------:R-:W-:Y:S01]  /*ecf0*/  LOP3.LUT R56, R53, 0xff000000, R4, 0xf8, !PT ;  /* 0xff00000035387812 */ /* 0x000fe200078ef804 */
[----:B------:R-:W-:Y:S01]  /*ed00*/  HADD2.F32 R53, -RZ, R52.H0_H0 ;  /* 0x20000034ff357230 */ /* 0x000fe20000004100 */
[----:B------:R-:W-:Y:S01]  /*ed10*/  LOP3.LUT R5, R57, 0xff000000, R6, 0xf8, !PT ;  /* 0xff00000039057812 */ /* 0x000fe200078ef806 */
[----:B------:R-:W-:Y:S01]  /*ed20*/  HADD2.F32 R6, -RZ, R26.H0_H0 ;  /* 0x2000001aff067230 */ /* 0x000fe20000004100 */
[-C--:B------:R-:W-:Y:S01]  /*ed30*/  F2FP.F16.E4M3.UNPACK_B R48, R43.reuse ;  /* 0x0000002bff30723e */ /* 0x080fe200020006ff */
[----:B------:R-:W-:Y:S01]  /*ed40*/  HADD2.F32 R50, -RZ, R27.H0_H0 ;  /* 0x2000001bff327230 */ /* 0x000fe20000004100 */
[----:B------:R-:W-:Y:S01]  /*ed50*/  F2FP.F16.E4M3.UNPACK_B R49, R43.H1 ;  /* 0x0000002bff31723e */ /* 0x000fe200030006ff */
[----:B------:R-:W-:Y:S01]  /*ed60*/  HADD2.F32 R57, -RZ, R52.H1_H1 ;  /* 0x30000034ff397230 */ /* 0x000fe20000004100 */
[----:B------:R-:W-:Y:S01]  /*ed70*/  F2FP.F16.E4M3.UNPACK_B R43, R40.H1 ;  /* 0x00000028ff2b723e */ /* 0x000fe200030006ff */
[----:B------:R-:W-:Y:S02]  /*ed80*/  HADD2.F32 R26, -RZ, R26.H1_H1 ;  /* 0x3000001aff1a7230 */ /* 0x000fe40000004100 */
[----:B------:R-:W-:Y:S01]  /*ed90*/  FMUL.FTZ R58, R6, R50 ;  /* 0x00000032063a7220 */ /* 0x000fe20000410000 */
[----:B------:R-:W-:-:S02]  /*eda0*/  F2FP.F16.E4M3.UNPACK_B R55, R55.H1 ;  /* 0x00000037ff37723e */ /* 0x000fc400030006ff */
[----:B------:R-:W-:Y:S01]  /*edb0*/  LOP3.LUT R59, R59, 0xff000000, R7, 0xf8, !PT ;  /* 0xff0000003b3b7812 */ /* 0x000fe200078ef807 */
[----:B------:R-:W-:Y:S01]  /*edc0*/  FMUL.FTZ R61, R26, R57 ;  /* 0x000000391a3d7220 */ /* 0x000fe20000410000 */
[-C--:B------:R-:W-:Y:S01]  /*edd0*/  F2FP.F16.E4M3.UNPACK_B R7, R42.reuse ;  /* 0x0000002aff07723e */ /* 0x080fe200020006ff */
[----:B------:R-:W-:Y:S01]  /*ede0*/  HADD2.F32 R52, -RZ, R55.H0_H0 ;  /* 0x20000037ff347230 */ /* 0x000fe20000004100 */
[----:B------:R-:W-:Y:S01]  /*edf0*/  F2FP.F16.E4M3.UNPACK_B R42, R42.H1 ;  /* 0x0000002aff2a723e */ /* 0x000fe200030006ff */
[----:B--2---:R-:W0:Y:S02]  /*ee00*/  LDS.128 R36, [R66+0x18400] ;  /* 0x0184000042247984 */ /* 0x004e240000000c00 */
[----:B0-----:R-:W-:Y:S02]  /*ee10*/  F2FP.F16.E4M3.UNPACK_B R21, R37 ;  /* 0x00000025ff15723e */ /* 0x001fe400020006ff */
[-C--:B------:R-:W-:Y:S02]  /*ee20*/  F2FP.F16.E4M3.UNPACK_B R46, R39.reuse ;  /* 0x00000027ff2e723e */ /* 0x080fe400020006ff */
[----:B------:R-:W-:Y:S01]  /*ee30*/  F2FP.F16.E4M3.UNPACK_B R47, R39.H1 ;  /* 0x00000027ff2f723e */ /* 0x000fe200030006ff */
[----:B------:R-:W-:Y:S01]  /*ee40*/  HADD2.F32 R25, -RZ, R21.H0_H0 ;  /* 0x20000015ff197230 */ /* 0x000fe20000004100 */
[----:B------:R-:W-:-:S02]  /*ee50*/  F2FP.F16.E4M3.UNPACK_B R39, R36 ;  /* 0x00000024ff27723e */ /* 0x000fc400020006ff */
[----:B------:R-:W-:Y:S02]  /*ee60*/  F2FP.F16.E4M3.UNPACK_B R45, R36.H1 ;  /* 0x00000024ff2d723e */ /* 0x000fe400030006ff */
[----:B------:R-:W-:Y:S02]  /*ee70*/  F2FP.F16.E4M3.UNPACK_B R36, R41.H1 ;  /* 0x00000029ff24723e */ /* 0x000fe400030006ff */
[----:B------:R-:W-:Y:S01]  /*ee80*/  F2FP.F16.E4M3.UNPACK_B R41, R40 ;  /* 0x00000028ff29723e */ /* 0x000fe200020006ff */
[----:B------:R-:W-:Y:S01]  /*ee90*/  FMUL.FTZ R40, R6, R53 ;  /* 0x0000003506287220 */ /* 0x000fe20000410000 */
[----:B------:R-:W-:Y:S02]  /*eea0*/  F2FP.F16.E4M3.UNPACK_B R37, R37.H1 ;  /* 0x00000025ff25723e */ /* 0x000fe400030006ff */
[----:B------:R-:W-:Y:S01]  /*eeb0*/  F2FP.F16.E4M3.UNPACK_B R4, R38 ;  /* 0x00000026ff04723e */ /* 0x000fe200020006ff */
[C---:B------:R-:W-:Y:S01]  /*eec0*/  FFMA.FTZ R6, R25.reuse, R50, -R40 ;  /* 0x0000003219067223 */ /* 0x040fe20000010828 */
[----:B------:R-:W-:Y:S01]  /*eed0*/  F2FP.F16.E4M3.UNPACK_B R40, R24.H1 ;  /* 0x00000018ff28723e */ /* 0x000fe200030006ff */
[----:B------:R-:W-:Y:S01]  /*eee0*/  FFMA.FTZ R25, R25, R53, R58 ;  /* 0x0000003519197223 */ /* 0x000fe2000001003a */
[----:B------:R-:W-:Y:S01]  /*eef0*/  HADD2.F32 R53, -RZ, R27.H1_H1 ;  /* 0x3000001bff357230 */ /* 0x000fe20000004100 */
[----:B------:R-:W-:Y:S01]  /*ef00*/  F2FP.F16.E4M3.UNPACK_B R38, R38.H1 ;  /* 0x00000026ff26723e */ /* 0x000fe200030006ff */
[----:B------:R-:W-:-:S02]  /*ef10*/  HADD2.F32 R24, -RZ, R21.H1_H1 ;  /* 0x30000015ff187230 */ /* 0x000fc40000004100 */
[----:B------:R-:W-:Y:S02]  /*ef20*/  HADD2.F32 R21, -RZ, R36.H0_H0 ;  /* 0x20000024ff157230 */ /* 0x000fe40000004100 */
[-C--:B------:R-:W-:Y:S01]  /*ef30*/  FMUL.FTZ R26, R26, R53.reuse ;  /* 0x000000351a1a7220 */ /* 0x080fe20000410000 */
[----:B------:R-:W-:Y:S02]  /*ef40*/  HADD2.F32 R50, -RZ, R40.H0_H0 ;  /* 0x20000028ff327230 */ /* 0x000fe40000004100 */
[----:B------:R-:W-:Y:S02]  /*ef50*/  HADD2.F32 R27, -RZ, R37.H0_H0 ;  /* 0x20000025ff1b7230 */ /* 0x000fe40000004100 */
[C---:B------:R-:W-:Y:S01]  /*ef60*/  FMUL.FTZ R58, R21.reuse, R52 ;  /* 0x00000034153a7220 */ /* 0x040fe20000410000 */
[----:B------:R-:W-:Y:S02]  /*ef70*/  HADD2.F32 R36, -RZ, R36.H1_H1 ;  /* 0x30000024ff247230 */ /* 0x000fe40000004100 */
[-C--:B------:R-:W-:Y:S01]  /*ef80*/  FMUL.FTZ R63, R21, R50.reuse ;  /* 0x00000032153f7220 */ /* 0x080fe20000410000 */
[C---:B------:R-:W-:Y:S01]  /*ef90*/  FFMA.FTZ R21, R24.reuse, R53, -R61 ;  /* 0x0000003518157223 */ /* 0x040fe2000001083d */
[----:B------:R-:W-:Y:S01]  /*efa0*/  FFMA.FTZ R24, R24, R57, R26 ;  /* 0x0000003918187223 */ /* 0x000fe2000001001a */
[C---:B------:R-:W-:Y:S01]  /*efb0*/  FFMA.FTZ R26, R27.reuse, R50, -R58 ;  /* 0x000000321b1a7223 */ /* 0x040fe2000001083a */
[-C--:B------:R-:W-:Y:S01]  /*efc0*/  F2FP.F16.E4M3.UNPACK_B R58, R59.reuse ;  /* 0x0000003bff3a723e */ /* 0x080fe200020006ff */
[----:B------:R-:W-:Y:S01]  /*efd0*/  FFMA.FTZ R27, R27, R52, R63 ;  /* 0x000000341b1b7223 */ /* 0x000fe2000001003f */
[-C--:B------:R-:W-:Y:S01]  /*efe0*/  F2FP.F16.E4M3.UNPACK_B R53, R54.reuse ;  /* 0x00000036ff35723e */ /* 0x080fe200020006ff */
[----:B------:R-:W-:Y:S01]  /*eff0*/  HADD2.F32 R57, -RZ, R55.H1_H1 ;  /* 0x30000037ff397230 */ /* 0x000fe20000004100 */
[----:B------:R-:W-:Y:S01]  /*f000*/  F2FP.F16.E4M3.UNPACK_B R59, R59.H1 ;  /* 0x0000003bff3b723e */ /* 0x000fe200030006ff */
[----:B------:R-:W-:Y:S01]  /*f010*/  HADD2.F32 R52, -RZ, R40.H1_H1 ;  /* 0x30000028ff347230 */ /* 0x000fe20000004100 */
[----:B------:R-:W-:Y:S01]  /*f020*/  F2FP.F16.E4M3.UNPACK_B R54, R54.H1 ;  /* 0x00000036ff36723e */ /* 0x000fe200030006ff */
[----:B------:R-:W-:-:S02]  /*f030*/  HADD2.F32 R61, -RZ, R58.H0_H0 ;  /* 0x2000003aff3d7230 */ /* 0x000fc40000004100 */
[C---:B------:R-:W-:Y:S01]  /*f040*/  FMUL.FTZ R60, R36.reuse, R57 ;  /* 0x00000039243c7220 */ /* 0x040fe20000410000 */
[----:B------:R-:W-:Y:S02]  /*f050*/  HADD2.F32 R50, -RZ, R48.H0_H0 ;  /* 0x20000030ff327230 */ /* 0x000fe40000004100 */
[----:B------:R-:W-:Y:S01]  /*f060*/  FMUL.FTZ R36, R36, R52 ;  /* 0x0000003424247220 */ /* 0x000fe20000410000 */
[----:B------:R-:W-:Y:S02]  /*f070*/  HADD2.F32 R55, -RZ, R53.H0_H0 ;  /* 0x20000035ff377230 */ /* 0x000fe40000004100 */
        /* <DEDUP_REMOVED lines=8> */
[----:B------:R-:W-:Y:S01]  /*f100*/  FFMA.FTZ R36, R40, R55, -R65 ;  /* 0x0000003728247223 */ /* 0x000fe20000010841 */
[----:B------:R-:W-:Y:S02]  /*f110*/  HADD2.F32 R61, -RZ, R59.H0_H0 ;  /* 0x2000003bff3d7230 */ /* 0x000fe40000004100 */
[----:B------:R-:W-:Y:S01]  /*f120*/  HADD2.F32 R50, -RZ, R49.H0_H0 ;  /* 0x20000031ff327230 */ /* 0x000fe20000004100 */
[----:B------:R-:W-:Y:S01]  /*f130*/  F2FP.SATFINITE.E4M3.F32.PACK_AB_MERGE_C R27, R60, R27, RZ ;  /* 0x0000001b3c1b723e */ /* 0x000fe200048070ff */
[----:B------:R-:W-:Y:S02]  /*f140*/  HADD2.F32 R57, -RZ, R58.H1_H1 ;  /* 0x3000003aff397230 */ /* 0x000fe40000004100 */
[----:B------:R-:W-:-:S02]  /*f150*/  HADD2.F32 R55, -RZ, R54.H0_H0 ;  /* 0x20000036ff377230 */ /* 0x000fc40000004100 */
[----:B------:R-:W-:Y:S01]  /*f160*/  FMUL.FTZ R67, R50, R61 ;  /* 0x0000003d32437220 */ /* 0x000fe20000410000 */
[----:B------:R-:W-:Y:S02]  /*f170*/  HADD2.F32 R53, -RZ, R53.H1_H1 ;  /* 0x30000035ff357230 */ /* 0x000fe40000004100 */
[----:B------:R-:W-:Y:S01]  /*f180*/  FMUL.FTZ R65, R48, R57 ;  /* 0x0000003930417220 */ /* 0x000fe20000410000 */
[----:B------:R-:W-:Y:S02]  /*f190*/  HADD2.F32 R40, -RZ, R47.H0_H0 ;  /* 0x2000002fff287230 */ /* 0x000fe40000004100 */
[----:B------:R-:W-:Y:S01]  /*f1a0*/  FMUL.FTZ R50, R50, R55 ;  /* 0x0000003732327220 */ /* 0x000fe20000410000 */
[----:B------:R-:W-:Y:S02]  /*f1b0*/  HADD2.F32 R46, -RZ, R46.H1_H1 ;  /* 0x3000002eff2e7230 */ /* 0x000fe40000004100 */
[----:B------:R-:W-:Y:S01]  /*f1c0*/  FMUL.FTZ R48, R48, R53 ;  /* 0x0000003530307220 */ /* 0x000fe20000410000 */
[----:B------:R-:W-:-:S02]  /*f1d0*/  HADD2.F32 R54, -RZ, R54.H1_H1 ;  /* 0x30000036ff367230 */ /* 0x000fc40000004100 */
[----:B------:R-:W-:Y:S01]  /*f1e0*/  FFMA.FTZ R61, R40, R61, R50 ;  /* 0x0000003d283d7223 */ /* 0x000fe20000010032 */
[-C--:B------:R-:W-:Y:S01]  /*f1f0*/  F2FP.F16.E4M3.UNPACK_B R50, R56.reuse.H1 ;  /* 0x00000038ff32723e */ /* 0x080fe200030006ff */
[C---:B------:R-:W-:Y:S01]  /*f200*/  FFMA.FTZ R58, R46.reuse, R57, R48 ;  /* 0x000000392e3a7223 */ /* 0x040fe20000010030 */
[----:B------:R-:W-:Y:S01]  /*f210*/  F2FP.F16.E4M3.UNPACK_B R48, R51.H1 ;  /* 0x00000033ff30723e */ /* 0x000fe200030006ff */
[----:B------:R-:W-:Y:S01]  /*f220*/  FFMA.FTZ R65, R46, R53, -R65 ;  /* 0x000000352e417223 */ /* 0x000fe20000010841 */
[----:B------:R-:W-:Y:S01]  /*f230*/  FFMA.FTZ R67, R40, R55, -R67 ;  /* 0x0000003728437223 */ /* 0x000fe20000010843 */
[----:B------:R-:W-:Y:S01]  /*f240*/  HADD2.F32 R52, -RZ, R59.H1_H1 ;  /* 0x3000003bff347230 */ /* 0x000fe20000004100 */
[----:B------:R-:W-:Y:S01]  /*f250*/  F2FP.F16.E4M3.UNPACK_B R56, R56 ;  /* 0x00000038ff38723e */ /* 0x000fe200020006ff */
[----:B------:R-:W-:Y:S01]  /*f260*/  HADD2.F32 R49, -RZ, R49.H1_H1 ;  /* 0x30000031ff317230 */ /* 0x000fe20000004100 */
[----:B------:R-:W-:Y:S01]  /*f270*/  F2FP.F16.E4M3.UNPACK_B R51, R51 ;  /* 0x00000033ff33723e */ /* 0x000fe200020006ff */
[----:B------:R-:W-:Y:S01]  /*f280*/  HADD2.F32 R55, -RZ, R50.H0_H0 ;  /* 0x20000032ff377230 */ /* 0x000fe20000004100 */
[----:B------:R-:W-:Y:S01]  /*f290*/  F2FP.SATFINITE.E4M3.F32.PACK_AB_MERGE_C R25, R24, R25, R27 ;  /* 0x000000191819723e */ /* 0x000fe2000480701b */
[----:B------:R-:W-:-:S02]  /*f2a0*/  HADD2.F32 R46, -RZ, R43.H0_H0 ;  /* 0x2000002bff2e7230 */ /* 0x000fc40000004100 */
[C---:B------:R-:W-:Y:S01]  /*f2b0*/  FMUL.FTZ R62, R49.reuse, R52 ;  /* 0x00000034313e7220 */ /* 0x040fe20000410000 */
[----:B------:R-:W-:Y:S02]  /*f2c0*/  HADD2.F32 R53, -RZ, R48.H0_H0 ;  /* 0x20000030ff357230 */ /* 0x000fe40000004100 */
[----:B------:R-:W-:Y:S01]  /*f2d0*/  FMUL.FTZ R57, R49, R54 ;  /* 0x0000003631397220 */ /* 0x000fe20000410000 */
        /* <DEDUP_REMOVED lines=8> */
[----:B------:R-:W-:Y:S02]  /*f360*/  HADD2.F32 R48, -RZ, R48.H1_H1 ;  /* 0x30000030ff307230 */ /* 0x000fe40000004100 */
[C---:B------:R-:W-:Y:S01]  /*f370*/  FFMA.FTZ R62, R47.reuse, R54, -R62 ;  /* 0x000000362f3e7223 */ /* 0x040fe2000001083e */
[----:B------:R-:W-:Y:S02]  /*f380*/  HADD2.F32 R45, -RZ, R45.H1_H1 ;  /* 0x3000002dff2d7230 */ /* 0x000fe40000004100 */
[----:B------:R-:W-:Y:S01]  /*f390*/  FFMA.FTZ R64, R47, R52, R57 ;  /* 0x000000342f407223 */ /* 0x000fe20000010039 */
[C---:B------:R-:W-:Y:S01]  /*f3a0*/  FMUL.FTZ R40, R43.reuse, R50 ;  /* 0x000000322b287220 */ /* 0x040fe20000410000 */
[----:B------:R-:W-:Y:S01]  /*f3b0*/  FMUL.FTZ R49, R43, R48 ;  /* 0x000000302b317220 */ /* 0x000fe20000410000 */
[----:B------:R-:W-:-:S02]  /*f3c0*/  HADD2.F32 R47, -RZ, R56.H0_H0 ;  /* 0x20000038ff2f7230 */ /* 0x000fc40000004100 */
[----:B------:R-:W-:Y:S02]  /*f3d0*/  HADD2.F32 R43, -RZ, R41.H0_H0 ;  /* 0x20000029ff2b7230 */ /* 0x000fe40000004100 */
[C---:B------:R-:W-:Y:S01]  /*f3e0*/  FFMA.FTZ R52, R45.reuse, R48, -R40 ;  /* 0x000000302d347223 */ /* 0x040fe20000010828 */
        /* <DEDUP_REMOVED lines=8> */
[C---:B------:R-:W-:Y:S01]  /*f470*/  FFMA.FTZ R49, R40.reuse, R45, -R49 ;  /* 0x0000002d28317223 */ /* 0x040fe20000010831 */
[----:B------:R-:W-:Y:S01]  /*f480*/  HADD2.F32 R46, -RZ, R51.H1_H1 ;  /* 0x30000033ff2e7230 */ /* 0x000fe20000004100 */
[----:B------:R-:W-:Y:S01]  /*f490*/  F2FP.F16.E4M3.UNPACK_B R45, R5.H1 ;  /* 0x00000005ff2d723e */ /* 0x000fe200030006ff */
[----:B------:R-:W-:Y:S02]  /*f4a0*/  HADD2.F32 R39, -RZ, R39.H1_H1 ;  /* 0x30000027ff277230 */ /* 0x000fe40000004100 */
[C---:B------:R-:W-:Y:S01]  /*f4b0*/  FMUL.FTZ R48, R41.reuse, R56 ;  /* 0x0000003829307220 */ /* 0x040fe20000410000 */
[----:B------:R-:W-:Y:S01]  /*f4c0*/  FFMA.FTZ R47, R40, R47, R43 ;  /* 0x0000002f282f7223 */ /* 0x000fe2000001002b */
[----:B------:R-:W-:Y:S01]  /*f4d0*/  F2FP.F16.E4M3.UNPACK_B R43, R20.H1 ;  /* 0x00000014ff2b723e */ /* 0x000fe200030006ff */
        /* <DEDUP_REMOVED lines=16> */
[----:B------:R-:W-:Y:S02]  /*f5e0*/  HADD2.F32 R38, -RZ, R38.H1_H1 ;  /* 0x30000026ff267230 */ /* 0x000fe40000004100 */
[C---:B------:R-:W-:Y:S01]  /*f5f0*/  FMUL.FTZ R41, R42.reuse, R45 ;  /* 0x0000002d2a297220 */ /* 0x040fe20000410000 */
[----:B------:R-:W-:Y:S02]  /*f600*/  HADD2.F32 R39, -RZ, R20.H1_H1 ;  /* 0x30000014ff277230 */ /* 0x000fe40000004100 */
[-C--:B------:R-:W-:Y:S01]  /*f610*/  FMUL.FTZ R42, R42, R43.reuse ;  /* 0x0000002b2a2a7220 */ /* 0x080fe20000410000 */
[--C-:B------:R-:W-:Y:S02]  /*f620*/  HADD2.F32 R40, -RZ, R5.reuse.H0_H0 ;  /* 0x20000005ff287230 */ /* 0x100fe40000004100 */
[----:B------:R-:W-:Y:S01]  /*f630*/  FFMA.FTZ R51, R38, R43, -R41 ;  /* 0x0000002b26337223 */ /* 0x000fe20000010829 */
[----:B------:R-:W-:-:S02]  /*f640*/  HADD2.F32 R41, -RZ, R5.H1_H1 ;  /* 0x30000005ff297230 */ /* 0x000fc40000004100 */
[----:B------:R-:W-:Y:S01]  /*f650*/  FFMA.FTZ R57, R38, R45, R42 ;  /* 0x0000002d26397223 */ /* 0x000fe2000001002a */
[----:B------:R-:W-:Y:S01]  /*f660*/  HADD2.F32 R38, -RZ, R20.H0_H0 ;  /* 0x20000014ff267230 */ /* 0x000fe20000004100 */
[----:B------:R-:W-:Y:S01]  /*f670*/  F2FP.SATFINITE.E4M3.F32.PACK_AB_MERGE_C R50, R50, R55, RZ ;  /* 0x000000373232723e */ /* 0x000fe200048070ff */
[--C-:B------:R-:W-:Y:S01]  /*f680*/  HADD2.F32 R20, -RZ, R7.reuse.H0_H0 ;  /* 0x20000007ff147230 */ /* 0x100fe20000004100 */
[----:B------:R-:W-:Y:S01]  /*f690*/  F2FP.SATFINITE.E4M3.F32.PACK_AB_MERGE_C R51, R51, R54, RZ ;  /* 0x000000363333723e */ /* 0x000fe200048070ff */
[----:B------:R-:W-:Y:S01]  /*f6a0*/  HADD2.F32 R7, -RZ, R7.H1_H1 ;  /* 0x30000007ff077230 */ /* 0x000fe20000004100 */
[----:B------:R-:W-:Y:S01]  /*f6b0*/  F2FP.SATFINITE.E4M3.F32.PACK_AB_MERGE_C R27, R58, R37, R61 ;  /* 0x000000253a1b723e */ /* 0x000fe2000480703d */
[--C-:B------:R-:W-:Y:S02]  /*f6c0*/  HADD2.F32 R5, -RZ, R4.reuse.H0_H0 ;  /* 0x20000004ff057230 */ /* 0x100fe40000004100 */
[----:B------:R-:W-:Y:S01]  /*f6d0*/  FMUL.FTZ R42, R20, R40 ;  /* 0x00000028142a7220 */ /* 0x000fe20000410000 */
[----:B------:R-:W-:-:S02]  /*f6e0*/  HADD2.F32 R4, -RZ, R4.H1_H1 ;  /* 0x30000004ff047230 */ /* 0x000fc40000004100 */
[-C--:B------:R-:W-:Y:S01]  /*f6f0*/  FMUL.FTZ R43, R20, R38.reuse ;  /* 0x00000026142b7220 */ /* 0x080fe20000410000 */
[C---:B------:R-:W-:Y:S01]  /*f700*/  FMUL.FTZ R45, R7.reuse, R41 ;  /* 0x00000029072d7220 */ /* 0x040fe20000410000 */
[-C--:B------:R-:W-:Y:S01]  /*f710*/  FMUL.FTZ R20, R7, R39.reuse ;  /* 0x0000002707147220 */ /* 0x080fe20000410000 */
[C---:B------:R-:W-:Y:S01]  /*f720*/  FFMA.FTZ R42, R5.reuse, R38, -R42 ;  /* 0x00000026052a7223 */ /* 0x040fe2000001082a */
[----:B------:R-:W-:Y:S01]  /*f730*/  FFMA.FTZ R43, R5, R40, R43 ;  /* 0x00000028052b7223 */ /* 0x000fe2000001002b */
[C---:B------:R-:W-:Y:S01]  /*f740*/  FFMA.FTZ R45, R4.reuse, R39, -R45 ;  /* 0x00000027042d7223 */ /* 0x040fe2000001082d */
[----:B------:R-:W-:Y:S01]  /*f750*/  FFMA.FTZ R20, R4, R41, R20 ;  /* 0x0000002904147223 */ /* 0x000fe20000010014 */
[----:B------:R-:W-:Y:S02]  /*f760*/  F2FP.SATFINITE.E4M3.F32.PACK_AB_MERGE_C R5, R63, R26, RZ ;  /* 0x0000001a3f05723e */ /* 0x000fe400048070ff */
[----:B------:R-:W-:Y:S02]  /*f770*/  F2FP.SATFINITE.E4M3.F32.PACK_AB_MERGE_C R7, R62, R67, RZ ;  /* 0x000000433e07723e */ /* 0x000fe400048070ff */
[----:B------:R-:W-:-:S02]  /*f780*/  F2FP.SATFINITE.E4M3.F32.PACK_AB_MERGE_C R4, R52, R53, RZ ;  /* 0x000000353404723e */ /* 0x000fc400048070ff */
[----:B------:R-:W-:Y:S02]  /*f790*/  F2FP.SATFINITE.E4M3.F32.PACK_AB_MERGE_C R26, R57, R46, RZ ;  /* 0x0000002e391a723e */ /* 0x000fe400048070ff */
[----:B------:R-:W-:Y:S02]  /*f7a0*/  F2FP.SATFINITE.E4M3.F32.PACK_AB_MERGE_C R5, R21, R6, R5 ;  /* 0x000000061505723e */ /* 0x000fe40004807005 */
[----:B------:R-:W-:Y:S02]  /*f7b0*/  F2FP.SATFINITE.E4M3.F32.PACK_AB_MERGE_C R7, R65, R36, R7 ;  /* 0x000000244107723e */ /* 0x000fe40004807007 */
[----:B------:R-:W-:Y:S02]  /*f7c0*/  F2FP.SATFINITE.E4M3.F32.PACK_AB_MERGE_C R4, R48, R49, R4 ;  /* 0x000000313004723e */ /* 0x000fe40004807004 */
[----:B------:R-:W-:Y:S02]  /*f7d0*/  F2FP.SATFINITE.E4M3.F32.PACK_AB_MERGE_C R6, R45, R42, R51 ;  /* 0x0000002a2d06723e */ /* 0x000fe40004807033 */
[----:B------:R-:W-:-:S02]  /*f7e0*/  F2FP.SATFINITE.E4M3.F32.PACK_AB_MERGE_C R24, R56, R47, R50 ;  /* 0x0000002f3818723e */ /* 0x000fc40004807032 */
[----:B------:R-:W-:Y:S01]  /*f7f0*/  F2FP.SATFINITE.E4M3.F32.PACK_AB_MERGE_C R26, R20, R43, R26 ;  /* 0x0000002b141a723e */ /* 0x000fe2000480701a */
[----:B------:R1:W-:Y:S04]  /*f800*/  STS.128 [R66+0x18400], R4 ;  /* 0x0184000442007388 */ /* 0x0003e80000000c00 */
[----:B------:R1:W-:Y:S02]  /*f810*/  STS.128 [R0+0x18400], R24 ;  /* 0x0184001800007388 */ /* 0x0003e40000000c00 */
.L_x_1481:
[----:B------:R-:W-:Y:S05]  /*f820*/  BSYNC B1 ;  /* 0x0000000000017941 */ /* 0x000fea0003800000 */
.L_x_1480:
[----:B------:R-:W-:Y:S04]  /*f830*/  BSSY B1, `(.L_x_1482) ;  /* 0x0000105000017945 */ /* 0x000fe80003800000 */
[----:B------:R-:W-:Y:S05]  /*f840*/  @P1 BRA `(.L_x_1483) ;  /* 0x00000010000c1947 */ /* 0x000fea0003800000 */
[----:B------:R-:W2:Y:S01]  /*f850*/  LDL R61, [R1+0x60] ;  /* 0x00006000013d7983 */ /* 0x000ea20000100800 */
[----:B-1---5:R-:W-:Y:S01]  /*f860*/  IMAD.IADD R4, R204, 0x1, R217 ;  /* 0x00000001cc047824 */ /* 0x022fe200078e02d9 */
[----:B------:R-:W-:Y:S02]  /*f870*/  SHF.R.U32.HI R0, RZ, 0x8, R28 ;  /* 0x00000008ff007819 */ /* 0x000fe4000001161c */
[----:B----4-:R-:W-:Y:S02]  /*f880*/  LOP3.LUT R21, R31, 0xff, RZ, 0xc0, !PT ;  /* 0x000000ff1f157812 */ /* 0x010fe400078ec0ff */
[----:B------:R-:W-:Y:S02]  /*f890*/  SHF.R.S32.HI R5, RZ, 0x1f, R4 ;  /* 0x0000001fff057819 */ /* 0x000fe40000011404 */
[----:B------:R-:W-:Y:S02]  /*f8a0*/  SHF.R.U32.HI R24, RZ, 0x8, R8 ;  /* 0x00000008ff187819 */ /* 0x000fe40000011608 */
[----:B------:R-:W-:-:S02]  /*f8b0*/  LEA.HI R4, R5, R4, RZ, 0x4 ;  /* 0x0000000405047211 */ /* 0x000fc400078f20ff */
[----:B------:R-:W-:Y:S02]  /*f8c0*/  LOP3.LUT R5, R28, 0xff, RZ, 0xc0, !PT ;  /* 0x000000ff1c057812 */ /* 0x000fe400078ec0ff */
[----:B------:R-:W-:Y:S02]  /*f8d0*/  SHF.R.S32.HI R20, RZ, 0x4, R4 ;  /* 0x00000004ff147819 */ /* 0x000fe40000011404 */
[----:B------:R-:W-:Y:S02]  /*f8e0*/  LOP3.LUT R4, R0, 0xff, RZ, 0xc0, !PT ;  /* 0x000000ff00047812 */ /* 0x000fe400078ec0ff */
[----:B------:R-:W-:Y:S02]  /*f8f0*/  LEA.HI R0, R3, R20, RZ, 0x1c ;  /* 0x0000001403007211 */ /* 0x000fe400078fe0ff */
[----:B------:R-:W-:Y:S02]  /*f900*/  PRMT R37, R4, 0x7604, R5 ;  /* 0x0000760404257816 */ /* 0x000fe40000000005 */
[----:B------:R-:W-:-:S02]  /*f910*/  SHF.R.S32.HI R5, RZ, 0x1f, R0 ;  /* 0x0000001fff057819 */ /* 0x000fc40000011400 */
[----:B------:R-:W-:Y:S02]  /*f920*/  SHF.R.U32.HI R20, RZ, 0x8, R31 ;  /* 0x00000008ff147819 */ /* 0x000fe4000001161f */
[----:B------:R-:W-:Y:S01]  /*f930*/  LEA.HI R4, R5, R0, RZ, 0x2 ;  /* 0x0000000005047211 */ /* 0x000fe200078f10ff */
[----:B------:R-:W-:Y:S01]  /*f940*/  IMAD.SHL.U32 R5, R0, 0x10, RZ ;  /* 0x0000001000057824 */ /* 0x000fe200078e00ff */
[----:B------:R-:W-:Y:S02]  /*f950*/  LOP3.LUT R20, R20, 0xff, RZ, 0xc0, !PT ;  /* 0x000000ff14147812 */ /* 0x000fe400078ec0ff */
[----:B------:R-:W-:Y:S01]  /*f960*/  SHF.R.U32.HI R6, RZ, 0x8, R29 ;  /* 0x00000008ff067819 */ /* 0x000fe2000001161d */
[----:B------:R-:W-:Y:S01]  /*f970*/  IMAD.SHL.U32 R4, R4, 0x800, RZ ;  /* 0x0000080004047824 */ /* 0x000fe200078e00ff */
[----:B------:R-:W-:Y:S02]  /*f980*/  LOP3.LUT R0, R208, 0x30, R5, 0xf8, !PT ;  /* 0x00000030d0007812 */ /* 0x000fe400078ef805 */
[----:B0-----:R-:W-:-:S02]  /*f990*/  PRMT R41, R20, 0x7604, R21 ;  /* 0x0000760414297816 */ /* 0x001fc40000000015 */
[----:B------:R-:W-:Y:S02]  /*f9a0*/  LOP3.LUT R0, R0, R209, RZ, 0x3c, !PT ;  /* 0x000000d100007212 */ /* 0x000fe400078e3cff */
[----:B------:R-:W-:Y:S02]  /*f9b0*/  LOP3.LUT R5, R4, 0xffffe000, RZ, 0xc0, !PT ;  /* 0xffffe00004057812 */ /* 0x000fe400078ec0ff */
[----:B------:R-:W-:Y:S02]  /*f9c0*/  LOP3.LUT R25, R8, 0xff, RZ, 0xc0, !PT ;  /* 0x000000ff08197812 */ /* 0x000fe400078ec0ff */
[----:B------:R-:W-:Y:S02]  /*f9d0*/  LOP3.LUT R24, R24, 0xff, RZ, 0xc0, !PT ;  /* 0x000000ff18187812 */ /* 0x000fe400078ec0ff */
[----:B------:R-:W-:Y:S02]  /*f9e0*/  IADD3 R21, R0, R210, R5 ;  /* 0x000000d200157210 */ /* 0x000fe40007ffe005 */
[----:B------:R-:W-:-:S02]  /*f9f0*/  SHF.R.U32.HI R0, RZ, 0x8, R9 ;  /* 0x00000008ff007819 */ /* 0x000fc40000011609 */
[----:B------:R-:W-:Y:S02]  /*fa00*/  LOP3.LUT R7, R29, 0xff, RZ, 0xc0, !PT ;  /* 0x000000ff1d077812 */ /* 0x000fe400078ec0ff */
[----:B------:R-:W-:Y:S02]  /*fa10*/  LOP3.LUT R6, R6, 0xff, RZ, 0xc0, !PT ;  /* 0x000000ff06067812 */ /* 0x000fe400078ec0ff */
[----:B------:R-:W-:Y:S02]  /*fa20*/  PRMT R43, R24, 0x7604, R25 ;  /* 0x00007604182b7816 */ /* 0x000fe40000000019 */
        /* <DEDUP_REMOVED lines=20> */
[----:B------:R-:W-:Y:S02]  /*fb70*/  SHF.R.U32.HI R40, RZ, 0x10, R31 ;  /* 0x00000010ff287819 */ /* 0x000fe4000001161f */
[----:B------:R-:W-:Y:S02]  /*fb80*/  LOP3.LUT R21, R21, 0xff, RZ, 0xc0, !PT ;  /* 0x000000ff15157812 */ /* 0x000fe400078ec0ff */
[----:B------:R-:W-:Y:S02]  /*fb90*/  SHF.R.U32.HI R38, RZ, 0x10, R30 ;  /* 0x00000010ff267819 */ /* 0x000fe4000001161e */
[----:B------:R-:W-:-:S02]  /*fba0*/  LOP3.LUT R20, R20, 0xff, RZ, 0xc0, !PT ;  /* 0x000000ff14147812 */ /* 0x000fc400078ec0ff */
[----:B------:R-:W-:Y:S02]  /*fbb0*/  LOP3.LUT R40, R40, 0xff, RZ, 0xc0, !PT ;  /* 0x000000ff28287812 */ /* 0x000fe400078ec0ff */
[----:B------:R-:W-:Y:S02]  /*fbc0*/  PRMT R21, R21, 0x7054, R36 ;  /* 0x0000705415157816 */ /* 0x000fe40000000024 */
[----:B------:R-:W-:Y:S02]  /*fbd0*/  SHF.R.U32.HI R36, RZ, 0x10, R9 ;  /* 0x00000010ff247819 */ /* 0x000fe40000011609 */
[----:B------:R-:W-:Y:S02]  /*fbe0*/  LOP3.LUT R38, R38, 0xff, RZ, 0xc0, !PT ;  /* 0x000000ff26267812 */ /* 0x000fe400078ec0ff */
[----:B------:R-:W-:Y:S02]  /*fbf0*/  PRMT R37, R20, 0x7054, R37 ;  /* 0x0000705414257816 */ /* 0x000fe40000000025 */
[----:B------:R-:W-:-:S02]  /*fc00*/  PRMT R41, R40, 0x7054, R41 ;  /* 0x0000705428297816 */ /* 0x000fc40000000029 */
[----:B------:R-:W-:Y:S02]  /*fc10*/  SHF.R.U32.HI R20, RZ, 0x10, R8 ;  /* 0x00000010ff147819 */ /* 0x000fe40000011608 */
[----:B------:R-:W-:Y:S02]  /*fc20*/  SHF.R.U32.HI R40, RZ, 0x10, R11 ;  /* 0x00000010ff287819 */ /* 0x000fe4000001160b */
[----:B------:R-:W-:Y:S02]  /*fc30*/  LOP3.LUT R36, R36, 0xff, RZ, 0xc0, !PT ;  /* 0x000000ff24247812 */ /* 0x000fe400078ec0ff */
[----:B------:R-:W-:Y:S02]  /*fc40*/  PRMT R39, R38, 0x7054, R39 ;  /* 0x0000705426277816 */ /* 0x000fe40000000027 */
[----:B------:R-:W-:Y:S02]  /*fc50*/  SHF.R.U32.HI R38, RZ, 0x10, R10 ;  /* 0x00000010ff267819 */ /* 0x000fe4000001160a */
[----:B------:R-:W-:-:S02]  /*fc60*/  LOP3.LUT R20, R20, 0xff, RZ, 0xc0, !PT ;  /* 0x000000ff14147812 */ /* 0x000fc400078ec0ff */
[----:B------:R-:W-:Y:S02]  /*fc70*/  LOP3.LUT R40, R40, 0xff, RZ, 0xc0, !PT ;  /* 0x000000ff28287812 */ /* 0x000fe400078ec0ff */
[----:B------:R-:W-:Y:S02]  /*fc80*/  PRMT R49, R36, 0x7054, R45 ;  /* 0x0000705424317816 */ /* 0x000fe4000000002d */
[----:B------:R-:W-:Y:S02]  /*fc90*/  LOP3.LUT R38, R38, 0xff, RZ, 0xc0, !PT ;  /* 0x000000ff26267812 */ /* 0x000fe400078ec0ff */
[----:B------:R-:W-:Y:S02]  /*fca0*/  PRMT R43, R20, 0x7054, R43 ;  /* 0x00007054142b7816 */ /* 0x000fe4000000002b */
[----:B------:R-:W-:Y:S02]  /*fcb0*/  PRMT R53, R40, 0x7054, R53 ;  /* 0x0000705428357816 */ /* 0x000fe40000000035 */
[----:B------:R-:W-:-:S02]  /*fcc0*/  LOP3.LUT R49, R49, 0xff000000, R9, 0xf8, !PT ;  /* 0xff00000031317812 */ /* 0x000fc400078ef809 */
[----:B------:R-:W-:Y:S02]  /*fcd0*/  PRMT R51, R38, 0x7054, R47 ;  /* 0x0000705426337816 */ /* 0x000fe4000000002f */
[----:B------:R-:W-:Y:S02]  /*fce0*/  LOP3.LUT R21, R21, 0xff000000, R29, 0xf8, !PT ;  /* 0xff00000015157812 */ /* 0x000fe400078ef81d */
[----:B------:R-:W-:Y:S02]  /*fcf0*/  LOP3.LUT R47, R43, 0xff000000, R8, 0xf8, !PT ;  /* 0xff0000002b2f7812 */ /* 0x000fe400078ef808 */
[----:B------:R-:W-:Y:S02]  /*fd00*/  LOP3.LUT R53, R53, 0xff000000, R11, 0xf8, !PT ;  /* 0xff00000035357812 */ /* 0x000fe400078ef80b */
[----:B------:R-:W-:Y:S02]  /*fd10*/  F2FP.F16.E4M3.UNPACK_B R43, R49 ;  /* 0x00000031ff2b723e */ /* 0x000fe400020006ff */
[----:B0-----:R-:W-:-:S02]  /*fd20*/  F2FP.F16.E4M3.UNPACK_B R11, R25 ;  /* 0x00000019ff0b723e */ /* 0x001fc400020006ff */
[----:B------:R-:W-:Y:S01]  /*fd30*/  LOP3.LUT R45, R41, 0xff000000, R31, 0xf8, !PT ;  /* 0xff000000292d7812 */ /* 0x000fe200078ef81f */
[----:B------:R-:W-:Y:S01]  /*fd40*/  HADD2.F32 R48, -RZ, R43.H0_H0 ;  /* 0x2000002bff307230 */ /* 0x000fe20000004100 */
[----:B------:R-:W-:Y:S02]  /*fd50*/  F2FP.F16.E4M3.UNPACK_B R41, R21 ;  /* 0x00000015ff29723e */ /* 0x000fe400020006ff */
[----:B------:R-:W-:Y:S02]  /*fd60*/  LOP3.LUT R20, R39, 0xff000000, R30, 0xf8, !PT ;  /* 0xff00000027147812 */ /* 0x000fe400078ef81e */
[----:B------:R-:W-:Y:S01]  /*fd70*/  LOP3.LUT R8, R51, 0xff000000, R10, 0xf8, !PT ;  /* 0xff00000033087812 */ /* 0x000fe200078ef80a */
[--C-:B------:R-:W-:Y:S01]  /*fd80*/  HADD2.F32 R46, -RZ, R41.reuse.H0_H0 ;  /* 0x20000029ff2e7230 */ /* 0x100fe20000004100 */
[----:B------:R-:W-:Y:S01]  /*fd90*/  LOP3.LUT R42, R37, 0xff000000, R28, 0xf8, !PT ;  /* 0xff000000252a7812 */ /* 0x000fe200078ef81c */
[----:B------:R-:W-:Y:S01]  /*fda0*/  HADD2.F32 R41, -RZ, R41.H1_H1 ;  /* 0x30000029ff297230 */ /* 0x000fe20000004100 */
[----:B------:R-:W-:-:S02]  /*fdb0*/  F2FP.F16.E4M3.UNPACK_B R39, R27 ;  /* 0x0000001bff27723e */ /* 0x000fc400020006ff */
[----:B------:R-:W-:Y:S02]  /*fdc0*/  F2FP.F16.E4M3.UNPACK_B R40, R27.H1 ;  /* 0x0000001bff28723e */ /* 0x000fe400030006ff */
[-C--:B------:R-:W-:Y:S02]  /*fdd0*/  F2FP.F16.E4M3.UNPACK_B R27, R24.reuse ;  /* 0x00000018ff1b723e */ /* 0x080fe400020006ff */
[----:B------:R-:W-:Y:S02]  /*fde0*/  F2FP.F16.E4M3.UNPACK_B R37, R24.H1 ;  /* 0x00000018ff25723e */ /* 0x000fe400030006ff */
[----:B------:R-:W-:Y:S02]  /*fdf0*/  F2FP.F16.E4M3.UNPACK_B R25, R25.H1 ;  /* 0x00000019ff19723e */ /* 0x000fe400030006ff */
[----:B------:R-:W-:Y:S02]  /*fe00*/  F2FP.F16.E4M3.UNPACK_B R38, R26.H1 ;  /* 0x0000001aff26723e */ /* 0x000fe400030006ff */
[----:B------:R-:W-:Y:S01]  /*fe10*/  F2FP.F16.E4M3.UNPACK_B R49, R49.H1 ;  /* 0x00000031ff31723e */ /* 0x000fe200030006ff */
[----:B--2---:R-:W0:Y:S02]  /*fe20*/  LDS.128 R4, [R61+0x18400] ;  /* 0x018400003d047984 */ /* 0x004e240000000c00 */
[----:B0-----:R-:W-:-:S02]  /*fe30*/  F2FP.F16.E4M3.UNPACK_B R10, R5 ;  /* 0x00000005ff0a723e */ /* 0x001fc400020006ff */
[----:B------:R-:W-:Y:S01]  /*fe40*/  F2FP.F16.E4M3.UNPACK_B R30, R5.H1 ;  /* 0x00000005ff1e723e */ /* 0x000fe200030006ff */
[--C-:B------:R-:W-:Y:S01]  /*fe50*/  HADD2.F32 R5, -RZ, R11.reuse.H0_H0 ;  /* 0x2000000bff057230 */ /* 0x100fe20000004100 */
[-C--:B------:R-:W-:Y:S01]  /*fe60*/  F2FP.F16.E4M3.UNPACK_B R31, R7.reuse ;  /* 0x00000007ff1f723e */ /* 0x080fe200020006ff */
[--C-:B------:R-:W-:Y:S01]  /*fe70*/  HADD2.F32 R9, -RZ, R10.reuse.H0_H0 ;  /* 0x2000000aff097230 */ /* 0x100fe20000004100 */
[----:B------:R-:W-:Y:S01]  /*fe80*/  F2FP.F16.E4M3.UNPACK_B R36, R7.H1 ;  /* 0x00000007ff24723e */ /* 0x000fe200030006ff */
[----:B------:R-:W-:Y:S01]  /*fe90*/  HADD2.F32 R11, -RZ, R11.H1_H1 ;  /* 0x3000000bff0b7230 */ /* 0x000fe20000004100 */
[----:B------:R-:W-:Y:S01]  /*fea0*/  F2FP.F16.E4M3.UNPACK_B R28, R4 ;  /* 0x00000004ff1c723e */ /* 0x000fe200020006ff */
[C---:B------:R-:W-:Y:S01]  /*feb0*/  FMUL.FTZ R24, R5.reuse, R48 ;  /* 0x0000003005187220 */ /* 0x040fe20000410000 */
[----:B------:R-:W-:Y:S01]  /*fec0*/  F2FP.F16.E4M3.UNPACK_B R29, R4.H1 ;  /* 0x00000004ff1d723e */ /* 0x000fe200030006ff */
[----:B------:R-:W-:Y:S01]  /*fed0*/  FMUL.FTZ R51, R5, R46 ;  /* 0x0000002e05337220 */ /* 0x000fe20000410000 */
[----:B------:R-:W-:Y:S01]  /*fee0*/  F2FP.F16.E4M3.UNPACK_B R4, R6 ;  /* 0x00000006ff04723e */ /* 0x000fe200020006ff */
[C---:B------:R-:W-:Y:S01]  /*fef0*/  FFMA.FTZ R5, R9.reuse, R46, -R24 ;  /* 0x0000002e09057223 */ /* 0x040fe20000010818 */
[----:B------:R-:W-:Y:S01]  /*ff00*/  F2FP.F16.E4M3.UNPACK_B R7, R6.H1 ;  /* 0x00000006ff07723e */ /* 0x000fe200030006ff */
[----:B------:R-:W-:Y:S01]  /*ff10*/  HADD2.F32 R46, -RZ, R43.H1_H1 ;  /* 0x3000002bff2e7230 */ /* 0x000fe20000004100 */
[----:B------:R-:W-:Y:S01]  /*ff20*/  F2FP.F16.E4M3.UNPACK_B R6, R26 ;  /* 0x0000001aff06723e */ /* 0x000fe200020006ff */
[----:B------:R-:W-:Y:S01]  /*ff30*/  FFMA.FTZ R9, R9, R48, R51 ;  /* 0x0000003009097223 */ /* 0x000fe20000010033 */
[----:B------:R-:W-:Y:S01]  /*ff40*/  F2FP.F16.E4M3.UNPACK_B R26, R21.H1 ;  /* 0x00000015ff1a723e */ /* 0x000fe200030006ff */
[----:B------:R-:W-:-:S02]  /*ff50*/  HADD2.F32 R24, -RZ, R10.H1_H1 ;  /* 0x3000000aff187230 */ /* 0x000fc40000004100 */
[C---:B------:R-:W-:Y:S01]  /*ff60*/  FMUL.FTZ R51, R11.reuse, R46 ;  /* 0x0000002e0b337220 */ /* 0x040fe20000410000 */
[----:B------:R-:W-:Y:S02]  /*ff70*/  HADD2.F32 R48, -RZ, R49.H0_H0 ;  /* 0x20000031ff307230 */ /* 0x000fe40000004100 */
[----:B------:R-:W-:Y:S01]  /*ff80*/  FMUL.FTZ R11, R11, R41 ;  /* 0x000000290b0b7220 */ /* 0x000fe20000410000 */
[----:B------:R-:W-:Y:S02]  /*ff90*/  HADD2.F32 R10, -RZ, R25.H0_H0 ;  /* 0x20000019ff0a7230 */ /* 0x000fe40000004100 */
[----:B------:R-:W-:Y:S02]  /*ffa0*/  HADD2.F32 R43, -RZ, R26.H0_H0 ;  /* 0x2000001aff2b7230 */ /* 0x000fe40000004100 */
[----:B------:R-:W-:Y:S02]  /*ffb0*/  HADD2.F32 R21, -RZ, R30.H0_H0 ;  /* 0x2000001eff157230 */ /* 0x000fe40000004100 */
[----:B------:R-:W-:Y:S01]  /*ffc0*/  FMUL.FTZ R50, R10, R48 ;  /* 0x000000300a327220 */ /* 0x000fe20000410000 */
[----:B------:R-:W-:-:S02]  /*ffd0*/  HADD2.F32 R49, -RZ, R49.H1_H1 ;  /* 0x30000031ff317230 */ /* 0x000fc40000004100 */
[----:B------:R-:W-:Y:S01]  /*ffe0*/  FMUL.FTZ R55, R10, R43 ;  /* 0x0000002b0a377220 */ /* 0x000fe20000410000 */
[C---:B------:R-:W-:Y:S01]  /*fff0*/  FFMA.FTZ R10, R24.reuse, R41, -R51 ;  /* 0x00000029180a7223 */ /* 0x040fe20000010833 */
[----:B------:R-:W-:Y:S01]  /*10000*/  FFMA.FTZ R24, R24, R46, R11 ;  /* 0x0000002e18187223 */ /* 0x000fe2000001000b */
[C---:B------:R-:W-:Y:S01]  /*10010*/  FFMA.FTZ R11, R21.reuse, R43, -R50 ;  /* 0x0000002b150b7223 */ /* 0x040fe20000010832 */
[----:B------:R-:W-:Y:S01]  /*10020*/  F2FP.F16.E4M3.UNPACK_B R50, R53 ;  /* 0x00000035ff32723e */ /* 0x000fe200020006ff */
[----:B------:R-:W-:Y:S01]  /*10030*/  HADD2.F32 R43, -RZ, R26.H1_H1 ;  /* 0x3000001aff2b7230 */ /* 0x000fe20000004100 */
[----:B------:R-:W-:Y:S01]  /*10040*/  F2FP.F16.E4M3.UNPACK_B R46, R45 ;  /* 0x0000002dff2e723e */ /* 0x000fe200020006ff */
[----:B------:R-:W-:Y:S01]  /*10050*/  FFMA.FTZ R21, R21, R48, R55 ;  /* 0x0000003015157223 */ /* 0x000fe20000010037 */
[----:B------:R-:W-:Y:S01]  /*10060*/  HADD2.F32 R26, -RZ, R25.H1_H1 ;  /* 0x30000019ff1a7230 */ /* 0x000fe20000004100 */
[----:B------:R-:W-:Y:S01]  /*10070*/  F2FP.F16.E4M3.UNPACK_B R53, R53.H1 ;  /* 0x00000035ff35723e */ /* 0x000fe200030006ff */
[----:B------:R-:W-:Y:S01]  /*10080*/  HADD2.F32 R52, -RZ, R50.H0_H0 ;  /* 0x20000032ff347230 */ /* 0x000fe20000004100 */
[----:B------:R-:W-:Y:S01]  /*10090*/  F2FP.F16.E4M3.UNPACK_B R45, R45.H1 ;  /* 0x0000002dff2d723e */ /* 0x000fe200030006ff */
        /* <DEDUP_REMOVED lines=9> */
[C---:B------:R-:W-:Y:S01]  /*10130*/  FFMA.FTZ R56, R30.reuse, R49, R26 ;  /* 0x000000311e387223 */ /* 0x040fe2000001001a */
[----:B------:R-:W-:Y:S02]  /*10140*/  HADD2.F32 R39, -RZ, R39.H1_H1 ;  /* 0x30000027ff277230 */ /* 0x000fe40000004100 */
[C---:B------:R-:W-:Y:S01]  /*10150*/  FFMA.FTZ R58, R25.reuse, R48, -R58 ;  /* 0x00000030193a7223 */ /* 0x040fe2000001083a */
[----:B------:R-:W-:Y:S02]  /*10160*/  HADD2.F32 R46, -RZ, R46.H1_H1 ;  /* 0x3000002eff2e7230 */ /* 0x000fe40000004100 */
[----:B------:R-:W-:Y:S01]  /*10170*/  FFMA.FTZ R52, R25, R52, R41 ;  /* 0x0000003419347223 */ /* 0x000fe20000010029 */
[----:B------:R-:W-:Y:S01]  /*10180*/  FFMA.FTZ R54, R30, R43, -R51 ;  /* 0x0000002b1e367223 */ /* 0x000fe20000010833 */
[----:B------:R-:W-:Y:S02]  /*10190*/  HADD2.F32 R31, -RZ, R31.H1_H1 ;  /* 0x3000001fff1f7230 */ /* 0x000fe40000004100 */
[----:B------:R-:W-:Y:S01]  /*101a0*/  FMUL.FTZ R48, R39, R50 ;  /* 0x0000003227307220 */ /* 0x000fe20000410000 */
[----:B------:R-:W-:-:S02]  /*101b0*/  HADD2.F32 R41, -RZ, R53.H0_H0 ;  /* 0x20000035ff297230 */ /* 0x000fc40000004100 */
[-C--:B------:R-:W-:Y:S01]  /*101c0*/  FMUL.FTZ R39, R39, R46.reuse ;  /* 0x0000002e27277220 */ /* 0x080fe20000410000 */
[----:B------:R-:W-:Y:S02]  /*101d0*/  HADD2.F32 R26, -RZ, R40.H0_H0 ;  /* 0x20000028ff1a7230 */ /* 0x000fe40000004100 */
[C---:B------:R-:W-:Y:S01]  /*101e0*/  FFMA.FTZ R51, R31.reuse, R46, -R48 ;  /* 0x0000002e1f337223 */ /* 0x040fe20000010830 */
[--C-:B------:R-:W-:Y:S02]  /*101f0*/  HADD2.F32 R30, -RZ, R45.reuse.H0_H0 ;  /* 0x2000002dff1e7230 */ /* 0x100fe40000004100 */
[----:B------:R-:W-:Y:S01]  /*10200*/  FFMA.FTZ R55, R31, R50, R39 ;  /* 0x000000321f377223 */ /* 0x000fe20000010027 */
[----:B------:R-:W-:Y:S02]  /*10210*/  HADD2.F32 R25, -RZ, R36.H0_H0 ;  /* 0x20000024ff197230 */ /* 0x000fe40000004100 */
[----:B------:R-:W-:Y:S01]  /*10220*/  FMUL.FTZ R60, R26, R41 ;  /* 0x000000291a3c7220 */ /* 0x000fe20000410000 */
[----:B------:R-:W-:-:S02]  /*10230*/  HADD2.F32 R45, -RZ, R45.H1_H1 ;  /* 0x3000002dff2d7230 */ /* 0x000fc40000004100 */
[-C--:B------:R-:W-:Y:S01]  /*10240*/  FMUL.FTZ R26, R26, R30.reuse ;  /* 0x0000001e1a1a7220 */ /* 0x080fe20000410000 */
[----:B------:R-:W-:Y:S01]  /*10250*/  F2FP.F16.E4M3.UNPACK_B R39, R47.H1 ;  /* 0x0000002fff27723e */ /* 0x000fe200030006ff */
[----:B------:R-:W-:Y:S02]  /*10260*/  HADD2.F32 R53, -RZ, R53.H1_H1 ;  /* 0x30000035ff357230 */ /* 0x000fe40000004100 */
[C---:B------:R-:W-:Y:S01]  /*10270*/  FFMA.FTZ R60, R25.reuse, R30, -R60 ;  /* 0x0000001e193c7223 */ /* 0x040fe2000001083c */
[----:B------:R-:W-:Y:S02]  /*10280*/  HADD2.F32 R40, -RZ, R40.H1_H1 ;  /* 0x30000028ff287230 */ /* 0x000fe40000004100 */
[----:B------:R-:W-:Y:S01]  /*10290*/  FFMA.FTZ R57, R25, R41, R26 ;  /* 0x0000002919397223 */ /* 0x000fe2000001001a */
[----:B------:R-:W-:Y:S01]  /*102a0*/  F2FP.F16.E4M3.UNPACK_B R30, R42.H1 ;  /* 0x0000002aff1e723e */ /* 0x000fe200030006ff */
[----:B------:R-:W-:Y:S01]  /*102b0*/  HADD2.F32 R36, -RZ, R36.H1_H1 ;  /* 0x30000024ff247230 */ /* 0x000fe20000004100 */
[----:B------:R-:W-:Y:S01]  /*102c0*/  F2FP.F16.E4M3.UNPACK_B R47, R47 ;  /* 0x0000002fff2f723e */ /* 0x000fe200020006ff */
[----:B------:R-:W-:-:S02]  /*102d0*/  HADD2.F32 R41, -RZ, R39.H0_H0 ;  /* 0x20000027ff297230 */ /* 0x000fc40000004100 */
[C---:B------:R-:W-:Y:S01]  /*102e0*/  FMUL.FTZ R43, R40.reuse, R53 ;  /* 0x00000035282b7220 */ /* 0x040fe20000410000 */
[----:B------:R-:W-:Y:S02]  /*102f0*/  HADD2.F32 R26, -RZ, R37.H0_H0 ;  /* 0x20000025ff1a7230 */ /* 0x000fe40000004100 */
[-C--:B------:R-:W-:Y:S01]  /*10300*/  FMUL.FTZ R46, R40, R45.reuse ;  /* 0x0000002d282e7220 */ /* 0x080fe20000410000 */
[----:B------:R-:W-:Y:S02]  /*10310*/  HADD2.F32 R31, -RZ, R30.H0_H0 ;  /* 0x2000001eff1f7230 */ /* 0x000fe40000004100 */
[C---:B------:R-:W-:Y:S01]  /*10320*/  FFMA.FTZ R59, R36.reuse, R45, -R43 ;  /* 0x0000002d243b7223 */ /* 0x040fe2000001082b */
[----:B------:R-:W-:Y:S02]  /*10330*/  HADD2.F32 R25, -RZ, R29.H0_H0 ;  /* 0x2000001dff197230 */ /* 0x000fe40000004100 */
[----:B------:R-:W-:Y:S01]  /*10340*/  FFMA.FTZ R62, R36, R53, R46 ;  /* 0x00000035243e7223 */ /* 0x000fe2000001002e */
[----:B------:R-:W-:Y:S01]  /*10350*/  FMUL.FTZ R40, R26, R41 ;  /* 0x000000291a287220 */ /* 0x000fe20000410000 */
[----:B------:R-:W-:-:S02]  /*10360*/  HADD2.F32 R36, -RZ, R39.H1_H1 ;  /* 0x30000027ff247230 */ /* 0x000fc40000004100 */
[-C--:B------:R-:W-:Y:S01]  /*10370*/  FMUL.FTZ R26, R26, R31.reuse ;  /* 0x0000001f1a1a7220 */ /* 0x080fe20000410000 */
[----:B------:R-:W-:Y:S02]  /*10380*/  HADD2.F32 R37, -RZ, R37.H1_H1 ;  /* 0x30000025ff257230 */ /* 0x000fe40000004100 */
[----:B------:R-:W-:Y:S01]  /*10390*/  FFMA.FTZ R43, R25, R31, -R40 ;  /* 0x0000001f192b7223 */ /* 0x000fe20000010828 */
[----:B------:R-:W-:Y:S01]  /*103a0*/  HADD2.F32 R30, -RZ, R30.H1_H1 ;  /* 0x3000001eff1e7230 */ /* 0x000fe20000004100 */
[----:B------:R-:W-:Y:S01]  /*103b0*/  F2FP.F16.E4M3.UNPACK_B R42, R42 ;  /* 0x0000002aff2a723e */ /* 0x000fe200020006ff */
[----:B------:R-:W-:Y:S02]  /*103c0*/  HADD2.F32 R29, -RZ, R29.H1_H1 ;  /* 0x3000001dff1d7230 */ /* 0x000fe40000004100 */
[----:B------:R-:W-:Y:S01]  /*103d0*/  FMUL.FTZ R40, R37, R36 ;  /* 0x0000002425287220 */ /* 0x000fe20000410000 */
[----:B------:R-:W-:Y:S01]  /*103e0*/  FFMA.FTZ R41, R25, R41, R26 ;  /* 0x0000002919297223 */ /* 0x000fe2000001001a */
        /* <DEDUP_REMOVED lines=15> */
[----:B------:R-:W-:Y:S01]  /*104e0*/  FFMA.FTZ R31, R25, R31, R26 ;  /* 0x0000001f191f7223 */ /* 0x000fe2000001001a */
[----:B------:R-:W-:Y:S01]  /*104f0*/  HADD2.F32 R28, -RZ, R28.H1_H1 ;  /* 0x3000001cff1c7230 */ /* 0x000fe20000004100 */
[----:B------:R-:W-:Y:S01]  /*10500*/  F2FP.F16.E4M3.UNPACK_B R25, R20.H1 ;  /* 0x00000014ff19723e */ /* 0x000fe200030006ff */
[C---:B------:R-:W-:Y:S01]  /*10510*/  FMUL.FTZ R37, R27.reuse, R47 ;  /* 0x0000002f1b257220 */ /* 0x040fe20000410000 */
[----:B------:R-:W-:Y:S01]  /*10520*/  FMUL.FTZ R40, R27, R42 ;  /* 0x0000002a1b287220 */ /* 0x000fe20000410000 */
[----:B------:R-:W-:Y:S01]  /*10530*/  HADD2.F32 R30, -RZ, R29.H0_H0 ;  /* 0x2000001dff1e7230 */ /* 0x000fe20000004100 */
[----:B------:R-:W-:Y:S01]  /*10540*/  F2FP.F16.E4M3.UNPACK_B R20, R20 ;  /* 0x00000014ff14723e */ /* 0x000fe200020006ff */
[----:B------:R-:W-:-:S02]  /*10550*/  HADD2.F32 R26, -RZ, R38.H0_H0 ;  /* 0x20000026ff1a7230 */ /* 0x000fc40000004100 */
[C---:B------:R-:W-:Y:S01]  /*10560*/  FFMA.FTZ R37, R28.reuse, R42, -R37 ;  /* 0x0000002a1c257223 */ /* 0x040fe20000010825 */
[----:B------:R-:W-:Y:S01]  /*10570*/  FFMA.FTZ R40, R28, R47, R40 ;  /* 0x0000002f1c287223 */ /* 0x000fe20000010028 */
[----:B------:R-:W-:Y:S01]  /*10580*/  HADD2.F32 R27, -RZ, R25.H0_H0 ;  /* 0x20000019ff1b7230 */ /* 0x000fe20000004100 */
[----:B------:R-:W-:Y:S01]  /*10590*/  F2FP.F16.E4M3.UNPACK_B R8, R8 ;  /* 0x00000008ff08723e */ /* 0x000fe200020006ff */
[----:B------:R-:W-:Y:S02]  /*105a0*/  HADD2.F32 R29, -RZ, R29.H1_H1 ;  /* 0x3000001dff1d7230 */ /* 0x000fe40000004100 */
[C---:B------:R-:W-:Y:S01]  /*105b0*/  FMUL.FTZ R42, R26.reuse, R30 ;  /* 0x0000001e1a2a7220 */ /* 0x040fe20000410000 */
[----:B------:R-:W-:Y:S02]  /*105c0*/  HADD2.F32 R38, -RZ, R38.H1_H1 ;  /* 0x30000026ff267230 */ /* 0x000fe40000004100 */
[----:B------:R-:W-:Y:S01]  /*105d0*/  FMUL.FTZ R26, R26, R27 ;  /* 0x0000001b1a1a7220 */ /* 0x000fe20000410000 */
[----:B------:R-:W-:Y:S01]  /*105e0*/  HADD2.F32 R28, -RZ, R25.H1_H1 ;  /* 0x30000019ff1c7230 */ /* 0x000fe20000004100 */
[----:B------:R-:W-:Y:S01]  /*105f0*/  F2FP.SATFINITE.E4M3.F32.PACK_AB_MERGE_C R21, R56, R21, RZ ;  /* 0x000000153815723e */ /* 0x000fe200048070ff */
[----:B------:R-:W-:-:S02]  /*10600*/  HADD2.F32 R25, -RZ, R7.H0_H0 ;  /* 0x20000007ff197230 */ /* 0x000fc40000004100 */
[C---:B------:R-:W-:Y:S01]  /*10610*/  FMUL.FTZ R50, R38.reuse, R29 ;  /* 0x0000001d26327220 */ /* 0x040fe20000410000 */
[----:B------:R-:W-:Y:S02]  /*10620*/  HADD2.F32 R7, -RZ, R7.H1_H1 ;  /* 0x30000007ff077230 */ /* 0x000fe40000004100 */
[----:B------:R-:W-:Y:S01]  /*10630*/  FMUL.FTZ R38, R38, R28 ;  /* 0x0000001c26267220 */ /* 0x000fe20000410000 */
[----:B------:R-:W-:Y:S01]  /*10640*/  F2FP.SATFINITE.E4M3.F32.PACK_AB_MERGE_C R57, R62, R57, RZ ;  /* 0x000000393e39723e */ /* 0x000fe200048070ff */
[C---:B------:R-:W-:Y:S01]  /*10650*/  FFMA.FTZ R42, R25.reuse, R27, -R42 ;  /* 0x0000001b192a7223 */ /* 0x040fe2000001082a */
[----:B------:R-:W-:Y:S01]  /*10660*/  FFMA.FTZ R26, R25, R30, R26 ;  /* 0x0000001e191a7223 */ /* 0x000fe2000001001a */
[C---:B------:R-:W-:Y:S01]  /*10670*/  FFMA.FTZ R47, R7.reuse, R28, -R50 ;  /* 0x0000001c072f7223 */ /* 0x040fe20000010832 */
[----:B------:R-:W-:Y:S01]  /*10680*/  FFMA.FTZ R49, R7, R29, R38 ;  /* 0x0000001d07317223 */ /* 0x000fe20000010026 */
[--C-:B------:R-:W-:Y:S01]  /*10690*/  HADD2.F32 R25, -RZ, R20.reuse.H0_H0 ;  /* 0x20000014ff197230 */ /* 0x100fe20000004100 */
[----:B------:R-:W-:Y:S01]  /*106a0*/  F2FP.SATFINITE.E4M3.F32.PACK_AB_MERGE_C R5, R10, R5, R11 ;  /* 0x000000050a05723e */ /* 0x000fe2000480700b */
[----:B------:R-:W-:Y:S01]  /*106b0*/  HADD2.F32 R27, -RZ, R20.H1_H1 ;  /* 0x30000014ff1b7230 */ /* 0x000fe20000004100 */
[----:B------:R-:W-:Y:S01]  /*106c0*/  F2FP.SATFINITE.E4M3.F32.PACK_AB_MERGE_C R42, R47, R42, RZ ;  /* 0x0000002a2f2a723e */ /* 0x000fe200048070ff */
[----:B------:R-:W-:Y:S01]  /*106d0*/  HADD2.F32 R20, -RZ, R8.H0_H0 ;  /* 0x20000008ff147230 */ /* 0x000fe20000004100 */
[----:B------:R-:W-:Y:S01]  /*106e0*/  F2FP.SATFINITE.E4M3.F32.PACK_AB_MERGE_C R26, R49, R26, RZ ;  /* 0x0000001a311a723e */ /* 0x000fe200048070ff */
[----:B------:R-:W-:Y:S01]  /*106f0*/  HADD2.F32 R7, -RZ, R6.H0_H0 ;  /* 0x20000006ff077230 */ /* 0x000fe20000004100 */
[----:B------:R-:W-:Y:S01]  /*10700*/  F2FP.SATFINITE.E4M3.F32.PACK_AB_MERGE_C R9, R24, R9, R21 ;  /* 0x000000091809723e */ /* 0x000fe20004807015 */
[----:B------:R-:W-:Y:S01]  /*10710*/  HADD2.F32 R29, -RZ, R8.H1_H1 ;  /* 0x30000008ff1d7230 */ /* 0x000fe20000004100 */
[----:B------:R-:W-:Y:S01]  /*10720*/  F2FP.SATFINITE.E4M3.F32.PACK_AB_MERGE_C R11, R55, R52, R57 ;  /* 0x00000034370b723e */ /* 0x000fe20004807039 */
[----:B------:R-:W-:-:S02]  /*10730*/  HADD2.F32 R8, -RZ, R6.H1_H1 ;  /* 0x30000006ff087230 */ /* 0x000fc40000004100 */
[CC--:B------:R-:W-:Y:S01]  /*10740*/  FMUL.FTZ R39, R7.reuse, R20.reuse ;  /* 0x0000001407277220 */ /* 0x0c0fe20000410000 */
[--C-:B------:R-:W-:Y:S02]  /*10750*/  HADD2.F32 R6, -RZ, R4.reuse.H0_H0 ;  /* 0x20000004ff067230 */ /* 0x100fe40000004100 */
[----:B------:R-:W-:Y:S01]  /*10760*/  FMUL.FTZ R7, R7, R25 ;  /* 0x0000001907077220 */ /* 0x000fe20000410000 */
[----:B------:R-:W-:Y:S02]  /*10770*/  HADD2.F32 R4, -RZ, R4.H1_H1 ;  /* 0x30000004ff047230 */ /* 0x000fe40000004100 */
[C---:B------:R-:W-:Y:S01]  /*10780*/  FMUL.FTZ R45, R8.reuse, R29 ;  /* 0x0000001d082d7220 */ /* 0x040fe20000410000 */
        /* <DEDUP_REMOVED lines=11> */
[----:B------:R-:W-:-:S02]  /*10840*/  F2FP.SATFINITE.E4M3.F32.PACK_AB_MERGE_C R8, R40, R31, R8 ;  /* 0x0000001f2808723e */ /* 0x000fc40004807008 */
[----:B------:R-:W-:Y:S01]  /*10850*/  F2FP.SATFINITE.E4M3.F32.PACK_AB_MERGE_C R10, R29, R20, R26 ;  /* 0x000000141d0a723e */ /* 0x000fe2000480701a */
[----:B------:R2:W-:Y:S04]  /*10860*/  STS.128 [R61+0x18400], R4 ;  /* 0x018400043d007388 */ /* 0x0005e80000000c00 */
[----:B------:R2:W-:Y:S02]  /*10870*/  STS.128 [R0+0x18400], R8 ;  /* 0x0184000800007388 */ /* 0x0005e40000000c00 */
.L_x_1483:
[----:B------:R-:W-:Y:S05]  /*10880*/  BSYNC B1 ;  /* 0x0000000000017941 */ /* 0x000fea0003800000 */
.L_x_1482:
[----:B------:R-:W-:Y:S05]  /*10890*/  @P2 BRA `(.L_x_1464) ;  /* 0x0000000c00ec2947 */ /* 0x000fea0003800000 */
[----:B0-----:R-:W3:Y:S01]  /*108a0*/  LDL R51, [R1+0x5c] ;  /* 0x00005c0001337983 */ /* 0x001ee20000100800 */
[----:B-12---:R-:W-:Y:S01]  /*108b0*/  IMAD.IADD R0, R204, 0x1, R216 ;  /* 0x00000001cc007824 */ /* 0x006fe200078e02d8 */
        /* <DEDUP_REMOVED lines=10> */
[----:B----4-:R-:W-:-:S02]  /*10960*/  PRMT R21, R5, 0x7604, R0 ;  /* 0x0000760405157816 */ /* 0x010fc40000000000 */
[----:B------:R-:W-:Y:S02]  /*10970*/  SHF.R.S32.HI R0, RZ, 0x1f, R3 ;  /* 0x0000001fff007819 */ /* 0x000fe40000011403 */
[----:B------:R-:W-:Y:S02]  /*10980*/  PRMT R25, R9, 0x7604, R4 ;  /* 0x0000760409197816 */ /* 0x000fe40000000004 */
[----:B------:R-:W-:Y:S01]  /*10990*/  LEA.HI R4, R0, R3, RZ, 0x2 ;  /* 0x0000000300047211 */ /* 0x000fe200078f10ff */
[----:B------:R-:W-:Y:S01]  /*109a0*/  IMAD.SHL.U32 R3, R3, 0x10, RZ ;  /* 0x0000001003037824 */ /* 0x000fe200078e00ff */
[----:B------:R-:W-:Y:S02]  /*109b0*/  SHF.R.U32.HI R7, RZ, 0x8, R33 ;  /* 0x00000008ff077819 */ /* 0x000fe40000011621 */
[----:B------:R-:W-:Y:S01]  /*109c0*/  LOP3.LUT R6, R33, 0xff, RZ, 0xc0, !PT ;  /* 0x000000ff21067812 */ /* 0x000fe200078ec0ff */
[----:B------:R-:W-:Y:S01]  /*109d0*/  IMAD.SHL.U32 R4, R4, 0x800, RZ ;  /* 0x0000080004047824 */ /* 0x000fe200078e00ff */
[----:B------:R-:W-:-:S02]  /*109e0*/  LOP3.LUT R0, R208, 0x30, R3, 0xf8, !PT ;  /* 0x00000030d0007812 */ /* 0x000fc400078ef803 */
[----:B------:R-:W-:Y:S02]  /*109f0*/  LOP3.LUT R7, R7, 0xff, RZ, 0xc0, !PT ;  /* 0x000000ff07077812 */ /* 0x000fe400078ec0ff */
[----:B------:R-:W-:Y:S02]  /*10a00*/  SHF.R.U32.HI R8, RZ, 0x8, R12 ;  /* 0x00000008ff087819 */ /* 0x000fe4000001160c */
[----:B------:R-:W-:Y:S02]  /*10a10*/  LOP3.LUT R0, R0, R209, RZ, 0x3c, !PT ;  /* 0x000000d100007212 */ /* 0x000fe400078e3cff */
[----:B------:R-:W-:Y:S02]  /*10a20*/  LOP3.LUT R3, R4, 0xffffe000, RZ, 0xc0, !PT ;  /* 0xffffe00004037812 */ /* 0x000fe400078ec0ff */
[----:B------:R-:W-:Y:S02]  /*10a30*/  PRMT R20, R7, 0x7604, R6 ;  /* 0x0000760407147816 */ /* 0x000fe40000000006 */
[----:B------:R-:W-:-:S02]  /*10a40*/  LOP3.LUT R7, R12, 0xff, RZ, 0xc0, !PT ;  /* 0x000000ff0c077812 */ /* 0x000fc400078ec0ff */
[----:B------:R-:W-:Y:S02]  /*10a50*/  LOP3.LUT R8, R8, 0xff, RZ, 0xc0, !PT ;  /* 0x000000ff08087812 */ /* 0x000fe400078ec0ff */
[----:B------:R-:W-:Y:S02]  /*10a60*/  IADD3 R3, R0, R210, R3 ;  /* 0x000000d200037210 */ /* 0x000fe40007ffe003 */
[----:B------:R-:W-:Y:S02]  /*10a70*/  SHF.R.U32.HI R6, RZ, 0x8, R35 ;  /* 0x00000008ff067819 */ /* 0x000fe40000011623 */
[----:B------:R-:W-:Y:S01]  /*10a80*/  PRMT R29, R8, 0x7604, R7 ;  /* 0x00007604081d7816 */ /* 0x000fe20000000007 */
[----:B------:R-:W-:Y:S01]  /*10a90*/  IMAD.IADD R0, R16, 0x1, R3 ;  /* 0x0000000110007824 */ /* 0x000fe200078e0203 */
[----:B------:R-:W-:Y:S02]  /*10aa0*/  SHF.R.U32.HI R8, RZ, 0x8, R13 ;  /* 0x00000008ff087819 */ /* 0x000fe4000001160d */
[----:B------:R-:W-:-:S02]  /*10ab0*/  LOP3.LUT R5, R35, 0xff, RZ, 0xc0, !PT ;  /* 0x000000ff23057812 */ /* 0x000fc400078ec0ff */
[----:B------:R-:W-:Y:S02]  /*10ac0*/  LOP3.LUT R6, R6, 0xff, RZ, 0xc0, !PT ;  /* 0x000000ff06067812 */ /* 0x000fe400078ec0ff */
[----:B------:R-:W-:Y:S02]  /*10ad0*/  LOP3.LUT R3, R8, 0xff, RZ, 0xc0, !PT ;  /* 0x000000ff08037812 */ /* 0x000fe400078ec0ff */
[----:B------:R-:W0:Y:S01]  /*10ae0*/  LDS.128 R8, [R0+0x18400] ;  /* 0x0184000000087984 */ /* 0x000e220000000c00 */
[----:B------:R-:W-:Y:S02]  /*10af0*/  PRMT R24, R6, 0x7604, R5 ;  /* 0x0000760406187816 */ /* 0x000fe40000000005 */
[----:B------:R-:W-:Y:S02]  /*10b00*/  SHF.R.U32.HI R28, RZ, 0x8, R14 ;  /* 0x00000008ff1c7819 */ /* 0x000fe4000001160e */
[----:B------:R-:W-:Y:S02]  /*10b10*/  SHF.R.U32.HI R31, RZ, 0x8, R15 ;  /* 0x00000008ff1f7819 */ /* 0x000fe4000001160f */
[----:B------:R-:W-:-:S02]  /*10b20*/  LOP3.LUT R27, R14, 0xff, RZ, 0xc0, !PT ;  /* 0x000000ff0e1b7812 */ /* 0x000fc400078ec0ff */
[----:B------:R-:W-:Y:S02]  /*10b30*/  LOP3.LUT R28, R28, 0xff, RZ, 0xc0, !PT ;  /* 0x000000ff1c1c7812 */ /* 0x000fe400078ec0ff */
[----:B------:R-:W-:Y:S02]  /*10b40*/  LOP3.LUT R30, R15, 0xff, RZ, 0xc0, !PT ;  /* 0x000000ff0f1e7812 */ /* 0x000fe400078ec0ff */
[----:B------:R-:W-:Y:S02]  /*10b50*/  LOP3.LUT R31, R31, 0xff, RZ, 0xc0, !PT ;  /* 0x000000ff1f1f7812 */ /* 0x000fe400078ec0ff */
[----:B------:R-:W-:Y:S02]  /*10b60*/  LOP3.LUT R26, R13, 0xff, RZ, 0xc0, !PT ;  /* 0x000000ff0d1a7812 */ /* 0x000fe400078ec0ff */
[----:B------:R-:W-:Y:S02]  /*10b70*/  PRMT R37, R28, 0x7604, R27 ;  /* 0x000076041c257816 */ /* 0x000fe4000000001b */
[----:B------:R-:W-:-:S02]  /*10b80*/  PRMT R30, R31, 0x7604, R30 ;  /* 0x000076041f1e7816 */ /* 0x000fc4000000001e */
[----:B------:R-:W-:Y:S02]  /*10b90*/  SHF.R.U32.HI R27, RZ, 0x10, R35 ;  /* 0x00000010ff1b7819 */ /* 0x000fe40000011623 */
[----:B------:R-:W-:Y:S02]  /*10ba0*/  PRMT R26, R3, 0x7604, R26 ;  /* 0x00007604031a7816 */ /* 0x000fe4000000001a */
[----:B------:R-:W-:Y:S01]  /*10bb0*/  SHF.R.U32.HI R31, RZ, 0x10, R13 ;  /* 0x00000010ff1f7819 */ /* 0x000fe2000001160d */
[----:B------:R-:W-:Y:S01]  /*10bc0*/  IMAD.U32 R27, R27, 0x10000, RZ ;  /* 0x000100001b1b7824 */ /* 0x000fe200078e00ff */
[----:B------:R-:W-:Y:S02]  /*10bd0*/  SHF.R.U32.HI R3, RZ, 0x10, R33 ;  /* 0x00000010ff037819 */ /* 0x000fe40000011621 */
[----:B------:R-:W-:Y:S01]  /*10be0*/  SHF.R.U32.HI R39, RZ, 0x10, R15 ;  /* 0x00000010ff277819 */ /* 0x000fe2000001160f */
        /* <DEDUP_REMOVED lines=16> */
[----:B------:R-:W-:Y:S02]  /*10cf0*/  F2FP.F16.E4M3.UNPACK_B R34, R33 ;  /* 0x00000021ff22723e */ /* 0x000fe400020006ff */
[----:B------:R-:W-:-:S02]  /*10d00*/  LOP3.LUT R37, R29, 0xff000000, R12, 0xf8, !PT ;  /* 0xff0000001d257812 */ /* 0x000fc400078ef80c */
[----:B------:R-:W-:Y:S02]  /*10d10*/  LOP3.LUT R21, R21, 0xff0000, R32, 0xf8, !PT ;  /* 0x00ff000015157812 */ /* 0x000fe400078ef820 */
[----:B------:R-:W-:Y:S02]  /*10d20*/  LOP3.LUT R12, R3, 0xff000000, R14, 0xf8, !PT ;  /* 0xff000000030c7812 */ /* 0x000fe400078ef80e */
[----:B------:R-:W-:Y:S01]  /*10d30*/  LOP3.LUT R40, R39, 0xff000000, R15, 0xf8, !PT ;  /* 0xff00000027287812 */ /* 0x000fe200078ef80f */
[--C-:B------:R-:W-:Y:S01]  /*10d40*/  HADD2.F32 R39, -RZ, R38.reuse.H0_H0 ;  /* 0x20000026ff277230 */ /* 0x100fe20000004100 */
[----:B------:R-:W-:Y:S01]  /*10d50*/  LOP3.LUT R32, R21, 0xff000000, R32, 0xf8, !PT ;  /* 0xff00000015207812 */ /* 0x000fe200078ef820 */
[----:B------:R-:W-:Y:S01]  /*10d60*/  HADD2.F32 R38, -RZ, R38.H1_H1 ;  /* 0x30000026ff267230 */ /* 0x000fe20000004100 */
[----:B------:R-:W-:Y:S02]  /*10d70*/  F2FP.F16.E4M3.UNPACK_B R28, R9.H1 ;  /* 0x00000009ff1c723e */ /* 0x000fe400030006ff */
[----:B------:R-:W-:-:S02]  /*10d80*/  F2FP.F16.E4M3.UNPACK_B R30, R11 ;  /* 0x0000000bff1e723e */ /* 0x000fc400020006ff */
[----:B------:R-:W-:Y:S02]  /*10d90*/  F2FP.F16.E4M3.UNPACK_B R31, R11.H1 ;  /* 0x0000000bff1f723e */ /* 0x000fe400030006ff */
[-C--:B------:R-:W-:Y:S02]  /*10da0*/  F2FP.F16.E4M3.UNPACK_B R11, R8.reuse ;  /* 0x00000008ff0b723e */ /* 0x080fe400020006ff */
[----:B------:R-:W-:Y:S02]  /*10db0*/  F2FP.F16.E4M3.UNPACK_B R26, R8.H1 ;  /* 0x00000008ff1a723e */ /* 0x000fe400030006ff */
[----:B------:R-:W-:Y:S02]  /*10dc0*/  F2FP.F16.E4M3.UNPACK_B R33, R33.H1 ;  /* 0x00000021ff21723e */ /* 0x000fe400030006ff */
[----:B------:R-:W-:Y:S01]  /*10dd0*/  F2FP.F16.E4M3.UNPACK_B R29, R10.H1 ;  /* 0x0000000aff1d723e */ /* 0x000fe200030006ff */
[----:B---3--:R-:W0:Y:S02]  /*10de0*/  LDS.128 R4, [R51+0x18400] ;  /* 0x0184000033047984 */ /* 0x008e240000000c00 */
[----:B0-----:R-:W-:-:S02]  /*10df0*/  F2FP.F16.E4M3.UNPACK_B R24, R7 ;  /* 0x00000007ff18723e */ /* 0x001fc400020006ff */
[----:B------:R-:W-:Y:S02]  /*10e00*/  F2FP.F16.E4M3.UNPACK_B R25, R7.H1 ;  /* 0x00000007ff19723e */ /* 0x000fe400030006ff */
[-C--:B------:R-:W-:Y:S02]  /*10e10*/  F2FP.F16.E4M3.UNPACK_B R14, R5.reuse ;  /* 0x00000005ff0e723e */ /* 0x080fe400020006ff */
[-C--:B------:R-:W-:Y:S02]  /*10e20*/  F2FP.F16.E4M3.UNPACK_B R7, R4.reuse ;  /* 0x00000004ff07723e */ /* 0x080fe400020006ff */
[----:B------:R-:W-:Y:S01]  /*10e30*/  F2FP.F16.E4M3.UNPACK_B R13, R4.H1 ;  /* 0x00000004ff0d723e */ /* 0x000fe200030006ff */
[--C-:B------:R-:W-:Y:S01]  /*10e40*/  HADD2.F32 R4, -RZ, R27.reuse.H0_H0 ;  /* 0x2000001bff047230 */ /* 0x100fe20000004100 */
[----:B------:R-:W-:Y:S01]  /*10e50*/  F2FP.F16.E4M3.UNPACK_B R15, R5.H1 ;  /* 0x00000005ff0f723e */ /* 0x000fe200030006ff */
[----:B------:R-:W-:Y:S01]  /*10e60*/  HADD2.F32 R5, -RZ, R34.H0_H0 ;  /* 0x20000022ff057230 */ /* 0x000fe20000004100 */
[-C--:B------:R-:W-:Y:S01]  /*10e70*/  F2FP.F16.E4M3.UNPACK_B R3, R6.reuse ;  /* 0x00000006ff03723e */ /* 0x080fe200020006ff */
[----:B------:R-:W-:Y:S01]  /*10e80*/  HADD2.F32 R27, -RZ, R27.H1_H1 ;  /* 0x3000001bff1b7230 */ /* 0x000fe20000004100 */
[----:B------:R-:W-:Y:S01]  /*10e90*/  F2FP.F16.E4M3.UNPACK_B R21, R6.H1 ;  /* 0x00000006ff15723e */ /* 0x000fe200030006ff */
[----:B------:R-:W-:-:S02]  /*10ea0*/  HADD2.F32 R6, -RZ, R14.H0_H0 ;  /* 0x2000000eff067230 */ /* 0x000fc40000004100 */
[C---:B------:R-:W-:Y:S01]  /*10eb0*/  FMUL.FTZ R9, R4.reuse, R39 ;  /* 0x0000002704097220 */ /* 0x040fe20000410000 */
[-C--:B------:R-:W-:Y:S01]  /*10ec0*/  FMUL.FTZ R8, R4, R5.reuse ;  /* 0x0000000504087220 */ /* 0x080fe20000410000 */
[----:B------:R-:W-:Y:S02]  /*10ed0*/  HADD2.F32 R34, -RZ, R34.H1_H1 ;  /* 0x30000022ff227230 */ /* 0x000fe40000004100 */
[C---:B------:R-:W-:Y:S01]  /*10ee0*/  FMUL.FTZ R43, R27.reuse, R38 ;  /* 0x000000261b2b7220 */ /* 0x040fe20000410000 */
[C---:B------:R-:W-:Y:S01]  /*10ef0*/  FFMA.FTZ R5, R6.reuse, R5, -R9 ;  /* 0x0000000506057223 */ /* 0x040fe20000010809 */
[----:B------:R-:W-:Y:S01]  /*10f00*/  FFMA.FTZ R9, R6, R39, R8 ;  /* 0x0000002706097223 */ /* 0x000fe20000010008 */
[----:B------:R-:W-:Y:S01]  /*10f10*/  F2FP.F16.E4M3.UNPACK_B R39, R35.H1 ;  /* 0x00000023ff27723e */ /* 0x000fe200030006ff */
[----:B------:R-:W-:Y:S02]  /*10f20*/  HADD2.F32 R6, -RZ, R28.H0_H0 ;  /* 0x2000001cff067230 */ /* 0x000fe40000004100 */
[----:B------:R-:W-:Y:S01]  /*10f30*/  FMUL.FTZ R27, R27, R34 ;  /* 0x000000221b1b7220 */ /* 0x000fe20000410000 */
[----:B------:R-:W-:Y:S01]  /*10f40*/  HADD2.F32 R35, -RZ, R33.H0_H0 ;  /* 0x20000021ff237230 */ /* 0x000fe20000004100 */
[----:B------:R-:W-:Y:S01]  /*10f50*/  F2FP.F16.E4M3.UNPACK_B R4, R10 ;  /* 0x0000000aff04723e */ /* 0x000fe200020006ff */
[----:B------:R-:W-:-:S02]  /*10f60*/  HADD2.F32 R41, -RZ, R39.H0_H0 ;  /* 0x20000027ff297230 */ /* 0x000fc40000004100 */
[----:B------:R-:W-:Y:S02]  /*10f70*/  HADD2.F32 R14, -RZ, R14.H1_H1 ;  /* 0x3000000eff0e7230 */ /* 0x000fe40000004100 */
[C---:B------:R-:W-:Y:S01]  /*10f80*/  FMUL.FTZ R42, R6.reuse, R35 ;  /* 0x00000023062a7220 */ /* 0x040fe20000410000 */
[----:B------:R-:W-:Y:S02]  /*10f90*/  HADD2.F32 R10, -RZ, R15.H0_H0 ;  /* 0x2000000fff0a7230 */ /* 0x000fe40000004100 */
[-C--:B------:R-:W-:Y:S01]  /*10fa0*/  FMUL.FTZ R45, R6, R41.reuse ;  /* 0x00000029062d7220 */ /* 0x080fe20000410000 */
[----:B------:R-:W-:Y:S02]  /*10fb0*/  HADD2.F32 R39, -RZ, R39.H1_H1 ;  /* 0x30000027ff277230 */ /* 0x000fe40000004100 */
[C---:B------:R-:W-:Y:S01]  /*10fc0*/  FFMA.FTZ R6, R14.reuse, R34, -R43 ;  /* 0x000000220e067223 */ /* 0x040fe2000001082b */
[----:B------:R-:W-:Y:S01]  /*10fd0*/  FFMA.FTZ R8, R14, R38, R27 ;  /* 0x000000260e087223 */ /* 0x000fe2000001001b */
[----:B------:R-:W-:Y:S01]  /*10fe0*/  F2FP.F16.E4M3.UNPACK_B R34, R40 ;  /* 0x00000028ff22723e */ /* 0x000fe200020006ff */
[----:B------:R-:W-:Y:S01]  /*10ff0*/  FFMA.FTZ R42, R10, R41, R42 ;  /* 0x000000290a2a7223 */ /* 0x000fe2000001002a */
[----:B------:R-:W-:Y:S01]  /*11000*/  F2FP.F16.E4M3.UNPACK_B R27, R36 ;  /* 0x00000024ff1b723e */ /* 0x000fe200020006ff */
[----:B------:R-:W-:-:S02]  /*11010*/  HADD2.F32 R28, -RZ, R28.H1_H1 ;  /* 0x3000001cff1c7230 */ /* 0x000fc40000004100 */
[----:B------:R-:W-:Y:S01]  /*11020*/  FFMA.FTZ R45, R10, R35, -R45 ;  /* 0x000000230a2d7223 */ /* 0x000fe2000001082d */
[----:B------:R-:W-:Y:S01]  /*11030*/  HADD2.F32 R41, -RZ, R34.H0_H0 ;  /* 0x20000022ff297230 */ /* 0x000fe20000004100 */
[----:B------:R-:W-:Y:S01]  /*11040*/  F2FP.F16.E4M3.UNPACK_B R40, R40.H1 ;  /* 0x00000028ff28723e */ /* 0x000fe200030006ff */
[----:B------:R-:W-:Y:S02]  /*11050*/  HADD2.F32 R14, -RZ, R30.H0_H0 ;  /* 0x2000001eff0e7230 */ /* 0x000fe40000004100 */
[----:B------:R-:W-:Y:S01]  /*11060*/  FMUL.FTZ R38, R28, R39 ;  /* 0x000000271c267220 */ /* 0x000fe20000410000 */
[----:B------:R-:W-:Y:S01]  /*11070*/  HADD2.F32 R35, -RZ, R27.H0_H0 ;  /* 0x2000001bff237230 */ /* 0x000fe20000004100 */
[----:B------:R-:W-:Y:S01]  /*11080*/  F2FP.F16.E4M3.UNPACK_B R36, R36.H1 ;  /* 0x00000024ff24723e */ /* 0x000fe200030006ff */
[----:B------:R-:W-:Y:S02]  /*11090*/  HADD2.F32 R33, -RZ, R33.H1_H1 ;  /* 0x30000021ff217230 */ /* 0x000fe40000004100 */
[----:B------:R-:W-:Y:S01]  /*110a0*/  FMUL.FTZ R43, R14, R41 ;  /* 0x000000290e2b7220 */ /* 0x000fe20000410000 */
[----:B------:R-:W-:-:S02]  /*110b0*/  HADD2.F32 R15, -RZ, R15.H1_H1 ;  /* 0x3000000fff0f7230 */ /* 0x000fc40000004100 */
[----:B------:R-:W-:Y:S01]  /*110c0*/  FMUL.FTZ R14, R14, R35 ;  /* 0x000000230e0e7220 */ /* 0x000fe20000410000 */
[----:B------:R-:W-:Y:S02]  /*110d0*/  HADD2.F32 R10, -RZ, R24.H0_H0 ;  /* 0x20000018ff0a7230 */ /* 0x000fe40000004100 */
[-C--:B------:R-:W-:Y:S01]  /*110e0*/  FMUL.FTZ R28, R28, R33.reuse ;  /* 0x000000211c1c7220 */ /* 0x080fe20000410000 */
[----:B------:R-:W-:Y:S02]  /*110f0*/  HADD2.F32 R30, -RZ, R30.H1_H1 ;  /* 0x3000001eff1e7230 */ /* 0x000fe40000004100 */
[----:B------:R-:W-:Y:S01]  /*11100*/  FFMA.FTZ R38, R15, R33, -R38 ;  /* 0x000000210f267223 */ /* 0x000fe20000010826 */
[----:B------:R-:W-:Y:S02]  /*11110*/  HADD2.F32 R33, -RZ, R34.H1_H1 ;  /* 0x30000022ff217230 */ /* 0x000fe40000004100 */
[C---:B------:R-:W-:Y:S01]  /*11120*/  FFMA.FTZ R43, R10.reuse, R35, -R43 ;  /* 0x000000230a2b7223 */ /* 0x040fe2000001082b */
[----:B------:R-:W-:Y:S01]  /*11130*/  FFMA.FTZ R41, R10, R41, R14 ;  /* 0x000000290a297223 */ /* 0x000fe2000001000e */
[----:B------:R-:W-:-:S02]  /*11140*/  HADD2.F32 R27, -RZ, R27.H1_H1 ;  /* 0x3000001bff1b7230 */ /* 0x000fc40000004100 */
[----:B------:R-:W-:Y:S01]  /*11150*/  FFMA.FTZ R39, R15, R39, R28 ;  /* 0x000000270f277223 */ /* 0x000fe2000001001c */
[----:B------:R-:W-:Y:S02]  /*11160*/  HADD2.F32 R35, -RZ, R40.H0_H0 ;  /* 0x20000028ff237230 */ /* 0x000fe40000004100 */
[C---:B------:R-:W-:Y:S01]  /*11170*/  FMUL.FTZ R47, R30.reuse, R33 ;  /* 0x000000211e2f7220 */ /* 0x040fe20000410000 */
[----:B------:R-:W-:Y:S02]  /*11180*/  HADD2.F32 R14, -RZ, R31.H0_H0 ;  /* 0x2000001fff0e7230 */ /* 0x000fe40000004100 */
[----:B------:R-:W-:Y:S01]  /*11190*/  FMUL.FTZ R30, R30, R27 ;  /* 0x0000001b1e1e7220 */ /* 0x000fe20000410000 */
[----:B------:R-:W-:Y:S01]  /*111a0*/  HADD2.F32 R24, -RZ, R24.H1_H1 ;  /* 0x30000018ff187230 */ /* 0x000fe20000004100 */
[----:B------:R-:W-:Y:S01]  /*111b0*/  F2FP.SATFINITE.E4M3.F32.PACK_AB_MERGE_C R38, R38, R45, RZ ;  /* 0x0000002d2626723e */ /* 0x000fe200048070ff */
[----:B------:R-:W-:Y:S02]  /*111c0*/  HADD2.F32 R15, -RZ, R36.H0_H0 ;  /* 0x20000024ff0f7230 */ /* 0x000fe40000004100 */
[----:B------:R-:W-:Y:S01]  /*111d0*/  FMUL.FTZ R49, R14, R35 ;  /* 0x000000230e317220 */ /* 0x000fe20000410000 */
[----:B------:R-:W-:-:S02]  /*111e0*/  HADD2.F32 R10, -RZ, R25.H0_H0 ;  /* 0x20000019ff0a7230 */ /* 0x000fc40000004100 */
[C---:B------:R-:W-:Y:S01]  /*111f0*/  FFMA.FTZ R46, R24.reuse, R27, -R47 ;  /* 0x0000001b182e7223 */ /* 0x040fe2000001082f */
[----:B------:R-:W-:Y:S01]  /*11200*/  FFMA.FTZ R48, R24, R33, R30 ;  /* 0x0000002118307223 */ /* 0x000fe2000001001e */
[----:B------:R-:W-:Y:S01]  /*11210*/  FMUL.FTZ R14, R14, R15 ;  /* 0x0000000f0e0e7220 */ /* 0x000fe20000410000 */
[----:B------:R-:W-:Y:S01]  /*11220*/  F2FP.F16.E4M3.UNPACK_B R24, R37.H1 ;  /* 0x00000025ff18723e */ /* 0x000fe200030006ff */
[C---:B------:R-:W-:Y:S01]  /*11230*/  FFMA.FTZ R49, R10.reuse, R15, -R49 ;  /* 0x0000000f0a317223 */ /* 0x040fe20000010831 */
[-C--:B------:R-:W-:Y:S01]  /*11240*/  F2FP.F16.E4M3.UNPACK_B R15, R32.reuse.H1 ;  /* 0x00000020ff0f723e */ /* 0x080fe200030006ff */
[----:B------:R-:W-:Y:S01]  /*11250*/  FFMA.FTZ R47, R10, R35, R14 ;  /* 0x000000230a2f7223 */ /* 0x000fe2000001000e */
[----:B------:R-:W-:Y:S01]  /*11260*/  HADD2.F32 R36, -RZ, R36.H1_H1 ;  /* 0x30000024ff247230 */ /* 0x000fe20000004100 */
[----:B------:R-:W-:Y:S01]  /*11270*/  F2FP.F16.E4M3.UNPACK_B R37, R37 ;  /* 0x00000025ff25723e */ /* 0x000fe200020006ff */
[----:B------:R-:W-:Y:S01]  /*11280*/  HADD2.F32 R40, -RZ, R40.H1_H1 ;  /* 0x30000028ff287230 */ /* 0x000fe20000004100 */
[----:B------:R-:W-:Y:S01]  /*11290*/  F2FP.F16.E4M3.UNPACK_B R32, R32 ;  /* 0x00000020ff20723e */ /* 0x000fe200020006ff */
        /* <DEDUP_REMOVED lines=22> */
[----:B------:R-:W-:Y:S01]  /*11400*/  HADD2.F32 R25, -RZ, R37.H0_H0 ;  /* 0x20000025ff197230 */ /* 0x000fe20000004100 */
[----:B------:R-:W-:Y:S01]  /*11410*/  F2FP.SATFINITE.E4M3.F32.PACK_AB_MERGE_C R9, R8, R9, R39 ;  /* 0x000000090809723e */ /* 0x000fe20004807027 */
[----:B------:R-:W-:-:S02]  /*11420*/  HADD2.F32 R14, -RZ, R11.H0_H0 ;  /* 0x2000000bff0e7230 */ /* 0x000fc40000004100 */
[C---:B------:R-:W-:Y:S01]  /*11430*/  FFMA.FTZ R35, R13.reuse, R15, -R10 ;  /* 0x0000000f0d237223 */ /* 0x040fe2000001080a */
[----:B------:R-:W-:Y:S01]  /*11440*/  FFMA.FTZ R34, R13, R24, R27 ;  /* 0x000000180d227223 */ /* 0x000fe2000001001b */
[----:B------:R-:W-:Y:S02]  /*11450*/  HADD2.F32 R13, -RZ, R32.H0_H0 ;  /* 0x20000020ff0d7230 */ /* 0x000fe40000004100 */
        /* <DEDUP_REMOVED lines=13> */
[----:B------:R-:W-:Y:S02]  /*11530*/  HADD2.F32 R25, -RZ, R15.H0_H0 ;  /* 0x2000000fff197230 */ /* 0x000fe40000004100 */
        /* <DEDUP_REMOVED lines=11> */
[----:B------:R-:W-:Y:S01]  /*115f0*/  HADD2.F32 R14, -RZ, R13.H1_H1 ;  /* 0x3000000dff0e7230 */ /* 0x000fe20000004100 */
[----:B------:R-:W-:Y:S01]  /*11600*/  F2FP.F16.E4M3.UNPACK_B R20, R20 ;  /* 0x00000014ff14723e */ /* 0x000fe200020006ff */
[----:B------:R-:W-:-:S02]  /*11610*/  HADD2.F32 R21, -RZ, R21.H1_H1 ;  /* 0x30000015ff157230 */ /* 0x000fc40000004100 */
[----:B------:R-:W-:Y:S01]  /*11620*/  FMUL.FTZ R36, R29, R24 ;  /* 0x000000181d247220 */ /* 0x000fe20000410000 */
[----:B------:R-:W-:Y:S01]  /*11630*/  FFMA.FTZ R25, R7, R25, R10 ;  /* 0x0000001907197223 */ /* 0x000fe2000001000a */
[-C--:B------:R-:W-:Y:S01]  /*11640*/  FMUL.FTZ R11, R29, R14.reuse ;  /* 0x0000000e1d0b7220 */ /* 0x080fe20000410000 */
[----:B------:R-:W-:Y:S02]  /*11650*/  HADD2.F32 R13, -RZ, R12.H0_H0 ;  /* 0x2000000cff0d7230 */ /* 0x000fe40000004100 */
[C---:B------:R-:W-:Y:S01]  /*11660*/  FFMA.FTZ R29, R21.reuse, R14, -R36 ;  /* 0x0000000e151d7223 */ /* 0x040fe20000010824 */
[----:B------:R-:W-:Y:S02]  /*11670*/  HADD2.F32 R7, -RZ, R4.H0_H0 ;  /* 0x20000004ff077230 */ /* 0x000fe40000004100 */
[----:B------:R-:W-:Y:S01]  /*11680*/  FFMA.FTZ R36, R21, R24, R11 ;  /* 0x0000001815247223 */ /* 0x000fe2000001000b */
[----:B------:R-:W-:Y:S01]  /*11690*/  HADD2.F32 R11, -RZ, R20.H0_H0 ;  /* 0x20000014ff0b7230 */ /* 0x000fe20000004100 */
[----:B------:R-:W-:Y:S01]  /*116a0*/  F2FP.SATFINITE.E4M3.F32.PACK_AB_MERGE_C R33, R34, R33, RZ ;  /* 0x000000212221723e */ /* 0x000fe200048070ff */
[----:B------:R-:W-:-:S02]  /*116b0*/  HADD2.F32 R12, -RZ, R12.H1_H1 ;  /* 0x3000000cff0c7230 */ /* 0x000fc40000004100 */
[C---:B------:R-:W-:Y:S01]  /*116c0*/  FMUL.FTZ R15, R7.reuse, R13 ;  /* 0x0000000d070f7220 */ /* 0x040fe20000410000 */
[----:B------:R-:W-:Y:S02]  /*116d0*/  HADD2.F32 R10, -RZ, R4.H1_H1 ;  /* 0x30000004ff0a7230 */ /* 0x000fe40000004100 */
[----:B------:R-:W-:Y:S01]  /*116e0*/  FMUL.FTZ R14, R7, R11 ;  /* 0x0000000b070e7220 */ /* 0x000fe20000410000 */
[----:B------:R-:W-:Y:S01]  /*116f0*/  HADD2.F32 R20, -RZ, R20.H1_H1 ;  /* 0x30000014ff147230 */ /* 0x000fe20000004100 */
[----:B------:R-:W-:Y:S01]  /*11700*/  F2FP.SATFINITE.E4M3.F32.PACK_AB_MERGE_C R29, R29, R32, RZ ;  /* 0x000000201d1d723e */ /* 0x000fe200048070ff */
[--C-:B------:R-:W-:Y:S02]  /*11710*/  HADD2.F32 R4, -RZ, R3.reuse.H0_H0 ;  /* 0x20000003ff047230 */ /* 0x100fe40000004100 */
[C---:B------:R-:W-:Y:S01]  /*11720*/  FMUL.FTZ R24, R10.reuse, R12 ;  /* 0x0000000c0a187220 */ /* 0x040fe20000410000 */
[----:B------:R-:W-:Y:S02]  /*11730*/  HADD2.F32 R3, -RZ, R3.H1_H1 ;  /* 0x30000003ff037230 */ /* 0x000fe40000004100 */
[-C--:B------:R-:W-:Y:S01]  /*11740*/  FMUL.FTZ R7, R10, R20.reuse ;  /* 0x000000140a077220 */ /* 0x080fe20000410000 */
[----:B------:R-:W-:Y:S01]  /*11750*/  F2FP.SATFINITE.E4M3.F32.PACK_AB_MERGE_C R25, R36, R25, RZ ;  /* 0x000000192419723e */ /* 0x000fe200048070ff */
        /* <DEDUP_REMOVED lines=12> */
[----:B------:R0:W-:Y:S01]  /*11820*/  STS.128 [R51+0x18400], R4 ;  /* 0x0184000433007388 */ /* 0x0001e20000000c00 */
[----:B------:R-:W-:-:S05]  /*11830*/  F2FP.SATFINITE.E4M3.F32.PACK_AB_MERGE_C R10, R3, R10, R25 ;  /* 0x0000000a030a723e */ /* 0x000fca0004807019 */
[----:B------:R0:W-:Y:S02]  /*11840*/  STS.128 [R0+0x18400], R8 ;  /* 0x0184000800007388 */ /* 0x0001e40000000c00 */
.L_x_1464:
[----:B------:R-:W-:Y:S05]  /*11850*/  BSYNC B0 ;  /* 0x0000000000007941 */ /* 0x000fea0003800000 */
.L_x_1457:
        /* <DEDUP_REMOVED lines=8> */
.L_x_1455:
[----:B0-2---:R-:W-:-:S05]  /*118e0*/  IMAD.U32 R0, RZ, RZ, UR42 ;  /* 0x0000002aff007e24 */ /* 0x005fca000f8e00ff */
[----:B------:R-:W-:-:S13]  /*118f0*/  ISETP.NE.AND P0, PT, R0, 0x3, PT ;  /* 0x000000030000780c */ /* 0x000fda0003f05270 */
[----:B------:R-:W-:Y:S05]  /*11900*/  @!P0 BRA `(.L_x_1484) ;  /* 0x0000000000048947 */ /* 0x000fea0003800000 */
[----:B------:R-:W-:Y:S01]  /*11910*/  BPT.TRAP 0x1 ;  /* 0x000000040000795c */ /* 0x000fe20000300000 */
.L_x_1484:
[----:B-----5:R-:W-:Y:S01]  /*11920*/  IMAD R8, R19, 0x8, R16 ;  /* 0x0000000813087824 */ /* 0x020fe200078e0210 */
[----:B-1----:R-:W-:-:S04]  /*11930*/  SHF.L.U32 R3, R18, 0x1f, RZ ;  /* 0x0000001f12037819 */ /* 0x002fc800000006ff */
[----:B------:R0:W1:Y:S01]  /*11940*/  SYNCS.PHASECHK.TRANS64.TRYWAIT P2, [R8+URZ+0x2a830], R3 ;  /* 0x02a83003080075a7 */ /* 0x000062000804017f */
[----:B------:R-:W-:Y:S05]  /*11950*/  @!P0 BRA `(.L_x_1485) ;  /* 0x0000000000048947 */ /* 0x000fea0003800000 */
[----:B------:R-:W-:Y:S01]  /*11960*/  BPT.TRAP 0x1 ;  /* 0x000000040000795c */ /* 0x000fe20000300000 */
.L_x_1485:
[----:B------:R-:W2:Y:S02]  /*11970*/  S2R R0, SR_TID.X ;  /* 0x0000000000007919 */ /* 0x000ea40000002100 */
[----:B--2---:R-:W-:-:S04]  /*11980*/  LOP3.LUT R0, R0, 0x7f, RZ, 0xc0, !PT ;  /* 0x0000007f00007812 */ /* 0x004fc800078ec0ff */
[----:B------:R-:W-:Y:S01]  /*11990*/  ISETP.NE.AND P1, PT, R0, RZ, PT ;  /* 0x000000ff0000720c */ /* 0x000fe20003f25270 */
[----:B-1----:R-:W-:-:S12]  /*119a0*/  @P2 BRA `(.L_x_1486) ;  /* 0x0000000000082947 */ /* 0x002fd80003800000 */
[----:B------:R-:W1:Y:S02]  /*119b0*/  SYNCS.PHASECHK.TRANS64.TRYWAIT P2, [R8+URZ+0x2a830], R3 ;  /* 0x02a83003080075a7 */ /* 0x000e64000804017f */
[----:B-1----:R-:W-:Y:S05]  /*119c0*/  @!P2 BRA `(.L_x_1487) ;  /* 0x000001d00038a947 */ /* 0x002fea0003800000 */
.L_x_1486:
[----:B------:R-:W-:Y:S05]  /*119d0*/  WARPSYNC.ALL ;  /* 0x0000000000007948 */ /* 0x000fea0003800000 */
[----:B------:R-:W-:Y:S01]  /*119e0*/  VIADD R0, R16, 0x1e400 ;  /* 0x0001e40010007836 */ /* 0x000fe20000000000 */
[----:B------:R-:W-:Y:S01]  /*119f0*/  R2UR UR24, R44 ;  /* 0x000000002c1872ca */ /* 0x000fe200000e0000 */
[----:B------:R-:W-:Y:S01]  /*11a00*/  IMAD.MOV.U32 R7, RZ, RZ, -0x7fffffe0 ;  /* 0x80000020ff077424 */ /* 0x000fe200078e00ff */
[----:B------:R-:W-:Y:S01]  /*11a10*/  WARPGROUP.ARRIVE ;  /* 0x00000000000079c5 */ /* 0x000fe20000000000 */
[----:B------:R-:W-:Y:S01]  /*11a20*/  UMOV UR25, 0x80000020 ;  /* 0x8000002000197882 */ /* 0x000fe20000000000 */
[----:B------:R-:W-:Y:S01]  /*11a30*/  SHF.R.U32.HI R0, RZ, 0x4, R0 ;  /* 0x00000004ff007819 */ /* 0x000fe20000011600 */
[----:B------:R-:W-:Y:S01]  /*11a40*/  IMAD.MOV.U32 R11, RZ, RZ, -0x7fffffe0 ;  /* 0x80000020ff0b7424 */ /* 0x000fe200078e00ff */
[----:B------:R-:W-:Y:S01]  /*11a50*/  R2UR UR27, R7 ;  /* 0x00000000071b72ca */ /* 0x000fe200000e0000 */
[----:B------:R-:W-:Y:S01]  /*11a60*/  UMOV UR5, 0x80000020 ;  /* 0x8000002000057882 */ /* 0x000fe20000000000 */
[----:B------:R-:W-:Y:S01]  /*11a70*/  LOP3.LUT R0, R0, 0x3fff, RZ, 0xc0, !PT ;  /* 0x00003fff00007812 */ /* 0x000fe200078ec0ff */
[----:B------:R-:W-:Y:S01]  /*11a80*/  UMOV UR9, 0x80000020 ;  /* 0x8000002000097882 */ /* 0x000fe20000000000 */
[----:B------:R-:W-:Y:S01]  /*11a90*/  R2UR UR7, R11 ;  /* 0x000000000b0772ca */ /* 0x000fe200000e0000 */
[----:B------:R-:W-:Y:S01]  /*11aa0*/  IMAD.MOV.U32 R11, RZ, RZ, -0x7fffffe0 ;  /* 0x80000020ff0b7424 */ /* 0x000fe200078e00ff */
[----:B------:R-:W-:Y:S01]  /*11ab0*/  LOP3.LUT R5, R0, 0x10000, RZ, 0xfc, !PT ;  /* 0x0001000000057812 */ /* 0x000fe200078efcff */
[----:B------:R-:W-:Y:S01]  /*11ac0*/  ULOP3.LUT UR24, UR24, 0x10000, URZ, 0xfc, !UPT ;  /* 0x0001000018187892 */ /* 0x000fe2000f8efc3f */
[----:B------:R-:W-:Y:S01]  /*11ad0*/  IMAD.MOV.U32 R7, RZ, RZ, -0x7fffffe0 ;  /* 0x80000020ff077424 */ /* 0x000fe200078e00ff */
[----:B------:R-:W-:Y:S01]  /*11ae0*/  UMOV UR13, 0x80000020 ;  /* 0x80000020000d7882 */ /* 0x000fe20000000000 */
[----:B------:R-:W-:Y:S01]  /*11af0*/  R2UR UR11, R11 ;  /* 0x000000000b0b72ca */ /* 0x000fe200000e0000 */
[----:B------:R-:W-:Y:S01]  /*11b00*/  IMAD R6, R19, 0x600, R5 ;  /* 0x0000060013067824 */ /* 0x000fe200078e0205 */
[----:B------:R-:W-:Y:S01]  /*11b10*/  UIADD3 UR4, UR24, 0x2, URZ ;  /* 0x0000000218047890 */ /* 0x000fe2000fffe03f */
[----:B------:R-:W-:Y:S01]  /*11b20*/  IMAD.MOV.U32 R11, RZ, RZ, -0x7fffffe0 ;  /* 0x80000020ff0b7424 */ /* 0x000fe200078e00ff */
[----:B------:R-:W-:Y:S01]  /*11b30*/  UIADD3 UR8, UR24, 0x200, URZ ;  /* 0x0000020018087890 */ /* 0x000fe2000fffe03f */
[C---:B------:R-:W-:Y:S01]  /*11b40*/  VIADD R10, R6.reuse, 0x2 ;  /* 0x00000002060a7836 */ /* 0x040fe20000000000 */
[----:B------:R-:W-:Y:S01]  /*11b50*/  R2UR UR26, R6 ;  /* 0x00000000061a72ca */ /* 0x000fe200000e0000 */
[----:B------:R-:W-:Y:S01]  /*11b60*/  UIADD3 UR12, UR24, 0x202, URZ ;  /* 0x00000202180c7890 */ /* 0x000fe2000fffe03f */
[----:B------:R-:W-:Y:S01]  /*11b70*/  R2UR UR15, R11 ;  /* 0x000000000b0f72ca */ /* 0x000fe200000e0000 */
[----:B------:R-:W-:Y:S01]  /*11b80*/  IMAD.MOV.U32 R11, RZ, RZ, -0x7fffffe0 ;  /* 0x80000020ff0b7424 */ /* 0x000fe200078e00ff */
[----:B------:R-:W-:Y:S01]  /*11b90*/  R2UR UR6, R10 ;  /* 0x000000000a0672ca */ /* 0x000fe200000e0000 */
[----:B------:R-:W-:Y:S01]  /*11ba0*/  VIADD R10, R6, 0x200 ;  /* 0x00000200060a7836 */ /* 0x000fe20000000000 */
[----:B------:R-:W-:Y:S01]  /*11bb0*/  UIADD3 UR16, UR24, 0x400, URZ ;  /* 0x0000040018107890 */ /* 0x000fe2000fffe03f */
[----:B------:R-:W-:Y:S01]  /*11bc0*/  R2UR UR23, R7 ;  /* 0x00000000071772ca */ /* 0x000fe200000e0000 */
[----:B------:R-:W-:Y:S01]  /*11bd0*/  UMOV UR17, 0x80000020 ;  /* 0x8000002000117882 */ /* 0x000fe20000000000 */
[----:B------:R-:W-:Y:S01]  /*11be0*/  R2UR UR19, R11 ;  /* 0x000000000b1372ca */ /* 0x000fe200000e0000 */
[----:B------:R-:W-:Y:S01]  /*11bf0*/  UIADD3 UR20, UR24, 0x402, URZ ;  /* 0x0000040218147890 */ /* 0x000fe2000fffe03f */
[----:B------:R-:W-:Y:S01]  /*11c00*/  R2UR UR10, R10 ;  /* 0x000000000a0a72ca */ /* 0x000fe200000e0000 */
[----:B------:R-:W-:Y:S01]  /*11c10*/  VIADD R10, R6, 0x202 ;  /* 0x00000202060a7836 */ /* 0x000fe20000000000 */
[----:B------:R-:W-:Y:S01]  /*11c20*/  QGMMA.64x128x32.F32.E4M3.E4M3 R24, gdesc[UR24], RZ, !UPT, gsb0 ;  /* 0x01e00000181879f3 */ /* 0x000fe2000c0008ff */
[----:B------:R-:W-:Y:S01]  /*11c30*/  UMOV UR21, 0x80000020 ;  /* 0x8000002000157882 */ /* 0x000fe20000000000 */
[----:B01----:R-:W-:Y:S01]  /*11c40*/  @!P1 VIADD R8, R8, 0x2a840 ;  /* 0x0002a84008089836 */ /* 0x003fe20000000000 */
[----:B------:R-:W-:Y:S01]  /*11c50*/  ULDC UR35, c[0x0][0x9dc] ;  /* 0x0002770000237ab9 */ /* 0x000fe20000000800 */
[----:B------:R-:W-:Y:S01]  /*11c60*/  R2UR UR14, R10 ;  /* 0x000000000a0e72ca */ /* 0x000fe200000e0000 */
[C---:B------:R-:W-:Y:S01]  /*11c70*/  VIADD R10, R6.reuse, 0x400 ;  /* 0x00000400060a7836 */ /* 0x040fe20000000000 */
[----:B------:R-:W-:Y:S01]  /*11c80*/  ULOP3.LUT UR35, URZ, UR35, URZ, 0x33, !UPT ;  /* 0x000000233f237292 */ /* 0x000fe2000f8e333f */
[----:B------:R-:W-:Y:S01]  /*11c90*/  VIADD R6, R6, 0x402 ;  /* 0x0000040206067836 */ /* 0x000fe20000000000 */
[----:B------:R-:W-:-:S02]  /*11ca0*/  @!P1 PRMT R8, RZ, 0x654, R8 ;  /* 0x00000654ff089816 */ /* 0x000fc40000000008 */
[----:B------:R-:W-:Y:S02]  /*11cb0*/  R2UR UR18, R10 ;  /* 0x000000000a1272ca */ /* 0x000fe400000e0000 */
[----:B------:R-:W-:Y:S02]  /*11cc0*/  R2UR UR22, R6 ;  /* 0x00000000061672ca */ /* 0x000fe400000e0000 */
[----:B------:R-:W0:Y:S02]  /*11cd0*/  LDC R6, c[0x0][0x448] ;  /* 0x00011200ff067b82 */ /* 0x000e240000000800 */
[----:B0-----:R-:W-:-:S13]  /*11ce0*/  ISETP.NE.AND P2, PT, R6, 0x1, PT ;  /* 0x000000010600780c */ /* 0x001fda0003f45270 */
[----:B------:R-:W0:Y:S08]  /*11cf0*/  @P2 LDC R6, c[0x0][0x44c] ;  /* 0x00011300ff062b82 */ /* 0x000e300000000800 */
[----:B------:R-:W1:Y:S01]  /*11d00*/  @P2 LDC R7, c[0x0][0x450] ;  /* 0x00011400ff072b82 */ /* 0x000e620000000800 */
        /* <DEDUP_REMOVED lines=20> */
[----:B------:R-:W-:Y:S01]  /*11e50*/  FMUL.FTZ R74, R2, R77 ;  /* 0x0000004d024a7220 */ /* 0x000fe20000410000 */
[----:B------:R-:W-:-:S02]  /*11e60*/  IMAD.IADD R77, R221, 0x1, R207 ;  /* 0x00000001dd4d7824 */ /* 0x000fc400078e02cf */
[C---:B------:R-:W-:Y:S01]  /*11e70*/  FMUL.FTZ R91, R2.reuse, R32 ;  /* 0x00000020025b7220 */ /* 0x040fe20000410000 */
[C---:B------:R-:W-:Y:S01]  /*11e80*/  FMUL.FTZ R32, R2.reuse, R59 ;  /* 0x0000003b02207220 */ /* 0x040fe20000410000 */
[----:B------:R-:W-:Y:S01]  /*11e90*/  FMUL.FTZ R59, R2, R61 ;  /* 0x0000003d023b7220 */ /* 0x000fe20000410000 */
[----:B0-----:R-:W-:-:S04]  /*11ea0*/  @P2 IMAD.HI.U32 R6, R77, R6, RZ ;  /* 0x000000064d062227 */ /* 0x001fc800078e00ff */
[C---:B------:R-:W-:Y:S01]  /*11eb0*/  FMUL.FTZ R0, R2.reuse, R26 ;  /* 0x0000001a02007220 */ /* 0x040fe20000410000 */
[C---:B---3--:R-:W-:Y:S01]  /*11ec0*/  FMUL.FTZ R20, R2.reuse, R43 ;  /* 0x0000002b02147220 */ /* 0x048fe20000410000 */
[C---:B------:R-:W-:Y:S01]  /*11ed0*/  FMUL.FTZ R13, R2.reuse, R24 ;  /* 0x00000018020d7220 */ /* 0x040fe20000410000 */
[C---:B------:R-:W-:Y:S01]  /*11ee0*/  FMUL.FTZ R10, R2.reuse, R30 ;  /* 0x0000001e020a7220 */ /* 0x040fe20000410000 */
[----:B-1----:R-:W-:Y:S01]  /*11ef0*/  @P2 SHF.R.U32.HI R77, RZ, R7, R6 ;  /* 0x00000007ff4d2219 */ /* 0x002fe20000011606 */
[C---:B------:R-:W-:Y:S01]  /*11f00*/  FMUL.FTZ R43, R2.reuse, R45 ;  /* 0x0000002d022b7220 */ /* 0x040fe20000410000 */
[----:B------:R-:W0:Y:S01]  /*11f10*/  LDC.64 R6, c[0x0][0x9e0] ;  /* 0x00027800ff067b82 */ /* 0x000e220000000a00 */
[----:B------:R-:W-:Y:S02]  /*11f20*/  IMAD.MOV.U32 R26, RZ, RZ, -0x80 ;  /* 0xffffff80ff1a7424 */ /* 0x000fe400078e00ff */
[C---:B------:R-:W-:Y:S01]  /*11f30*/  FMUL.FTZ R89, R2.reuse, R28 ;  /* 0x0000001c02597220 */ /* 0x040fe20000410000 */
[----:B------:R-:W1:Y:S01]  /*11f40*/  SHFL.IDX PT, R61, R77, RZ, 0x1c1f ;  /* 0x001c1fff4d3d7589 */ /* 0x000e6200000e0000 */
        /* <DEDUP_REMOVED lines=11> */
[C---:B----4-:R-:W-:Y:S01]  /*12000*/  FMUL.FTZ R14, R2.reuse, R39 ;  /* 0x00000027020e7220 */ /* 0x050fe20000410000 */
        /* <DEDUP_REMOVED lines=39> */
[----:B------:R2:W-:Y:S01]  /*12280*/  @!P1 SYNCS.ARRIVE.TRANS64.RED.A1T0 RZ, [R8+URZ], RZ ;  /* 0x000000ff08ff99a7 */ /* 0x0005e2000810043f */
[----:B0-----:R-:W-:Y:S01]  /*12290*/  ISETP.GE.AND P3, PT, R7, 0x1, PT ;  /* 0x000000010700780c */ /* 0x001fe20003f66270 */
[----:B------:R-:W0:Y:S01]  /*122a0*/  MUFU.TANH R13, R13 ;  /* 0x0000000d000d7308 */ /* 0x000e220000002400 */
[----:B------:R-:W-:-:S02]  /*122b0*/  IADD3 R84, -R200, R203, R83 ;  /* 0x000000cbc8547210 */ /* 0x000fc40007ffe153 */
[----:B------:R-:W-:Y:S02]  /*122c0*/  LEA R78, R103, 0xffffff80, 0x7 ;  /* 0xffffff80674e7811 */ /* 0x000fe400078e38ff */
[----:B--2---:R-:W-:-:S03]  /*122d0*/  IADD3 R8, -R200, 0x1, R83 ;  /* 0x00000001c8087810 */ /* 0x004fc60007ffe153 */
[----:B------:R-:W2:Y:S01]  /*122e0*/  MUFU.TANH R88, R88 ;  /* 0x0000005800587308 */ /* 0x000ea20000002400 */
[----:B------:R-:W-:-:S05]  /*122f0*/  IADD3 R9, -R202, R8, R203 ;  /* 0x00000008ca097210 */ /* 0x000fca0007ffe1cb */
[C---:B------:R-:W-:Y:S02]  /*12300*/  IMAD.IADD R85, R9.reuse, 0x1, R6 ;  /* 0x0000000109557824 */ /* 0x040fe400078e0206 */
[----:B------:R-:W3:Y:S01]  /*12310*/  MUFU.TANH R0, R0 ;  /* 0x0000000000007308 */ /* 0x000ee20000002400 */
[----:B------:R-:W-:Y:S02]  /*12320*/  VIADD R86, R9, UR35 ;  /* 0x0000002309567c36 */ /* 0x000fe40008000000 */
[----:B-1----:R-:W-:Y:S02]  /*12330*/  VIADDMNMX R82, R61, R85, R84, PT ;  /* 0x000000553d527246 */ /* 0x002fe40003800154 */
[----:B------:R-:W-:-:S03]  /*12340*/  IMAD.IADD R81, R86, 0x1, R61 ;  /* 0x0000000156517824 */ /* 0x000fc600078e023d */
[----:B------:R-:W1:Y:S08]  /*12350*/  MUFU.TANH R3, R3 ;  /* 0x0000000300037308 */ /* 0x000e700000002400 */
        /* <DEDUP_REMOVED lines=60> */
[----:B-1234-:R-:W-:Y:S05]  /*12720*/  @!P3 BRA `(.L_x_1488) ;  /* 0x000000000050b947 */ /* 0x01efea0003800000 */
[----:B------:R-:W-:Y:S01]  /*12730*/  IADD3 R61, -R202, R203, R61 ;  /* 0x000000cbca3d7210 */ /* 0x000fe20007ffe13d */
[----:B------:R-:W-:Y:S03]  /*12740*/  BSSY B0, `(.L_x_1489) ;  /* 0x000000e000007945 */ /* 0x000fe60003800000 */
        /* <DEDUP_REMOVED lines=9> */
.L_x_1490:
[----:B------:R-:W-:-:S13]  /*127e0*/  ISETP.NE.AND P4, PT, R7, 0x1, PT ;  /* 0x000000010700780c */ /* 0x000fda0003f85270 */
[----:B------:R-:W1:Y:S02]  /*127f0*/  @P4 LDC.64 R8, c[0x0][0x9e8] ;  /* 0x00027a00ff084b82 */ /* 0x000e640000000a00 */
[----:B-1----:R-:W-:-:S05]  /*12800*/  @P4 IMAD.HI.U32 R8, R61, R8, RZ ;  /* 0x000000083d084227 */ /* 0x002fca00078e00ff */
[----:B------:R-:W-:-:S07]  /*12810*/  @P4 SHF.R.U32.HI R61, RZ, R9, R8 ;  /* 0x00000009ff3d4219 */ /* 0x000fce0000011608 */
.L_x_1491:
[----:B------:R-:W-:Y:S05]  /*12820*/  BSYNC B0 ;  /* 0x0000000000007941 */ /* 0x000fea0003800000 */
.L_x_1489:
[----:B------:R-:W-:-:S04]  /*12830*/  IMAD R61, R61, R7, -R78 ;  /* 0x000000073d3d7224 */ /* 0x000fc800078e0a4e */
[----:B------:R-:W-:-:S05]  /*12840*/  IMAD.IADD R8, R61, 0x1, -R200 ;  /* 0x000000013d087824 */ /* 0x000fca00078e0ac8 */
[----:B------:R-:W-:Y:S02]  /*12850*/  VIMNMX R81, R81, R8, !PT ;  /* 0x0000000851517248 */ /* 0x000fe40007fe0100 */
[----:B------:R-:W-:-:S07]  /*12860*/  VIADDMNMX R82, R8, R7, R82, PT ;  /* 0x0000000708527246 */ /* 0x000fce0003800152 */
.L_x_1488:
[C---:B------:R-:W-:Y:S02]  /*12870*/  ISETP.GE.AND P4, PT, R83.reuse, 0x2, PT ;  /* 0x000000025300780c */ /* 0x040fe40003f86270 */
[----:B------:R-:W-:Y:S02]  /*12880*/  ISETP.GE.AND P6, PT, R83, 0x9, PT ;  /* 0x000000095300780c */ /* 0x000fe40003fc6270 */
[----:B------:R-:W-:Y:S02]  /*12890*/  ISETP.GT.AND P5, PT, R81, 0x1, !P4 ;  /* 0x000000015100780c */ /* 0x000fe400067a4270 */
[----:B------:R-:W-:Y:S02]  /*128a0*/  P2R R87, PR, RZ, 0x40 ;  /* 0x00000040ff577803 */ /* 0x000fe40000000000 */
[----:B------:R-:W-:-:S04]  /*128b0*/  ISETP.LT.OR P5, PT, R82, 0x2, P5 ;  /* 0x000000025200780c */ /* 0x000fc80002fa1670 */
[----:B------:R-:W-:Y:S02]  /*128c0*/  FSEL R88, R88, -INF , !P5 ;  /* 0xff80000058587808 */ /* 0x000fe40006800000 */
[----:B------:R-:W-:Y:S02]  /*128d0*/  ISETP.GT.AND P5, PT, R81, 0x8, !P6 ;  /* 0x000000085100780c */ /* 0x000fe400077a4270 */
[----:B------:R-:W-:Y:S02]  /*128e0*/  ISETP.GE.AND P6, PT, R83, 0xa, PT ;  /* 0x0000000a5300780c */ /* 0x000fe40003fc6270 */
[----:B------:R-:W-:Y:S02]  /*128f0*/  ISETP.LT.OR P5, PT, R82, 0x9, P5 ;  /* 0x000000095200780c */ /* 0x000fe40002fa1670 */
[----:B------:R-:W-:Y:S02]  /*12900*/  P2R R97, PR, RZ, 0x40 ;  /* 0x00000040ff617803 */ /* 0x000fe40000000000 */
[----:B------:R-:W-:-:S02]  /*12910*/  FSEL R89, R89, -INF , !P5 ;  /* 0xff80000059597808 */ /* 0x000fc40006800000 */
[----:B------:R-:W-:Y:S02]  /*12920*/  ISETP.GT.AND P5, PT, R81, 0x9, !P6 ;  /* 0x000000095100780c */ /* 0x000fe400077a4270 */
[----:B------:R-:W-:Y:S02]  /*12930*/  ISETP.GE.AND P6, PT, R83, 0x11, PT ;  /* 0x000000115300780c */ /* 0x000fe40003fc6270 */
[----:B------:R-:W-:Y:S02]  /*12940*/  ISETP.LT.OR P5, PT, R82, 0xa, P5 ;  /* 0x0000000a5200780c */ /* 0x000fe40002fa1670 */
[----:B------:R-:W-:Y:S02]  /*12950*/  P2R R98, PR, RZ, 0x40 ;  /* 0x00000040ff627803 */ /* 0x000fe40000000000 */
[----:B0-----:R-:W-:Y:S02]  /*12960*/  FSEL R90, R90, -INF , !P5 ;  /* 0xff8000005a5a7808 */ /* 0x001fe40006800000 */
[----:B------:R-:W-:-:S02]  /*12970*/  ISETP.GT.AND P5, PT, R81, 0x10, !P6 ;  /* 0x000000105100780c */ /* 0x000fc400077a4270 */
[----:B------:R-:W-:Y:S02]  /*12980*/  ISETP.GE.AND P6, PT, R83, 0x12, PT ;  /* 0x000000125300780c */ /* 0x000fe40003fc6270 */
[----:B------:R-:W-:Y:S02]  /*12990*/  ISETP.LT.OR P5, PT, R82, 0x11, P5 ;  /* 0x000000115200780c */ /* 0x000fe40002fa1670 */
[----:B------:R-:W-:Y:S02]  /*129a0*/  P2R R99, PR, RZ, 0x40 ;  /* 0x00000040ff637803 */ /* 0x000fe40000000000 */
[----:B------:R-:W-:Y:S02]  /*129b0*/  FSEL R91, R91, -INF , !P5 ;  /* 0xff8000005b5b7808 */ /* 0x000fe40006800000 */
[----:B------:R-:W-:Y:S02]  /*129c0*/  ISETP.GT.AND P5, PT, R81, 0x11, !P6 ;  /* 0x000000115100780c */ /* 0x000fe400077a4270 */
[----:B------:R-:W-:-:S02]  /*129d0*/  ISETP.GE.AND P6, PT, R83, 0x19, PT ;  /* 0x000000195300780c */ /* 0x000fc40003fc6270 */
[----:B------:R-:W-:Y:S02]  /*129e0*/  ISETP.LT.OR P5, PT, R82, 0x12, P5 ;  /* 0x000000125200780c */ /* 0x000fe40002fa1670 */
[----:B------:R-:W-:Y:S02]  /*129f0*/  P2R R100, PR, RZ, 0x40 ;  /* 0x00000040ff647803 */ /* 0x000fe40000000000 */
[----:B------:R-:W-:Y:S02]  /*12a00*/  FSEL R92, R92, -INF , !P5 ;  /* 0xff8000005c5c7808 */ /* 0x000fe40006800000 */
[----:B------:R-:W-:Y:S02]  /*12a10*/  ISETP.GT.AND P5, PT, R81, 0x18, !P6 ;  /* 0x000000185100780c */ /* 0x000fe400077a4270 */
[----:B------:R-:W-:Y:S02]  /*12a20*/  ISETP.GE.AND P6, PT, R83, 0x1a, PT ;  /* 0x0000001a5300780c */ /* 0x000fe40003fc6270 */
[----:B------:R-:W-:-:S02]  /*12a30*/  ISETP.LT.OR P5, PT, R82, 0x19, P5 ;  /* 0x000000195200780c */ /* 0x000fc40002fa1670 */
[----:B------:R-:W-:Y:S02]  /*12a40*/  P2R R101, PR, RZ, 0x40 ;  /* 0x00000040ff657803 */ /* 0x000fe40000000000 */
[----:B------:R-:W-:Y:S02]  /*12a50*/  FSEL R60, R36, -INF , !P5 ;  /* 0xff800000243c7808 */ /* 0x000fe40006800000 */
[----:B------:R-:W-:Y:S02]  /*12a60*/  ISETP.GT.AND P5, PT, R81, 0x19, !P6 ;  /* 0x000000195100780c */ /* 0x000fe400077a4270 */
[----:B------:R-:W-:Y:S02]  /*12a70*/  ISETP.GE.AND P6, PT, R83, 0x21, PT ;  /* 0x000000215300780c */ /* 0x000fe40003fc6270 */
[----:B------:R-:W-:Y:S02]  /*12a80*/  ISETP.LT.OR P5, PT, R82, 0x1a, P5 ;  /* 0x0000001a5200780c */ /* 0x000fe40002fa1670 */
[----:B------:R-:W-:-:S02]  /*12a90*/  P2R R104, PR, RZ, 0x40 ;  /* 0x00000040ff687803 */ /* 0x000fc40000000000 */
        /* <DEDUP_REMOVED lines=10> */
[----:B------:R-:W-:Y:S02]  /*12b40*/  FSEL R68, R39, -INF , !P5 ;  /* 0xff80000027447808 */ /* 0x000fe40006800000 */
[----:B------:R-:W-:-:S02]  /*12b50*/  ISETP.GT.AND P5, PT, R81, 0x28, !P6 ;  /* 0x000000285100780c */ /* 0x000fc400077a4270 */
[----:B------:R-:W-:Y:S02]  /*12b60*/  ISETP.GE.AND P6, PT, R83, 0x2a, PT ;  /* 0x0000002a5300780c */ /* 0x000fe40003fc6270 */
[----:B------:R-:W-:Y:S02]  /*12b70*/  ISETP.LT.OR P5, PT, R82, 0x29, P5 ;  /* 0x000000295200780c */ /* 0x000fe40002fa1670 */
[----:B------:R-:W-:Y:S02]  /*12b80*/  P2R R107, PR, RZ, 0x40 ;  /* 0x00000040ff6b7803 */ /* 0x000fe40000000000 */
[----:B------:R-:W-:Y:S02]  /*12b90*/  FSEL R61, R42, -INF , !P5 ;  /* 0xff8000002a3d7808 */ /* 0x000fe40006800000 */
[----:B------:R-:W-:Y:S02]  /*12ba0*/  ISETP.GT.AND P5, PT, R81, 0x29, !P6 ;  /* 0x000000295100780c */ /* 0x000fe400077a4270 */
[----:B------:R-:W-:-:S02]  /*12bb0*/  ISETP.GE.AND P6, PT, R83, 0x31, PT ;  /* 0x000000315300780c */ /* 0x000fc40003fc6270 */
[C---:B------:R-:W-:Y:S02]  /*12bc0*/  ISETP.LT.OR P5, PT, R82.reuse, 0x2a, P5 ;  /* 0x0000002a5200780c */ /* 0x040fe40002fa1670 */
        /* <DEDUP_REMOVED lines=44> */
[----:B------:R-:W-:-:S04]  /*12e90*/  ISETP.LT.OR P5, PT, R82, 0x51, P5 ;  /* 0x000000515200780c */ /* 0x000fc80002fa1670 */
        /* <DEDUP_REMOVED lines=31> */
[----:B------:R-:W-:Y:S01]  /*13090*/  ISETP.GT.AND P5, PT, R81, 0x69, !P6 ;  /* 0x000000695100780c */ /* 0x000fe200077a4270 */
[----:B------:R-:W0:Y:S01]  /*130a0*/  SHFL.IDX PT, R73, R77, 0x1, 0x1c1f ;  /* 0x003c1f004d497f89 */ /* 0x000e2200000e0000 */
        /* <DEDUP_REMOVED lines=11> */
[----:B------:R-:W-:Y:S01]  /*13160*/  ISETP.LT.OR P5, PT, R82, 0x72, P5 ;  /* 0x000000725200780c */ /* 0x000fe20002fa1670 */
[----:B0-----:R-:W-:Y:S01]  /*13170*/  IMAD.IADD R71, R86, 0x1, R73 ;  /* 0x0000000156477824 */ /* 0x001fe200078e0249 */
[----:B------:R-:W-:Y:S02]  /*13180*/  VIADDMNMX R72, R73, R85, R84, PT ;  /* 0x0000005549487246 */ /* 0x000fe40003800154 */
        /* <DEDUP_REMOVED lines=14> */
[----:B------:R-:W-:Y:S01]  /*13270*/  FSEL R13, R80, -INF , !P6 ;  /* 0xff800000500d7808 */ /* 0x000fe20007000000 */
[----:B------:R-:W-:Y:S08]  /*13280*/  @!P3 BRA `(.L_x_1492) ;  /* 0x000000000050b947 */ /* 0x000ff00003800000 */
[----:B------:R-:W-:Y:S01]  /*13290*/  IADD3 R73, -R202, R203, R73 ;  /* 0x000000cbca497210 */ /* 0x000fe20007ffe149 */
[----:B------:R-:W-:Y:S03]  /*132a0*/  BSSY B0, `(.L_x_1493) ;  /* 0x000000e000007945 */ /* 0x000fe60003800000 */
[----:B------:R-:W-:-:S13]  /*132b0*/  ISETP.GT.AND P6, PT, R73, -0x1, PT ;  /* 0xffffffff4900780c */ /* 0x000fda0003fc4270 */
        /* <DEDUP_REMOVED lines=8> */
.L_x_1494:
[----:B------:R-:W-:-:S13]  /*13340*/  ISETP.NE.AND P6, PT, R7, 0x1, PT ;  /* 0x000000010700780c */ /* 0x000fda0003fc5270 */
[----:B------:R-:W0:Y:S02]  /*13350*/  @P6 LDC.64 R8, c[0x0][0x9e8] ;  /* 0x00027a00ff086b82 */ /* 0x000e240000000a00 */
[----:B0-----:R-:W-:-:S05]  /*13360*/  @P6 IMAD.HI.U32 R8, R73, R8, RZ ;  /* 0x0000000849086227 */ /* 0x001fca00078e00ff */
[----:B------:R-:W-:-:S07]  /*13370*/  @P6 SHF.R.U32.HI R73, RZ, R9, R8 ;  /* 0x00000009ff496219 */ /* 0x000fce0000011608 */
.L_x_1495:
[----:B------:R-:W-:Y:S05]  /*13380*/  BSYNC B0 ;  /* 0x0000000000007941 */ /* 0x000fea0003800000 */
.L_x_1493:
[----:B------:R-:W-:-:S04]  /*13390*/  IMAD R73, R73, R7, -R78 ;  /* 0x0000000749497224 */ /* 0x000fc800078e0a4e */
[----:B------:R-:W-:-:S05]  /*133a0*/  IMAD.IADD R8, R73, 0x1, -R200 ;  /* 0x0000000149087824 */ /* 0x000fca00078e0ac8 */
[----:B------:R-:W-:Y:S02]  /*133b0*/  VIMNMX R71, R71, R8, !PT ;  /* 0x0000000847477248 */ /* 0x000fe40007fe0100 */
[----:B------:R-:W-:-:S07]  /*133c0*/  VIADDMNMX R72, R8, R7, R72, PT ;  /* 0x0000000708487246 */ /* 0x000fce0003800148 */
.L_x_1492:
[----:B------:R-:W-:Y:S01]  /*133d0*/  ISETP.GT.AND P4, PT, R71, 0x1, !P4 ;  /* 0x000000014700780c */ /* 0x000fe20006784270 */
[----:B------:R-:W-:Y:S01]  /*133e0*/  ULDC UR43, c[0x0][0x988] ;  /* 0x00026200002b7ab9 */ /* 0x000fe20000000800 */
[----:B------:R-:W-:Y:S02]  /*133f0*/  ISETP.NE.AND P6, PT, R101, RZ, PT ;  /* 0x000000ff6500720c */ /* 0x000fe40003fc5270 */
[----:B------:R-:W-:Y:S02]  /*13400*/  ISETP.LT.OR P4, PT, R72, 0x2, P4 ;  /* 0x000000024800780c */ /* 0x000fe40002781670 */
[----:B------:R-:W-:Y:S02]  /*13410*/  ISETP.GT.AND P5, PT, R71, 0x78, !P5 ;  /* 0x000000784700780c */ /* 0x000fe40006fa4270 */
[----:B------:R-:W-:Y:S02]  /*13420*/  FSEL R9, R3, -INF , !P4 ;  /* 0xff80000003097808 */ /* 0x000fe40006000000 */
[----:B------:R-:W-:-:S02]  /*13430*/  ISETP.NE.AND P4, PT, R87, RZ, PT ;  /* 0x000000ff5700720c */ /* 0x000fc40003f85270 */
[C---:B------:R-:W-:Y:S02]  /*13440*/  ISETP.LT.OR P5, PT, R72.reuse, 0x79, P5 ;  /* 0x000000794800780c */ /* 0x040fe40002fa1670 */
[----:B------:R-:W-:Y:S02]  /*13450*/  ISETP.GT.AND P4, PT, R71, 0x8, !P4 ;  /* 0x000000084700780c */ /* 0x000fe40006784270 */
[----:B------:R-:W-:Y:S02]  /*13460*/  FSEL R27, R27, -INF , !P5 ;  /* 0xff8000001b1b7808 */ /* 0x000fe40006800000 */
[----:B------:R-:W-:-:S04]  /*13470*/  ISETP.LT.OR P4, PT, R72, 0x9, P4 ;  /* 0x000000094800780c */ /* 0x000fc80002781670 */
[----:B------:R-:W-:Y:S02]  /*13480*/  FSEL R8, R10, -INF , !P4 ;  /* 0xff8000000a087808 */ /* 0x000fe40006000000 */
[----:B------:R-:W-:Y:S02]  /*13490*/  ISETP.NE.AND P4, PT, R97, RZ, PT ;  /* 0x000000ff6100720c */ /* 0x000fe40003f85270 */
[----:B------:R-:W-:Y:S02]  /*134a0*/  FMNMX.FTZ R10, R74, R88, !PT ;  /* 0x000000584a0a7209 */ /* 0x000fe40007810000 */
        /* <DEDUP_REMOVED lines=18> */
[----:B------:R-:W-:Y:S02]  /*135d0*/  ISETP.GT.AND P4, PT, R71, 0x19, !P6 ;  /* 0x000000194700780c */ /* 0x000fe40007784270 */
[----:B------:R-:W-:Y:S02]  /*135e0*/  ISETP.NE.AND P6, PT, R114, RZ, PT ;  /* 0x000000ff7200720c */ /* 0x000fe40003fc5270 */
        /* <DEDUP_REMOVED lines=63> */
[----:B------:R-:W-:-:S03]  /*139e0*/  ISETP.LT.OR P4, PT, R72, 0x41, P4 ;  /* 0x000000414800780c */ /* 0x000fc60002781670 */
[----:B------:R-:W0:Y:S01]  /*139f0*/  SHFL.BFLY PT, R11, R10, 0x2, 0x1f ;  /* 0x0c401f000a0b7f89 */ /* 0x000e2200000e0000 */
[----:B------:R-:W-:Y:S02]  /*13a00*/  FSEL R33, R33, -INF , !P4 ;  /* 0xff80000021217808 */ /* 0x000fe40006000000 */
[----:B------:R-:W-:-:S04]  /*13a10*/  ISETP.NE.AND P4, PT, R113, RZ, PT ;  /* 0x000000ff7100720c */ /* 0x000fc80003f85270 */
[----:B------:R-:W-:-:S04]  /*13a20*/  ISETP.GT.AND P4, PT, R71, 0x41, !P4 ;  /* 0x000000414700780c */ /* 0x000fc80006784270 */
[----:B------:R-:W-:-:S04]  /*13a30*/  ISETP.LT.OR P4, PT, R72, 0x42, P4 ;  /* 0x000000424800780c */ /* 0x000fc80002781670 */
[----:B------:R-:W-:Y:S02]  /*13a40*/  FSEL R32, R32, -INF , !P4 ;  /* 0xff80000020207808 */ /* 0x000fe40006000000 */
[----:B------:R-:W-:Y:S02]  /*13a50*/  ISETP.GT.AND P4, PT, R71, 0x48, !P6 ;  /* 0x000000484700780c */ /* 0x000fe40007784270 */
[----:B------:R-:W-:Y:S02]  /*13a60*/  ISETP.NE.AND P6, PT, R121, RZ, PT ;  /* 0x000000ff7900720c */ /* 0x000fe40003fc5270 */
[----:B------:R-:W-:Y:S02]  /*13a70*/  ISETP.LT.OR P4, PT, R72, 0x49, P4 ;  /* 0x000000494800780c */ /* 0x000fe40002781670 */
[----:B0-----:R-:W-:Y:S02]  /*13a80*/  FMNMX.FTZ R73, R10, R11, !PT ;  /* 0x0000000b0a497209 */ /* 0x001fe40007810000 */
[----:B------:R-:W-:-:S02]  /*13a90*/  FSEL R34, R34, -INF , !P4 ;  /* 0xff80000022227808 */ /* 0x000fc40006000000 */
        /* <DEDUP_REMOVED lines=41> */
[----:B------:R-:W-:Y:S02]  /*13d30*/  ISETP.NE.AND P6, PT, R76, RZ, PT ;  /* 0x000000ff4c00720c */ /* 0x000fe40003fc5270 */
[----:B------:R-:W0:Y:S01]  /*13d40*/  SHFL.BFLY PT, R76, R73, 0x1, 0x1f ;  /* 0x0c201f00494c7f89 */ /* 0x000e2200000e0000 */
[----:B------:R-:W-:-:S04]  /*13d50*/  ISETP.LT.OR P4, PT, R72, 0x72, P4 ;  /* 0x000000724800780c */ /* 0x000fc80002781670 */
[----:B------:R-:W-:Y:S02]  /*13d60*/  FSEL R57, R57, -INF , !P4 ;  /* 0xff80000039397808 */ /* 0x000fe40006000000 */
[----:B0-----:R-:W-:Y:S01]  /*13d70*/  FMNMX.FTZ R11, R73, R76, !PT ;  /* 0x0000004c490b7209 */ /* 0x001fe20007810000 */
[----:B------:R-:W-:-:S03]  /*13d80*/  IMAD.U32 R76, RZ, RZ, UR43 ;  /* 0x0000002bff4c7e24 */ /* 0x000fc6000f8e00ff */
[C---:B------:R-:W-:Y:S01]  /*13d90*/  FSETP.NEU.FTZ.AND P4, PT, R11.reuse, -INF , PT ;  /* 0xff8000000b00780b */ /* 0x040fe20003f9d000 */
[----:B------:R-:W-:-:S05]  /*13da0*/  FFMA.FTZ R79, R11, R76, -8 ;  /* 0xc10000000b4f7423 */ /* 0x000fca000001004c */
[----:B------:R-:W-:Y:S02]  /*13db0*/  FSEL R79, R79, RZ, P4 ;  /* 0x000000ff4f4f7208 */ /* 0x000fe40002000000 */
[----:B------:R-:W-:Y:S02]  /*13dc0*/  ISETP.GT.AND P4, PT, R71, RZ, !P6 ;  /* 0x000000ff4700720c */ /* 0x000fe40007784270 */
[----:B------:R-:W-:Y:S01]  /*13dd0*/  ISETP.NE.AND P6, PT, R75, RZ, PT ;  /* 0x000000ff4b00720c */ /* 0x000fe20003fc5270 */
[----:B------:R-:W-:-:S01]  /*13de0*/  FFMA.FTZ R73, R88, UR43, -R79 ;  /* 0x0000002b58497c23 */ /* 0x000fc2000801084f */
[----:B------:R-:W-:Y:S01]  /*13df0*/  ISETP.LT.OR P4, PT, R72, 0x1, P4 ;  /* 0x000000014800780c */ /* 0x000fe20002781670 */
[----:B------:R-:W-:-:S01]  /*13e00*/  FFMA.FTZ R75, R90, UR43, -R79 ;  /* 0x0000002b5a4b7c23 */ /* 0x000fc2000801084f */
[--C-:B------:R-:W-:Y:S01]  /*13e10*/  FFMA.FTZ R76, R91, UR43, -R79.reuse ;  /* 0x0000002b5b4c7c23 */ /* 0x100fe2000801084f */
[----:B------:R-:W-:-:S01]  /*13e20*/  FFMA.FTZ R92, R92, UR43, -R79 ;  /* 0x0000002b5c5c7c23 */ /* 0x000fc2000801084f */
[----:B------:R-:W-:Y:S01]  /*13e30*/  FSEL R78, R0, -INF , !P4 ;  /* 0xff800000004e7808 */ /* 0x000fe20006000000 */
[----:B------:R-:W-:-:S01]  /*13e40*/  FFMA.FTZ R0, R74, UR43, -R79 ;  /* 0x0000002b4a007c23 */ /* 0x000fc2000801084f */
[----:B------:R-:W-:Y:S01]  /*13e50*/  ISETP.GT.AND P4, PT, R71, 0x79, !P6 ;  /* 0x000000794700780c */ /* 0x000fe20007784270 */
[----:B------:R-:W-:-:S01]  /*13e60*/  FFMA.FTZ R74, R89, UR43, -R79 ;  /* 0x0000002b594a7c23 */ /* 0x000fc2000801084f */
[----:B------:R-:W-:Y:S01]  /*13e70*/  FMNMX.FTZ R77, R78, R9, !PT ;  /* 0x000000094e4d7209 */ /* 0x000fe20007810000 */
[----:B------:R-:W-:Y:S01]  /*13e80*/  MUFU.EX2 R73, R73 ;  /* 0x0000004900497308 */ /* 0x000fe20000000800 */
[----:B------:R-:W-:Y:S01]  /*13e90*/  ISETP.LT.OR P4, PT, R72, 0x7a, P4 ;  /* 0x0000007a4800780c */ /* 0x000fe20002781670 */
[--C-:B------:R-:W-:Y:S01]  /*13ea0*/  FFMA.FTZ R60, R60, UR43, -R79.reuse ;  /* 0x0000002b3c3c7c23 */ /* 0x100fe2000801084f */
[----:B------:R-:W-:Y:S01]  /*13eb0*/  FMNMX.FTZ R77, R8, R77, !PT ;  /* 0x0000004d084d7209 */ /* 0x000fe20007810000 */
[--C-:B------:R-:W-:Y:S01]  /*13ec0*/  FFMA.FTZ R61, R61, UR43, -R79.reuse ;  /* 0x0000002b3d3d7c23 */ /* 0x100fe2000801084f */
[----:B------:R-:W-:Y:S01]  /*13ed0*/  FSEL R26, R26, -INF , !P4 ;  /* 0xff8000001a1a7808 */ /* 0x000fe20006000000 */
[--C-:B------:R-:W-:Y:S01]  /*13ee0*/  FFMA.FTZ R62, R62, UR43, -R79.reuse ;  /* 0x0000002b3e3e7c23 */ /* 0x100fe2000801084f */
[----:B------:R-:W-:Y:S01]  /*13ef0*/  FMNMX.FTZ R77, R4, R77, !PT ;  /* 0x0000004d044d7209 */ /* 0x000fe20007810000 */
[----:B------:R-:W-:Y:S01]  /*13f00*/  MUFU.EX2 R0, R0 ;  /* 0x0000000000007308 */ /* 0x000fe20000000800 */
[----:B------:R-:W-:-:S01]  /*13f10*/  FFMA.FTZ R67, R67, UR43, -R79 ;  /* 0x0000002b43437c23 */ /* 0x000fc2000801084f */
[--C-:B------:R-:W-:Y:S01]  /*13f20*/  FFMA.FTZ R66, R66, UR43, -R79.reuse ;  /* 0x0000002b42427c23 */ /* 0x100fe2000801084f */
[----:B------:R-:W-:Y:S01]  /*13f30*/  FMNMX.FTZ R10, R12, R77, !PT ;  /* 0x0000004d0c0a7209 */ /* 0x000fe20007810000 */
[--C-:B------:R-:W-:Y:S01]  /*13f40*/  FFMA.FTZ R63, R63, UR43, -R79.reuse ;  /* 0x0000002b3f3f7c23 */ /* 0x100fe2000801084f */
[----:B------:R-:W-:-:S01]  /*13f50*/  FFMA.FTZ R65, R65, UR43, -R79 ;  /* 0x0000002b41417c23 */ /* 0x000fc2000801084f */
        /* <DEDUP_REMOVED lines=12> */
[----:B------:R-:W0:Y:S01]  /*14020*/  MUFU.EX2 R75, R75 ;  /* 0x0000004b004b7308 */ /* 0x000e220000000800 */
        /* <DEDUP_REMOVED lines=9> */
[----:B------:R-:W-:-:S03]  /*140c0*/  FFMA.FTZ R13, R13, UR43, -R79 ;  /* 0x0000002b0d0d7c23 */ /* 0x000fc6000801084f */
[----:B------:R-:W-:Y:S01]  /*140d0*/  FMNMX.FTZ R10, R24, R69, !PT ;  /* 0x00000045180a7209 */ /* 0x000fe20007810000 */
[----:B------:R-:W-:-:S01]  /*140e0*/  FFMA.FTZ R69, R68, UR43, -R79 ;  /* 0x0000002b44457c23 */ /* 0x000fc2000801084f */
[--C-:B------:R-:W-:Y:S01]  /*140f0*/  FFMA.FTZ R68, R70, UR43, -R79.reuse ;  /* 0x0000002b46447c23 */ /* 0x100fe2000801084f */
[----:B------:R-:W-:-:S01]  /*14100*/  FFMA.FTZ R70, R55, UR43, -R79 ;  /* 0x0000002b37467c23 */ /* 0x000fc2000801084f */
[----:B------:R-:W-:Y:S01]  /*14110*/  FMNMX.FTZ R83, R29, R10, !PT ;  /* 0x0000000a1d537209 */ /* 0x000fe20007810000 */
[----:B------:R-:W-:-:S01]  /*14120*/  FFMA.FTZ R55, R58, UR43, -R79 ;  /* 0x0000002b3a377c23 */ /* 0x000fc2000801084f */
[----:B------:R-:W-:Y:S01]  /*14130*/  FFMA.FTZ R58, R59, UR43, -R79 ;  /* 0x0000002b3b3a7c23 */ /* 0x000fe2000801084f */
[----:B------:R-:W-:Y:S01]  /*14140*/  MUFU.EX2 R77, R92 ;  /* 0x0000005c004d7308 */ /* 0x000fe20000000800 */
[----:B------:R-:W-:Y:S02]  /*14150*/  FMNMX.FTZ R10, R28, R83, !PT ;  /* 0x000000531c0a7209 */ /* 0x000fe40007810000 */
[----:B0-----:R-:W-:-:S02]  /*14160*/  F2FP.SATFINITE.E4M3.F32.PACK_AB_MERGE_C R196, R75, R74, RZ ;  /* 0x0000004a4bc4723e */ /* 0x001fc400048070ff */
[----:B------:R-:W-:Y:S02]  /*14170*/  FMNMX.FTZ R83, R31, R10, !PT ;  /* 0x0000000a1f537209 */ /* 0x000fe40007810000 */
[----:B------:R-:W-:Y:S01]  /*14180*/  F2FP.SATFINITE.E4M3.F32.PACK_AB_MERGE_C R196, R73, R0, R196 ;  /* 0x0000000049c4723e */ /* 0x000fe200048070c4 */
[----:B------:R-:W-:Y:S01]  /*14190*/  MUFU.EX2 R60, R60 ;  /* 0x0000003c003c7308 */ /* 0x000fe20000000800 */
[----:B------:R-:W-:-:S04]  /*141a0*/  FMNMX.FTZ R10, R30, R83, !PT ;  /* 0x000000531e0a7209 */ /* 0x000fc80007810000 */
[----:B------:R-:W-:-:S03]  /*141b0*/  FMNMX.FTZ R83, R33, R10, !PT ;  /* 0x0000000a21537209 */ /* 0x000fc60007810000 */
[----:B------:R-:W0:Y:S01]  /*141c0*/  MUFU.EX2 R81, R81 ;  /* 0x0000005100517308 */ /* 0x000e220000000800 */
[----:B------:R-:W-:-:S04]  /*141d0*/  FMNMX.FTZ R83, R32, R83, !PT ;  /* 0x0000005320537209 */ /* 0x000fc80007810000 */
[----:B------:R-:W-:-:S03]  /*141e0*/  FMNMX.FTZ R10, R34, R83, !PT ;  /* 0x00000053220a7209 */ /* 0x000fc60007810000 */
[----:B------:R-:W-:Y:S01]  /*141f0*/  MUFU.EX2 R64, R64 ;  /* 0x0000004000407308 */ /* 0x000fe20000000800 */
[----:B------:R-:W-:-:S04]  /*14200*/  FMNMX.FTZ R83, R35, R10, !PT ;  /* 0x0000000a23537209 */ /* 0x000fc80007810000 */
[----:B------:R-:W-:-:S03]  /*14210*/  FMNMX.FTZ R10, R40, R83, !PT ;  /* 0x00000053280a7209 */ /* 0x000fc60007810000 */
[----:B------:R-:W-:Y:S01]  /*14220*/  MUFU.EX2 R69, R69 ;  /* 0x0000004500457308 */ /* 0x000fe20000000800 */
[----:B------:R-:W-:Y:S02]  /*14230*/  FMNMX.FTZ R83, R41, R10, !PT ;  /* 0x0000000a29537209 */ /* 0x000fe40007810000 */
[----:B0-----:R-:W-:Y:S02]  /*14240*/  F2FP.SATFINITE.E4M3.F32.PACK_AB_MERGE_C R198, R81, R60, RZ ;  /* 0x0000003c51c6723e */ /* 0x001fe400048070ff */
        /* <DEDUP_REMOVED lines=17> */
[----:B------:R-:W-:-:S05]  /*14360*/  FMNMX.FTZ R71, R26, R71, !PT ;  /* 0x000000471a477209 */ /* 0x000fca0007810000 */
[----:B------:R-:W0:Y:S02]  /*14370*/  SHFL.BFLY PT, R10, R71, 0x2, 0x1f ;  /* 0x0c401f00470a7f89 */ /* 0x000e2400000e0000 */
[----:B------:R-:W-:Y:S08]  /*14380*/  MUFU.EX2 R63, R63 ;  /* 0x0000003f003f7308 */ /* 0x000ff00000000800 */
[----:B------:R-:W-:Y:S08]  /*14390*/  MUFU.EX2 R55, R55 ;  /* 0x0000003700377308 */ /* 0x000ff00000000800 */
[----:B------:R-:W-:Y:S01]  /*143a0*/  MUFU.EX2 R58, R58 ;  /* 0x0000003a003a7308 */ /* 0x000fe20000000800 */
[----:B0-----:R-:W-:-:S07]  /*143b0*/  FMNMX.FTZ R59, R71, R10, !PT ;  /* 0x0000000a473b7209 */ /* 0x001fce0007810000 */
[----:B------:R-:W-:Y:S01]  /*143c0*/  MUFU.EX2 R65, R65 ;  /* 0x0000004100417308 */ /* 0x000fe20000000800 */
[----:B------:R-:W0:Y:S07]  /*143d0*/  SHFL.BFLY PT, R10, R59, 0x1, 0x1f ;  /* 0x0c201f003b0a7f89 */ /* 0x000e2e00000e0000 */
[----:B------:R-:W-:Y:S08]  /*143e0*/  MUFU.EX2 R70, R70 ;  /* 0x0000004600467308 */ /* 0x000ff00000000800 */
[----:B------:R-:W-:Y:S08]  /*143f0*/  MUFU.EX2 R51, R51 ;  /* 0x0000003300337308 */ /* 0x000ff00000000800 */
[----:B------:R-:W-:Y:S01]  /*14400*/  MUFU.EX2 R50, R50 ;  /* 0x0000003200327308 */ /* 0x000fe20000000800 */
[----:B0-----:R-:W-:Y:S01]  /*14410*/  FMNMX.FTZ R10, R59, R10, !PT ;  /* 0x0000000a3b0a7209 */ /* 0x001fe20007810000 */
[----:B------:R-:W-:-:S03]  /*14420*/  IMAD.U32 R59, RZ, RZ, UR43 ;  /* 0x0000002bff3b7e24 */ /* 0x000fc6000f8e00ff */
[C---:B------:R-:W-:Y:S01]  /*14430*/  FSETP.NEU.FTZ.AND P4, PT, R10.reuse, -INF , PT ;  /* 0xff8000000a00780b */ /* 0x040fe20003f9d000 */
[----:B------:R-:W-:-:S02]  /*14440*/  FFMA.FTZ R59, R10, R59, -8 ;  /* 0xc10000000a3b7423 */ /* 0x000fc4000001003b */
[----:B------:R-:W-:Y:S03]  /*14450*/  MUFU.EX2 R37, R37 ;  /* 0x0000002500257308 */ /* 0x000fe60000000800 */
[----:B------:R-:W-:-:S05]  /*14460*/  FSEL R59, R59, RZ, P4 ;  /* 0x000000ff3b3b7208 */ /* 0x000fca0002000000 */
[----:B------:R-:W-:Y:S01]  /*14470*/  MUFU.EX2 R54, R54 ;  /* 0x0000003600367308 */ /* 0x000fe20000000800 */
[----:B------:R-:W-:-:S01]  /*14480*/  FFMA.FTZ R71, R78, UR43, -R59 ;  /* 0x0000002b4e477c23 */ /* 0x000fc2000801083b */
[--C-:B------:R-:W-:Y:S01]  /*14490*/  FFMA.FTZ R72, R9, UR43, -R59.reuse ;  /* 0x0000002b09487c23 */ /* 0x100fe2000801083b */
[----:B------:R-:W-:-:S01]  /*144a0*/  FFMA.FTZ R8, R8, UR43, -R59 ;  /* 0x0000002b08087c23 */ /* 0x000fc2000801083b */
[--C-:B------:R-:W-:Y:S01]  /*144b0*/  FFMA.FTZ R9, R4, UR43, -R59.reuse ;  /* 0x0000002b04097c23 */ /* 0x100fe2000801083b */
[----:B------:R-:W-:-:S01]  /*144c0*/  FFMA.FTZ R83, R14, UR43, -R59 ;  /* 0x0000002b0e537c23 */ /* 0x000fc2000801083b */
[----:B------:R-:W-:Y:S01]  /*144d0*/  FFMA.FTZ R14, R29, UR43, -R59 ;  /* 0x0000002b1d0e7c23 */ /* 0x000fe2000801083b */
[----:B------:R-:W-:-:S01]  /*144e0*/  FADD.FTZ R29, R0, R73 ;  /* 0x00000049001d7221 */ /* 0x000fc20000010000 */
[----:B------:R-:W-:Y:S01]  /*144f0*/  MUFU.EX2 R71, R71 ;  /* 0x0000004700477308 */ /* 0x000fe20000000800 */
[----:B------:R-:W-:-:S01]  /*14500*/  FFMA.FTZ R4, R12, UR43, -R59 ;  /* 0x0000002b0c047c23 */ /* 0x000fc2000801083b */
[----:B------:R-:W-:Y:S01]  /*14510*/  FFMA.FTZ R80, R24, UR43, -R59 ;  /* 0x0000002b18507c23 */ /* 0x000fe2000801083b */
[----:B------:R-:W-:-:S01]  /*14520*/  FADD.FTZ R24, R74, R29 ;  /* 0x0000001d4a187221 */ /* 0x000fc20000010000 */
[--C-:B------:R-:W-:Y:S01]  /*14530*/  FFMA.FTZ R3, R3, UR43, -R59.reuse ;  /* 0x0000002b03037c23 */ /* 0x100fe2000801083b */
[----:B------:R-:W-:-:S01]  /*14540*/  FFMA.FTZ R78, R15, UR43, -R59 ;  /* 0x0000002b0f4e7c23 */ /* 0x000fc2000801083b */
[----:B------:R-:W-:Y:S01]  /*14550*/  FFMA.FTZ R12, R21, UR43, -R59 ;  /* 0x0000002b150c7c23 */ /* 0x000fe2000801083b */
[----:B------:R-:W-:-:S01]  /*14560*/  FADD.FTZ R29, R75, R24 ;  /* 0x000000184b1d7221 */ /* 0x000fc20000010000 */
[----:B------:R-:W0:Y:S01]  /*14570*/  MUFU.EX2 R72, R72 ;  /* 0x0000004800487308 */ /* 0x000e220000000800 */
[----:B------:R-:W-:-:S01]  /*14580*/  FFMA.FTZ R21, R28, UR43, -R59 ;  /* 0x0000002b1c157c23 */ /* 0x000fc2000801083b */
[----:B------:R-:W-:Y:S01]  /*14590*/  FFMA.FTZ R15, R20, UR43, -R59 ;  /* 0x0000002b140f7c23 */ /* 0x000fe2000801083b */
[----:B------:R-:W-:-:S01]  /*145a0*/  FADD.FTZ R24, R76, R29 ;  /* 0x0000001d4c187221 */ /* 0x000fc20000010000 */
[--C-:B------:R-:W-:Y:S01]  /*145b0*/  FFMA.FTZ R79, R25, UR43, -R59.reuse ;  /* 0x0000002b194f7c23 */ /* 0x100fe2000801083b */
[----:B------:R-:W-:-:S01]  /*145c0*/  FFMA.FTZ R20, R33, UR43, -R59 ;  /* 0x0000002b21147c23 */ /* 0x000fc2000801083b */
[----:B------:R-:W-:Y:S01]  /*145d0*/  FFMA.FTZ R25, R32, UR43, -R59 ;  /* 0x0000002b20197c23 */ /* 0x000fe2000801083b */
[----:B------:R-:W-:-:S01]  /*145e0*/  FADD.FTZ R33, R77, R24 ;  /* 0x000000184d217221 */ /* 0x000fc20000010000 */
[----:B------:R-:W1:Y:S01]  /*145f0*/  MUFU.EX2 R8, R8 ;  /* 0x0000000800087308 */ /* 0x000e620000000800 */
[----:B------:R-:W-:-:S01]  /*14600*/  FFMA.FTZ R31, R31, UR43, -R59 ;  /* 0x0000002b1f1f7c23 */ /* 0x000fc2000801083b */
[----:B------:R-:W-:Y:S01]  /*14610*/  FFMA.FTZ R30, R30, UR43, -R59 ;  /* 0x0000002b1e1e7c23 */ /* 0x000fe2000801083b */
[----:B------:R-:W-:-:S01]  /*14620*/  FADD.FTZ R32, R60, R33 ;  /* 0x000000213c207221 */ /* 0x000fc20000010000 */
[--C-:B------:R-:W-:Y:S01]  /*14630*/  FFMA.FTZ R34, R34, UR43, -R59.reuse ;  /* 0x0000002b22227c23 */ /* 0x100fe2000801083b */
[----:B------:R-:W-:-:S01]  /*14640*/  FFMA.FTZ R35, R35, UR43, -R59 ;  /* 0x0000002b23237c23 */ /* 0x000fc2000801083b */
[----:B------:R-:W-:Y:S01]  /*14650*/  FFMA.FTZ R24, R40, UR43, -R59 ;  /* 0x0000002b28187c23 */ /* 0x000fe2000801083b */
[----:B------:R-:W-:-:S01]  /*14660*/  FADD.FTZ R33, R81, R32 ;  /* 0x0000002051217221 */ /* 0x000fc20000010000 */
[----:B------:R-:W2:Y:S01]  /*14670*/  MUFU.EX2 R9, R9 ;  /* 0x0000000900097308 */ /* 0x000ea20000000800 */
[----:B0-----:R-:W-:-:S01]  /*14680*/  FADD.FTZ R29, R71, R72 ;  /* 0x00000048471d7221 */ /* 0x001fc20000010000 */
[----:B------:R-:W-:Y:S01]  /*14690*/  FFMA.FTZ R41, R41, UR43, -R59 ;  /* 0x0000002b29297c23 */ /* 0x000fe2000801083b */
[----:B------:R-:W-:-:S01]  /*146a0*/  FADD.FTZ R32, R64, R33 ;  /* 0x0000002140207221 */ /* 0x000fc20000010000 */
[--C-:B------:R-:W-:Y:S01]  /*146b0*/  FFMA.FTZ R44, R44, UR43, -R59.reuse ;  /* 0x0000002b2c2c7c23 */ /* 0x100fe2000801083b */
[----:B------:R-:W-:-:S01]  /*146c0*/  FFMA.FTZ R45, R45, UR43, -R59 ;  /* 0x0000002b2d2d7c23 */ /* 0x000fc2000801083b */
[----:B------:R-:W-:Y:S01]  /*146d0*/  FFMA.FTZ R48, R48, UR43, -R59 ;  /* 0x0000002b30307c23 */ /* 0x000fe2000801083b */
[----:B------:R-:W-:-:S01]  /*146e0*/  FADD.FTZ R32, R69, R32 ;  /* 0x0000002045207221 */ /* 0x000fc20000010000 */
[----:B------:R-:W0:Y:S01]  /*146f0*/  MUFU.EX2 R4, R4 ;  /* 0x0000000400047308 */ /* 0x000e220000000800 */
[----:B-1----:R-:W-:-:S01]  /*14700*/  FADD.FTZ R28, R8, R29 ;  /* 0x0000001d081c7221 */ /* 0x002fc20000010000 */
[----:B------:R-:W-:Y:S01]  /*14710*/  FFMA.FTZ R49, R49, UR43, -R59 ;  /* 0x0000002b31317c23 */ /* 0x000fe2000801083b */
[----:B------:R-:W-:-:S01]  /*14720*/  FADD.FTZ R33, R61, R32 ;  /* 0x000000203d217221 */ /* 0x000fc20000010000 */
[----:B------:R-:W-:Y:S01]  /*14730*/  F2FP.SATFINITE.E4M3.F32.PACK_AB_MERGE_C R32, R63, R66, RZ ;  /* 0x000000423f20723e */ /* 0x000fe200048070ff */
[----:B------:R-:W-:-:S01]  /*14740*/  FFMA.FTZ R52, R52, UR43, -R59 ;  /* 0x0000002b34347c23 */ /* 0x000fc2000801083b */
[----:B------:R-:W-:Y:S01]  /*14750*/  FFMA.FTZ R53, R53, UR43, -R59 ;  /* 0x0000002b35357c23 */ /* 0x000fe2000801083b */
[----:B------:R-:W-:-:S01]  /*14760*/  FADD.FTZ R33, R68, R33 ;  /* 0x0000002144217221 */ /* 0x000fc20000010000 */
[----:B------:R-:W1:Y:S01]  /*14770*/  MUFU.EX2 R3, R3 ;  /* 0x0000000300037308 */ /* 0x000e620000000800 */
[----:B--2---:R-:W-:-:S01]  /*14780*/  FADD.FTZ R29, R9, R28 ;  /* 0x0000001c091d7221 */ /* 0x004fc20000010000 */
[----:B------:R-:W-:Y:S01]  /*14790*/  F2FP.SATFINITE.E4M3.F32.PACK_AB_MERGE_C R8, R9, R8, RZ ;  /* 0x000000080908723e */ /* 0x000fe200048070ff */
[----:B------:R-:W-:-:S01]  /*147a0*/  FFMA.FTZ R56, R56, UR43, -R59 ;  /* 0x0000002b38387c23 */ /* 0x000fc2000801083b */
[--C-:B------:R-:W-:Y:S01]  /*147b0*/  FFMA.FTZ R57, R57, UR43, -R59.reuse ;  /* 0x0000002b39397c23 */ /* 0x100fe2000801083b */
[----:B------:R-:W-:-:S01]  /*147c0*/  FFMA.FTZ R27, R27, UR43, -R59 ;  /* 0x0000002b1b1b7c23 */ /* 0x000fc2000801083b */
[----:B------:R-:W-:Y:S01]  /*147d0*/  FFMA.FTZ R26, R26, UR43, -R59 ;  /* 0x0000002b1a1a7c23 */ /* 0x000fe2000801083b */
[----:B------:R-:W-:Y:S01]  /*147e0*/  F2FP.SATFINITE.E4M3.F32.PACK_AB_MERGE_C R197, R72, R71, R8 ;  /* 0x0000004748c5723e */ /* 0x000fe20004807008 */
[----:B------:R-:W2:Y:S01]  /*147f0*/  MUFU.EX2 R78, R78 ;  /* 0x0000004e004e7308 */ /* 0x000ea20000000800 */
[----:B0-----:R-:W-:-:S01]  /*14800*/  FADD.FTZ R28, R4, R29 ;  /* 0x0000001d041c7221 */ /* 0x001fc20000010000 */
[----:B------:R-:W-:-:S06]  /*14810*/  F2FP.SATFINITE.E4M3.F32.PACK_AB_MERGE_C R194, R67, R62, R32 ;  /* 0x0000003e43c2723e */ /* 0x000fcc0004807020 */
[----:B------:R-:W0:Y:S01]  /*14820*/  MUFU.EX2 R83, R83 ;  /* 0x0000005300537308 */ /* 0x000e220000000800 */
[----:B-1----:R-:W-:-:S01]  /*14830*/  FADD.FTZ R29, R3, R28 ;  /* 0x0000001c031d7221 */ /* 0x002fc20000010000 */
[----:B------:R-:W-:-:S04]  /*14840*/  FADD.FTZ R28, R62, R33 ;  /* 0x000000213e1c7221 */ /* 0x000fc80000010000 */
[----:B------:R-:W-:Y:S01]  /*14850*/  FADD.FTZ R33, R67, R28 ;  /* 0x0000001c43217221 */ /* 0x000fe20000010000 */
[----:B------:R-:W-:Y:S01]  /*14860*/  F2FP.SATFINITE.E4M3.F32.PACK_AB_MERGE_C R28, R58, R55, RZ ;  /* 0x000000373a1c723e */ /* 0x000fe200048070ff */
[----:B------:R-:W1:Y:S01]  /*14870*/  MUFU.EX2 R12, R12 ;  /* 0x0000000c000c7308 */ /* 0x000e620000000800 */
[----:B--2---:R-:W-:-:S01]  /*14880*/  FADD.FTZ R0, R78, R29 ;  /* 0x0000001d4e007221 */ /* 0x004fc20000010000 */
[----:B------:R-:W-:Y:S01]  /*14890*/  FADD.FTZ R66, R66, R33 ;  /* 0x0000002142427221 */ /* 0x000fe20000010000 */
[----:B------:R-:W-:Y:S02]  /*148a0*/  F2FP.SATFINITE.E4M3.F32.PACK_AB_MERGE_C R188, R70, R65, R28 ;  /* 0x0000004146bc723e */ /* 0x000fe4000480701c */
[----:B------:R-:W-:Y:S01]  /*148b0*/  F2FP.SATFINITE.E4M3.F32.PACK_AB_MERGE_C R28, R50, R51, RZ ;  /* 0x00000033321c723e */ /* 0x000fe200048070ff */
[----:B------:R-:W-:-:S02]  /*148c0*/  FADD.FTZ R66, R63, R66 ;  /* 0x000000423f427221 */ /* 0x000fc40000010000 */
[----:B------:R-:W2:Y:S01]  /*148d0*/  MUFU.EX2 R15, R15 ;  /* 0x0000000f000f7308 */ /* 0x000ea20000000800 */
[----:B0-----:R-:W-:-:S01]  /*148e0*/  FADD.FTZ R29, R83, R0 ;  /* 0x00000000531d7221 */ /* 0x001fc20000010000 */
[----:B------:R-:W-:Y:S01]  /*148f0*/  FADD.FTZ R65, R65, R66 ;  /* 0x0000004241417221 */ /* 0x000fe20000010000 */
[----:B------:R-:W-:-:S02]  /*14900*/  F2FP.SATFINITE.E4M3.F32.PACK_AB_MERGE_C R190, R54, R37, R28 ;  /* 0x0000002536be723e */ /* 0x000fc4000480701c */
[----:B------:R-:W-:Y:S01]  /*14910*/  F2FP.SATFINITE.E4M3.F32.PACK_AB_MERGE_C R78, R83, R78, RZ ;  /* 0x0000004e534e723e */ /* 0x000fe200048070ff */
[----:B------:R-:W-:-:S02]  /*14920*/  FADD.FTZ R70, R70, R65 ;  /* 0x0000004146467221 */ /* 0x000fc40000010000 */
[----:B------:R-:W0:Y:S01]  /*14930*/  MUFU.EX2 R79, R79 ;  /* 0x0000004f004f7308 */ /* 0x000e220000000800 */
[----:B-1----:R-:W-:-:S01]  /*14940*/  FADD.FTZ R0, R12, R29 ;  /* 0x0000001d0c007221 */ /* 0x002fc20000010000 */
[----:B------:R-:W-:Y:S01]  /*14950*/  FADD.FTZ R55, R55, R70 ;  /* 0x0000004637377221 */ /* 0x000fe20000010000 */
[----:B------:R-:W-:Y:S02]  /*14960*/  F2FP.SATFINITE.E4M3.F32.PACK_AB_MERGE_C R199, R3, R4, R78 ;  /* 0x0000000403c7723e */ /* 0x000fe4000480704e */
[----:B------:R-:W1:Y:S01]  /*14970*/  @P2 LDC R4, c[0x0][0x44c] ;  /* 0x00011300ff042b82 */ /* 0x000e620000000800 */
[----:B------:R-:W-:-:S02]  /*14980*/  FADD.FTZ R58, R58, R55 ;  /* 0x000000373a3a7221 */ /* 0x000fc40000010000 */
[----:B------:R-:W3:Y:S01]  /*14990*/  MUFU.EX2 R80, R80 ;  /* 0x0000005000507308 */ /* 0x000ee20000000800 */
        /* <DEDUP_REMOVED lines=8> */
[----:B---3--:R-:W-:-:S01]  /*14a20*/  FADD.FTZ R29, R80, R29 ;  /* 0x0000001d501d7221 */ /* 0x008fc20000010000 */
[----:B------:R-:W-:Y:S01]  /*14a30*/  F2FP.SATFINITE.E4M3.F32.PACK_AB_MERGE_C R79, R80, R79, RZ ;  /* 0x0000004f504f723e */ /* 0x000fe200048070ff */
[----:B-1----:R-:W-:-:S03]  /*14a40*/  @P2 IMAD.HI.U32 R4, R207, R4, RZ ;  /* 0x00000004cf042227 */ /* 0x002fc600078e00ff */
[----:B------:R-:W-:Y:S02]  /*14a50*/  F2FP.SATFINITE.E4M3.F32.PACK_AB_MERGE_C R193, R15, R12, R79 ;  /* 0x0000000c0fc1723e */ /* 0x000fe4000480704f */
        /* <DEDUP_REMOVED lines=8> */
[----:B------:R-:W-:-:S04]  /*14ae0*/  F2FP.SATFINITE.E4M3.F32.PACK_AB_MERGE_C R30, R30, R31, RZ ;  /* 0x0000001f1e1e723e */ /* 0x000fc800048070ff */
[----:B------:R-:W-:Y:S02]  /*14af0*/  F2FP.SATFINITE.E4M3.F32.PACK_AB_MERGE_C R195, R21, R14, R30 ;  /* 0x0000000e15c3723e */ /* 0x000fe4000480701e */
[----:B------:R-:W2:Y:S01]  /*14b00*/  MUFU.EX2 R34, R34 ;  /* 0x0000002200227308 */ /* 0x000ea20000000800 */
[----:B0-----:R-:W-:-:S02]  /*14b10*/  FADD.FTZ R0, R20, R29 ;  /* 0x0000001d14007221 */ /* 0x001fc40000010000 */
[----:B------:R-:W0:Y:S05]  /*14b20*/  @P2 LDC R29, c[0x0][0x450] ;  /* 0x00011400ff1d2b82 */ /* 0x000e2a0000000800 */
[----:B------:R-:W3:Y:S01]  /*14b30*/  MUFU.EX2 R35, R35 ;  /* 0x0000002300237308 */ /* 0x000ee20000000800 */
[----:B-1----:R-:W-:-:S07]  /*14b40*/  FADD.FTZ R9, R25, R0 ;  /* 0x0000000019097221 */ /* 0x002fce0000010000 */
[----:B------:R-:W1:Y:S01]  /*14b50*/  MUFU.EX2 R24, R24 ;  /* 0x0000001800187308 */ /* 0x000e620000000800 */
[----:B--2---:R-:W-:-:S07]  /*14b60*/  FADD.FTZ R0, R34, R9 ;  /* 0x0000000922007221 */ /* 0x004fce0000010000 */
[----:B------:R-:W2:Y:S01]  /*14b70*/  MUFU.EX2 R41, R41 ;  /* 0x0000002900297308 */ /* 0x000ea20000000800 */
[----:B---3--:R-:W-:-:S01]  /*14b80*/  FADD.FTZ R9, R35, R0 ;  /* 0x0000000023097221 */ /* 0x008fc20000010000 */
[----:B------:R-:W-:-:S04]  /*14b90*/  F2FP.SATFINITE.E4M3.F32.PACK_AB_MERGE_C R34, R35, R34, RZ ;  /* 0x000000222322723e */ /* 0x000fc800048070ff */
[----:B------:R-:W-:Y:S02]  /*14ba0*/  F2FP.SATFINITE.E4M3.F32.PACK_AB_MERGE_C R189, R25, R20, R34 ;  /* 0x0000001419bd723e */ /* 0x000fe40004807022 */
[----:B------:R-:W3:Y:S01]  /*14bb0*/  MUFU.EX2 R44, R44 ;  /* 0x0000002c002c7308 */ /* 0x000ee20000000800 */
[----:B-1----:R-:W-:-:S07]  /*14bc0*/  FADD.FTZ R0, R24, R9 ;  /* 0x0000000918007221 */ /* 0x002fce0000010000 */
[----:B------:R-:W-:Y:S01]  /*14bd0*/  MUFU.EX2 R46, R46 ;  /* 0x0000002e002e7308 */ /* 0x000fe20000000800 */
[----:B--2---:R-:W-:-:S07]  /*14be0*/  FADD.FTZ R9, R41, R0 ;  /* 0x0000000029097221 */ /* 0x004fce0000010000 */
[----:B------:R-:W1:Y:S01]  /*14bf0*/  MUFU.EX2 R43, R43 ;  /* 0x0000002b002b7308 */ /* 0x000e620000000800 */
[----:B---3--:R-:W-:-:S01]  /*14c00*/  FADD.FTZ R0, R44, R9 ;  /* 0x000000092c007221 */ /* 0x008fc20000010000 */
[----:B------:R-:W-:Y:S01]  /*14c10*/  IMAD.MOV.U32 R9, RZ, RZ, R207 ;  /* 0x000000ffff097224 */ /* 0x000fe200078e00cf */
[----:B0-----:R-:W-:-:S05]  /*14c20*/  @P2 SHF.R.U32.HI R9, RZ, R29, R4 ;  /* 0x0000001dff092219 */ /* 0x001fca0000011604 */
[----:B------:R-:W0:Y:S01]  /*14c30*/  MUFU.EX2 R45, R45 ;  /* 0x0000002d002d7308 */ /* 0x000e220000000800 */
[----:B------:R-:W-:-:S04]  /*14c40*/  IMAD.IADD R9, R102, 0x1, R9 ;  /* 0x0000000166097824 */ /* 0x000fc800078e0209 */
[----:B------:R-:W-:-:S03]  /*14c50*/  IMAD.IADD R6, R9, 0x1, R6 ;  /* 0x0000000109067824 */ /* 0x000fc600078e0206 */
        /* <DEDUP_REMOVED lines=12> */
[----:B0-----:R-:W-:-:S01]  /*14d20*/  FADD.FTZ R0, R48, R45 ;  /* 0x0000002d30007221 */ /* 0x001fc20000010000 */
[----:B------:R-:W-:-:S04]  /*14d30*/  FADD.FTZ R46, R46, R47 ;  /* 0x0000002f2e2e7221 */ /* 0x000fc80000010000 */
[----:B------:R-:W-:Y:S02]  /*14d40*/  FADD.FTZ R46, R43, R46 ;  /* 0x0000002e2b2e7221 */ /* 0x000fe40000010000 */
        /* <DEDUP_REMOVED lines=20> */
[----:B------:R-:W1:Y:S01]  /*14e90*/  MUFU.EX2 R26, R26 ;  /* 0x0000001a001a7308 */ /* 0x000e620000000800 */
[----:B--2---:R-:W-:-:S04]  /*14ea0*/  FADD.FTZ R0, R57, R0 ;  /* 0x0000000039007221 */ /* 0x004fc80000010000 */
[----:B0-----:R-:W-:Y:S01]  /*14eb0*/  FADD.FTZ R3, R27, R0 ;  /* 0x000000001b037221 */ /* 0x001fe20000010000 */
[----:B------:R-:W-:Y:S01]  /*14ec0*/  VIADD R0, R103, 0xfffffffe ;  /* 0xfffffffe67007836 */ /* 0x000fe20000000000 */
[C---:B-1----:R-:W-:Y:S02]  /*14ed0*/  F2FP.SATFINITE.E4M3.F32.PACK_AB_MERGE_C R8, R26.reuse, R27, RZ ;  /* 0x0000001b1a08723e */ /* 0x042fe400048070ff */
[----:B------:R-:W-:-:S02]  /*14ee0*/  FADD.FTZ R3, R26, R3 ;  /* 0x000000031a037221 */ /* 0x000fc40000010000 */
[----:B------:R-:W-:Y:S01]  /*14ef0*/  F2FP.SATFINITE.E4M3.F32.PACK_AB_MERGE_C R187, R57, R56, R8 ;  /* 0x0000003839bb723e */ /* 0x000fe20004807008 */
        /* <DEDUP_REMOVED lines=12> */
.L_x_1498:
[----:B------:R-:W-:-:S13]  /*14fc0*/  ISETP.NE.AND P4, PT, R7, 0x1, PT ;  /* 0x000000010700780c */ /* 0x000fda0003f85270 */
[----:B------:R-:W0:Y:S02]  /*14fd0*/  @P4 LDC.64 R12, c[0x0][0x9e8] ;  /* 0x00027a00ff0c4b82 */ /* 0x000e240000000a00 */
[----:B0-----:R-:W-:-:S05]  /*14fe0*/  @P4 IMAD.HI.U32 R12, R8, R12, RZ ;  /* 0x0000000c080c4227 */ /* 0x001fca00078e00ff */
[----:B------:R-:W-:-:S07]  /*14ff0*/  @P4 SHF.R.U32.HI R8, RZ, R13, R12 ;  /* 0x0000000dff084219 */ /* 0x000fce000001160c */
.L_x_1499:
[----:B------:R-:W-:Y:S05]  /*15000*/  BSYNC B0 ;  /* 0x0000000000007941 */ /* 0x000fea0003800000 */
.L_x_1497:
[----:B------:R-:W-:-:S05]  /*15010*/  IMAD R7, R8, R7, R7 ;  /* 0x0000000708077224 */ /* 0x000fca00078e0207 */
[----:B------:R-:W-:-:S07]  /*15020*/  VIMNMX R6, R6, R7, PT ;  /* 0x0000000706067248 */ /* 0x000fce0003fe0100 */
.L_x_1496:
[----:B------:R-:W-:Y:S01]  /*15030*/  SHF.R.S32.HI R7, RZ, 0x1f, R6 ;  /* 0x0000001fff077819 */ /* 0x000fe20000011406 */
[----:B------:R-:W-:Y:S01]  /*15040*/  ULDC UR32, c[0x0][0x9e4] ;  /* 0x0002790000207ab9 */ /* 0x000fe20000000800 */
[----:B------:R-:W-:Y:S01]  /*15050*/  ULDC UR29, c[0x0][0x9e4] ;  /* 0x00027900001d7ab9 */ /* 0x000fe20000000800 */
[----:B------:R-:W-:Y:S01]  /*15060*/  ULDC UR28, c[0x0][0x988] ;  /* 0x00026200001c7ab9 */ /* 0x000fe20000000800 */
[----:B------:R-:W-:Y:S01]  /*15070*/  LEA.HI R7, R7, R6, RZ, 0x7 ;  /* 0x0000000607077211 */ /* 0x000fe200078f38ff */
[----:B------:R-:W-:Y:S01]  /*15080*/  ULDC UR31, c[0x0][0x988] ;  /* 0x00026200001f7ab9 */ /* 0x000fe20000000800 */
[----:B------:R-:W-:Y:S01]  /*15090*/  ULDC UR30, c[0x0][0x988] ;  /* 0x00026200001e7ab9 */ /* 0x000fe20000000800 */
[----:B------:R-:W-:Y:S01]  /*150a0*/  ULDC UR34, c[0x0][0x9e0] ;  /* 0x0002780000227ab9 */ /* 0x000fe20000000800 */
[----:B------:R-:W-:Y:S01]  /*150b0*/  SHF.R.S32.HI R7, RZ, 0x7, R7 ;  /* 0x00000007ff077819 */ /* 0x000fe20000011407 */
[----:B------:R-:W-:Y:S01]  /*150c0*/  ULDC UR33, c[0x0][0x9e0] ;  /* 0x0002780000217ab9 */ /* 0x000fe20000000800 */
[----:B------:R-:W-:-:S02]  /*150d0*/  CS2R R24, SRZ ;  /* 0x0000000000187805 */ /* 0x000fc4000001ff00 */
[----:B------:R-:W-:Y:S02]  /*150e0*/  CS2R R26, SRZ ;  /* 0x00000000001a7805 */ /* 0x000fe4000001ff00 */
[----:B------:R-:W-:Y:S02]  /*150f0*/  VIMNMX R12, R212, R7, !PT ;  /* 0x00000007d40c7248 */ /* 0x000fe40007fe0100 */
        /* <DEDUP_REMOVED lines=95> */
[----:B------:R-:W-:-:S07]  /*156f0*/  CS2R R24, SRZ ;  /* 0x0000000000187805 */ /* 0x000fce000001ff00 */
.L_x_1519:
[----:B------:R-:W-:Y:S01]  /*15700*/  VIADD R13, R19, 0x1 ;  /* 0x00000001130d7836 */ /* 0x000fe20000000000 */
[----:B------:R-:W-:Y:S05]  /*15710*/  YIELD ;  /* 0x0000000000007946 */ /* 0x000fea0003800000 */
[----:B------:R-:W-:-:S04]  /*15720*/  ISETP.NE.AND P4, PT, R13, 0x2, PT ;  /* 0x000000020d00780c */ /* 0x000fc80003f85270 */
[----:B------:R-:W-:Y:S02]  /*15730*/  SEL R7, RZ, 0x1, P4 ;  /* 0x00000001ff077807 */ /* 0x000fe40002000000 */
[----:B------:R-:W-:Y:S02]  /*15740*/  SEL R13, R13, RZ, P4 ;  /* 0x000000ff0d0d7207 */ /* 0x000fe40002000000 */
[----:B------:R-:W-:Y:S02]  /*15750*/  ISETP.NE.AND P4, PT, R211, RZ, PT ;  /* 0x000000ffd300720c */ /* 0x000fe40003f85270 */
[----:B------:R-:W-:-:S11]  /*15760*/  LOP3.LUT R14, R18, R7, RZ, 0x3c, !PT ;  /* 0x00000007120e7212 */ /* 0x000fd600078e3cff */
[----:B------:R-:W-:Y:S05]  /*15770*/  @P4 BRA `(.L_x_1501) ;  /* 0x0000000000304947 */ /* 0x000fea0003800000 */
[----:B------:R-:W-:Y:S05]  /*15780*/  @!P0 BRA `(.L_x_1502) ;  /* 0x0000000000048947 */ /* 0x000fea0003800000 */
[----:B------:R-:W-:Y:S01]  /*15790*/  BPT.TRAP 0x1 ;  /* 0x000000040000795c */ /* 0x000fe20000300000 */
.L_x_1502:
[----:B------:R-:W-:Y:S01]  /*157a0*/  IMAD R7, R13, 0x8, R16 ;  /* 0x000000080d077824 */ /* 0x000fe200078e0210 */
[----:B------:R-:W-:-:S04]  /*157b0*/  SHF.L.U32 R6, R14, 0x1f, RZ ;  /* 0x0000001f0e067819 */ /* 0x000fc800000006ff */
[----:B------:R0:W1:Y:S01]  /*157c0*/  SYNCS.PHASECHK.TRANS64.TRYWAIT P5, [R7+URZ+0x2a830], R6 ;  /* 0x02a83006070075a7 */ /* 0x00006200080a017f */
[----:B------:R-:W-:Y:S05]  /*157d0*/  @!P0 BRA `(.L_x_1503) ;  /* 0x0000000000048947 */ /* 0x000fea0003800000 */
[----:B------:R-:W-:Y:S01]  /*157e0*/  BPT.TRAP 0x1 ;  /* 0x000000040000795c */ /* 0x000fe20000300000 */
.L_x_1503:
[----:B------:R-:W-:Y:S04]  /*157f0*/  BSSY B0, `(.L_x_1501) ;  /* 0x0000004000007945 */ /* 0x000fe80003800000 */
[----:B-1----:R-:W-:Y:S05]  /*15800*/  @P5 BRA `(.L_x_1504) ;  /* 0x0000000000085947 */ /* 0x002fea0003800000 */
[----:B------:R-:W1:Y:S02]  /*15810*/  SYNCS.PHASECHK.TRANS64.TRYWAIT P5, [R7+URZ+0x2a830], R6 ;  /* 0x02a83006070075a7 */ /* 0x000e6400080a017f */
[----:B-1----:R-:W-:Y:S05]  /*15820*/  @!P5 BRA `(.L_x_1505) ;  /* 0x0000019000b4d947 */ /* 0x002fea0003800000 */
.L_x_1504:
[----:B------:R-:W-:Y:S05]  /*15830*/  BSYNC B0 ;  /* 0x0000000000007941 */ /* 0x000fea0003800000 */
.L_x_1501:
[----:B01----:R-:W0:Y:S01]  /*15840*/  S2R R6, SR_TID.X ;  /* 0x0000000000067919 */ /* 0x003e220000002100 */
[----:B------:R-:W-:Y:S05]  /*15850*/  WARPSYNC.ALL ;  /* 0x0000000000007948 */ /* 0x000fea0003800000 */
[----:B------:R-:W-:Y:S02]  /*15860*/  IMAD.MOV.U32 R7, RZ, RZ, -0x7fffffe0 ;  /* 0x80000020ff077424 */ /* 0x000fe400078e00ff */
[----:B------:R-:W-:Y:S02]  /*15870*/  IMAD.MOV.U32 R121, RZ, RZ, -0x7fffffe0 ;  /* 0x80000020ff797424 */ /* 0x000fe400078e00ff */
[----:B------:R-:W-:Y:S01]  /*15880*/  IMAD.MOV.U32 R21, RZ, RZ, -0x7fffffe0 ;  /* 0x80000020ff157424 */ /* 0x000fe200078e00ff */
[----:B------:R-:W-:Y:S01]  /*15890*/  R2UR UR27, R7 ;  /* 0x00000000071b72ca */ /* 0x000fe200000e0000 */
[----:B------:R-:W-:Y:S01]  /*158a0*/  IMAD.MOV.U32 R9, RZ, RZ, -0x7fffffe0 ;  /* 0x80000020ff097424 */ /* 0x000fe200078e00ff */
[----:B------:R-:W-:-:S02]  /*158b0*/  R2UR UR19, R121 ;  /* 0x00000000791372ca */ /* 0x000fc400000e0000 */
[----:B------:R-:W-:Y:S02]  /*158c0*/  R2UR UR7, R21 ;  /* 0x00000000150772ca */ /* 0x000fe400000e0000 */
[----:B------:R-:W-:Y:S02]  /*158d0*/  R2UR UR11, R9 ;  /* 0x00000000090b72ca */ /* 0x000fe400000e0000 */
[----:B------:R-:W-:Y:S02]  /*158e0*/  R2UR UR15, R21 ;  /* 0x00000000150f72ca */ /* 0x000fe400000e0000 */
[----:B------:R-:W-:Y:S02]  /*158f0*/  R2UR UR23, R7 ;  /* 0x00000000071772ca */ /* 0x000fe400000e0000 */
[----:B0-----:R-:W-:Y:S01]  /*15900*/  SHF.R.U32.HI R8, RZ, 0x7, R6 ;  /* 0x00000007ff087819 */ /* 0x001fe20000011606 */
[----:B------:R-:W-:-:S04]  /*15910*/  IMAD R6, R13, 0x600, R5 ;  /* 0x000006000d067824 */ /* 0x000fc800078e0205 */
[----:B------:R-:W-:Y:S01]  /*15920*/  VIADD R15, R8, 0x8 ;  /* 0x00000008080f7836 */ /* 0x000fe20000000000 */
[C---:B------:R-:W-:Y:S01]  /*15930*/  R2UR UR26, R6.reuse ;  /* 0x00000000061a72ca */ /* 0x040fe200000e0000 */
[C---:B------:R-:W-:Y:S02]  /*15940*/  VIADD R120, R6.reuse, 0x400 ;  /* 0x0000040006787836 */ /* 0x040fe40000000000 */
[C---:B------:R-:W-:Y:S01]  /*15950*/  VIADD R20, R6.reuse, 0x2 ;  /* 0x0000000206147836 */ /* 0x040fe20000000000 */
[----:B------:R0:W-:Y:S01]  /*15960*/  BAR.SYNC.DEFER_BLOCKING R15, 0x100 ;  /* 0x0004000f0000751d */ /* 0x0001e20000010000 */
[----:B------:R-:W-:Y:S01]  /*15970*/  VIADD R8, R6, 0x200 ;  /* 0x0000020006087836 */ /* 0x000fe20000000000 */
[----:B------:R-:W-:Y:S02]  /*15980*/  R2UR UR18, R120 ;  /* 0x00000000781272ca */ /* 0x000fe400000e0000 */
[----:B------:R-:W-:Y:S01]  /*15990*/  R2UR UR6, R20 ;  /* 0x00000000140672ca */ /* 0x000fe200000e0000 */
[----:B------:R-:W-:Y:S01]  /*159a0*/  VIADD R20, R6, 0x202 ;  /* 0x0000020206147836 */ /* 0x000fe20000000000 */
[----:B------:R-:W-:Y:S01]  /*159b0*/  R2UR UR10, R8 ;  /* 0x00000000080a72ca */ /* 0x000fe200000e0000 */
[----:B------:R-:W-:-:S03]  /*159c0*/  VIADD R6, R6, 0x402 ;  /* 0x0000040206067836 */ /* 0x000fc60000000000 */
[----:B------:R-:W-:Y:S02]  /*159d0*/  R2UR UR14, R20 ;  /* 0x00000000140e72ca */ /* 0x000fe400000e0000 */
[----:B------:R-:W-:Y:S01]  /*159e0*/  R2UR UR22, R6 ;  /* 0x00000000061672ca */ /* 0x000fe200000e0000 */
        /* <DEDUP_REMOVED lines=21> */
.L_x_1507:
[----:B------:R-:W-:Y:S01]  /*15b40*/  SHF.L.U32 R6, R18, 0x1f, RZ ;  /* 0x0000001f12067819 */ /* 0x000fe200000006ff */
[----:B------:R-:W-:-:S04]  /*15b50*/  IMAD R7, R19, 0x8, R16 ;  /* 0x0000000813077824 */ /* 0x000fc800078e0210 */
[----:B------:R0:W1:Y:S01]  /*15b60*/  SYNCS.PHASECHK.TRANS64.TRYWAIT P4, [R7+URZ+0x2a850], R6 ;  /* 0x02a85006070075a7 */ /* 0x000062000808017f */
[----:B------:R-:W-:Y:S05]  /*15b70*/  @!P0 BRA `(.L_x_1508) ;  /* 0x0000000000048947 */ /* 0x000fea0003800000 */
[----:B------:R-:W-:Y:S01]  /*15b80*/  BPT.TRAP 0x1 ;  /* 0x000000040000795c */ /* 0x000fe20000300000 */
.L_x_1508:
[----:B-1----:R-:W-:Y:S05]  /*15b90*/  @P4 BRA `(.L_x_1506) ;  /* 0x0000000000084947 */ /* 0x002fea0003800000 */
[----:B------:R-:W1:Y:S02]  /*15ba0*/  SYNCS.PHASECHK.TRANS64.TRYWAIT P4, [R7+URZ+0x2a850], R6 ;  /* 0x02a85006070075a7 */ /* 0x000e64000808017f */
[----:B-1----:R-:W-:Y:S05]  /*15bb0*/  @!P4 BRA `(.L_x_1509) ;  /* 0x0000018c00e4c947 */ /* 0x002fea0003800000 */
.L_x_1506:
[----:B01----:R-:W-:Y:S01]  /*15bc0*/  VIADD R6, R16, 0x400 ;  /* 0x0000040010067836 */ /* 0x003fe20000000000 */
[----:B------:R-:W-:Y:S05]  /*15bd0*/  WARPSYNC.ALL ;  /* 0x0000000000007948 */ /* 0x000fea0003800000 */
[----:B------:R-:W-:Y:S01]  /*15be0*/  SHF.R.U32.HI R6, RZ, 0x4, R6 ;  /* 0x00000004ff067819 */ /* 0x000fe20000011606 */
[----:B------:R-:W-:Y:S01]  /*15bf0*/  IMAD.MOV.U32 R7, RZ, RZ, 0x40000040 ;  /* 0x40000040ff077424 */ /* 0x000fe200078e00ff */
[----:B------:R-:W-:Y:S01]  /*15c00*/  WARPGROUP.ARRIVE ;  /* 0x00000000000079c5 */ /* 0x000fe20000000000 */
[----:B------:R-:W-:Y:S01]  /*15c10*/  IMAD.MOV.U32 R9, RZ, RZ, 0x40000040 ;  /* 0x40000040ff097424 */ /* 0x000fe200078e00ff */
[----:B------:R-:W-:-:S04]  /*15c20*/  LOP3.LUT R6, R6, 0x3fff, RZ, 0xc0, !PT ;  /* 0x00003fff06067812 */ /* 0x000fc800078ec0ff */
[----:B------:R-:W0:Y:S01]  /*15c30*/  S2R R21, SR_TID.X ;  /* 0x0000000000157919 */ /* 0x000e220000002100 */
[----:B------:R-:W-:Y:S01]  /*15c40*/  R2UR UR7, R7 ;  /* 0x00000000070772ca */ /* 0x000fe200000e0000 */
[----:B------:R-:W-:Y:S01]  /*15c50*/  IMAD.MOV.U32 R7, RZ, RZ, 0x40000040 ;  /* 0x40000040ff077424 */ /* 0x000fe200078e00ff */
[----:B------:R-:W-:Y:S01]  /*15c60*/  LOP3.LUT R6, R6, 0x10000, RZ, 0xfc, !PT ;  /* 0x0001000006067812 */ /* 0x000fe200078efcff */
[C---:B------:R-:W-:Y:S01]  /*15c70*/  FMUL.FTZ R15, R2.reuse, R123 ;  /* 0x0000007b020f7220 */ /* 0x040fe20000410000 */
[C---:B------:R-:W-:Y:S01]  /*15c80*/  FMUL.FTZ R18, R2.reuse, R124 ;  /* 0x0000007c02127220 */ /* 0x040fe20000410000 */
[C---:B------:R-:W-:Y:S01]  /*15c90*/  FMUL.FTZ R123, R2.reuse, R128 ;  /* 0x00000080027b7220 */ /* 0x040fe20000410000 */
[C---:B------:R-:W-:Y:S01]  /*15ca0*/  FMUL.FTZ R124, R2.reuse, R129 ;  /* 0x00000081027c7220 */ /* 0x040fe20000410000 */
[----:B------:R-:W-:Y:S02]  /*15cb0*/  IMAD R6, R19, 0x600, R6 ;  /* 0x0000060013067824 */ /* 0x000fe400078e0206 */
[C---:B------:R-:W-:Y:S01]  /*15cc0*/  FMUL.FTZ R129, R2.reuse, R132 ;  /* 0x0000008402817220 */ /* 0x040fe20000410000 */
[C---:B------:R-:W-:Y:S01]  /*15cd0*/  FMUL.FTZ R128, R2.reuse, R135 ;  /* 0x0000008702807220 */ /* 0x040fe20000410000 */
[----:B------:R-:W-:Y:S01]  /*15ce0*/  FMUL.FTZ R132, R2, R139 ;  /* 0x0000008b02847220 */ /* 0x000fe20000410000 */
[C---:B------:R-:W-:Y:S01]  /*15cf0*/  VIADD R8, R6.reuse, 0x2 ;  /* 0x0000000206087836 */ /* 0x040fe20000000000 */
[----:B------:R-:W-:Y:S01]  /*15d00*/  R2UR UR6, R6 ;  /* 0x00000000060672ca */ /* 0x000fe200000e0000 */
        /* <DEDUP_REMOVED lines=12> */
[----:B------:R-:W-:Y:S01]  /*15dd0*/  QGMMA.64x192x32.F32.E4M3.E4M3 R24, R196, gdesc[UR4], R24, gsb0 ;  /* 0x02e00004c4187df3 */ /* 0x000fe20008000818 */
[----:B------:R-:W-:Y:S01]  /*15de0*/  R2UR UR6, R8 ;  /* 0x00000000080672ca */ /* 0x000fe200000e0000 */
[----:B------:R-:W-:Y:S01]  /*15df0*/  VIADD R8, R6, 0x4 ;  /* 0x0000000406087836 */ /* 0x000fe20000000000 */
[----:B------:R-:W-:Y:S01]  /*15e00*/  R2UR UR7, R9 ;  /* 0x00000000090772ca */ /* 0x000fe200000e0000 */
[----:B------:R-:W-:-:S02]  /*15e10*/  IMAD.MOV.U32 R9, RZ, RZ, 0x40000040 ;  /* 0x40000040ff097424 */ /* 0x000fc400078e00ff */
[----:B------:R-:W-:Y:S01]  /*15e20*/  FMUL.FTZ R166, R2, R169 ;  /* 0x000000a902a67220 */ /* 0x000fe20000410000 */
[----:B------:R-:W-:Y:S02]  /*15e30*/  VIADD R6, R6, 0x6 ;  /* 0x0000000606067836 */ /* 0x000fe40000000000 */
[C---:B------:R-:W-:Y:S01]  /*15e40*/  FMUL.FTZ R169, R2.reuse, R172 ;  /* 0x000000ac02a97220 */ /* 0x040fe20000410000 */
[C---:B------:R-:W-:Y:S01]  /*15e50*/  FMUL.FTZ R168, R2.reuse, R175 ;  /* 0x000000af02a87220 */ /* 0x040fe20000410000 */
[----:B------:R-:W-:Y:S01]  /*15e60*/  FMUL.FTZ R172, R2, R179 ;  /* 0x000000b302ac7220 */ /* 0x000fe20000410000 */
[----:B------:R-:W-:Y:S02]  /*15e70*/  IMAD.SHL.U32 R175, R0, 0x80, RZ ;  /* 0x0000008000af7824 */ /* 0x000fe400078e00ff */
[----:B------:R-:W-:Y:S01]  /*15e80*/  FMUL.FTZ R179, R2, R181 ;  /* 0x000000b502b37220 */ /* 0x000fe20000410000 */
[----:B------:R-:W-:Y:S01]  /*15e90*/  @!P1 IMAD R20, R13, 0x8, R16 ;  /* 0x000000080d149824 */ /* 0x000fe200078e0210 */
[----:B0-----:R-:W-:Y:S01]  /*15ea0*/  SHF.R.U32.HI R21, RZ, 0x7, R21 ;  /* 0x00000007ff157819 */ /* 0x001fe20000011615 */
[----:B------:R-:W0:Y:S01]  /*15eb0*/  MUFU.TANH R15, R15 ;  /* 0x0000000f000f7308 */ /* 0x000e220000002400 */
[----:B------:R-:W-:Y:S01]  /*15ec0*/  IADD3 R181, -R200, 0x1, -R175 ;  /* 0x00000001c8b57810 */ /* 0x000fe20007ffe9af */
[----:B------:R-:W-:Y:S01]  /*15ed0*/  @!P1 VIADD R20, R20, 0x2a840 ;  /* 0x0002a84014149836 */ /* 0x000fe20000000000 */
[----:B------:R-:W-:-:S02]  /*15ee0*/  IADD3 R21, -R21, 0xb, RZ ;  /* 0x0000000b15157810 */ /* 0x000fc40007ffe1ff */
[----:B------:R-:W-:Y:S02]  /*15ef0*/  IADD3 R181, -R202, R181, R203 ;  /* 0x000000b5cab57210 */ /* 0x000fe40007ffe1cb */
[----:B------:R-:W-:Y:S01]  /*15f00*/  @!P1 PRMT R20, RZ, 0x654, R20 ;  /* 0x00000654ff149816 */ /* 0x000fe20000000014 */
        /* <DEDUP_REMOVED lines=26> */
[----:B------:R-:W-:Y:S01]  /*160b0*/  R2UR UR6, R8 ;  /* 0x00000000080672ca */ /* 0x000fe200000e0000 */
[----:B------:R-:W-:Y:S01]  /*160c0*/  IMAD.IADD R8, R221, 0x1, R207 ;  /* 0x00000001dd087824 */ /* 0x000fe200078e02cf */
[----:B------:R-:W-:Y:S01]  /*160d0*/  R2UR UR7, R9 ;  /* 0x00000000090772ca */ /* 0x000fe200000e0000 */
[----:B------:R-:W-:Y:S02]  /*160e0*/  WARPGROUP.DEPBAR.LE gsb0, 0x0 ;  /* 0x00008000000079c5 */ /* 0x000fe40000010000 */
[----:B------:R-:W-:-:S14]  /*160f0*/  WARPGROUP.ARRIVE ;  /* 0x00000000000079c5 */ /* 0x000fdc0000000000 */
[----:B------:R-:W-:Y:S01]  /*16100*/  QGMMA.64x192x32.F32.E4M3.E4M3 R24, R188, gdesc[UR4], R24, gsb0 ;  /* 0x02e00004bc187df3 */ /* 0x000fe20008000818 */
[----:B------:R-:W-:Y:S02]  /*16110*/  R2UR UR6, R6 ;  /* 0x00000000060672ca */ /* 0x000fe400000e0000 */
[----:B------:R-:W-:Y:S01]  /*16120*/  R2UR UR7, R7 ;  /* 0x00000000070772ca */ /* 0x000fe200000e0000 */
[----:B------:R-:W5:Y:S08]  /*16130*/  @P2 LDC R6, c[0x0][0x44c] ;  /* 0x00011300ff062b82 */ /* 0x000f700000000800 */
[----:B------:R-:W1:Y:S01]  /*16140*/  @P2 LDC R7, c[0x0][0x450] ;  /* 0x00011400ff072b82 */ /* 0x000e620000000800 */
[----:B-----5:R-:W-:-:S04]  /*16150*/  @P2 IMAD.HI.U32 R9, R8, R6, RZ ;  /* 0x0000000608092227 */ /* 0x020fc800078e00ff */
[----:B------:R-:W-:Y:S02]  /*16160*/  IMAD.MOV.U32 R6, RZ, RZ, R8 ;  /* 0x000000ffff067224 */ /* 0x000fe400078e0008 */
[C---:B------:R-:W-:Y:S01]  /*16170*/  FMUL.FTZ R8, R2.reuse, R121 ;  /* 0x0000007902087220 */ /* 0x040fe20000410000 */
[C---:B------:R-:W-:Y:S01]  /*16180*/  FMUL.FTZ R121, R2.reuse, R126 ;  /* 0x0000007e02797220 */ /* 0x040fe20000410000 */
[C---:B------:R-:W-:Y:S01]  /*16190*/  FMUL.FTZ R126, R2.reuse, R131 ;  /* 0x00000083027e7220 */ /* 0x040fe20000410000 */
[----:B-1----:R-:W-:Y:S01]  /*161a0*/  @P2 SHF.R.U32.HI R6, RZ, R7, R9 ;  /* 0x00000007ff062219 */ /* 0x002fe20000011609 */
        /* <DEDUP_REMOVED lines=38> */
[----:B------:R-:W-:-:S02]  /*16410*/  VIADD R180, R181, UR34 ;  /* 0x00000022b5b47c36 */ /* 0x000fc40008000000 */
[----:B------:R-:W-:-:S05]  /*16420*/  VIADD R181, R181, UR35 ;  /* 0x00000023b5b57c36 */ /* 0x000fca0008000000 */
        /* <DEDUP_REMOVED lines=19> */
[----:B------:R-:W-:Y:S07]  /*16560*/  QGMMA.64x192x32.F32.E4M3.E4M3 R24, R184, gdesc[UR4], R24, gsb0 ;  /* 0x02e00004b8187df3 */ /* 0x000fee0008000818 */
        /* <DEDUP_REMOVED lines=23> */
[----:B------:R-:W5:Y:S01]  /*166e0*/  SHFL.IDX PT, R184, R6, RZ, 0x1c1f ;  /* 0x001c1fff06b87589 */ /* 0x000f6200000e0000 */
[----:B------:R0:W-:Y:S06]  /*166f0*/  BAR.ARV R21, 0x100 ;  /* 0x000400150000751d */ /* 0x0001ec0000002000 */
[----:B------:R0:W-:Y:S01]  /*16700*/  @!P1 SYNCS.ARRIVE.TRANS64.RED.A1T0 RZ, [R20+URZ], RZ ;  /* 0x000000ff14ff99a7 */ /* 0x0001e2000810043f */
[--C-:B-----5:R-:W-:Y:S02]  /*16710*/  IMAD.IADD R182, R180, 0x1, R184.reuse ;  /* 0x00000001b4b67824 */ /* 0x120fe400078e02b8 */
[----:B------:R-:W-:Y:S01]  /*16720*/  IMAD.IADD R183, R181, 0x1, R184 ;  /* 0x00000001b5b77824 */ /* 0x000fe200078e02b8 */
[----:B01234-:R-:W-:Y:S06]  /*16730*/  @!P3 BRA `(.L_x_1510) ;  /* 0x000000000058b947 */ /* 0x01ffec0003800000 */
[----:B------:R-:W-:Y:S01]  /*16740*/  IADD3 R184, -R202, R203, R184 ;  /* 0x000000cbcab87210 */ /* 0x000fe20007ffe1b8 */
[----:B------:R-:W-:Y:S03]  /*16750*/  BSSY B0, `(.L_x_1511) ;  /* 0x0000010000007945 */ /* 0x000fe60003800000 */
        /* <DEDUP_REMOVED lines=10> */
.L_x_1512:
[----:B------:R-:W-:-:S05]  /*16800*/  IMAD.U32 R185, RZ, RZ, UR32 ;  /* 0x00000020ffb97e24 */ /* 0x000fca000f8e00ff */
[----:B------:R-:W-:-:S13]  /*16810*/  ISETP.NE.AND P4, PT, R185, 0x1, PT ;  /* 0x00000001b900780c */ /* 0x000fda0003f85270 */
[----:B------:R-:W0:Y:S02]  /*16820*/  @P4 LDC.64 R20, c[0x0][0x9e8] ;  /* 0x00027a00ff144b82 */ /* 0x000e240000000a00 */
[----:B0-----:R-:W-:-:S05]  /*16830*/  @P4 IMAD.HI.U32 R20, R184, R20, RZ ;  /* 0x00000014b8144227 */ /* 0x001fca00078e00ff */
[----:B------:R-:W-:-:S07]  /*16840*/  @P4 SHF.R.U32.HI R184, RZ, R21, R20 ;  /* 0x00000015ffb84219 */ /* 0x000fce0000011614 */
.L_x_1513:
[----:B------:R-:W-:Y:S05]  /*16850*/  BSYNC B0 ;  /* 0x0000000000007941 */ /* 0x000fea0003800000 */
.L_x_1511:
[----:B------:R-:W-:-:S04]  /*16860*/  IMAD R184, R184, R185, -R175 ;  /* 0x000000b9b8b87224 */ /* 0x000fc800078e0aaf */
[----:B------:R-:W-:-:S05]  /*16870*/  IMAD.IADD R184, R184, 0x1, -R200 ;  /* 0x00000001b8b87824 */ /* 0x000fca00078e0ac8 */
[----:B------:R-:W-:Y:S02]  /*16880*/  VIMNMX R183, R183, R184, !PT ;  /* 0x000000b8b7b77248 */ /* 0x000fe40007fe0100 */
[----:B------:R-:W-:-:S07]  /*16890*/  VIADDMNMX R182, R184, R185, R182, PT ;  /* 0x000000b9b8b67246 */ /* 0x000fce00038001b6 */
.L_x_1510:
[----:B------:R-:W-:Y:S01]  /*168a0*/  ISETP.GT.AND P5, PT, R0, -0x1, PT ;  /* 0xffffffff0000780c */ /* 0x000fe20003fa4270 */
[----:B------:R-:W0:Y:S03]  /*168b0*/  SHFL.IDX PT, R6, R6, 0x1, 0x1c1f ;  /* 0x003c1f0006067f89 */ /* 0x000e2600000e0000 */
[----:B------:R-:W-:-:S04]  /*168c0*/  ISETP.GT.AND P4, PT, R183, RZ, P5 ;  /* 0x000000ffb700720c */ /* 0x000fc80002f84270 */
[----:B------:R-:W-:-:S04]  /*168d0*/  ISETP.LT.OR P4, PT, R182, 0x1, P4 ;  /* 0x00000001b600780c */ /* 0x000fc80002781670 */
[----:B------:R-:W-:Y:S02]  /*168e0*/  FSEL R20, R7, -INF , !P4 ;  /* 0xff80000007147808 */ /* 0x000fe40006000000 */
[----:B------:R-:W-:-:S04]  /*168f0*/  ISETP.GT.AND P4, PT, R183, 0x1, P5 ;  /* 0x00000001b700780c */ /* 0x000fc80002f84270 */
[----:B------:R-:W-:-:S04]  /*16900*/  ISETP.LT.OR P4, PT, R182, 0x2, P4 ;  /* 0x00000002b600780c */ /* 0x000fc80002781670 */
[----:B------:R-:W-:Y:S02]  /*16910*/  FSEL R8, R8, -INF , !P4 ;  /* 0xff80000008087808 */ /* 0x000fe40006000000 */
[----:B------:R-:W-:Y:S01]  /*16920*/  ISETP.GT.AND P4, PT, R183, 0x8, P5 ;  /* 0x00000008b700780c */ /* 0x000fe20002f84270 */
[--C-:B0-----:R-:W-:Y:S02]  /*16930*/  IMAD.IADD R180, R180, 0x1, R6.reuse ;  /* 0x00000001b4b47824 */ /* 0x101fe400078e0206 */
[----:B------:R-:W-:Y:S01]  /*16940*/  IMAD.IADD R181, R181, 0x1, R6 ;  /* 0x00000001b5b57824 */ /* 0x000fe200078e0206 */
[----:B------:R-:W-:-:S04]  /*16950*/  ISETP.LT.OR P4, PT, R182, 0x9, P4 ;  /* 0x00000009b600780c */ /* 0x000fc80002781670 */
[----:B------:R-:W-:Y:S02]  /*16960*/  FSEL R18, R18, -INF , !P4 ;  /* 0xff80000012127808 */ /* 0x000fe40006000000 */
[----:B------:R-:W-:-:S04]  /*16970*/  ISETP.GT.AND P4, PT, R183, 0x9, P5 ;  /* 0x00000009b700780c */ /* 0x000fc80002f84270 */
        /* <DEDUP_REMOVED lines=85> */
[----:B------:R-:W-:Y:S01]  /*16ed0*/  FSEL R179, R179, -INF , !P4 ;  /* 0xff800000b3b37808 */ /* 0x000fe20006000000 */
[----:B------:R-:W-:Y:S08]  /*16ee0*/  @!P3 BRA `(.L_x_1514) ;  /* 0x000000000058b947 */ /* 0x000ff00003800000 */
        /* <DEDUP_REMOVED lines=12> */
.L_x_1516:
[----:B------:R-:W-:-:S05]  /*16fb0*/  IMAD.U32 R182, RZ, RZ, UR32 ;  /* 0x00000020ffb67e24 */ /* 0x000fca000f8e00ff */
[----:B------:R-:W-:-:S13]  /*16fc0*/  ISETP.NE.AND P4, PT, R182, 0x1, PT ;  /* 0x00000001b600780c */ /* 0x000fda0003f85270 */
[----:B------:R-:W0:Y:S02]  /*16fd0*/  @P4 LDC.64 R6, c[0x0][0x9e8] ;  /* 0x00027a00ff064b82 */ /* 0x000e240000000a00 */
[----:B0-----:R-:W-:-:S05]  /*16fe0*/  @P4 IMAD.HI.U32 R6, R21, R6, RZ ;  /* 0x0000000615064227 */ /* 0x001fca00078e00ff */
[----:B------:R-:W-:-:S07]  /*16ff0*/  @P4 SHF.R.U32.HI R21, RZ, R7, R6 ;  /* 0x00000007ff154219 */ /* 0x000fce0000011606 */
.L_x_1517:
[----:B------:R-:W-:Y:S05]  /*17000*/  BSYNC B0 ;  /* 0x0000000000007941 */ /* 0x000fea0003800000 */
.L_x_1515:
[----:B------:R-:W-:-:S04]  /*17010*/  IMAD R21, R21, R182, -R175 ;  /* 0x000000b615157224 */ /* 0x000fc800078e0aaf */
[----:B------:R-:W-:-:S05]  /*17020*/  IMAD.IADD R21, R21, 0x1, -R200 ;  /* 0x0000000115157824 */ /* 0x000fca00078e0ac8 */
[----:B------:R-:W-:Y:S02]  /*17030*/  VIMNMX R181, R181, R21, !PT ;  /* 0x00000015b5b57248 */ /* 0x000fe40007fe0100 */
[----:B------:R-:W-:-:S07]  /*17040*/  VIADDMNMX R180, R21, R182, R180, PT ;  /* 0x000000b615b47246 */ /* 0x000fce00038001b4 */
.L_x_1514:
[----:B------:R-:W-:Y:S01]  /*17050*/  FMNMX.FTZ R6, R20, R11, !PT ;  /* 0x0000000b14067209 */ /* 0x000fe20007810000 */
[----:B------:R-:W-:-:S03]  /*17060*/  UMOV UR43, UR31 ;  /* 0x0000001f002b7c82 */ /* 0x000fc60008000000 */
        /* <DEDUP_REMOVED lines=31> */
[----:B------:R-:W0:Y:S02]  /*17260*/  SHFL.BFLY PT, R7, R6, 0x2, 0x1f ;  /* 0x0c401f0006077f89 */ /* 0x000e2400000e0000 */
[----:B0-----:R-:W-:-:S05]  /*17270*/  FMNMX.FTZ R6, R6, R7, !PT ;  /* 0x0000000706067209 */ /* 0x001fca0007810000 */
[----:B------:R-:W0:Y:S02]  /*17280*/  SHFL.BFLY PT, R7, R6, 0x1, 0x1f ;  /* 0x0c201f0006077f89 */ /* 0x000e2400000e0000 */
[----:B0-----:R-:W-:-:S04]  /*17290*/  FMNMX.FTZ R6, R6, R7, !PT ;  /* 0x0000000706067209 */ /* 0x001fc80007810000 */
[----:B------:R-:W-:-:S04]  /*172a0*/  FSETP.NEU.FTZ.AND P4, PT, R6, -INF , PT ;  /* 0xff8000000600780b */ /* 0x000fc80003f9d000 */
[----:B------:R-:W-:-:S05]  /*172b0*/  FSEL R7, R6, RZ, P4 ;  /* 0x000000ff06077208 */ /* 0x000fca0002000000 */
[----:B------:R-:W-:Y:S01]  /*172c0*/  FADD.FTZ R7, -R7, R11 ;  /* 0x0000000b07077221 */ /* 0x000fe20000010100 */
[----:B------:R-:W-:-:S03]  /*172d0*/  IMAD.U32 R11, RZ, RZ, UR43 ;  /* 0x0000002bff0b7e24 */ /* 0x000fc6000f8e00ff */
[----:B------:R-:W-:Y:S01]  /*172e0*/  FMUL.FTZ R7, R7, UR43 ;  /* 0x0000002b07077c20 */ /* 0x000fe20008410000 */
[----:B------:R-:W-:-:S05]  /*172f0*/  FFMA.FTZ R11, R6, R11, -8 ;  /* 0xc1000000060b7423 */ /* 0x000fca000001000b */
[----:B------:R-:W-:Y:S01]  /*17300*/  FSEL R11, R11, RZ, P4 ;  /* 0x000000ff0b0b7208 */ /* 0x000fe20002000000 */
[----:B------:R-:W-:Y:S01]  /*17310*/  MUFU.EX2 R7, R7 ;  /* 0x0000000700077308 */ /* 0x000fe20000000800 */
[----:B------:R-:W-:-:S03]  /*17320*/  ISETP.GT.AND P4, PT, R181, 0x1, P5 ;  /* 0x00000001b500780c */ /* 0x000fc60002f84270 */
[--C-:B------:R-:W-:Y:S01]  /*17330*/  FFMA.FTZ R20, R20, UR43, -R11.reuse ;  /* 0x0000002b14147c23 */ /* 0x100fe2000801080b */
[----:B------:R-:W-:Y:S01]  /*17340*/  ISETP.LT.OR P4, PT, R180, 0x2, P4 ;  /* 0x00000002b400780c */ /* 0x000fe20002781670 */
[--C-:B------:R-:W-:Y:S01]  /*17350*/  FFMA.FTZ R8, R8, UR43, -R11.reuse ;  /* 0x0000002b08087c23 */ /* 0x100fe2000801080b */
[----:B------:R-:W-:-:S01]  /*17360*/  FFMA.FTZ R18, R18, UR43, -R11 ;  /* 0x0000002b12127c23 */ /* 0x000fc2000801080b */
[--C-:B------:R-:W-:Y:S01]  /*17370*/  FFMA.FTZ R120, R120, UR43, -R11.reuse ;  /* 0x0000002b78787c23 */ /* 0x100fe2000801080b */
[----:B------:R-:W-:Y:S01]  /*17380*/  FSEL R15, R15, -INF , !P4 ;  /* 0xff8000000f0f7808 */ /* 0x000fe20006000000 */
[----:B------:R-:W0:Y:S01]  /*17390*/  MUFU.EX2 R20, R20 ;  /* 0x0000001400147308 */ /* 0x000e220000000800 */
[----:B------:R-:W-:Y:S01]  /*173a0*/  ISETP.GT.AND P4, PT, R181, 0x8, P5 ;  /* 0x00000008b500780c */ /* 0x000fe20002f84270 */
[--C-:B------:R-:W-:Y:S01]  /*173b0*/  FFMA.FTZ R123, R123, UR43, -R11.reuse ;  /* 0x0000002b7b7b7c23 */ /* 0x100fe2000801080b */
[----:B------:R-:W-:-:S01]  /*173c0*/  FFMA.FTZ R124, R124, UR43, -R11 ;  /* 0x0000002b7c7c7c23 */ /* 0x000fc2000801080b */
[--C-:B------:R-:W-:Y:S01]  /*173d0*/  FFMA.FTZ R129, R129, UR43, -R11.reuse ;  /* 0x0000002b81817c23 */ /* 0x100fe2000801080b */
[----:B------:R-:W-:Y:S01]  /*173e0*/  ISETP.LT.OR P4, PT, R180, 0x9, P4 ;  /* 0x00000009b400780c */ /* 0x000fe20002781670 */
[--C-:B------:R-:W-:Y:S01]  /*173f0*/  FFMA.FTZ R130, R130, UR43, -R11.reuse ;  /* 0x0000002b82827c23 */ /* 0x100fe2000801080b */
[----:B------:R-:W-:-:S01]  /*17400*/  FFMA.FTZ R133, R133, UR43, -R11 ;  /* 0x0000002b85857c23 */ /* 0x000fc2000801080b */
[----:B------:R-:W1:Y:S01]  /*17410*/  MUFU.EX2 R8, R8 ;  /* 0x0000000800087308 */ /* 0x000e620000000800 */
[----:B------:R-:W-:Y:S01]  /*17420*/  FSEL R121, R121, -INF , !P4 ;  /* 0xff80000079797808 */ /* 0x000fe20006000000 */
[--C-:B------:R-:W-:Y:S01]  /*17430*/  FFMA.FTZ R134, R134, UR43, -R11.reuse ;  /* 0x0000002b86867c23 */ /* 0x100fe2000801080b */
[----:B------:R-:W-:Y:S01]  /*17440*/  ISETP.GT.AND P4, PT, R181, 0x9, P5 ;  /* 0x00000009b500780c */ /* 0x000fe20002f84270 */
[--C-:B------:R-:W-:Y:S01]  /*17450*/  FFMA.FTZ R137, R137, UR43, -R11.reuse ;  /* 0x0000002b89897c23 */ /* 0x100fe2000801080b */
[----:B------:R-:W-:-:S01]  /*17460*/  FFMA.FTZ R138, R138, UR43, -R11 ;  /* 0x0000002b8a8a7c23 */ /* 0x000fc2000801080b */
[----:B------:R-:W-:Y:S01]  /*17470*/  FFMA.FTZ R141, R141, UR43, -R11 ;  /* 0x0000002b8d8d7c23 */ /* 0x000fe2000801080b */
[----:B------:R-:W-:Y:S01]  /*17480*/  ISETP.LT.OR P4, PT, R180, 0xa, P4 ;  /* 0x0000000ab400780c */ /* 0x000fe20002781670 */
[----:B------:R-:W-:Y:S01]  /*17490*/  MUFU.EX2 R18, R18 ;  /* 0x0000001200127308 */ /* 0x000fe20000000800 */
[----:B0-----:R-:W-:-:S01]  /*174a0*/  FFMA.FTZ R4, R7, R4, R20 ;  /* 0x0000000407047223 */ /* 0x001fc20000010014 */
[--C-:B------:R-:W-:Y:S01]  /*174b0*/  FFMA.FTZ R142, R142, UR43, -R11.reuse ;  /* 0x0000002b8e8e7c23 */ /* 0x100fe2000801080b */
[----:B------:R-:W-:Y:S01]  /*174c0*/  FSEL R122, R122, -INF , !P4 ;  /* 0xff8000007a7a7808 */ /* 0x000fe20006000000 */
[--C-:B------:R-:W-:Y:S01]  /*174d0*/  FFMA.FTZ R145, R145, UR43, -R11.reuse ;  /* 0x0000002b91917c23 */ /* 0x100fe2000801080b */
[----:B------:R-:W-:Y:S01]  /*174e0*/  ISETP.GT.AND P4, PT, R181, 0x10, P5 ;  /* 0x00000010b500780c */ /* 0x000fe20002f84270 */
[--C-:B------:R-:W-:Y:S01]  /*174f0*/  FFMA.FTZ R146, R146, UR43, -R11.reuse ;  /* 0x0000002b92927c23 */ /* 0x100fe2000801080b */
[----:B------:R-:W-:-:S01]  /*17500*/  FFMA.FTZ R149, R149, UR43, -R11 ;  /* 0x0000002b95957c23 */ /* 0x000fc2000801080b */
[----:B------:R-:W-:Y:S01]  /*17510*/  MUFU.EX2 R120, R120 ;  /* 0x0000007800787308 */ /* 0x000fe20000000800 */
[----:B------:R-:W-:Y:S01]  /*17520*/  ISETP.LT.OR P4, PT, R180, 0x11, P4 ;  /* 0x00000011b400780c */ /* 0x000fe20002781670 */
[----:B-1----:R-:W-:Y:S01]  /*17530*/  FADD.FTZ R4, R8, R4 ;  /* 0x0000000408047221 */ /* 0x002fe20000010000 */
[----:B------:R-:W-:-:S01]  /*17540*/  FFMA.FTZ R150, R150, UR43, -R11 ;  /* 0x0000002b96967c23 */ /* 0x000fc2000801080b */
[--C-:B------:R-:W-:Y:S01]  /*17550*/  FFMA.FTZ R153, R153, UR43, -R11.reuse ;  /* 0x0000002b99997c23 */ /* 0x100fe2000801080b */
[----:B------:R-:W-:Y:S01]  /*17560*/  FSEL R125, R125, -INF , !P4 ;  /* 0xff8000007d7d7808 */ /* 0x000fe20006000000 */
[--C-:B------:R-:W-:Y:S01]  /*17570*/  FFMA.FTZ R154, R154, UR43, -R11.reuse ;  /* 0x0000002b9a9a7c23 */ /* 0x100fe2000801080b */
[----:B------:R-:W-:Y:S01]  /*17580*/  ISETP.GT.AND P4, PT, R181, 0x11, P5 ;  /* 0x00000011b500780c */ /* 0x000fe20002f84270 */
[----:B------:R-:W-:Y:S01]  /*17590*/  MUFU.EX2 R123, R123 ;  /* 0x0000007b007b7308 */ /* 0x000fe20000000800 */
[----:B------:R-:W-:-:S01]  /*175a0*/  FFMA.FTZ R157, R157, UR43, -R11 ;  /* 0x0000002b9d9d7c23 */ /* 0x000fc2000801080b */
[--C-:B------:R-:W-:Y:S01]  /*175b0*/  FFMA.FTZ R158, R158, UR43, -R11.reuse ;  /* 0x0000002b9e9e7c23 */ /* 0x100fe2000801080b */
[----:B------:R-:W-:Y:S01]  /*175c0*/  ISETP.LT.OR P4, PT, R180, 0x12, P4 ;  /* 0x00000012b400780c */ /* 0x000fe20002781670 */
[--C-:B------:R-:W-:Y:S01]  /*175d0*/  FFMA.FTZ R161, R161, UR43, -R11.reuse ;  /* 0x0000002ba1a17c23 */ /* 0x100fe2000801080b */
[----:B------:R-:W-:-:S01]  /*175e0*/  FFMA.FTZ R162, R162, UR43, -R11 ;  /* 0x0000002ba2a27c23 */ /* 0x000fc2000801080b */
[--C-:B------:R-:W-:Y:S01]  /*175f0*/  FFMA.FTZ R165, R165, UR43, -R11.reuse ;  /* 0x0000002ba5a57c23 */ /* 0x100fe2000801080b */
[----:B------:R-:W-:Y:S01]  /*17600*/  FSEL R126, R126, -INF , !P4 ;  /* 0xff8000007e7e7808 */ /* 0x000fe20006000000 */
[----:B------:R-:W-:Y:S01]  /*17610*/  MUFU.EX2 R124, R124 ;  /* 0x0000007c007c7308 */ /* 0x000fe20000000800 */
[----:B------:R-:W-:Y:S01]  /*17620*/  ISETP.GT.AND P4, PT, R181, 0x18, P5 ;  /* 0x00000018b500780c */ /* 0x000fe20002f84270 */
[--C-:B------:R-:W-:Y:S01]  /*17630*/  FFMA.FTZ R166, R166, UR43, -R11.reuse ;  /* 0x0000002ba6a67c23 */ /* 0x100fe2000801080b */
[----:B------:R-:W-:-:S01]  /*17640*/  FFMA.FTZ R169, R169, UR43, -R11 ;  /* 0x0000002ba9a97c23 */ /* 0x000fc2000801080b */
[--C-:B------:R-:W-:Y:S01]  /*17650*/  FFMA.FTZ R170, R170, UR43, -R11.reuse ;  /* 0x0000002baaaa7c23 */ /* 0x100fe2000801080b */
[----:B------:R-:W-:Y:S01]  /*17660*/  ISETP.LT.OR P4, PT, R180, 0x19, P4 ;  /* 0x00000019b400780c */ /* 0x000fe20002781670 */
[--C-:B------:R-:W-:Y:S01]  /*17670*/  FFMA.FTZ R173, R173, UR43, -R11.reuse ;  /* 0x0000002badad7c23 */ /* 0x100fe2000801080b */
[----:B------:R-:W-:-:S01]  /*17680*/  FFMA.FTZ R174, R174, UR43, -R11 ;  /* 0x0000002baeae7c23 */ /* 0x000fc2000801080b */
[----:B------:R-:W-:Y:S01]  /*17690*/  MUFU.EX2 R129, R129 ;  /* 0x0000008100817308 */ /* 0x000fe20000000800 */
[----:B------:R-:W-:Y:S01]  /*176a0*/  FSEL R127, R127, -INF , !P4 ;  /* 0xff8000007f7f7808 */ /* 0x000fe20006000000 */
[--C-:B------:R-:W-:Y:S01]  /*176b0*/  FFMA.FTZ R178, R178, UR43, -R11.reuse ;  /* 0x0000002bb2b27c23 */ /* 0x100fe2000801080b */
[----:B------:R-:W-:Y:S01]  /*176c0*/  ISETP.GT.AND P4, PT, R181, 0x19, P5 ;  /* 0x00000019b500780c */ /* 0x000fe20002f84270 */
[----:B------:R-:W-:-:S03]  /*176d0*/  FFMA.FTZ R11, R179, UR43, -R11 ;  /* 0x0000002bb30b7c23 */ /* 0x000fc6000801080b */
[----:B------:R-:W-:Y:S01]  /*176e0*/  ISETP.LT.OR P4, PT, R180, 0x1a, P4 ;  /* 0x0000001ab400780c */ /* 0x000fe20002781670 */
[----:B------:R-:W-:Y:S03]  /*176f0*/  MUFU.EX2 R130, R130 ;  /* 0x0000008200827308 */ /* 0x000fe60000000800 */
        /* <DEDUP_REMOVED lines=14> */
[----:B------:R-:W-:-:S04]  /*177e0*/  ISETP.GT.AND P4, PT, R181, 0x29, P5 ;  /* 0x00000029b500780c */ /* 0x000fc80002f84270 */
        /* <DEDUP_REMOVED lines=76> */
[----:B------:R-:W-:-:S04]  /*17cb0*/  ISETP.GT.AND P4, PT, R181, RZ, P5 ;  /* 0x000000ffb500720c */ /* 0x000fc80002f84270 */
[----:B------:R-:W-:-:S04]  /*17cc0*/  ISETP.LT.OR P4, PT, R180, 0x1, P4 ;  /* 0x00000001b400780c */ /* 0x000fc80002781670 */
[----:B------:R-:W-:Y:S02]  /*17cd0*/  FSEL R9, R9, -INF , !P4 ;  /* 0xff80000009097808 */ /* 0x000fe40006000000 */
        /* <DEDUP_REMOVED lines=73> */
[----:B0-----:R-:W-:-:S01]  /*18170*/  FFMA.FTZ R3, R10, R3, R9 ;  /* 0x000000030a037223 */ /* 0x001fc20000010009 */
[--C-:B------:R-:W-:Y:S01]  /*18180*/  FFMA.FTZ R155, R155, UR43, -R180.reuse ;  /* 0x0000002b9b9b7c23 */ /* 0x100fe200080108b4 */
[----:B------:R-:W-:-:S01]  /*18190*/  FFMA.FTZ R156, R156, UR43, -R180 ;  /* 0x0000002b9c9c7c23 */ /* 0x000fc200080108b4 */
[--C-:B------:R-:W-:Y:S01]  /*181a0*/  FFMA.FTZ R159, R159, UR43, -R180.reuse ;  /* 0x0000002b9f9f7c23 */ /* 0x100fe200080108b4 */
[----:B------:R-:W-:-:S01]  /*181b0*/  FFMA.FTZ R160, R160, UR43, -R180 ;  /* 0x0000002ba0a07c23 */ /* 0x000fc200080108b4 */
[--C-:B------:R-:W-:Y:S01]  /*181c0*/  FFMA.FTZ R163, R163, UR43, -R180.reuse ;  /* 0x0000002ba3a37c23 */ /* 0x100fe200080108b4 */
        /* <DEDUP_REMOVED lines=13> */
[----:B------:R-:W-:-:S02]  /*182a0*/  FFMA.FTZ R177, R177, UR43, -R180 ;  /* 0x0000002bb1b17c23 */ /* 0x000fc400080108b4 */
        /* <DEDUP_REMOVED lines=79> */
[----:B--2---:R-:W-:-:S04]  /*187a0*/  FADD.FTZ R4, R172, R4 ;  /* 0x00000004ac047221 */ /* 0x004fc80000010000 */
[----:B0-----:R-:W-:Y:S01]  /*187b0*/  FADD.FTZ R175, R176, R4 ;  /* 0x00000004b0af7221 */ /* 0x001fe20000010000 */
[----:B------:R-:W-:-:S03]  /*187c0*/  FADD.FTZ R4, R11, R3 ;  /* 0x000000030b047221 */ /* 0x000fc60000010000 */
[----:B-1----:R-:W-:Y:S01]  /*187d0*/  FADD.FTZ R3, R177, R175 ;  /* 0x000000afb1037221 */ /* 0x002fe20000010000 */
[----:B------:R-:W-:Y:S06]  /*187e0*/  @!P0 BRA `(.L_x_1518) ;  /* 0x0000000000048947 */ /* 0x000fec0003800000 */
[----:B------:R-:W-:Y:S01]  /*187f0*/  BPT.TRAP 0x1 ;  /* 0x000000040000795c */ /* 0x000fe20000300000 */
.L_x_1518:
[----:B------:R-:W-:Y:S01]  /*18800*/  IMAD R19, R19, 0x8, R16 ;  /* 0x0000000813137824 */ /* 0x000fe200078e0210 */
[----:B------:R-:W-:Y:S01]  /*18810*/  ISETP.GT.AND P4, PT, R0, R12, PT ;  /* 0x0000000c0000720c */ /* 0x000fe20003f84270 */
[----:B------:R-:W-:Y:S01]  /*18820*/  IMAD.U32 R175, RZ, RZ, UR36 ;  /* 0x00000024ffaf7e24 */ /* 0x000fe2000f8e00ff */
[----:B------:R-:W-:Y:S01]  /*18830*/  F2FP.SATFINITE.E4M3.F32.PACK_AB_MERGE_C R18, R120, R18, RZ ;  /* 0x000000127812723e */ /* 0x000fe200048070ff */
[----:B------:R-:W-:Y:S01]  /*18840*/  VIADD R19, R19, 0x2a860 ;  /* 0x0002a86013137836 */ /* 0x000fe20000000000 */
[----:B------:R-:W-:Y:S01]  /*18850*/  F2FP.SATFINITE.E4M3.F32.PACK_AB_MERGE_C R11, R11, R178, RZ ;  /* 0x000000b20b0b723e */ /* 0x000fe200048070ff */
[----:B------:R-:W-:Y:S01]  /*18860*/  FMUL.FTZ R26, R26, R10 ;  /* 0x0000000a1a1a7220 */ /* 0x000fe20000410000 */
[----:B------:R-:W-:Y:S01]  /*18870*/  F2FP.SATFINITE.E4M3.F32.PACK_AB_MERGE_C R8, R8, R20, R18 ;  /* 0x000000140808723e */ /* 0x000fe20004807012 */
[-C--:B------:R-:W-:Y:S01]  /*18880*/  FMUL.FTZ R27, R27, R10.reuse ;  /* 0x0000000a1b1b7220 */ /* 0x080fe20000410000 */
[----:B------:R-:W-:Y:S01]  /*18890*/  PRMT R19, R175, 0x654, R19 ;  /* 0x00000654af137816 */ /* 0x000fe20000000013 */
[-C--:B------:R-:W-:Y:S01]  /*188a0*/  FMUL.FTZ R30, R30, R10.reuse ;  /* 0x0000000a1e1e7220 */ /* 0x080fe20000410000 */
[----:B------:R-:W-:Y:S01]  /*188b0*/  F2FP.SATFINITE.E4M3.F32.PACK_AB_MERGE_C R121, R122, R121, RZ ;  /* 0x000000797a79723e */ /* 0x000fe200048070ff */
[-C--:B------:R-:W-:Y:S01]  /*188c0*/  FMUL.FTZ R31, R31, R10.reuse ;  /* 0x0000000a1f1f7220 */ /* 0x080fe20000410000 */
[----:B------:R-:W-:Y:S01]  /*188d0*/  F2FP.SATFINITE.E4M3.F32.PACK_AB_MERGE_C R129, R130, R129, RZ ;  /* 0x000000818281723e */ /* 0x000fe200048070ff */
[----:B------:R0:W-:Y:S01]  /*188e0*/  SYNCS.ARRIVE.TRANS64.RED.A1T0 RZ, [R19+URZ], RZ ;  /* 0x000000ff13ff79a7 */ /* 0x0001e2000810043f */
        /* <DEDUP_REMOVED lines=123> */
[----:B0-----:R-:W-:Y:S02]  /*190a0*/  IMAD.MOV.U32 R19, RZ, RZ, R13 ;  /* 0x000000ffff137224 */ /* 0x001fe400078e000d */
[----:B------:R-:W-:Y:S01]  /*190b0*/  IMAD.MOV.U32 R196, RZ, RZ, R8 ;  /* 0x000000ffffc47224 */ /* 0x000fe200078e0008 */
[----:B------:R-:W-:Y:S06]  /*190c0*/  @P4 BRA `(.L_x_1519) ;  /* 0xffffffc4008c4947 */ /* 0x000fec000383ffff */
[----:B------:R-:W-:Y:S02]  /*190d0*/  IMAD.MOV.U32 R10, RZ, RZ, R21 ;  /* 0x000000ffff0a7224 */ /* 0x000fe400078e0015 */
[----:B------:R-:W-:Y:S02]  /*190e0*/  IMAD.MOV.U32 R11, RZ, RZ, R6 ;  /* 0x000000ffff0b7224 */ /* 0x000fe400078e0006 */
[----:B------:R-:W-:Y:S02]  /*190f0*/  IMAD.MOV.U32 R19, RZ, RZ, R13 ;  /* 0x000000ffff137224 */ /* 0x000fe400078e000d */
[----:B------:R-:W-:-:S07]  /*19100*/  IMAD.MOV.U32 R18, RZ, RZ, R14 ;  /* 0x000000ffff127224 */ /* 0x000fce00078e000e */
.L_x_1500:
[----:B------:R-:W0:Y:S01]  /*19110*/  LDC R6, c[0x0][0x448] ;  /* 0x00011200ff067b82 */ /* 0x000e220000000800 */
[----:B------:R-:W-:Y:S01]  /*19120*/  IADD3 R9, R203, 0x1, -R202 ;  /* 0x00000001cb097810 */ /* 0x000fe20007ffe8ca */
[----:B------:R-:W-:-:S06]  /*19130*/  ULDC UR6, c[0x0][0x9dc] ;  /* 0x0002770000067ab9 */ /* 0x000fcc0000000800 */
[----:B------:R-:W1:Y:S01]  /*19140*/  LDC R12, c[0x0][0x9e4] ;  /* 0x00027900ff0c7b82 */ /* 0x000e620000000800 */
[----:B0-----:R-:W-:Y:S01]  /*19150*/  ISETP.NE.AND P5, PT, R6, 0x1, PT ;  /* 0x000000010600780c */ /* 0x001fe20003fa5270 */
[----:B------:R-:W-:Y:S01]  /*19160*/  VIADD R6, R207, 0x7f ;  /* 0x0000007fcf067836 */ /* 0x000fe20000000000 */
[----:B-1----:R-:W-:-:S11]  /*19170*/  ISETP.GE.AND P4, PT, R12, 0x1, PT ;  /* 0x000000010c00780c */ /* 0x002fd60003f86270 */
[----:B------:R-:W0:Y:S08]  /*19180*/  @P5 LDC R7, c[0x0][0x44c] ;  /* 0x00011300ff075b82 */ /* 0x000e300000000800 */
[----:B------:R-:W1:Y:S01]  /*19190*/  @P5 LDC R8, c[0x0][0x450] ;  /* 0x00011400ff085b82 */ /* 0x000e620000000800 */
[----:B0-----:R-:W-:-:S05]  /*191a0*/  @P5 IMAD.HI.U32 R7, R6, R7, RZ ;  /* 0x0000000706075227 */ /* 0x001fca00078e00ff */
[----:B-1----:R-:W-:-:S05]  /*191b0*/  @P5 SHF.R.U32.HI R6, RZ, R8, R7 ;  /* 0x00000008ff065219 */ /* 0x002fca0000011607 */
[----:B------:R-:W-:-:S04]  /*191c0*/  IMAD.IADD R6, R6, 0x1, R9 ;  /* 0x0000000106067824 */ /* 0x000fc800078e0209 */
[----:B------:R-:W-:Y:S01]  /*191d0*/  VIADD R8, R6, -UR6 ;  /* 0x8000000606087c36 */ /* 0x000fe20008000000 */
[----:B------:R-:W-:Y:S06]  /*191e0*/  @!P4 BRA `(.L_x_1520) ;  /* 0x000000000048c947 */ /* 0x000fec0003800000 */
[----:B------:R-:W-:Y:S01]  /*191f0*/  IMAD.MOV.U32 R9, RZ, RZ, R6 ;  /* 0x000000ffff097224 */ /* 0x000fe200078e0006 */
[----:B------:R-:W-:Y:S04]  /*19200*/  BSSY B0, `(.L_x_1521) ;  /* 0x000000e000007945 */ /* 0x000fe80003800000 */
        /* <DEDUP_REMOVED lines=9> */
.L_x_1522:
[----:B------:R-:W-:-:S13]  /*192a0*/  ISETP.NE.AND P2, PT, R12, 0x1, PT ;  /* 0x000000010c00780c */ /* 0x000fda0003f45270 */
[----:B------:R-:W0:Y:S02]  /*192b0*/  @P2 LDC.64 R6, c[0x0][0x9e8] ;  /* 0x00027a00ff062b82 */ /* 0x000e240000000a00 */
[----:B0-----:R-:W-:-:S05]  /*192c0*/  @P2 IMAD.HI.U32 R6, R9, R6, RZ ;  /* 0x0000000609062227 */ /* 0x001fca00078e00ff */
[----:B------:R-:W-:-:S07]  /*192d0*/  @P2 SHF.R.U32.HI R9, RZ, R7, R6 ;  /* 0x00000007ff092219 */ /* 0x000fce0000011606 */
.L_x_1523:
[----:B------:R-:W-:Y:S05]  /*192e0*/  BSYNC B0 ;  /* 0x0000000000007941 */ /* 0x000fea0003800000 */
.L_x_1521:
[----:B------:R-:W-:-:S05]  /*192f0*/  IMAD R9, R9, R12, RZ ;  /* 0x0000000c09097224 */ /* 0x000fca00078e02ff */
[----:B------:R-:W-:-:S07]  /*19300*/  VIMNMX R8, R8, R9, !PT ;  /* 0x0000000908087248 */ /* 0x000fce0007fe0100 */
.L_x_1520:
[----:B------:R-:W-:-:S05]  /*19310*/  VIADD R8, R8, 0x7f ;  /* 0x0000007f08087836 */ /* 0x000fca0000000000 */
[----:B------:R-:W-:-:S04]  /*19320*/  SHF.R.S32.HI R7, RZ, 0x1f, R8 ;  /* 0x0000001fff077819 */ /* 0x000fc80000011408 */
[----:B------:R-:W-:-:S04]  /*19330*/  LEA.HI R7, R7, R8, RZ, 0x7 ;  /* 0x0000000807077211 */ /* 0x000fc800078f38ff */
[----:B------:R-:W-:-:S04]  /*19340*/  SHF.R.S32.HI R7, RZ, 0x7, R7 ;  /* 0x00000007ff077819 */ /* 0x000fc80000011407 */
[----:B------:R-:W-:-:S04]  /*19350*/  VIMNMX R14, R212, R7, !PT ;  /* 0x00000007d40e7248 */ /* 0x000fc80007fe0100 */
[----:B------:R-:W-:-:S13]  /*19360*/  ISETP.GE.AND P2, PT, R0, R14, PT ;  /* 0x0000000e0000720c */ /* 0x000fda0003f46270 */
[----:B------:R-:W-:Y:S05]  /*19370*/  @!P2 BRA `(.L_x_1524) ;  /* 0x00000028007ca947 */ /* 0x000fea0003800000 */
[----:B------:R-:W-:Y:S02]  /*19380*/  IMAD.MOV.U32 R13, RZ, RZ, R10 ;  /* 0x000000ffff0d7224 */ /* 0x000fe400078e000a */
[----:B------:R-:W-:Y:S02]  /*19390*/  IMAD.MOV.U32 R12, RZ, RZ, R11 ;  /* 0x000000ffff0c7224 */ /* 0x000fe400078e000b */
[----:B------:R-:W-:-:S07]  /*193a0*/  IMAD.MOV.U32 R6, RZ, RZ, R18 ;  /* 0x000000ffff067224 */ /* 0x000fce00078e0012 */
.L_x_1535:
        /* <DEDUP_REMOVED lines=8> */
.L_x_1526:
[----:B------:R-:W-:Y:S01]  /*19430*/  VIADD R7, R19, 0x1 ;  /* 0x0000000113077836 */ /* 0x000fe20000000000 */
[----:B------:R-:W-:-:S04]  /*19440*/  SHF.L.U32 R8, R18, 0x1f, RZ ;  /* 0x0000001f12087819 */ /* 0x000fc800000006ff */
[----:B------:R-:W-:-:S04]  /*19450*/  ISETP.NE.AND P3, PT, R7, 0x2, PT ;  /* 0x000000020700780c */ /* 0x000fc80003f65270 */
[----:B------:R-:W-:-:S05]  /*19460*/  SEL R7, R7, RZ, P3 ;  /* 0x000000ff07077207 */ /* 0x000fca0001800000 */
[----:B------:R-:W-:-:S04]  /*19470*/  IMAD R7, R7, 0x8, R16 ;  /* 0x0000000807077824 */ /* 0x000fc800078e0210 */
[----:B------:R0:W1:Y:S01]  /*19480*/  SYNCS.PHASECHK.TRANS64.TRYWAIT P3, [R7+URZ+0x2a830], R8 ;  /* 0x02a83008070075a7 */ /* 0x000062000806017f */
[----:B------:R-:W-:Y:S05]  /*19490*/  @!P0 BRA `(.L_x_1527) ;  /* 0x0000000000048947 */ /* 0x000fea0003800000 */
[----:B------:R-:W-:Y:S01]  /*194a0*/  BPT.TRAP 0x1 ;  /* 0x000000040000795c */ /* 0x000fe20000300000 */
.L_x_1527:
[----:B------:R-:W-:Y:S04]  /*194b0*/  BSSY B0, `(.L_x_1525) ;  /* 0x0000004000007945 */ /* 0x000fe80003800000 */
[----:B-1----:R-:W-:Y:S05]  /*194c0*/  @P3 BRA `(.L_x_1528) ;  /* 0x0000000000083947 */ /* 0x002fea0003800000 */
[----:B------:R-:W1:Y:S02]  /*194d0*/  SYNCS.PHASECHK.TRANS64.TRYWAIT P3, [R7+URZ+0x2a830], R8 ;  /* 0x02a83008070075a7 */ /* 0x000e64000806017f */
[----:B-1----:R-:W-:Y:S05]  /*194e0*/  @!P3 BRA `(.L_x_1529) ;  /* 0x0000015400acb947 */ /* 0x002fea0003800000 */
.L_x_1528:
[----:B------:R-:W-:Y:S05]  /*194f0*/  BSYNC B0 ;  /* 0x0000000000007941 */ /* 0x000fea0003800000 */
.L_x_1525:
[----:B01----:R-:W0:Y:S01]  /*19500*/  S2R R7, SR_TID.X ;  /* 0x0000000000077919 */ /* 0x003e220000002100 */
[----:B------:R-:W-:Y:S01]  /*19510*/  VIADD R15, R19, 0x1 ;  /* 0x00000001130f7836 */ /* 0x000fe20000000000 */
[----:B------:R-:W-:Y:S05]  /*19520*/  WARPSYNC.ALL ;  /* 0x0000000000007948 */ /* 0x000fea0003800000 */
[C---:B------:R-:W-:Y:S01]  /*19530*/  ISETP.NE.AND P3, PT, R15.reuse, 0x2, PT ;  /* 0x000000020f00780c */ /* 0x040fe20003f65270 */
[----:B------:R-:W-:Y:S02]  /*19540*/  IMAD.MOV.U32 R9, RZ, RZ, -0x7fffffe0 ;  /* 0x80000020ff097424 */ /* 0x000fe400078e00ff */
[----:B------:R-:W-:Y:S01]  /*19550*/  IMAD.MOV.U32 R121, RZ, RZ, -0x7fffffe0 ;  /* 0x80000020ff797424 */ /* 0x000fe200078e00ff */
[----:B------:R-:W-:Y:S01]  /*19560*/  SEL R15, R15, RZ, P3 ;  /* 0x000000ff0f0f7207 */ /* 0x000fe20001800000 */
[----:B------:R-:W-:Y:S01]  /*19570*/  IMAD.MOV.U32 R21, RZ, RZ, -0x7fffffe0 ;  /* 0x80000020ff157424 */ /* 0x000fe200078e00ff */
[----:B------:R-:W-:Y:S01]  /*19580*/  R2UR UR27, R9 ;  /* 0x00000000091b72ca */ /* 0x000fe200000e0000 */
[----:B------:R-:W-:Y:S01]  /*19590*/  IMAD.MOV.U32 R11, RZ, RZ, -0x7fffffe0 ;  /* 0x80000020ff0b7424 */ /* 0x000fe200078e00ff */
[----:B------:R-:W-:Y:S01]  /*195a0*/  R2UR UR19, R121 ;  /* 0x00000000791372ca */ /* 0x000fe200000e0000 */
[----:B------:R-:W-:Y:S01]  /*195b0*/  IMAD R8, R15, 0x600, R5 ;  /* 0x000006000f087824 */ /* 0x000fe200078e0205 */
[----:B------:R-:W-:-:S02]  /*195c0*/  R2UR UR7, R21 ;  /* 0x00000000150772ca */ /* 0x000fc400000e0000 */
[----:B------:R-:W-:Y:S01]  /*195d0*/  R2UR UR11, R11 ;  /* 0x000000000b0b72ca */ /* 0x000fe200000e0000 */
[C---:B------:R-:W-:Y:S01]  /*195e0*/  VIADD R120, R8.reuse, 0x400 ;  /* 0x0000040008787836 */ /* 0x040fe20000000000 */
[C---:B------:R-:W-:Y:S01]  /*195f0*/  R2UR UR26, R8.reuse ;  /* 0x00000000081a72ca */ /* 0x040fe200000e0000 */
[C---:B------:R-:W-:Y:S01]  /*19600*/  VIADD R20, R8.reuse, 0x2 ;  /* 0x0000000208147836 */ /* 0x040fe20000000000 */
[----:B------:R-:W-:Y:S01]  /*19610*/  R2UR UR15, R21 ;  /* 0x00000000150f72ca */ /* 0x000fe200000e0000 */
[----:B------:R-:W-:Y:S01]  /*19620*/  VIADD R10, R8, 0x200 ;  /* 0x00000200080a7836 */ /* 0x000fe20000000000 */
[----:B------:R-:W-:Y:S02]  /*19630*/  R2UR UR18, R120 ;  /* 0x00000000781272ca */ /* 0x000fe400000e0000 */
[----:B------:R-:W-:Y:S01]  /*19640*/  R2UR UR6, R20 ;  /* 0x00000000140672ca */ /* 0x000fe200000e0000 */
[----:B------:R-:W-:Y:S01]  /*19650*/  VIADD R20, R8, 0x202 ;  /* 0x0000020208147836 */ /* 0x000fe20000000000 */
[----:B------:R-:W-:Y:S01]  /*19660*/  R2UR UR10, R10 ;  /* 0x000000000a0a72ca */ /* 0x000fe200000e0000 */
[----:B------:R-:W-:Y:S01]  /*19670*/  VIADD R8, R8, 0x402 ;  /* 0x0000040208087836 */ /* 0x000fe20000000000 */
[----:B------:R-:W-:-:S02]  /*19680*/  R2UR UR23, R9 ;  /* 0x00000000091772ca */ /* 0x000fc400000e0000 */
[----:B0-----:R-:W-:Y:S02]  /*19690*/  SHF.R.U32.HI R7, RZ, 0x7, R7 ;  /* 0x00000007ff077819 */ /* 0x001fe40000011607 */
[----:B------:R-:W-:Y:S02]  /*196a0*/  R2UR UR14, R20 ;  /* 0x00000000140e72ca */ /* 0x000fe400000e0000 */
[----:B------:R-:W-:Y:S01]  /*196b0*/  R2UR UR22, R8 ;  /* 0x00000000081672ca */ /* 0x000fe200000e0000 */
[----:B------:R-:W-:-:S05]  /*196c0*/  VIADD R7, R7, 0x8 ;  /* 0x0000000807077836 */ /* 0x000fca0000000000 */
        /* <DEDUP_REMOVED lines=22> */
.L_x_1531:
[----:B------:R-:W-:Y:S01]  /*19830*/  SHF.L.U32 R6, R6, 0x1f, RZ ;  /* 0x0000001f06067819 */ /* 0x000fe200000006ff */
[----:B------:R-:W-:-:S04]  /*19840*/  IMAD R7, R19, 0x8, R16 ;  /* 0x0000000813077824 */ /* 0x000fc800078e0210 */
[----:B------:R0:W1:Y:S01]  /*19850*/  SYNCS.PHASECHK.TRANS64.TRYWAIT P2, [R7+URZ+0x2a850], R6 ;  /* 0x02a85006070075a7 */ /* 0x000062000804017f */
[----:B------:R-:W-:Y:S05]  /*19860*/  @!P0 BRA `(.L_x_1532) ;  /* 0x0000000000048947 */ /* 0x000fea0003800000 */
[----:B------:R-:W-:Y:S01]  /*19870*/  BPT.TRAP 0x1 ;  /* 0x000000040000795c */ /* 0x000fe20000300000 */
.L_x_1532:
[----:B-1----:R-:W-:Y:S05]  /*19880*/  @P2 BRA `(.L_x_1530) ;  /* 0x0000000000082947 */ /* 0x002fea0003800000 */
[----:B------:R-:W1:Y:S02]  /*19890*/  SYNCS.PHASECHK.TRANS64.TRYWAIT P2, [R7+URZ+0x2a850], R6 ;  /* 0x02a85006070075a7 */ /* 0x000e64000804017f */
[----:B-1----:R-:W-:Y:S05]  /*198a0*/  @!P2 BRA `(.L_x_1533) ;  /* 0x0000015000d0a947 */ /* 0x002fea0003800000 */
.L_x_1530:
[----:B01----:R-:W-:Y:S01]  /*198b0*/  VIADD R6, R16, 0x400 ;  /* 0x0000040010067836 */ /* 0x003fe20000000000 */
[----:B------:R-:W-:Y:S05]  /*198c0*/  WARPSYNC.ALL ;  /* 0x0000000000007948 */ /* 0x000fea0003800000 */
[----:B------:R-:W-:-:S04]  /*198d0*/  SHF.R.U32.HI R6, RZ, 0x4, R6 ;  /* 0x00000004ff067819 */ /* 0x000fc80000011606 */
[----:B------:R-:W-:-:S04]  /*198e0*/  LOP3.LUT R6, R6, 0x3fff, RZ, 0xc0, !PT ;  /* 0x00003fff06067812 */ /* 0x000fc800078ec0ff */
[----:B------:R-:W-:-:S05]  /*198f0*/  LOP3.LUT R6, R6, 0x10000, RZ, 0xfc, !PT ;  /* 0x0001000006067812 */ /* 0x000fca00078efcff */
[----:B------:R-:W-:Y:S01]  /*19900*/  IMAD R6, R19, 0x600, R6 ;  /* 0x0000060013067824 */ /* 0x000fe200078e0206 */
[----:B------:R-:W-:Y:S01]  /*19910*/  WARPGROUP.ARRIVE ;  /* 0x00000000000079c5 */ /* 0x000fe20000000000 */
[----:B------:R-:W-:Y:S02]  /*19920*/  IMAD.MOV.U32 R7, RZ, RZ, 0x40000040 ;  /* 0x40000040ff077424 */ /* 0x000fe400078e00ff */
[----:B------:R-:W-:Y:S01]  /*19930*/  FMUL.FTZ R20, R2, R123 ;  /* 0x0000007b02147220 */ /* 0x000fe20000410000 */
[C---:B------:R-:W-:Y:S01]  /*19940*/  VIADD R8, R6.reuse, 0x2 ;  /* 0x0000000206087836 */ /* 0x040fe20000000000 */
[----:B------:R-:W-:Y:S01]  /*19950*/  R2UR UR6, R6 ;  /* 0x00000000060672ca */ /* 0x000fe200000e0000 */
[----:B------:R-:W-:Y:S01]  /*19960*/  IMAD.MOV.U32 R9, RZ, RZ, 0x40000040 ;  /* 0x40000040ff097424 */ /* 0x000fe200078e00ff */
[----:B------:R-:W-:Y:S01]  /*19970*/  R2UR UR7, R7 ;  /* 0x00000000070772ca */ /* 0x000fe200000e0000 */
        /* <DEDUP_REMOVED lines=11> */
[----:B------:R-:W-:Y:S01]  /*19a30*/  FMUL.FTZ R133, R2, R138 ;  /* 0x0000008a02857220 */ /* 0x000fe20000410000 */
[----:B------:R-:W-:Y:S01]  /*19a40*/  QGMMA.64x192x32.F32.E4M3.E4M3 R24, R196, gdesc[UR4], R24, gsb0 ;  /* 0x02e00004c4187df3 */ /* 0x000fe20008000818 */
[----:B------:R-:W-:Y:S01]  /*19a50*/  R2UR UR6, R8 ;  /* 0x00000000080672ca */ /* 0x000fe200000e0000 */
[----:B------:R-:W-:Y:S01]  /*19a60*/  VIADD R8, R6, 0x4 ;  /* 0x0000000406087836 */ /* 0x000fe20000000000 */
[----:B------:R-:W-:Y:S01]  /*19a70*/  R2UR UR7, R9 ;  /* 0x00000000090772ca */ /* 0x000fe200000e0000 */
[----:B------:R-:W-:Y:S01]  /*19a80*/  IMAD.MOV.U32 R9, RZ, RZ, 0x40000040 ;  /* 0x40000040ff097424 */ /* 0x000fe200078e00ff */
        /* <DEDUP_REMOVED lines=9> */
[----:B0-----:R-:W-:Y:S01]  /*19b20*/  FMNMX.FTZ R11, R7, R12, !PT ;  /* 0x0000000c070b7209 */ /* 0x001fe20007810000 */
        /* <DEDUP_REMOVED lines=21> */
[----:B------:R-:W-:Y:S01]  /*19c80*/  FMUL.FTZ R178, R2, R183 ;  /* 0x000000b702b27220 */ /* 0x000fe20000410000 */
[----:B------:R-:W-:Y:S01]  /*19c90*/  MUFU.TANH R124, R124 ;  /* 0x0000007c007c7308 */ /* 0x000fe20000002400 */
[----:B------:R-:W-:Y:S01]  /*19ca0*/  UMOV UR43, UR30 ;  /* 0x0000001e002b7c82 */ /* 0x000fe20008000000 */
[----:B------:R-:W0:Y:S06]  /*19cb0*/  S2R R213, SR_TID.X ;  /* 0x0000000000d57919 */ /* 0x000e2c0000002100 */
[----:B------:R-:W-:Y:S08]  /*19cc0*/  MUFU.TANH R129, R129 ;  /* 0x0000008100817308 */ /* 0x000ff00000002400 */
[----:B------:R-:W-:Y:S08]  /*19cd0*/  MUFU.TANH R130, R130 ;  /* 0x0000008200827308 */ /* 0x000ff00000002400 */
[----:B------:R-:W-:Y:S08]  /*19ce0*/  MUFU.TANH R128, R128 ;  /* 0x0000008000807308 */ /* 0x000ff00000002400 */
[----:B------:R-:W-:Y:S01]  /*19cf0*/  MUFU.TANH R133, R133 ;  /* 0x0000008500857308 */ /* 0x000fe20000002400 */
[----:B0-----:R-:W-:-:S07]  /*19d00*/  SHF.R.U32.HI R213, RZ, 0x7, R213 ;  /* 0x00000007ffd57819 */ /* 0x001fce00000116d5 */
        /* <DEDUP_REMOVED lines=22> */
[----:B------:R-:W-:Y:S01]  /*19e70*/  FMUL.FTZ R9, R2, R122 ;  /* 0x0000007a02097220 */ /* 0x000fe20000410000 */
[----:B------:R-:W-:Y:S01]  /*19e80*/  R2UR UR6, R8 ;  /* 0x00000000080672ca */ /* 0x000fe200000e0000 */
        /* <DEDUP_REMOVED lines=24> */
[----:B------:R-:W-:Y:S01]  /*1a010*/  FMUL.FTZ R167, R2, R172 ;  /* 0x000000ac02a77220 */ /* 0x000fe20000410000 */
[----:B------:R-:W-:Y:S01]  /*1a020*/  FMNMX.FTZ R10, R20, R10, !PT ;  /* 0x0000000a140a7209 */ /* 0x000fe20007810000 */
[C---:B------:R-:W-:Y:S01]  /*1a030*/  FMUL.FTZ R171, R2.reuse, R176 ;  /* 0x000000b002ab7220 */ /* 0x040fe20000410000 */
[----:B------:R-:W-:Y:S01]  /*1a040*/  FMUL.FTZ R172, R2, R177 ;  /* 0x000000b102ac7220 */ /* 0x000fe20000410000 */
[----:B------:R-:W0:Y:S01]  /*1a050*/  MUFU.TANH R122, R122 ;  /* 0x0000007a007a7308 */ /* 0x000e220000002400 */
[----:B-1----:R-:W-:Y:S01]  /*1a060*/  FMNMX.FTZ R11, R8, R11, !PT ;  /* 0x0000000b080b7209 */ /* 0x002fe20007810000 */
[C---:B------:R-:W-:Y:S01]  /*1a070*/  FMUL.FTZ R177, R2.reuse, R182 ;  /* 0x000000b602b17220 */ /* 0x040fe20000410000 */
[----:B------:R-:W-:-:S02]  /*1a080*/  FMUL.FTZ R176, R2, R181 ;  /* 0x000000b502b07220 */ /* 0x000fc40000410000 */
[----:B------:R-:W-:-:S03]  /*1a090*/  FMNMX.FTZ R11, R21, R11, !PT ;  /* 0x0000000b150b7209 */ /* 0x000fc60007810000 */
[----:B------:R-:W1:Y:S01]  /*1a0a0*/  MUFU.TANH R126, R126 ;  /* 0x0000007e007e7308 */ /* 0x000e620000002400 */
[----:B--2---:R-:W-:Y:S02]  /*1a0b0*/  FMNMX.FTZ R10, R121, R10, !PT ;  /* 0x0000000a790a7209 */ /* 0x004fe40007810000 */
[----:B------:R-:W-:-:S04]  /*1a0c0*/  FMNMX.FTZ R11, R120, R11, !PT ;  /* 0x0000000b780b7209 */ /* 0x000fc80007810000 */
[----:B------:R-:W-:Y:S01]  /*1a0d0*/  FMNMX.FTZ R11, R123, R11, !PT ;  /* 0x0000000b7b0b7209 */ /* 0x000fe20007810000 */
[----:B------:R-:W2:Y:S01]  /*1a0e0*/  MUFU.TANH R127, R127 ;  /* 0x0000007f007f7308 */ /* 0x000ea20000002400 */
[----:B0-----:R-:W-:Y:S02]  /*1a0f0*/  FMNMX.FTZ R10, R122, R10, !PT ;  /* 0x0000000a7a0a7209 */ /* 0x001fe40007810000 */
[----:B------:R-:W-:Y:S02]  /*1a100*/  FMNMX.FTZ R11, R124, R11, !PT ;  /* 0x0000000b7c0b7209 */ /* 0x000fe40007810000 */
[----:B------:R-:W-:-:S03]  /*1a110*/  FMNMX.FTZ R10, R125, R10, !PT ;  /* 0x0000000a7d0a7209 */ /* 0x000fc60007810000 */
[----:B------:R-:W0:Y:S01]  /*1a120*/  MUFU.TANH R131, R131 ;  /* 0x0000008300837308 */ /* 0x000e220000002400 */
[----:B-1----:R-:W-:-:S04]  /*1a130*/  FMNMX.FTZ R10, R126, R10, !PT ;  /* 0x0000000a7e0a7209 */ /* 0x002fc80007810000 */
[----:B------:R-:W-:-:S03]  /*1a140*/  FMNMX.FTZ R10, R129, R10, !PT ;  /* 0x0000000a810a7209 */ /* 0x000fc60007810000 */
[----:B------:R-:W1:Y:S01]  /*1a150*/  MUFU.TANH R132, R132 ;  /* 0x0000008400847308 */ /* 0x000e620000002400 */
[----:B--2---:R-:W-:Y:S02]  /*1a160*/  FMNMX.FTZ R11, R127, R11, !PT ;  /* 0x0000000b7f0b7209 */ /* 0x004fe40007810000 */
[----:B------:R-:W-:Y:S02]  /*1a170*/  FMNMX.FTZ R10, R130, R10, !PT ;  /* 0x0000000a820a7209 */ /* 0x000fe40007810000 */
[----:B------:R-:W-:Y:S02]  /*1a180*/  FMNMX.FTZ R11, R128, R11, !PT ;  /* 0x0000000b800b7209 */ /* 0x000fe40007810000 */
[----:B------:R-:W-:Y:S01]  /*1a190*/  FMNMX.FTZ R10, R133, R10, !PT ;  /* 0x0000000a850a7209 */ /* 0x000fe20007810000 */
[----:B------:R-:W2:Y:S01]  /*1a1a0*/  MUFU.TANH R137, R137 ;  /* 0x0000008900897308 */ /* 0x000ea20000002400 */
[----:B0-----:R-:W-:Y:S02]  /*1a1b0*/  FMNMX.FTZ R11, R131, R11, !PT ;  /* 0x0000000b830b7209 */ /* 0x001fe40007810000 */
[----:B------:R-:W-:-:S05]  /*1a1c0*/  FMNMX.FTZ R10, R134, R10, !PT ;  /* 0x0000000a860a7209 */ /* 0x000fca0007810000 */
[----:B------:R-:W0:Y:S01]  /*1a1d0*/  MUFU.TANH R136, R136 ;  /* 0x0000008800887308 */ /* 0x000e220000002400 */
[----:B-1----:R-:W-:-:S04]  /*1a1e0*/  FMNMX.FTZ R11, R132, R11, !PT ;  /* 0x0000000b840b7209 */ /* 0x002fc80007810000 */
[----:B------:R-:W-:-:S03]  /*1a1f0*/  FMNMX.FTZ R11, R135, R11, !PT ;  /* 0x0000000b870b7209 */ /* 0x000fc60007810000 */
[----:B------:R-:W1:Y:S01]  /*1a200*/  MUFU.TANH R141, R141 ;  /* 0x0000008d008d7308 */ /* 0x000e620000002400 */
[----:B--2---:R-:W-:-:S04]  /*1a210*/  FMNMX.FTZ R10, R137, R10, !PT ;  /* 0x0000000a890a7209 */ /* 0x004fc80007810000 */
[----:B------:R-:W-:-:S03]  /*1a220*/  FMNMX.FTZ R10, R138, R10, !PT ;  /* 0x0000000a8a0a7209 */ /* 0x000fc60007810000 */
[----:B------:R-:W2:Y:S01]  /*1a230*/  MUFU.TANH R142, R142 ;  /* 0x0000008e008e7308 */ /* 0x000ea20000002400 */
[----:B0-----:R-:W-:-:S04]  /*1a240*/  FMNMX.FTZ R11, R136, R11, !PT ;  /* 0x0000000b880b7209 */ /* 0x001fc80007810000 */
[----:B------:R-:W-:-:S03]  /*1a250*/  FMNMX.FTZ R11, R139, R11, !PT ;  /* 0x0000000b8b0b7209 */ /* 0x000fc60007810000 */
[----:B------:R-:W0:Y:S01]  /*1a260*/  MUFU.TANH R146, R146 ;  /* 0x0000009200927308 */ /* 0x000e220000002400 */
[----:B-1----:R-:W-:Y:S02]  /*1a270*/  FMNMX.FTZ R10, R141, R10, !PT ;  /* 0x0000000a8d0a7209 */ /* 0x002fe40007810000 */
[----:B------:R-:W-:-:S04]  /*1a280*/  FMNMX.FTZ R11, R140, R11, !PT ;  /* 0x0000000b8c0b7209 */ /* 0x000fc80007810000 */
[----:B------:R-:W-:Y:S01]  /*1a290*/  FMNMX.FTZ R11, R143, R11, !PT ;  /* 0x0000000b8f0b7209 */ /* 0x000fe20007810000 */
[----:B------:R-:W1:Y:S01]  /*1a2a0*/  MUFU.TANH R147, R147 ;  /* 0x0000009300937308 */ /* 0x000e620000002400 */
[----:B--2---:R-:W-:Y:S02]  /*1a2b0*/  FMNMX.FTZ R10, R142, R10, !PT ;  /* 0x0000000a8e0a7209 */ /* 0x004fe40007810000 */
[----:B------:R-:W-:Y:S02]  /*1a2c0*/  FMNMX.FTZ R11, R144, R11, !PT ;  /* 0x0000000b900b7209 */ /* 0x000fe40007810000 */
[----:B------:R-:W-:-:S03]  /*1a2d0*/  FMNMX.FTZ R10, R145, R10, !PT ;  /* 0x0000000a910a7209 */ /* 0x000fc60007810000 */
[----:B------:R-:W2:Y:S01]  /*1a2e0*/  MUFU.TANH R151, R151 ;  /* 0x0000009700977308 */ /* 0x000ea20000002400 */
[----:B0-----:R-:W-:-:S04]  /*1a2f0*/  FMNMX.FTZ R10, R146, R10, !PT ;  /* 0x0000000a920a7209 */ /* 0x001fc80007810000 */
[----:B------:R-:W-:-:S03]  /*1a300*/  FMNMX.FTZ R10, R149, R10, !PT ;  /* 0x0000000a950a7209 */ /* 0x000fc60007810000 */
[----:B------:R-:W0:Y:S01]  /*1a310*/  MUFU.TANH R152, R152 ;  /* 0x0000009800987308 */ /* 0x000e220000002400 */
[----:B-1----:R-:W-:Y:S02]  /*1a320*/  FMNMX.FTZ R11, R147, R11, !PT ;  /* 0x0000000b930b7209 */ /* 0x002fe40007810000 */
[----:B------:R-:W-:Y:S02]  /*1a330*/  FMNMX.FTZ R10, R150, R10, !PT ;  /* 0x0000000a960a7209 */ /* 0x000fe40007810000 */
[----:B------:R-:W-:Y:S02]  /*1a340*/  FMNMX.FTZ R11, R148, R11, !PT ;  /* 0x0000000b940b7209 */ /* 0x000fe40007810000 */
[----:B------:R-:W-:Y:S01]  /*1a350*/  FMNMX.FTZ R10, R153, R10, !PT ;  /* 0x0000000a990a7209 */ /* 0x000fe20007810000 */
[----:B------:R-:W1:Y:S01]  /*1a360*/  MUFU.TANH R157, R157 ;  /* 0x0000009d009d7308 */ /* 0x000e620000002400 */
[----:B--2---:R-:W-:Y:S02]  /*1a370*/  FMNMX.FTZ R11, R151, R11, !PT ;  /* 0x0000000b970b7209 */ /* 0x004fe40007810000 */
[----:B------:R-:W-:-:S05]  /*1a380*/  FMNMX.FTZ R10, R154, R10, !PT ;  /* 0x0000000a9a0a7209 */ /* 0x000fca0007810000 */
[----:B------:R-:W2:Y:S01]  /*1a390*/  MUFU.TANH R156, R156 ;  /* 0x0000009c009c7308 */ /* 0x000ea20000002400 */
[----:B0-----:R-:W-:-:S04]  /*1a3a0*/  FMNMX.FTZ R11, R152, R11, !PT ;  /* 0x0000000b980b7209 */ /* 0x001fc80007810000 */
[----:B------:R-:W-:-:S03]  /*1a3b0*/  FMNMX.FTZ R11, R155, R11, !PT ;  /* 0x0000000b9b0b7209 */ /* 0x000fc60007810000 */
[----:B------:R-:W0:Y:S01]  /*1a3c0*/  MUFU.TANH R161, R161 ;  /* 0x000000a100a17308 */ /* 0x000e220000002400 */
[----:B-1----:R-:W-:-:S04]  /*1a3d0*/  FMNMX.FTZ R10, R157, R10, !PT ;  /* 0x0000000a9d0a7209 */ /* 0x002fc80007810000 */
[----:B------:R-:W-:-:S03]  /*1a3e0*/  FMNMX.FTZ R10, R158, R10, !PT ;  /* 0x0000000a9e0a7209 */ /* 0x000fc60007810000 */
[----:B------:R-:W1:Y:S01]  /*1a3f0*/  MUFU.TANH R162, R162 ;  /* 0x000000a200a27308 */ /* 0x000e620000002400 */
[----:B--2---:R-:W-:-:S04]  /*1a400*/  FMNMX.FTZ R11, R156, R11, !PT ;  /* 0x0000000b9c0b7209 */ /* 0x004fc80007810000 */
[----:B------:R-:W-:-:S03]  /*1a410*/  FMNMX.FTZ R11, R159, R11, !PT ;  /* 0x0000000b9f0b7209 */ /* 0x000fc60007810000 */
[----:B------:R-:W2:Y:S01]  /*1a420*/  MUFU.TANH R163, R163 ;  /* 0x000000a300a37308 */ /* 0x000ea20000002400 */
[----:B0-----:R-:W-:Y:S02]  /*1a430*/  FMNMX.FTZ R10, R161, R10, !PT ;  /* 0x0000000aa10a7209 */ /* 0x001fe40007810000 */
[----:B------:R-:W-:-:S05]  /*1a440*/  FMNMX.FTZ R11, R160, R11, !PT ;  /* 0x0000000ba00b7209 */ /* 0x000fca0007810000 */
[----:B------:R-:W0:Y:S01]  /*1a450*/  MUFU.TANH R166, R166 ;  /* 0x000000a600a67308 */ /* 0x000e220000002400 */
[----:B-1----:R-:W-:-:S04]  /*1a460*/  FMNMX.FTZ R10, R162, R10, !PT ;  /* 0x0000000aa20a7209 */ /* 0x002fc80007810000 */
[----:B------:R-:W-:-:S03]  /*1a470*/  FMNMX.FTZ R10, R165, R10, !PT ;  /* 0x0000000aa50a7209 */ /* 0x000fc60007810000 */
[----:B------:R-:W1:Y:S01]  /*1a480*/  MUFU.TANH R164, R164 ;  /* 0x000000a400a47308 */ /* 0x000e620000002400 */
[----:B--2---:R-:W-:-:S07]  /*1a490*/  FMNMX.FTZ R11, R163, R11, !PT ;  /* 0x0000000ba30b7209 */ /* 0x004fce0007810000 */
        /* <DEDUP_REMOVED lines=8> */
[----:B------:R-:W-:Y:S06]  /*1a520*/  QGMMA.64x192x32.F32.E4M3.E4M3 R24, R188, gdesc[UR4], R24, gsb0 ;  /* 0x02e00004bc187df3 */ /* 0x000fec0008000818 */
        /* <DEDUP_REMOVED lines=18> */
[----:B0-----:R-:W-:Y:S01]  /*1a650*/  FMNMX.FTZ R179, R178, R10, !PT ;  /* 0x0000000ab2b37209 */ /* 0x001fe20007810000 */
[----:B------:R-:W-:-:S04]  /*1a660*/  VIADD R10, R6, 0x6 ;  /* 0x00000006060a7836 */ /* 0x000fc80000000000 */
[----:B------:R-:W0:Y:S01]  /*1a670*/  SHFL.BFLY PT, R181, R179, 0x2, 0x1f ;  /* 0x0c401f00b3b57f89 */ /* 0x000e2200000e0000 */
[----:B------:R-:W-:Y:S02]  /*1a680*/  R2UR UR6, R10 ;  /* 0x000000000a0672ca */ /* 0x000fe400000e0000 */
[----:B-1----:R-:W-:-:S05]  /*1a690*/  FMNMX.FTZ R11, R176, R11, !PT ;  /* 0x0000000bb00b7209 */ /* 0x002fca0007810000 */
[----:B------:R-:W1:Y:S01]  /*1a6a0*/  SHFL.BFLY PT, R180, R11, 0x2, 0x1f ;  /* 0x0c401f000bb47f89 */ /* 0x000e6200000e0000 */
[----:B0-----:R-:W-:Y:S01]  /*1a6b0*/  FMNMX.FTZ R181, R179, R181, !PT ;  /* 0x000000b5b3b57209 */ /* 0x001fe20007810000 */
[----:B------:R-:W-:-:S04]  /*1a6c0*/  @!P1 IMAD R179, R15, 0x8, R16 ;  /* 0x000000080fb39824 */ /* 0x000fc800078e0210 */
[----:B------:R-:W0:Y:S01]  /*1a6d0*/  SHFL.BFLY PT, R10, R181, 0x1, 0x1f ;  /* 0x0c201f00b50a7f89 */ /* 0x000e2200000e0000 */
[----:B------:R-:W-:Y:S01]  /*1a6e0*/  @!P1 VIADD R179, R179, 0x2a840 ;  /* 0x0002a840b3b39836 */ /* 0x000fe20000000000 */
[----:B-1----:R-:W-:Y:S01]  /*1a6f0*/  FMNMX.FTZ R180, R11, R180, !PT ;  /* 0x000000b40bb47209 */ /* 0x002fe20007810000 */
[----:B------:R-:W-:-:S03]  /*1a700*/  IMAD.MOV.U32 R11, RZ, RZ, 0x40000040 ;  /* 0x40000040ff0b7424 */ /* 0x000fc600078e00ff */
[----:B------:R-:W-:Y:S02]  /*1a710*/  @!P1 PRMT R179, RZ, 0x654, R179 ;  /* 0x00000654ffb39816 */ /* 0x000fe400000000b3 */
[----:B------:R-:W-:Y:S02]  /*1a720*/  R2UR UR7, R11 ;  /* 0x000000000b0772ca */ /* 0x000fe400000e0000 */
[----:B------:R-:W1:Y:S01]  /*1a730*/  SHFL.BFLY PT, R11, R180, 0x1, 0x1f ;  /* 0x0c201f00b40b7f89 */ /* 0x000e6200000e0000 */
[----:B0-----:R-:W-:-:S05]  /*1a740*/  FMNMX.FTZ R10, R181, R10, !PT ;  /* 0x0000000ab50a7209 */ /* 0x001fca0007810000 */
[----:B------:R-:W-:Y:S01]  /*1a750*/  FADD.FTZ R6, -R10, R13 ;  /* 0x0000000d0a067221 */ /* 0x000fe20000010100 */
[----:B------:R-:W-:-:S03]  /*1a760*/  IMAD.U32 R13, RZ, RZ, UR43 ;  /* 0x0000002bff0d7e24 */ /* 0x000fc6000f8e00ff */
[----:B------:R-:W-:Y:S01]  /*1a770*/  FMUL.FTZ R6, R6, UR43 ;  /* 0x0000002b06067c20 */ /* 0x000fe20008410000 */
[----:B-1----:R-:W-:Y:S02]  /*1a780*/  FMNMX.FTZ R11, R180, R11, !PT ;  /* 0x0000000bb40b7209 */ /* 0x002fe40007810000 */
[----:B------:R-:W-:-:S03]  /*1a790*/  IADD3 R180, -R213, 0xb, RZ ;  /* 0x0000000bd5b47810 */ /* 0x000fc60007ffe1ff */
[----:B------:R-:W-:Y:S01]  /*1a7a0*/  MUFU.EX2 R6, R6 ;  /* 0x0000000600067308 */ /* 0x000fe20000000800 */
[----:B------:R-:W-:-:S01]  /*1a7b0*/  FFMA.FTZ R13, R11, R13, -8 ;  /* 0xc10000000b0d7423 */ /* 0x000fc2000001000d */
[----:B------:R-:W-:-:S03]  /*1a7c0*/  FADD.FTZ R12, -R11, R12 ;  /* 0x0000000c0b0c7221 */ /* 0x000fc60000010100 */
        /* <DEDUP_REMOVED lines=34> */
[----:B------:R-:W-:Y:S01]  /*1a9f0*/  MUFU.EX2 R7, R7 ;  /* 0x0000000700077308 */ /* 0x000fe20000000800 */
[----:B------:R-:W-:-:S04]  /*1aa00*/  FFMA.FTZ R176, R10, R176, -8 ;  /* 0xc10000000ab07423 */ /* 0x000fc800000100b0 */
[--C-:B------:R-:W-:Y:S01]  /*1aa10*/  FFMA.FTZ R9, R9, UR43, -R176.reuse ;  /* 0x0000002b09097c23 */ /* 0x100fe200080108b0 */
[----:B------:R-:W-:-:S02]  /*1aa20*/  FFMA.FTZ R20, R20, UR43, -R176 ;  /* 0x0000002b14147c23 */ /* 0x000fc400080108b0 */
        /* <DEDUP_REMOVED lines=10> */
[----:B------:R-:W-:-:S02]  /*1aad0*/  WARPGROUP.DEPBAR.LE gsb0, 0x0 ;  /* 0x00008000000079c5 */ /* 0x000fc40000010000 */
[----:B------:R-:W-:Y:S01]  /*1aae0*/  WARPGROUP.ARRIVE ;  /* 0x00000000000079c5 */ /* 0x000fe20000000000 */
[--C-:B------:R-:W-:Y:S01]  /*1aaf0*/  FFMA.FTZ R137, R137, UR43, -R176.reuse ;  /* 0x0000002b89897c23 */ /* 0x100fe200080108b0 */
[----:B------:R-:W-:-:S01]  /*1ab00*/  FFMA.FTZ R138, R138, UR43, -R176 ;  /* 0x0000002b8a8a7c23 */ /* 0x000fc200080108b0 */
[----:B------:R-:W-:Y:S01]  /*1ab10*/  FFMA.FTZ R141, R141, UR43, -R176 ;  /* 0x0000002b8d8d7c23 */ /* 0x000fe200080108b0 */
[----:B------:R-:W2:Y:S01]  /*1ab20*/  MUFU.EX2 R8, R8 ;  /* 0x0000000800087308 */ /* 0x000ea20000000800 */
[----:B0-----:R-:W-:-:S01]  /*1ab30*/  FFMA.FTZ R4, R12, R4, R7 ;  /* 0x000000040c047223 */ /* 0x001fc20000010007 */
[----:B------:R-:W-:Y:S01]  /*1ab40*/  QGMMA.64x192x32.F32.E4M3.E4M3 R24, R184, gdesc[UR4], R24, gsb0 ;  /* 0x02e00004b8187df3 */ /* 0x000fe20008000818 */
[----:B------:R-:W-:-:S01]  /*1ab50*/  FFMA.FTZ R142, R142, UR43, -R176 ;  /* 0x0000002b8e8e7c23 */ /* 0x000fc200080108b0 */
[--C-:B------:R-:W-:Y:S01]  /*1ab60*/  FFMA.FTZ R145, R145, UR43, -R176.reuse ;  /* 0x0000002b91917c23 */ /* 0x100fe200080108b0 */
[----:B------:R-:W-:-:S01]  /*1ab70*/  FFMA.FTZ R146, R146, UR43, -R176 ;  /* 0x0000002b92927c23 */ /* 0x000fc200080108b0 */
[--C-:B------:R-:W-:Y:S01]  /*1ab80*/  FFMA.FTZ R149, R149, UR43, -R176.reuse ;  /* 0x0000002b95957c23 */ /* 0x100fe200080108b0 */
[----:B------:R-:W-:-:S01]  /*1ab90*/  FFMA.FTZ R150, R150, UR43, -R176 ;  /* 0x0000002b96967c23 */ /* 0x000fc200080108b0 */
[----:B------:R-:W0:Y:S01]  /*1aba0*/  MUFU.EX2 R20, R20 ;  /* 0x0000001400147308 */ /* 0x000e220000000800 */
[----:B-1----:R-:W-:-:S01]  /*1abb0*/  FFMA.FTZ R3, R6, R3, R9 ;  /* 0x0000000306037223 */ /* 0x002fc20000010009 */
        /* <DEDUP_REMOVED lines=16> */
[----:B--2---:R-:W-:Y:S01]  /*1acc0*/  FADD.FTZ R4, R8, R4 ;  /* 0x0000000408047221 */ /* 0x004fe20000010000 */
[----:B0-----:R-:W-:-:S05]  /*1acd0*/  FADD.FTZ R178, R20, R3 ;  /* 0x0000000314b27221 */ /* 0x001fca0000010000 */
[----:B------:R-:W0:Y:S01]  /*1ace0*/  MUFU.EX2 R120, R120 ;  /* 0x0000007800787308 */ /* 0x000e220000000800 */
[----:B-1----:R-:W-:-:S07]  /*1acf0*/  FADD.FTZ R3, R21, R4 ;  /* 0x0000000415037221 */ /* 0x002fce0000010000 */
[----:B------:R-:W1:Y:S01]  /*1ad00*/  MUFU.EX2 R122, R122 ;  /* 0x0000007a007a7308 */ /* 0x000e620000000800 */
[----:B---3--:R-:W-:-:S07]  /*1ad10*/  FADD.FTZ R4, R121, R178 ;  /* 0x000000b279047221 */ /* 0x008fce0000010000 */
        /* <DEDUP_REMOVED lines=42> */
[----:B------:R-:W-:Y:S02]  /*1afc0*/  WARPGROUP.DEPBAR.LE gsb0, 0x0 ;  /* 0x00008000000079c5 */ /* 0x000fe40000010000 */
[----:B------:R2:W-:Y:S06]  /*1afd0*/  BAR.ARV R180, 0x100 ;  /* 0x000400b40000751d */ /* 0x0005ec0000002000 */
[----:B------:R-:W3:Y:S01]  /*1afe0*/  MUFU.EX2 R145, R145 ;  /* 0x0000009100917308 */ /* 0x000ee20000000800 */
[----:B0-----:R-:W-:-:S01]  /*1aff0*/  FADD.FTZ R4, R142, R4 ;  /* 0x000000048e047221 */ /* 0x001fc20000010000 */
[----:B------:R2:W-:Y:S01]  /*1b000*/  @!P1 SYNCS.ARRIVE.TRANS64.RED.A1T0 RZ, [R179+URZ], RZ ;  /* 0x000000ffb3ff99a7 */ /* 0x0005e2000810043f */
[----:B-1----:R-:W-:-:S05]  /*1b010*/  FADD.FTZ R3, R143, R3 ;  /* 0x000000038f037221 */ /* 0x002fca0000010000 */
[----:B------:R-:W0:Y:S08]  /*1b020*/  MUFU.EX2 R144, R144 ;  /* 0x0000009000907308 */ /* 0x000e300000000800 */
[----:B------:R-:W1:Y:S01]  /*1b030*/  MUFU.EX2 R146, R146 ;  /* 0x0000009200927308 */ /* 0x000e620000000800 */
[----:B---3--:R-:W-:-:S07]  /*1b040*/  FADD.FTZ R4, R145, R4 ;  /* 0x0000000491047221 */ /* 0x008fce0000010000 */
[----:B------:R-:W3:Y:S01]  /*1b050*/  MUFU.EX2 R147, R147 ;  /* 0x0000009300937308 */ /* 0x000ee20000000800 */
[----:B0-----:R-:W-:-:S07]  /*1b060*/  FADD.FTZ R3, R144, R3 ;  /* 0x0000000390037221 */ /* 0x001fce0000010000 */
[----:B------:R-:W0:Y:S01]  /*1b070*/  MUFU.EX2 R149, R149 ;  /* 0x0000009500957308 */ /* 0x000e220000000800 */
[----:B-1----:R-:W-:-:S07]  /*1b080*/  FADD.FTZ R4, R146, R4 ;  /* 0x0000000492047221 */ /* 0x002fce0000010000 */
        /* <DEDUP_REMOVED lines=59> */
[----:B-1----:R-:W-:-:S01]  /*1b440*/  FADD.FTZ R178, R177, R4 ;  /* 0x00000004b1b27221 */ /* 0x002fc20000010000 */
[----:B---3--:R-:W-:-:S03]  /*1b450*/  FADD.FTZ R4, R13, R3 ;  /* 0x000000030d047221 */ /* 0x008fc60000010000 */
[----:B0-----:R-:W-:Y:S01]  /*1b460*/  FADD.FTZ R3, R176, R178 ;  /* 0x000000b2b0037221 */ /* 0x001fe20000010000 */
[----:B--2---:R-:W-:Y:S06]  /*1b470*/  @!P0 BRA `(.L_x_1534) ;  /* 0x0000000000048947 */ /* 0x004fec0003800000 */
[----:B------:R-:W-:Y:S01]  /*1b480*/  BPT.TRAP 0x1 ;  /* 0x000000040000795c */ /* 0x000fe20000300000 */
.L_x_1534:
[----:B------:R-:W-:Y:S01]  /*1b490*/  IMAD R19, R19, 0x8, R16 ;  /* 0x0000000813137824 */ /* 0x000fe200078e0210 */
[----:B------:R-:W-:Y:S01]  /*1b4a0*/  ISETP.GT.AND P2, PT, R0, R14, PT ;  /* 0x0000000e0000720c */ /* 0x000fe20003f44270 */
[----:B------:R-:W-:Y:S01]  /*1b4b0*/  IMAD.U32 R178, RZ, RZ, UR36 ;  /* 0x00000024ffb27e24 */ /* 0x000fe2000f8e00ff */
[----:B------:R-:W-:Y:S01]  /*1b4c0*/  F2FP.SATFINITE.E4M3.F32.PACK_AB_MERGE_C R21, R120, R21, RZ ;  /* 0x000000157815723e */ /* 0x000fe200048070ff */
[----:B------:R-:W-:Y:S01]  /*1b4d0*/  VIADD R19, R19, 0x2a860 ;  /* 0x0002a86013137836 */ /* 0x000fe20000000000 */
[----:B------:R-:W-:Y:S01]  /*1b4e0*/  F2FP.SATFINITE.E4M3.F32.PACK_AB_MERGE_C R13, R13, R175, RZ ;  /* 0x000000af0d0d723e */ /* 0x000fe200048070ff */
[-C--:B------:R-:W-:Y:S01]  /*1b4f0*/  FMUL.FTZ R24, R24, R12.reuse ;  /* 0x0000000c18187220 */ /* 0x080fe20000410000 */
        /* <DEDUP_REMOVED lines=132> */
[----:B------:R-:W-:Y:S01]  /*1bd40*/  F2FP.SATFINITE.E4M3.F32.PACK_AB_MERGE_C R187, R174, R173, R176 ;  /* 0x000000adaebb723e */ /* 0x000fe200048070b0 */
[----:B------:R-:W-:Y:S06]  /*1bd50*/  @P2 BRA `(.L_x_1535) ;  /* 0xffffffd400942947 */ /* 0x000fec000383ffff */
[----:B------:R-:W-:-:S07]  /*1bd60*/  IMAD.MOV.U32 R19, RZ, RZ, R15 ;  /* 0x000000ffff137224 */ /* 0x000fce00078e000f */
.L_x_1524:
[----:B------:R-:W-:-:S13]  /*1bd70*/  ISETP.GE.AND P2, PT, R0, R212, PT ;  /* 0x000000d40000720c */ /* 0x000fda0003f46270 */
[----:B------:R-:W-:Y:S05]  /*1bd80*/  @!P2 BRA `(.L_x_1536) ;  /* 0x000000380094a947 */ /* 0x000fea0003800000 */
[----:B------:R-:W-:Y:S02]  /*1bd90*/  IMAD.MOV.U32 R13, RZ, RZ, R10 ;  /* 0x000000ffff0d7224 */ /* 0x000fe400078e000a */
[----:B------:R-:W-:Y:S02]  /*1bda0*/  IMAD.MOV.U32 R12, RZ, RZ, R11 ;  /* 0x000000ffff0c7224 */ /* 0x000fe400078e000b */
[----:B------:R-:W-:-:S07]  /*1bdb0*/  IMAD.MOV.U32 R6, RZ, RZ, R18 ;  /* 0x000000ffff067224 */ /* 0x000fce00078e0012 */
.L_x_1555:
        /* <DEDUP_REMOVED lines=8> */
.L_x_1538:
        /* <DEDUP_REMOVED lines=8> */
.L_x_1539:
[----:B------:R-:W-:Y:S04]  /*1bec0*/  BSSY B0, `(.L_x_1537) ;  /* 0x0000004000007945 */ /* 0x000fe80003800000 */
[----:B-1----:R-:W-:Y:S05]  /*1bed0*/  @P3 BRA `(.L_x_1540) ;  /* 0x0000000000083947 */ /* 0x002fea0003800000 */
[----:B------:R-:W1:Y:S02]  /*1bee0*/  SYNCS.PHASECHK.TRANS64.TRYWAIT P3, [R7+URZ+0x2a830], R8 ;  /* 0x02a83008070075a7 */ /* 0x000e64000806017f */
[----:B-1----:R-:W-:Y:S05]  /*1bef0*/  @!P3 BRA `(.L_x_1541) ;  /* 0x0000012c0050b947 */ /* 0x002fea0003800000 */
.L_x_1540:
[----:B------:R-:W-:Y:S05]  /*1bf00*/  BSYNC B0 ;  /* 0x0000000000007941 */ /* 0x000fea0003800000 */
.L_x_1537:
        /* <DEDUP_REMOVED lines=51> */
.L_x_1543:
[----:B------:R-:W-:Y:S01]  /*1c240*/  SHF.L.U32 R6, R6, 0x1f, RZ ;  /* 0x0000001f06067819 */ /* 0x000fe200000006ff */
[----:B------:R-:W-:-:S04]  /*1c250*/  IMAD R7, R19, 0x8, R16 ;  /* 0x0000000813077824 */ /* 0x000fc800078e0210 */
[----:B------:R0:W1:Y:S01]  /*1c260*/  SYNCS.PHASECHK.TRANS64.TRYWAIT P2, [R7+URZ+0x2a850], R6 ;  /* 0x02a85006070075a7 */ /* 0x000062000804017f */
[----:B------:R-:W-:Y:S05]  /*1c270*/  @!P0 BRA `(.L_x_1544) ;  /* 0x0000000000048947 */ /* 0x000fea0003800000 */
[----:B------:R-:W-:Y:S01]  /*1c280*/  BPT.TRAP 0x1 ;  /* 0x000000040000795c */ /* 0x000fe20000300000 */
.L_x_1544:
[----:B-1----:R-:W-:Y:S05]  /*1c290*/  @P2 BRA `(.L_x_1542) ;  /* 0x0000000000082947 */ /* 0x002fea0003800000 */
[----:B------:R-:W1:Y:S02]  /*1c2a0*/  SYNCS.PHASECHK.TRANS64.TRYWAIT P2, [R7+URZ+0x2a850], R6 ;  /* 0x02a85006070075a7 */ /* 0x000e64000804017f */
[----:B-1----:R-:W-:Y:S05]  /*1c2b0*/  @!P2 BRA `(.L_x_1545) ;  /* 0x000001280074a947 */ /* 0x002fea0003800000 */
.L_x_1542:
        /* <DEDUP_REMOVED lines=39> */
[----:B------:R-:W-:Y:S01]  /*1c530*/  VIADD R6, R6, 0x6 ;  /* 0x0000000606067836 */ /* 0x000fe20000000000 */
[----:B0-----:R-:W-:Y:S01]  /*1c540*/  SHF.R.U32.HI R20, RZ, 0x7, R20 ;  /* 0x00000007ff147819 */ /* 0x001fe20000011614 */
[C---:B------:R-:W-:Y:S01]  /*1c550*/  FMUL.FTZ R153, R2.reuse, R162 ;  /* 0x000000a202997220 */ /* 0x040fe20000410000 */
[C---:B------:R-:W-:Y:S01]  /*1c560*/  FMUL.FTZ R147, R2.reuse, R155 ;  /* 0x0000009b02937220 */ /* 0x040fe20000410000 */
[----:B------:R-:W-:Y:S01]  /*1c570*/  FMUL.FTZ R162, R2, R165 ;  /* 0x000000a502a27220 */ /* 0x000fe20000410000 */
[----:B------:R-:W-:Y:S01]  /*1c580*/  IADD3 R173, -R20, 0xb, RZ ;  /* 0x0000000b14ad7810 */ /* 0x000fe20007ffe1ff */
[C---:B------:R-:W-:Y:S01]  /*1c590*/  FMUL.FTZ R155, R2.reuse, R163 ;  /* 0x000000a3029b7220 */ /* 0x040fe20000410000 */
[C---:B------:R-:W-:Y:S01]  /*1c5a0*/  FMUL.FTZ R165, R2.reuse, R174 ;  /* 0x000000ae02a57220 */ /* 0x040fe20000410000 */
[----:B------:R-:W-:Y:S01]  /*1c5b0*/  FMUL.FTZ R163, R2, R171 ;  /* 0x000000ab02a37220 */ /* 0x000fe20000410000 */
[----:B------:R-:W-:-:S02]  /*1c5c0*/  IMAD.SHL.U32 R174, R0, 0x80, RZ ;  /* 0x0000008000ae7824 */ /* 0x000fc400078e00ff */
[----:B------:R-:W-:Y:S01]  /*1c5d0*/  FMUL.FTZ R171, R2, R179 ;  /* 0x000000b302ab7220 */ /* 0x000fe20000410000 */
[----:B------:R-:W-:Y:S01]  /*1c5e0*/  @!P1 IMAD R21, R14, 0x8, R16 ;  /* 0x000000080e159824 */ /* 0x000fe200078e0210 */
[----:B------:R-:W0:Y:S03]  /*1c5f0*/  MUFU.TANH R10, R10 ;  /* 0x0000000a000a7308 */ /* 0x000e260000002400 */
[----:B------:R-:W-:-:S05]  /*1c600*/  @!P1 VIADD R21, R21, 0x2a840 ;  /* 0x0002a84015159836 */ /* 0x000fca0000000000 */
[----:B------:R-:W1:Y:S01]  /*1c610*/  MUFU.TANH R11, R11 ;  /* 0x0000000b000b7308 */ /* 0x000e620000002400 */
[----:B------:R-:W-:-:S07]  /*1c620*/  @!P1 PRMT R21, RZ, 0x654, R21 ;  /* 0x00000654ff159816 */ /* 0x000fce0000000015 */
        /* <DEDUP_REMOVED lines=26> */
[----:B------:R-:W-:Y:S01]  /*1c7d0*/  R2UR UR6, R8 ;  /* 0x00000000080672ca */ /* 0x000fe200000e0000 */
[----:B------:R-:W-:Y:S01]  /*1c7e0*/  IMAD.IADD R8, R221, 0x1, R207 ;  /* 0x00000001dd087824 */ /* 0x000fe200078e02cf */
[----:B------:R-:W-:-:S04]  /*1c7f0*/  R2UR UR7, R9 ;  /* 0x00000000090772ca */ /* 0x000fc800000e0000 */
[----:B------:R-:W0:Y:S08]  /*1c800*/  MUFU.TANH R165, R165 ;  /* 0x000000a500a57308 */ /* 0x000e300000002400 */
[----:B------:R-:W0:Y:S01]  /*1c810*/  MUFU.TANH R171, R171 ;  /* 0x000000ab00ab7308 */ /* 0x000e220000002400 */
[----:B------:R-:W-:Y:S02]  /*1c820*/  WARPGROUP.DEPBAR.LE gsb0, 0x0 ;  /* 0x00008000000079c5 */ /* 0x000fe40000010000 */
[----:B------:R-:W-:-:S06]  /*1c830*/  WARPGROUP.ARRIVE ;  /* 0x00000000000079c5 */ /* 0x000fcc0000000000 */
        /* <DEDUP_REMOVED lines=45> */
[----:B------:R-:W-:Y:S01]  /*1cb10*/  IADD3 R180, -R200, 0x1, -R174 ;  /* 0x00000001c8b47810 */ /* 0x000fe20007ffe9ae */
[----:B------:R-:W0:Y:S03]  /*1cb20*/  MUFU.TANH R7, R7 ;  /* 0x0000000700077308 */ /* 0x000e260000002400 */
[----:B------:R-:W-:-:S05]  /*1cb30*/  IADD3 R180, -R202, R180, R203 ;  /* 0x000000b4cab47210 */ /* 0x000fca0007ffe1cb */
[----:B------:R-:W0:Y:S01]  /*1cb40*/  MUFU.TANH R9, R9 ;  /* 0x0000000900097308 */ /* 0x000e220000002400 */
[C---:B------:R-:W-:Y:S02]  /*1cb50*/  VIADD R179, R180.reuse, UR33 ;  /* 0x00000021b4b37c36 */ /* 0x040fe40008000000 */
[----:B------:R-:W-:Y:S02]  /*1cb60*/  VIADD R180, R180, UR35 ;  /* 0x00000023b4b47c36 */ /* 0x000fe40008000000 */
[----:B-1----:R-:W-:-:S03]  /*1cb70*/  IMAD.IADD R181, R179, 0x1, R20 ;  /* 0x00000001b3b57824 */ /* 0x002fc600078e0214 */
[----:B------:R-:W1:Y:S08]  /*1cb80*/  MUFU.TANH R8, R8 ;  /* 0x0000000800087308 */ /* 0x000e700000002400 */
        /* <DEDUP_REMOVED lines=37> */
[----:B------:R5:W-:Y:S06]  /*1cde0*/  BAR.ARV R173, 0x100 ;  /* 0x000400ad0000751d */ /* 0x000bec0000002000 */
[----:B------:R0:W-:Y:S01]  /*1cdf0*/  @!P1 SYNCS.ARRIVE.TRANS64.RED.A1T0 RZ, [R21+URZ], RZ ;  /* 0x000000ff15ff99a7 */ /* 0x0001e2000810043f */
[----:B-----5:R-:W-:Y:S01]  /*1ce00*/  FMUL.FTZ R173, R2, R182 ;  /* 0x000000b602ad7220 */ /* 0x020fe20000410000 */
[----:B------:R-:W-:-:S05]  /*1ce10*/  IMAD.IADD R182, R180, 0x1, R20 ;  /* 0x00000001b4b67824 */ /* 0x000fca00078e0214 */
[----:B------:R-:W0:Y:S01]  /*1ce20*/  MUFU.TANH R173, R173 ;  /* 0x000000ad00ad7308 */ /* 0x000e220000002400 */
[----:B-1234-:R-:W-:Y:S05]  /*1ce30*/  @!P4 BRA `(.L_x_1546) ;  /* 0x000000000058c947 */ /* 0x01efea0003800000 */
[----:B------:R-:W-:Y:S01]  /*1ce40*/  IADD3 R183, -R202, R203, R20 ;  /* 0x000000cbcab77210 */ /* 0x000fe20007ffe114 */
[----:B------:R-:W-:Y:S03]  /*1ce50*/  BSSY B0, `(.L_x_1547) ;  /* 0x0000010000007945 */ /* 0x000fe60003800000 */
[----:B------:R-:W-:-:S13]  /*1ce60*/  ISETP.GT.AND P2, PT, R183, -0x1, PT ;  /* 0xffffffffb700780c */ /* 0x000fda0003f44270 */
[----:B------:R-:W-:Y:S05]  /*1ce70*/  @P2 BRA `(.L_x_1548) ;  /* 0x0000000000202947 */ /* 0x000fea0003800000 */
[----:B------:R-:W-:Y:S01]  /*1ce80*/  IMAD.U32 R184, RZ, RZ, UR29 ;  /* 0x0000001dffb87e24 */ /* 0x000fe2000f8e00ff */
[----:B------:R-:W-:-:S04]  /*1ce90*/  LOP3.LUT R183, RZ, R183, RZ, 0x33, !PT ;  /* 0x000000b7ffb77212 */ /* 0x000fc800078e33ff */
[----:B------:R-:W-:-:S13]  /*1cea0*/  ISETP.NE.AND P2, PT, R184, 0x1, PT ;  /* 0x00000001b800780c */ /* 0x000fda0003f45270 */
[----:B0-----:R-:W0:Y:S02]  /*1ceb0*/  @P2 LDC.64 R20, c[0x0][0x9e8] ;  /* 0x00027a00ff142b82 */ /* 0x001e240000000a00 */
[----:B0-----:R-:W-:-:S05]  /*1cec0*/  @P2 IMAD.HI.U32 R20, R183, R20, RZ ;  /* 0x00000014b7142227 */ /* 0x001fca00078e00ff */
[----:B------:R-:W-:-:S04]  /*1ced0*/  @P2 SHF.R.U32.HI R183, RZ, R21, R20 ;  /* 0x00000015ffb72219 */ /* 0x000fc80000011614 */
[----:B------:R-:W-:Y:S01]  /*1cee0*/  LOP3.LUT R183, RZ, R183, RZ, 0x33, !PT ;  /* 0x000000b7ffb77212 */ /* 0x000fe200078e33ff */
[----:B------:R-:W-:Y:S06]  /*1cef0*/  BRA `(.L_x_1549) ;  /* 0x0000000000147947 */ /* 0x000fec0003800000 */
.L_x_1548:
[----:B------:R-:W-:-:S05]  /*1cf00*/  IMAD.U32 R184, RZ, RZ, UR29 ;  /* 0x0000001dffb87e24 */ /* 0x000fca000f8e00ff */
[----:B------:R-:W-:-:S13]  /*1cf10*/  ISETP.NE.AND P2, PT, R184, 0x1, PT ;  /* 0x00000001b800780c */ /* 0x000fda0003f45270 */
[----:B0-----:R-:W0:Y:S02]  /*1cf20*/  @P2 LDC.64 R20, c[0x0][0x9e8] ;  /* 0x00027a00ff142b82 */ /* 0x001e240000000a00 */
[----:B0-----:R-:W-:-:S05]  /*1cf30*/  @P2 IMAD.HI.U32 R20, R183, R20, RZ ;  /* 0x00000014b7142227 */ /* 0x001fca00078e00ff */
[----:B------:R-:W-:-:S07]  /*1cf40*/  @P2 SHF.R.U32.HI R183, RZ, R21, R20 ;  /* 0x00000015ffb72219 */ /* 0x000fce0000011614 */
.L_x_1549:
[----:B------:R-:W-:Y:S05]  /*1cf50*/  BSYNC B0 ;  /* 0x0000000000007941 */ /* 0x000fea0003800000 */
.L_x_1547:
[----:B------:R-:W-:-:S04]  /*1cf60*/  IMAD R183, R183, R184, -R174 ;  /* 0x000000b8b7b77224 */ /* 0x000fc800078e0aae */
[----:B------:R-:W-:-:S05]  /*1cf70*/  IMAD.IADD R183, R183, 0x1, -R200 ;  /* 0x00000001b7b77824 */ /* 0x000fca00078e0ac8 */
[----:B------:R-:W-:Y:S02]  /*1cf80*/  VIMNMX R182, R182, R183, !PT ;  /* 0x000000b7b6b67248 */ /* 0x000fe40007fe0100 */
[----:B------:R-:W-:-:S07]  /*1cf90*/  VIADDMNMX R181, R183, R184, R181, PT ;  /* 0x000000b8b7b57246 */ /* 0x000fce00038001b5 */
.L_x_1546:
[----:B------:R-:W-:Y:S01]  /*1cfa0*/  ISETP.GT.AND P3, PT, R0, -0x1, PT ;  /* 0xffffffff0000780c */ /* 0x000fe20003f64270 */
[----:B------:R-:W1:Y:S03]  /*1cfb0*/  SHFL.IDX PT, R6, R6, 0x1, 0x1c1f ;  /* 0x003c1f0006067f89 */ /* 0x000e6600000e0000 */
[----:B------:R-:W-:-:S04]  /*1cfc0*/  ISETP.GT.AND P2, PT, R182, RZ, P3 ;  /* 0x000000ffb600720c */ /* 0x000fc80001f44270 */
[----:B------:R-:W-:-:S04]  /*1cfd0*/  ISETP.LT.OR P2, PT, R181, 0x1, P2 ;  /* 0x00000001b500780c */ /* 0x000fc80001741670 */
[----:B0-----:R-:W-:Y:S02]  /*1cfe0*/  FSEL R20, R7, -INF , !P2 ;  /* 0xff80000007147808 */ /* 0x001fe40005000000 */
[----:B------:R-:W-:-:S04]  /*1cff0*/  ISETP.GT.AND P2, PT, R182, 0x1, P3 ;  /* 0x00000001b600780c */ /* 0x000fc80001f44270 */
[----:B------:R-:W-:-:S04]  /*1d000*/  ISETP.LT.OR P2, PT, R181, 0x2, P2 ;  /* 0x00000002b500780c */ /* 0x000fc80001741670 */
[----:B------:R-:W-:Y:S02]  /*1d010*/  FSEL R9, R9, -INF , !P2 ;  /* 0xff80000009097808 */ /* 0x000fe40005000000 */
[----:B------:R-:W-:Y:S01]  /*1d020*/  ISETP.GT.AND P2, PT, R182, 0x8, P3 ;  /* 0x00000008b600780c */ /* 0x000fe20001f44270 */
[--C-:B-1----:R-:W-:Y:S02]  /*1d030*/  IMAD.IADD R179, R179, 0x1, R6.reuse ;  /* 0x00000001b3b37824 */ /* 0x102fe400078e0206 */
        /* <DEDUP_REMOVED lines=103> */
.L_x_1552:
[----:B------:R-:W-:-:S05]  /*1d6b0*/  IMAD.U32 R181, RZ, RZ, UR29 ;  /* 0x0000001dffb57e24 */ /* 0x000fca000f8e00ff */
[----:B------:R-:W-:-:S13]  /*1d6c0*/  ISETP.NE.AND P2, PT, R181, 0x1, PT ;  /* 0x00000001b500780c */ /* 0x000fda0003f45270 */
[----:B------:R-:W0:Y:S02]  /*1d6d0*/  @P2 LDC.64 R6, c[0x0][0x9e8] ;  /* 0x00027a00ff062b82 */ /* 0x000e240000000a00 */
[----:B0-----:R-:W-:-:S05]  /*1d6e0*/  @P2 IMAD.HI.U32 R6, R11, R6, RZ ;  /* 0x000000060b062227 */ /* 0x001fca00078e00ff */
[----:B------:R-:W-:-:S07]  /*1d6f0*/  @P2 SHF.R.U32.HI R11, RZ, R7, R6 ;  /* 0x00000007ff0b2219 */ /* 0x000fce0000011606 */
.L_x_1553:
[----:B------:R-:W-:Y:S05]  /*1d700*/  BSYNC B0 ;  /* 0x0000000000007941 */ /* 0x000fea0003800000 */
.L_x_1551:
[----:B------:R-:W-:-:S04]  /*1d710*/  IMAD R11, R11, R181, -R174 ;  /* 0x000000b50b0b7224 */ /* 0x000fc800078e0aae */
[----:B------:R-:W-:-:S05]  /*1d720*/  IMAD.IADD R11, R11, 0x1, -R200 ;  /* 0x000000010b0b7824 */ /* 0x000fca00078e0ac8 */
[----:B------:R-:W-:Y:S02]  /*1d730*/  VIMNMX R180, R180, R11, !PT ;  /* 0x0000000bb4b47248 */ /* 0x000fe40007fe0100 */
[----:B------:R-:W-:-:S07]  /*1d740*/  VIADDMNMX R179, R11, R181, R179, PT ;  /* 0x000000b50bb37246 */ /* 0x000fce00038001b3 */
.L_x_1550:
        /* <DEDUP_REMOVED lines=36> */
[----:B0-----:R-:W-:Y:S01]  /*1d990*/  FMNMX.FTZ R11, R7, R11, !PT ;  /* 0x0000000b070b7209 */ /* 0x001fe20007810000 */
[----:B------:R-:W-:-:S03]  /*1d9a0*/  IMAD.U32 R7, RZ, RZ, UR43 ;  /* 0x0000002bff077e24 */ /* 0x000fc6000f8e00ff */
[C---:B------:R-:W-:Y:S01]  /*1d9b0*/  FSETP.NEU.FTZ.AND P2, PT, R11.reuse, -INF , PT ;  /* 0xff8000000b00780b */ /* 0x040fe20003f5d000 */
[----:B------:R-:W-:-:S03]  /*1d9c0*/  FFMA.FTZ R7, R11, R7, -8 ;  /* 0xc10000000b077423 */ /* 0x000fc60000010007 */
[----:B------:R-:W-:Y:S02]  /*1d9d0*/  FSEL R6, R11, RZ, P2 ;  /* 0x000000ff0b067208 */ /* 0x000fe40001000000 */
[----:B------:R-:W-:Y:S02]  /*1d9e0*/  FSEL R7, R7, RZ, P2 ;  /* 0x000000ff07077208 */ /* 0x000fe40001000000 */
[----:B------:R-:W-:Y:S01]  /*1d9f0*/  ISETP.GT.AND P2, PT, R180, 0x1, P3 ;  /* 0x00000001b400780c */ /* 0x000fe20001f44270 */
[----:B------:R-:W-:-:S02]  /*1da00*/  FADD.FTZ R6, -R6, R12 ;  /* 0x0000000c06067221 */ /* 0x000fc40000010100 */
[--C-:B------:R-:W-:Y:S01]  /*1da10*/  FFMA.FTZ R20, R20, UR43, -R7.reuse ;  /* 0x0000002b14147c23 */ /* 0x100fe20008010807 */
[----:B------:R-:W-:Y:S01]  /*1da20*/  ISETP.LT.OR P2, PT, R179, 0x2, P2 ;  /* 0x00000002b300780c */ /* 0x000fe20001741670 */
[----:B------:R-:W-:Y:S01]  /*1da30*/  FMUL.FTZ R6, R6, UR43 ;  /* 0x0000002b06067c20 */ /* 0x000fe20008410000 */
        /* <DEDUP_REMOVED lines=11> */
[----:B------:R-:W0:Y:S01]  /*1daf0*/  MUFU.EX2 R6, R6 ;  /* 0x0000000600067308 */ /* 0x000e220000000800 */
[----:B------:R-:W-:Y:S01]  /*1db00*/  FSEL R15, R15, -INF , !P2 ;  /* 0xff8000000f0f7808 */ /* 0x000fe20005000000 */
[--C-:B------:R-:W-:Y:S01]  /*1db10*/  FFMA.FTZ R132, R132, UR43, -R7.reuse ;  /* 0x0000002b84847c23 */ /* 0x100fe20008010807 */
[----:B------:R-:W-:Y:S01]  /*1db20*/  ISETP.GT.AND P2, PT, R180, 0x9, P3 ;  /* 0x00000009b400780c */ /* 0x000fe20001f44270 */
[--C-:B------:R-:W-:Y:S01]  /*1db30*/  FFMA.FTZ R134, R134, UR43, -R7.reuse ;  /* 0x0000002b86867c23 */ /* 0x100fe20008010807 */
[----:B------:R-:W-:-:S01]  /*1db40*/  FFMA.FTZ R136, R136, UR43, -R7 ;  /* 0x0000002b88887c23 */ /* 0x000fc20008010807 */
[--C-:B------:R-:W-:Y:S01]  /*1db50*/  FFMA.FTZ R138, R138, UR43, -R7.reuse ;  /* 0x0000002b8a8a7c23 */ /* 0x100fe20008010807 */
[----:B------:R-:W-:Y:S01]  /*1db60*/  ISETP.LT.OR P2, PT, R179, 0xa, P2 ;  /* 0x0000000ab300780c */ /* 0x000fe20001741670 */
[----:B------:R-:W1:Y:S01]  /*1db70*/  MUFU.EX2 R9, R9 ;  /* 0x0000000900097308 */ /* 0x000e620000000800 */
[----:B------:R-:W-:-:S01]  /*1db80*/  FFMA.FTZ R140, R140, UR43, -R7 ;  /* 0x0000002b8c8c7c23 */ /* 0x000fc20008010807 */
        /* <DEDUP_REMOVED lines=8> */
[----:B0-----:R-:W-:Y:S01]  /*1dc10*/  FFMA.FTZ R4, R6, R4, R20 ;  /* 0x0000000406047223 */ /* 0x001fe20000010014 */
[----:B------:R-:W-:-:S01]  /*1dc20*/  FFMA.FTZ R150, R150, UR43, -R7 ;  /* 0x0000002b96967c23 */ /* 0x000fc20008010807 */
[--C-:B------:R-:W-:Y:S01]  /*1dc30*/  FFMA.FTZ R152, R152, UR43, -R7.reuse ;  /* 0x0000002b98987c23 */ /* 0x100fe20008010807 */
[----:B------:R-:W-:Y:S01]  /*1dc40*/  FSEL R123, R123, -INF , !P2 ;  /* 0xff8000007b7b7808 */ /* 0x000fe20005000000 */
[----:B------:R-:W-:Y:S01]  /*1dc50*/  FFMA.FTZ R154, R154, UR43, -R7 ;  /* 0x0000002b9a9a7c23 */ /* 0x000fe20008010807 */
[----:B------:R-:W-:Y:S01]  /*1dc60*/  ISETP.GT.AND P2, PT, R180, 0x11, P3 ;  /* 0x00000011b400780c */ /* 0x000fe20001f44270 */
[----:B------:R-:W-:Y:S01]  /*1dc70*/  MUFU.EX2 R120, R120 ;  /* 0x0000007800787308 */ /* 0x000fe20000000800 */
[----:B-1----:R-:W-:-:S01]  /*1dc80*/  FADD.FTZ R4, R9, R4 ;  /* 0x0000000409047221 */ /* 0x002fc20000010000 */
        /* <DEDUP_REMOVED lines=18> */
[--C-:B------:R-:W-:Y:S01]  /*1ddb0*/  FFMA.FTZ R178, R178, UR43, -R7.reuse ;  /* 0x0000002bb2b27c23 */ /* 0x100fe20008010807 */
[----:B------:R-:W-:-:S02]  /*1ddc0*/  FFMA.FTZ R7, R177, UR43, -R7 ;  /* 0x0000002bb1077c23 */ /* 0x000fc40008010807 */
        /* <DEDUP_REMOVED lines=183> */
[----:B------:R-:W-:Y:S01]  /*1e940*/  FFMA.FTZ R174, R176, UR43, -R174 ;  /* 0x0000002bb0ae7c23 */ /* 0x000fe200080108ae */
[----:B-1----:R-:W-:-:S01]  /*1e950*/  FADD.FTZ R176, R12, R3 ;  /* 0x000000030cb07221 */ /* 0x002fc20000010000 */
[----:B------:R-:W1:Y:S01]  /*1e960*/  MUFU.EX2 R123, R123 ;  /* 0x0000007b007b7308 */ /* 0x000e620000000800 */
[----:B------:R-:W-:-:S02]  /*1e970*/  FADD.FTZ R3, R21, R4 ;  /* 0x0000000415037221 */ /* 0x000fc40000010000 */
[----:B--2---:R-:W-:Y:S02]  /*1e980*/  FADD.FTZ R4, R15, R176 ;  /* 0x000000b00f047221 */ /* 0x004fe40000010000 */
[----:B------:R-:W-:-:S03]  /*1e990*/  FADD.FTZ R3, R120, R3 ;  /* 0x0000000378037221 */ /* 0x000fc60000010000 */
        /* <DEDUP_REMOVED lines=86> */
.L_x_1554:
        /* <DEDUP_REMOVED lines=10> */
[----:B------:R-:W-:Y:S01]  /*1efa0*/  FMUL.FTZ R28, R28, R6 ;  /* 0x000000061c1c7220 */ /* 0x000fe20000410000 */
[----:B------:R-:W-:Y:S01]  /*1efb0*/  F2FP.SATFINITE.E4M3.F32.PACK_AB_MERGE_C R128, R130, R128, RZ ;  /* 0x000000808280723e */ /* 0x000fe200048070ff */
[-C--:B------:R-:W-:Y:S01]  /*1efc0*/  FMUL.FTZ R29, R29, R6.reuse ;  /* 0x000000061d1d7220 */ /* 0x080fe20000410000 */
[----:B------:R0:W-:Y:S01]  /*1efd0*/  SYNCS.ARRIVE.TRANS64.RED.A1T0 RZ, [R19+URZ], RZ ;  /* 0x000000ff13ff79a7 */ /* 0x0001e2000810043f */
        /* <DEDUP_REMOVED lines=8> */
[----:B0-----:R-:W-:Y:S01]  /*1f060*/  F2FP.SATFINITE.E4M3.F32.PACK_AB_MERGE_C R19, R154, R152, RZ ;  /* 0x000000989a13723e */ /* 0x001fe200048070ff */
        /* <DEDUP_REMOVED lines=118> */
[----:B------:R-:W-:-:S07]  /*1f7d0*/  IMAD.MOV.U32 R19, RZ, RZ, R14 ;  /* 0x000000ffff137224 */ /* 0x000fce00078e000e */
.L_x_1536:
[----:B------:R-:W-:Y:S05]  /*1f7e0*/  WARPSYNC.ALL ;  /* 0x0000000000007948 */ /* 0x000fea0003800000 */
[----:B------:R-:W-:Y:S06]  /*1f7f0*/  BAR.ARV 0x8, 0x180 ;  /* 0x0206000000007b1d */ /* 0x000fec0000002000 */
[----:B------:R-:W-:Y:S05]  /*1f800*/  @!P0 BRA `(.L_x_1556) ;  /* 0x0000000000048947 */ /* 0x000fea0003800000 */
[----:B------:R-:W-:Y:S01]  /*1f810*/  BPT.TRAP 0x1 ;  /* 0x000000040000795c */ /* 0x000fe20000300000 */
.L_x_1556:
[----:B------:R-:W-:Y:S01]  /*1f820*/  IMAD R0, R19, 0x8, R16 ;  /* 0x0000000813007824 */ /* 0x000fe200078e0210 */
[----:B------:R-:W-:-:S04]  /*1f830*/  SHF.L.U32 R5, R18, 0x1f, RZ ;  /* 0x0000001f12057819 */ /* 0x000fc800000006ff */
[----:B------:R0:W1:Y:S01]  /*1f840*/  SYNCS.PHASECHK.TRANS64.TRYWAIT P1, [R0+URZ+0x2a850], R5 ;  /* 0x02a85005000075a7 */ /* 0x000062000802017f */
[----:B------:R-:W-:Y:S05]  /*1f850*/  @!P0 BRA `(.L_x_1557) ;  /* 0x0000000000048947 */ /* 0x000fea0003800000 */
[----:B------:R-:W-:Y:S01]  /*1f860*/  BPT.TRAP 0x1 ;  /* 0x000000040000795c */ /* 0x000fe20000300000 */
.L_x_1557:
[----:B------:R-:W-:-:S05]  /*1f870*/  VIADD R16, R16, 0x400 ;  /* 0x0000040010107836 */ /* 0x000fca0000000000 */
[----:B------:R-:W-:-:S04]  /*1f880*/  SHF.R.U32.HI R16, RZ, 0x4, R16 ;  /* 0x00000004ff107819 */ /* 0x000fc80000011610 */
[----:B------:R-:W-:-:S04]  /*1f890*/  LOP3.LUT R16, R16, 0x3fff, RZ, 0xc0, !PT ;  /* 0x00003fff10107812 */ /* 0x000fc800078ec0ff */
[----:B------:R-:W-:Y:S01]  /*1f8a0*/  LOP3.LUT R16, R16, 0x10000, RZ, 0xfc, !PT ;  /* 0x0001000010107812 */ /* 0x000fe200078efcff */
[----:B-1----:R-:W-:Y:S06]  /*1f8b0*/  @P1 BRA `(.L_x_1558) ;  /* 0x0000000000081947 */ /* 0x002fec0003800000 */
[----:B------:R-:W1:Y:S02]  /*1f8c0*/  SYNCS.PHASECHK.TRANS64.TRYWAIT P1, [R0+URZ+0x2a850], R5 ;  /* 0x02a85005000075a7 */ /* 0x000e64000802017f */
[----:B-1----:R-:W-:Y:S05]  /*1f8d0*/  @!P1 BRA `(.L_x_1559) ;  /* 0x000000f400009947 */ /* 0x002fea0003800000 */
.L_x_1558:
[----:B------:R-:W-:Y:S01]  /*1f8e0*/  IMAD R6, R19, 0x600, R16 ;  /* 0x0000060013067824 */ /* 0x000fe200078e0210 */
[----:B------:R-:W-:Y:S05]  /*1f8f0*/  WARPSYNC.ALL ;  /* 0x0000000000007948 */ /* 0x000fea0003800000 */
[----:B------:R-:W-:Y:S01]  /*1f900*/  IMAD.MOV.U32 R7, RZ, RZ, 0x40000040 ;  /* 0x40000040ff077424 */ /* 0x000fe200078e00ff */
[C---:B------:R-:W-:Y:S01]  /*1f910*/  R2UR UR6, R6.reuse ;  /* 0x00000000060672ca */ /* 0x040fe200000e0000 */
[----:B------:R-:W-:Y:S01]  /*1f920*/  WARPGROUP.ARRIVE ;  /* 0x00000000000079c5 */ /* 0x000fe20000000000 */
[----:B------:R-:W-:Y:S01]  /*1f930*/  VIADD R8, R6, 0x2 ;  /* 0x0000000206087836 */ /* 0x000fe20000000000 */
[----:B------:R-:W-:Y:S01]  /*1f940*/  ULDC.64 UR4, c[0x0][0x9a0] ;  /* 0x0002680000047ab9 */ /* 0x000fe20000000a00 */
[----:B------:R-:W-:Y:S01]  /*1f950*/  R2UR UR7, R7 ;  /* 0x00000000070772ca */ /* 0x000fe200000e0000 */
[----:B------:R-:W-:Y:S01]  /*1f960*/  IMAD.MOV.U32 R9, RZ, RZ, 0x40000040 ;  /* 0x40000040ff097424 */ /* 0x000fe200078e00ff */
[----:B------:R-:W-:-:S04]  /*1f970*/  ISETP.NE.U32.AND P1, PT, RZ, UR4, PT ;  /* 0x00000004ff007c0c */ /* 0x000fc8000bf25070 */
[----:B------:R-:W-:-:S07]  /*1f980*/  ISETP.NE.AND.EX P1, PT, RZ, UR5, PT, P1 ;  /* 0x00000005ff007c0c */ /* 0x000fce000bf25310 */
[----:B------:R-:W-:Y:S01]  /*1f990*/  QGMMA.64x192x32.F32.E4M3.E4M3 R24, R196, gdesc[UR4], R24, gsb0 ;  /* 0x02e00004c4187df3 */ /* 0x000fe20008000818 */
[----:B------:R-:W-:Y:S02]  /*1f9a0*/  R2UR UR6, R8 ;  /* 0x00000000080672ca */ /* 0x000fe400000e0000 */
[----:B------:R-:W-:-:S03]  /*1f9b0*/  R2UR UR7, R9 ;  /* 0x00000000090772ca */ /* 0x000fc600000e0000 */
[----:B------:R-:W2:Y:S01]  /*1f9c0*/  @P1 LDC.64 R8, c[0x0][0x9c8] ;  /* 0x00027200ff081b82 */ /* 0x000ea20000000a00 */
[----:B01----:R-:W-:-:S07]  /*1f9d0*/  @P1 SHF.R.S32.HI R5, RZ, 0x1f, R215 ;  /* 0x0000001fff051819 */ /* 0x003fce00000114d7 */
[----:B------:R-:W0:Y:S01]  /*1f9e0*/  @P1 LDC.64 R12, c[0x0][0x9d0] ;  /* 0x00027400ff0c1b82 */ /* 0x000e220000000a00 */
[----:B--2---:R-:W-:-:S04]  /*1f9f0*/  @P1 IMAD R2, R5, R8, RZ ;  /* 0x0000000805021224 */ /* 0x004fc800078e02ff */
[C---:B------:R-:W-:Y:S02]  /*1fa00*/  @P1 IMAD R5, R215.reuse, R9, R2 ;  /* 0x00000009d7051224 */ /* 0x040fe400078e0202 */
[----:B------:R-:W-:-:S04]  /*1fa10*/  @P1 IMAD.WIDE.U32 R8, R215, R8, RZ ;  /* 0x00000008d7081225 */ /* 0x000fc800078e00ff */
[----:B------:R-:W-:Y:S02]  /*1fa20*/  @P1 IMAD.IADD R9, R9, 0x1, R5 ;  /* 0x0000000109091824 */ /* 0x000fe400078e0205 */
[----:B------:R-:W-:Y:S02]  /*1fa30*/  IMAD.MOV.U32 R2, RZ, RZ, 0x3f800000 ;  /* 0x3f800000ff027424 */ /* 0x000fe400078e00ff */
[----:B0-----:R-:W-:-:S04]  /*1fa40*/  @P1 IMAD.WIDE.U32 R8, R222, R12, R8 ;  /* 0x0000000cde081225 */ /* 0x001fc800078e0008 */
[----:B------:R-:W-:Y:S01]  /*1fa50*/  @P1 IMAD R13, R222, R13, R9 ;  /* 0x0000000dde0d1224 */ /* 0x000fe200078e0209 */
[----:B------:R-:W-:-:S04]  /*1fa60*/  @P1 LEA R12, P2, R8, UR4, 0x2 ;  /* 0x00000004080c1c11 */ /* 0x000fc8000f8410ff */
[----:B------:R-:W-:-:S05]  /*1fa70*/  @P1 LEA.HI.X R13, R8, UR5, R13, 0x2, P2 ;  /* 0x00000005080d1c11 */ /* 0x000fca00090f140d */
[----:B------:R0:W2:Y:S01]  /*1fa80*/  @P1 LDG.E R2, desc[UR40][R12.64] ;  /* 0x000000280c021981 */ /* 0x0000a2000c1e1900 */
[----:B------:R-:W-:Y:S02]  /*1fa90*/  VIADD R8, R6, 0x4 ;  /* 0x0000000406087836 */ /* 0x000fe40000000000 */
[----:B------:R-:W-:Y:S01]  /*1faa0*/  IMAD.MOV.U32 R9, RZ, RZ, 0x40000040 ;  /* 0x40000040ff097424 */ /* 0x000fe200078e00ff */
[----:B------:R-:W-:Y:S02]  /*1fab0*/  WARPGROUP.DEPBAR.LE gsb0, 0x0 ;  /* 0x00008000000079c5 */ /* 0x000fe40000010000 */
[----:B------:R-:W-:-:S06]  /*1fac0*/  WARPGROUP.ARRIVE ;  /* 0x00000000000079c5 */ /* 0x000fcc0000000000 */
[----:B------:R-:W-:Y:S01]  /*1fad0*/  QGMMA.64x192x32.F32.E4M3.E4M3 R24, R192, gdesc[UR4], R24, gsb0 ;  /* 0x02e00004c0187df3 */ /* 0x000fe20008000818 */
[----:B------:R-:W-:Y:S02]  /*1fae0*/  R2UR UR6, R8 ;  /* 0x00000000080672ca */ /* 0x000fe400000e0000 */
[----:B------:R-:W-:Y:S01]  /*1faf0*/  R2UR UR7, R9 ;  /* 0x00000000090772ca */ /* 0x000fe200000e0000 */
[----:B------:R-:W-:Y:S02]  /*1fb00*/  VIADD R6, R6, 0x6 ;  /* 0x0000000606067836 */ /* 0x000fe40000000000 */
[----:B------:R-:W-:Y:S01]  /*1fb10*/  IMAD.MOV.U32 R7, RZ, RZ, 0x40000040 ;  /* 0x40000040ff077424 */ /* 0x000fe200078e00ff */
[----:B------:R-:W1:Y:S04]  /*1fb20*/  SHFL.BFLY PT, R5, R4, 0x2, 0x1f ;  /* 0x0c401f0004057f89 */ /* 0x000e6800000e0000 */
[----:B------:R-:W3:Y:S01]  /*1fb30*/  SHFL.BFLY PT, R8, R3, 0x2, 0x1f ;  /* 0x0c401f0003087f89 */ /* 0x000ee200000e0000 */
[----:B------:R-:W-:-:S02]  /*1fb40*/  WARPGROUP.DEPBAR.LE gsb0, 0x0 ;  /* 0x00008000000079c5 */ /* 0x000fc40000010000 */
[----:B------:R-:W-:-:S06]  /*1fb50*/  WARPGROUP.ARRIVE ;  /* 0x00000000000079c5 */ /* 0x000fcc0000000000 */
[----:B------:R-:W-:Y:S01]  /*1fb60*/  QGMMA.64x192x32.F32.E4M3.E4M3 R24, R188, gdesc[UR4], R24, gsb0 ;  /* 0x02e00004bc187df3 */ /* 0x000fe20008000818 */
[----:B------:R-:W-:Y:S02]  /*1fb70*/  R2UR UR6, R6 ;  /* 0x00000000060672ca */ /* 0x000fe400000e0000 */
[----:B------:R-:W-:Y:S01]  /*1fb80*/  R2UR UR7, R7 ;  /* 0x00000000070772ca */ /* 0x000fe200000e0000 */
[----:B-1----:R-:W-:-:S01]  /*1fb90*/  FADD.FTZ R5, R5, R4 ;  /* 0x0000000405057221 */ /* 0x002fc20000010000 */
[----:B---3--:R-:W-:-:S04]  /*1fba0*/  FADD.FTZ R8, R8, R3 ;  /* 0x0000000308087221 */ /* 0x008fc80000010000 */
[----:B------:R-:W1:Y:S04]  /*1fbb0*/  SHFL.BFLY PT, R6, R5, 0x1, 0x1f ;  /* 0x0c201f0005067f89 */ /* 0x000e6800000e0000 */
[----:B------:R-:W0:Y:S01]  /*1fbc0*/  SHFL.BFLY PT, R7, R8, 0x1, 0x1f ;  /* 0x0c201f0008077f89 */ /* 0x000e2200000e0000 */
[----:B-1----:R-:W-:-:S01]  /*1fbd0*/  FADD.FTZ R9, R5, R6 ;  /* 0x0000000605097221 */ /* 0x002fc20000010000 */
[----:B0-----:R-:W-:-:S04]  /*1fbe0*/  FADD.FTZ R12, R8, R7 ;  /* 0x00000007080c7221 */ /* 0x001fc80000010000 */
[C---:B------:R-:W-:Y:S01]  /*1fbf0*/  FSETP.NE.FTZ.AND P1, PT, R9.reuse, RZ, PT ;  /* 0x000000ff0900720b */ /* 0x040fe20003f35000 */
[----:B------:R-:W-:Y:S01]  /*1fc00*/  FMUL.FTZ R13, R9, 0.00390625 ;  /* 0x3b800000090d7820 */ /* 0x000fe20000410000 */
[----:B------:R-:W-:Y:S01]  /*1fc10*/  FMUL.FTZ R6, R12, 0.00390625 ;  /* 0x3b8000000c067820 */ /* 0x000fe20000410000 */
[----:B------:R-:W-:-:S03]  /*1fc20*/  IMAD.MOV.U32 R7, RZ, RZ, RZ ;  /* 0x000000ffff077224 */ /* 0x000fc600078e00ff */
        /* <DEDUP_REMOVED lines=11> */
[----:B------:R-:W-:Y:S02]  /*1fce0*/  IMAD.U32 R4, RZ, RZ, UR43 ;  /* 0x0000002bff047e24 */ /* 0x000fe4000f8e00ff */
[----:B------:R-:W-:Y:S02]  /*1fcf0*/  IMAD.U32 R8, RZ, RZ, UR43 ;  /* 0x0000002bff087e24 */ /* 0x000fe4000f8e00ff */
[----:B0-----:R-:W-:Y:S01]  /*1fd00*/  @P2 FMUL.FTZ R3, R3, 0.69314718246459960938 ;  /* 0x3f31721803032820 */ /* 0x001fe20000410000 */
[----:B------:R-:W-:Y:S01]  /*1fd10*/  @P2 FMUL.FTZ R4, R4, 0.69314718246459960938 ;  /* 0x3f31721804042820 */ /* 0x000fe20000410000 */
[----:B-1----:R-:W-:Y:S01]  /*1fd20*/  @P3 FMUL.FTZ R9, R6, 0.69314718246459960938 ;  /* 0x3f31721806093820 */ /* 0x002fe20000410000 */
[----:B------:R-:W-:Y:S01]  /*1fd30*/  @P3 FMUL.FTZ R8, R8, 0.69314718246459960938 ;  /* 0x3f31721808083820 */ /* 0x000fe20000410000 */
[----:B------:R-:W-:Y:S02]  /*1fd40*/  IMAD.MOV.U32 R120, RZ, RZ, -0x800000 ;  /* 0xff800000ff787424 */ /* 0x000fe400078e00ff */
[----:B--2---:R-:W-:Y:S01]  /*1fd50*/  FMUL.FTZ R7, R7, R2 ;  /* 0x0000000207077220 */ /* 0x004fe20000410000 */
[----:B------:R-:W-:-:S02]  /*1fd60*/  IMAD.MOV.U32 R121, RZ, RZ, -0x800000 ;  /* 0xff800000ff797424 */ /* 0x000fc400078e00ff */
[----:B------:R-:W-:Y:S01]  /*1fd70*/  @P2 FFMA.FTZ R120, R4, R11, R3 ;  /* 0x0000000b04782223 */ /* 0x000fe20000010003 */
[----:B------:R-:W-:-:S01]  /*1fd80*/  @P3 FFMA.FTZ R121, R8, R10, R9 ;  /* 0x0000000a08793223 */ /* 0x000fc20000010009 */
[----:B---3--:R-:W-:Y:S01]  /*1fd90*/  FMUL.FTZ R2, R5, R2 ;  /* 0x0000000205027220 */ /* 0x008fe20000410000 */
[----:B------:R-:W-:Y:S02]  /*1fda0*/  WARPGROUP.DEPBAR.LE gsb0, 0x0 ;  /* 0x00008000000079c5 */ /* 0x000fe40000010000 */
[----:B------:R-:W-:Y:S05]  /*1fdb0*/  @!P0 BRA `(.L_x_1560) ;  /* 0x0000000000048947 */ /* 0x000fea0003800000 */
[----:B------:R-:W-:Y:S01]  /*1fdc0*/  BPT.TRAP 0x1 ;  /* 0x000000040000795c */ /* 0x000fe20000300000 */
.L_x_1560:
[----:B------:R-:W-:Y:S02]  /*1fdd0*/  VIADD R3, R0, 0x2a860 ;  /* 0x0002a86000037836 */ /* 0x000fe40000000000 */
[-C--:B------:R-:W-:Y:S01]  /*1fde0*/  FMUL.FTZ R8, R72, R7.reuse ;  /* 0x0000000748087220 */ /* 0x080fe20000410000 */
[----:B------:R-:W-:Y:S02]  /*1fdf0*/  IMAD.U32 R6, RZ, RZ, UR36 ;  /* 0x00000024ff067e24 */ /* 0x000fe4000f8e00ff */
[-C--:B------:R-:W-:Y:S01]  /*1fe00*/  FMUL.FTZ R14, R101, R7.reuse ;  /* 0x00000007650e7220 */ /* 0x080fe20000410000 */
[----:B------:R-:W-:Y:S02]  /*1fe10*/  VIADD R19, R19, 0x1 ;  /* 0x0000000113137836 */ /* 0x000fe40000000000 */
[-C--:B------:R-:W-:Y:S01]  /*1fe20*/  FMUL.FTZ R72, R112, R7.reuse ;  /* 0x0000000770487220 */ /* 0x080fe20000410000 */
[-C--:B------:R-:W-:Y:S01]  /*1fe30*/  FMUL.FTZ R0, R24, R7.reuse ;  /* 0x0000000718007220 */ /* 0x080fe20000410000 */
[----:B------:R-:W-:Y:S01]  /*1fe40*/  PRMT R3, R6, 0x654, R3 ;  /* 0x0000065406037816 */ /* 0x000fe20000000003 */
[-C--:B------:R-:W-:Y:S01]  /*1fe50*/  FMUL.FTZ R125, R37, R7.reuse ;  /* 0x00000007257d7220 */ /* 0x080fe20000410000 */
[----:B------:R-:W-:Y:S01]  /*1fe60*/  ISETP.NE.AND P1, PT, R19, 0x2, PT ;  /* 0x000000021300780c */ /* 0x000fe20003f25270 */
[-C--:B------:R-:W-:Y:S01]  /*1fe70*/  FMUL.FTZ R133, R49, R7.reuse ;  /* 0x0000000731857220 */ /* 0x080fe20000410000 */
[----:B------:R0:W-:Y:S01]  /*1fe80*/  SYNCS.ARRIVE.TRANS64.RED.A1T0 RZ, [R3+URZ], RZ ;  /* 0x000000ff03ff79a7 */ /* 0x0001e2000810043f */
[-C--:B------:R-:W-:Y:S01]  /*1fe90*/  FMUL.FTZ R101, R76, R7.reuse ;  /* 0x000000074c657220 */ /* 0x080fe20000410000 */
[-C--:B------:R-:W-:Y:S01]  /*1fea0*/  FMUL.FTZ R112, R84, R7.reuse ;  /* 0x0000000754707220 */ /* 0x080fe20000410000 */
[-C--:B------:R-:W-:Y:S01]  /*1feb0*/  FMUL.FTZ R122, R45, R7.reuse ;  /* 0x000000072d7a7220 */ /* 0x080fe20000410000 */
[-C--:B------:R-:W-:Y:S01]  /*1fec0*/  FMUL.FTZ R37, R48, R7.reuse ;  /* 0x0000000730257220 */ /* 0x080fe20000410000 */
[-C--:B------:R-:W-:Y:S01]  /*1fed0*/  FMUL.FTZ R20, R69, R7.reuse ;  /* 0x0000000745147220 */ /* 0x080fe20000410000 */
[-C--:B------:R-:W-:Y:S01]  /*1fee0*/  FMUL.FTZ R24, R88, R7.reuse ;  /* 0x0000000758187220 */ /* 0x080fe20000410000 */
[-C--:B------:R-:W-:Y:S01]  /*1fef0*/  FMUL.FTZ R12, R104, R7.reuse ;  /* 0x00000007680c7220 */ /* 0x080fe20000410000 */
[----:B0-----:R-:W-:Y:S01]  /*1ff00*/  SEL R3, RZ, 0x1, P1 ;  /* 0x00000001ff037807 */ /* 0x001fe20000800000 */
        /* <DEDUP_REMOVED lines=86> */
[----:B------:R-:W-:-:S11]  /*20470*/  SEL R19, R19, RZ, P1 ;  /* 0x000000ff13137207 */ /* 0x000fd60000800000 */
.L_x_1448:
[----:B------:R-:W-:Y:S05]  /*20480*/  WARPSYNC.ALL ;  /* 0x0000000000007948 */ /* 0x000fea0003800000 */
[----:B------:R-:W0:Y:S08]  /*20490*/  S2UR UR36, SR_CgaCtaId ;  /* 0x00000000002479c3 */ /* 0x000e300000008800 */
[----:B------:R-:W-:Y:S01]  /*204a0*/  BAR.SYNC.DEFER_BLOCKING 0x5, 0x180 ;  /* 0x0146000000007b1d */ /* 0x000fe20000010000 */
[----:B------:R-:W-:-:S05]  /*204b0*/  ISETP.NE.AND P1, PT, R224, RZ, PT ;  /* 0x000000ffe000720c */ /* 0x000fca0003f25270 */
[----:B------:R-:W-:Y:S01]  /*204c0*/  UMOV UR4, 0x400 ;  /* 0x0000040000047882 */ /* 0x000fe20000000000 */
[----:B------:R-:W-:Y:S07]  /*204d0*/  BSSY B0, `(.L_x_1561) ;  /* 0x0000569000007945 */ /* 0x000fee0003800000 */
[----:B------:R-:W1:Y:S01]  /*204e0*/  @!P1 LDC R224, c[0x0][0xad4] ;  /* 0x0002b500ffe09b82 */ /* 0x000e620000000800 */
[----:B0-----:R-:W-:-:S06]  /*204f0*/  ULEA UR4, UR36, UR4, 0x18 ;  /* 0x0000000424047291 */ /* 0x001fcc000f8ec03f */
[----:B------:R-:W-:-:S05]  /*20500*/  IMAD.U32 R16, RZ, RZ, UR4 ;  /* 0x00000004ff107e24 */ /* 0x000fca000f8e00ff */
[----:B------:R0:W2:Y:S01]  /*20510*/  LDS.128 R212, [R16+0x2a8d0] ;  /* 0x02a8d00010d47984 */ /* 0x0000a20000000c00 */
[----:B------:R-:W-:Y:S06]  /*20520*/  BAR.ARV 0x4, 0x180 ;  /* 0x0106000000007b1d */ /* 0x000fec0000002000 */
[----:B------:R-:W-:Y:S05]  /*20530*/  @P0 BRA `(.L_x_1562) ;  /* 0x0000004800200947 */ /* 0x000fea0003800000 */
[----:B-----5:R-:W3:Y:S01]  /*20540*/  LDL R26, [R1+0x6c] ;  /* 0x00006c00011a7983 */ /* 0x020ee20000100800 */
[----:B------:R-:W-:Y:S01]  /*20550*/  ULDC.64 UR4, c[0x4][0x38] ;  /* 0x01000e0000047ab9 */ /* 0x000fe20000000a00 */
[----:B------:R-:W4:Y:S01]  /*20560*/  S2R R161, SR_TID.X ;  /* 0x0000000000a17919 */ /* 0x000f220000002100 */
[----:B------:R-:W0:Y:S01]  /*20570*/  S2R R13, SR_SWINHI ;  /* 0x00000000000d7919 */ /* 0x000e220000002f00 */
[----:B----4-:R-:W-:Y:S01]  /*20580*/  IMAD.SHL.U32 R2, R161, 0x4, RZ ;  /* 0x00000004a1027824 */ /* 0x010fe200078e00ff */
[----:B------:R-:W-:Y:S02]  /*20590*/  MOV R80, R16 ;  /* 0x0000001000507202 */ /* 0x000fe40000000f00 */
[----:B0-----:R-:W-:Y:S02]  /*205a0*/  MOV R81, R13 ;  /* 0x0000000d00517202 */ /* 0x001fe40000000f00 */
        /* <DEDUP_REMOVED lines=8> */
[----:B0-----:R-:W-:Y:S02]  /*20630*/  SEL R2, R4, R5, P0 ;  /* 0x0000000504027207 */ /* 0x001fe40000000000 */
[----:B------:R-:W-:Y:S02]  /*20640*/  SEL R3, R0, R6, P0 ;  /* 0x0000000600037207 */ /* 0x000fe40000000000 */
[----:B------:R-:W-:Y:S01]  /*20650*/  SEL R0, R6, R0, P0 ;  /* 0x0000000006007207 */ /* 0x000fe20000000000 */
[----:B---3--:R-:W-:-:S03]  /*20660*/  IMAD.WIDE R74, R26, 0x2, R80 ;  /* 0x000000021a4a7825 */ /* 0x008fc600078e0250 */
[C---:B------:R-:W-:Y:S02]  /*20670*/  IADD3 R31, P3, R74.reuse, 0x8060, RZ ;  /* 0x000080604a1f7810 */ /* 0x040fe40007f7e0ff */
[----:B------:R-:W-:Y:S02]  /*20680*/  IADD3 R27, P5, R74, 0x8020, RZ ;  /* 0x000080204a1b7810 */ /* 0x000fe40007fbe0ff */
[----:B------:R-:W-:Y:S01]  /*20690*/  LOP3.LUT R30, R31, 0x380, RZ, 0xc0, !PT ;  /* 0x000003801f1e7812 */ /* 0x000fe200078ec0ff */
[----:B------:R-:W-:Y:S01]  /*206a0*/  IMAD.X R5, RZ, RZ, R75, P3 ;  /* 0x000000ffff057224 */ /* 0x000fe200018e064b */
[----:B------:R-:W-:Y:S02]  /*206b0*/  LOP3.LUT R26, R27, 0x380, RZ, 0xc0, !PT ;  /* 0x000003801b1a7812 */ /* 0x000fe400078ec0ff */
[----:B------:R-:W-:Y:S02]  /*206c0*/  SHF.R.U64 R30, R30, 0x3, RZ ;  /* 0x000000031e1e7819 */ /* 0x000fe400000012ff */
[----:B------:R-:W-:-:S02]  /*206d0*/  SHF.R.U64 R26, R26, 0x3, RZ ;  /* 0x000000031a1a7819 */ /* 0x000fc400000012ff */
[----:B------:R-:W-:Y:S02]  /*206e0*/  LOP3.LUT R4, R30, R31, RZ, 0x3c, !PT ;  /* 0x0000001f1e047212 */ /* 0x000fe400078e3cff */
[C---:B------:R-:W-:Y:S02]  /*206f0*/  IADD3 R7, P4, R74.reuse, 0x8040, RZ ;  /* 0x000080404a077810 */ /* 0x040fe40007f9e0ff */
[C---:B------:R-:W-:Y:S02]  /*20700*/  IADD3 R31, P1, R74.reuse, 0x8000, RZ ;  /* 0x000080004a1f7810 */ /* 0x040fe40007f3e0ff */
[C---:B------:R-:W-:Y:S02]  /*20710*/  IADD3 R35, P2, R74.reuse, 0x4060, RZ ;  /* 0x000040604a237810 */ /* 0x040fe40007f5e0ff */
[----:B------:R-:W-:Y:S02]  /*20720*/  IADD3 R39, P3, R74, 0x4040, RZ ;  /* 0x000040404a277810 */ /* 0x000fe40007f7e0ff */
[----:B------:R-:W-:Y:S01]  /*20730*/  LOP3.LUT R26, R26, R27, RZ, 0x3c, !PT ;  /* 0x0000001b1a1a7212 */ /* 0x000fe200078e3cff */
[----:B------:R-:W-:Y:S01]  /*20740*/  IMAD.X R27, RZ, RZ, R75, P5 ;  /* 0x000000ffff1b7224 */ /* 0x000fe200028e064b */
[----:B------:R-:W-:-:S02]  /*20750*/  LOP3.LUT R6, R7, 0x380, RZ, 0xc0, !PT ;  /* 0x0000038007067812 */ /* 0x000fc400078ec0ff */
[----:B------:R-:W-:Y:S02]  /*20760*/  LOP3.LUT R30, R31, 0x380, RZ, 0xc0, !PT ;  /* 0x000003801f1e7812 */ /* 0x000fe400078ec0ff */
[----:B------:R-:W-:Y:S02]  /*20770*/  LOP3.LUT R34, R35, 0x380, RZ, 0xc0, !PT ;  /* 0x0000038023227812 */ /* 0x000fe400078ec0ff */
[----:B------:R-:W-:Y:S02]  /*20780*/  LOP3.LUT R38, R39, 0x380, RZ, 0xc0, !PT ;  /* 0x0000038027267812 */ /* 0x000fe400078ec0ff */
[----:B------:R-:W-:Y:S02]  /*20790*/  IADD3 R55, P5, R74, 0x4000, RZ ;  /* 0x000040004a377810 */ /* 0x000fe40007fbe0ff */
[----:B------:R-:W-:Y:S02]  /*207a0*/  SHF.R.U64 R6, R6, 0x3, RZ ;  /* 0x0000000306067819 */ /* 0x000fe400000012ff */
[----:B------:R-:W-:-:S02]  /*207b0*/  SHF.R.U64 R30, R30, 0x3, RZ ;  /* 0x000000031e1e7819 */ /* 0x000fc400000012ff */
[----:B------:R-:W-:Y:S02]  /*207c0*/  SHF.R.U64 R34, R34, 0x3, RZ ;  /* 0x0000000322227819 */ /* 0x000fe400000012ff */
[----:B------:R-:W-:Y:S02]  /*207d0*/  SHF.R.U64 R38, R38, 0x3, RZ ;  /* 0x0000000326267819 */ /* 0x000fe400000012ff */
[----:B------:R-:W-:Y:S02]  /*207e0*/  LOP3.LUT R54, R55, 0x380, RZ, 0xc0, !PT ;  /* 0x0000038037367812 */ /* 0x000fe400078ec0ff */
        /* <DEDUP_REMOVED lines=8> */
[----:B------:R-:W-:-:S02]  /*20870*/  SHF.R.U64 R54, R54, 0x3, RZ ;  /* 0x0000000336367819 */ /* 0x000fc400000012ff */
[C---:B------:R-:W-:Y:S02]  /*20880*/  IADD3 R51, P4, R74.reuse, 0x4020, RZ ;  /* 0x000040204a337810 */ /* 0x040fe40007f9e0ff */
[C---:B------:R-:W-:Y:S02]  /*20890*/  IADD3 R61, P1, R74.reuse, 0x60, RZ ;  /* 0x000000604a3d7810 */ /* 0x040fe40007f3e0ff */
[C---:B------:R-:W-:Y:S02]  /*208a0*/  IADD3 R63, P2, R74.reuse, 0x40, RZ ;  /* 0x000000404a3f7810 */ /* 0x040fe40007f5e0ff */
[----:B------:R-:W-:Y:S02]  /*208b0*/  IADD3 R65, P3, R74, 0x20, RZ ;  /* 0x000000204a417810 */ /* 0x000fe40007f7e0ff */
[----:B------:R-:W-:Y:S02]  /*208c0*/  LOP3.LUT R54, R54, R55, RZ, 0x3c, !PT ;  /* 0x0000003736367212 */ /* 0x000fe400078e3cff */
[----:B------:R-:W-:-:S02]  /*208d0*/  LOP3.LUT R50, R51, 0x380, RZ, 0xc0, !PT ;  /* 0x0000038033327812 */ /* 0x000fc400078ec0ff */
[----:B------:R-:W-:Y:S02]  /*208e0*/  LOP3.LUT R60, R61, 0x380, RZ, 0xc0, !PT ;  /* 0x000003803d3c7812 */ /* 0x000fe400078ec0ff */
[----:B------:R-:W-:Y:S02]  /*208f0*/  LOP3.LUT R62, R63, 0x380, RZ, 0xc0, !PT ;  /* 0x000003803f3e7812 */ /* 0x000fe400078ec0ff */
[----:B------:R-:W-:Y:S02]  /*20900*/  LOP3.LUT R64, R65, 0x380, RZ, 0xc0, !PT ;  /* 0x0000038041407812 */ /* 0x000fe400078ec0ff */
[----:B------:R-:W-:Y:S02]  /*20910*/  LOP3.LUT R55, R74, 0x380, RZ, 0xc0, !PT ;  /* 0x000003804a377812 */ /* 0x000fe400078ec0ff */
[----:B------:R-:W-:Y:S02]  /*20920*/  SHF.R.U64 R50, R50, 0x3, RZ ;  /* 0x0000000332327819 */ /* 0x000fe400000012ff */
[----:B------:R-:W-:-:S02]  /*20930*/  SHF.R.U64 R60, R60, 0x3, RZ ;  /* 0x000000033c3c7819 */ /* 0x000fc400000012ff */
        /* <DEDUP_REMOVED lines=24> */
[----:B------:R-:W-:Y:S01]  /*20ac0*/  MOV R149, R64 ;  /* 0x0000004000957202 */ /* 0x000fe20000000f00 */
[----:B------:R-:W-:Y:S06]  /*20ad0*/  BRA.DIV UR4, `(.L_x_1563) ;  /* 0x000000e204947947 */ /* 0x000fec000b800000 */
[----:B------:R-:W-:Y:S01]  /*20ae0*/  SEL R86, R88, R125, P0 ;  /* 0x0000007d58567207 */ /* 0x000fe20000000000 */
[----:B-----5:R-:W-:Y:S01]  /*20af0*/  SHFL.IDX PT, R3, R3, R40, 0x1c1f ;  /* 0x001c1f2803037589 */ /* 0x020fe200000e0000 */
        /* <DEDUP_REMOVED lines=31> */
[----:B------:R-:W-:Y:S02]  /*20cf0*/  LOP3.LUT R70, R40, 0x2, RZ, 0x3c, !PT ;  /* 0x0000000228467812 */ /* 0x000fe400078e3cff */
        /* <DEDUP_REMOVED lines=77> */
[----:B------:R-:W0:Y:S01]  /*211d0*/  SHFL.IDX PT, R99, R5, R70, 0x1c1f ;  /* 0x001c1f4605637589 */ /* 0x000e2200000e0000 */
        /* <DEDUP_REMOVED lines=11> */
[----:B------:R-:W4:Y:S01]  /*21290*/  SHFL.IDX PT, R95, R13, R40, 0x1c1f ;  /* 0x001c1f280d5f7589 */ /* 0x000f2200000e0000 */
[----:B------:R-:W-:Y:S02]  /*212a0*/  SEL R67, R111, R67, P0 ;  /* 0x000000436f437207 */ /* 0x000fe40000000000 */
[----:B------:R-:W-:Y:S01]  /*212b0*/  SEL R21, R21, R112, P0 ;  /* 0x0000007015157207 */ /* 0x000fe20000000000 */
[----:B------:R-:W-:Y:S01]  /*212c0*/  SHFL.IDX PT, R111, R106, R40, 0x1c1f ;  /* 0x001c1f286a6f7589 */ /* 0x000fe200000e0000 */
[----:B------:R-:W-:-:S03]  /*212d0*/  SEL R30, R143, R89, P0 ;  /* 0x000000598f1e7207 */ /* 0x000fc60000000000 */
[----:B------:R-:W1:Y:S01]  /*212e0*/  SHFL.IDX PT, R112, R104, R40, 0x1c1f ;  /* 0x001c1f2868707589 */ /* 0x000e6200000e0000 */
[----:B0-----:R-:W-:-:S03]  /*212f0*/  SEL R4, R99, R93, P0 ;  /* 0x0000005d63047207 */ /* 0x001fc60000000000 */
[----:B------:R0:W2:Y:S01]  /*21300*/  SHFL.IDX PT, R89, R79, R40, 0x1c1f ;  /* 0x001c1f284f597589 */ /* 0x0000a200000e0000 */
[----:B---3--:R-:W-:Y:S02]  /*21310*/  SEL R5, R91, R135, P0 ;  /* 0x000000875b057207 */ /* 0x008fe40000000000 */
[----:B------:R-:W-:Y:S01]  /*21320*/  SEL R6, R135, R91, P0 ;  /* 0x0000005b87067207 */ /* 0x000fe20000000000 */
[----:B------:R-:W-:Y:S01]  /*21330*/  SHFL.IDX PT, R94, R133, R40, 0x1c1f ;  /* 0x001c1f28855e7589 */ /* 0x000fe200000e0000 */
[----:B------:R-:W-:Y:S02]  /*21340*/  SEL R91, R92, R37, P0 ;  /* 0x000000255c5b7207 */ /* 0x000fe40000000000 */
[----:B------:R-:W-:Y:S01]  /*21350*/  SEL R92, R37, R92, P0 ;  /* 0x0000005c255c7207 */ /* 0x000fe20000000000 */
[----:B------:R-:W3:Y:S01]  /*21360*/  SHFL.IDX PT, R98, R134, R40, 0x1c1f ;  /* 0x001c1f2886627589 */ /* 0x000ee200000e0000 */
[----:B0-----:R-:W-:-:S03]  /*21370*/  SEL R79, R3, R2, P0 ;  /* 0x00000002034f7207 */ /* 0x001fc60000000000 */
[----:B------:R-:W-:Y:S01]  /*21380*/  SHFL.IDX PT, R116, R85, R40, 0x1c1f ;  /* 0x001c1f2855747589 */ /* 0x000fe200000e0000 */
[----:B----4-:R-:W-:Y:S02]  /*21390*/  SEL R78, R95, R97, P0 ;  /* 0x000000615f4e7207 */ /* 0x010fe40000000000 */
[----:B------:R-:W-:Y:S01]  /*213a0*/  SEL R0, R97, R95, P0 ;  /* 0x0000005f61007207 */ /* 0x000fe20000000000 */
[----:B------:R-:W-:Y:S01]  /*213b0*/  SHFL.IDX PT, R90, R125, R40, 0x1c1f ;  /* 0x001c1f287d5a7589 */ /* 0x000fe200000e0000 */
[----:B------:R-:W-:Y:S02]  /*213c0*/  SEL R2, R2, R3, P0 ;  /* 0x0000000302027207 */ /* 0x000fe40000000000 */
[----:B------:R-:W-:Y:S01]  /*213d0*/  SEL R95, R96, R61, P0 ;  /* 0x0000003d605f7207 */ /* 0x000fe20000000000 */
[----:B------:R-:W-:Y:S01]  /*213e0*/  SHFL.IDX PT, R134, R103, R40, 0x1c1f ;  /* 0x001c1f2867867589 */ /* 0x000fe200000e0000 */
[----:B-1----:R-:W-:Y:S02]  /*213f0*/  SEL R106, R112, R107, P0 ;  /* 0x0000006b706a7207 */ /* 0x002fe40000000000 */
[----:B------:R-:W-:Y:S01]  /*21400*/  SEL R110, R111, R60, P0 ;  /* 0x0000003c6f6e7207 */ /* 0x000fe20000000000 */
[----:B------:R-:W-:Y:S01]  /*21410*/  SHFL.IDX PT, R133, R75, R40, 0x1c1f ;  /* 0x001c1f284b857589 */ /* 0x000fe200000e0000 */
[----:B------:R-:W-:-:S02]  /*21420*/  SEL R3, R93, R99, P0 ;  /* 0x000000635d037207 */ /* 0x000fc40000000000 */
[----:B--2---:R-:W-:Y:S01]  /*21430*/  SEL R87, R89, R88, P0 ;  /* 0x0000005859577207 */ /* 0x004fe20000000000 */
[----:B------:R-:W-:Y:S01]  /*21440*/  SHFL.IDX PT, R118, R122, R40, 0x1c1f ;  /* 0x001c1f287a767589 */ /* 0x000fe200000e0000 */
[----:B------:R-:W-:Y:S02]  /*21450*/  SEL R96, R61, R96, P0 ;  /* 0x000000603d607207 */ /* 0x000fe40000000000 */
[----:B------:R-:W-:Y:S01]  /*21460*/  SEL R107, R107, R112, P0 ;  /* 0x000000706b6b7207 */ /* 0x000fe20000000000 */
[----:B------:R-:W-:Y:S01]  /*21470*/  SHFL.IDX PT, R124, R123, R40, 0x1c1f ;  /* 0x001c1f287b7c7589 */ /* 0x000fe200000e0000 */
[----:B---3--:R-:W-:Y:S02]  /*21480*/  SEL R97, R98, R77, P0 ;  /* 0x0000004d62617207 */ /* 0x008fe40000000000 */
[----:B------:R-:W-:Y:S01]  /*21490*/  SEL R111, R60, R111, P0 ;  /* 0x0000006f3c6f7207 */ /* 0x000fe20000000000 */
[----:B------:R-:W-:Y:S01]  /*214a0*/  SHFL.IDX PT, R127, R56, R40, 0x1c1f ;  /* 0x001c1f28387f7589 */ /* 0x000fe200000e0000 */
[----:B------:R-:W-:-:S02]  /*214b0*/  SEL R88, R88, R89, P0 ;  /* 0x0000005958587207 */ /* 0x000fc40000000000 */
[----:B------:R-:W-:Y:S01]  /*214c0*/  SEL R99, R100, R11, P0 ;  /* 0x0000000b64637207 */ /* 0x000fe20000000000 */
[----:B------:R-:W0:Y:S01]  /*214d0*/  SHFL.IDX PT, R64, R64, R70, 0x1c1f ;  /* 0x001c1f4640407589 */ /* 0x000e2200000e0000 */
[----:B------:R-:W-:Y:S02]  /*214e0*/  SEL R98, R77, R98, P0 ;  /* 0x000000624d627207 */ /* 0x000fe40000000000 */
[----:B------:R-:W-:Y:S01]  /*214f0*/  SEL R100, R11, R100, P0 ;  /* 0x000000640b647207 */ /* 0x000fe20000000000 */
[----:B------:R1:W2:Y:S01]  /*21500*/  SHFL.IDX PT, R73, R8, R70, 0x1c1f ;  /* 0x001c1f4608497589 */ /* 0x0002a200000e0000 */
[----:B------:R-:W-:-:S03]  /*21510*/  IMAD.MOV.U32 R11, RZ, RZ, RZ ;  /* 0x000000ffff0b7224 */ /* 0x000fc600078e00ff */
[----:B------:R2:W3:Y:S04]  /*21520*/  SHFL.IDX PT, R138, R10, R70, 0x1c1f ;  /* 0x001c1f460a8a7589 */ /* 0x0004e800000e0000 */
[----:B------:R-:W-:Y:S01]  /*21530*/  SHFL.IDX PT, R63, R63, R70, 0x1c1f ;  /* 0x001c1f463f3f7589 */ /* 0x000fe200000e0000 */
[----:B-1----:R-:W-:-:S03]  /*21540*/  SEL R8, R25, R9, P0 ;  /* 0x0000000919087207 */ /* 0x002fc60000000000 */
[----:B------:R-:W1:Y:S01]  /*21550*/  SHFL.IDX PT, R76, R76, R70, 0x1c1f ;  /* 0x001c1f464c4c7589 */ /* 0x000e6200000e0000 */
[----:B------:R-:W-:-:S03]  /*21560*/  SEL R9, R9, R25, P0 ;  /* 0x0000001909097207 */ /* 0x000fc60000000000 */
[----:B------:R-:W-:Y:S04]  /*21570*/  SHFL.IDX PT, R72, R28, R70, 0x1c1f ;  /* 0x001c1f461c487589 */ /* 0x000fe800000e0000 */
[----:B------:R-:W4:Y:S01]  /*21580*/  SHFL.IDX PT, R29, R29, R70, 0x1c1f ;  /* 0x001c1f461d1d7589 */ /* 0x000f2200000e0000 */
[----:B0-----:R-:W-:Y:S02]  /*21590*/  SEL R93, R94, R64, P0 ;  /* 0x000000405e5d7207 */ /* 0x001fe40000000000 */
[----:B------:R-:W-:Y:S01]  /*215a0*/  SEL R94, R64, R94, P0 ;  /* 0x0000005e405e7207 */ /* 0x000fe20000000000 */
[----:B------:R-:W0:Y:S01]  /*215b0*/  SHFL.IDX PT, R144, R33, R70, 0x1c1f ;  /* 0x001c1f4621907589 */ /* 0x000e2200000e0000 */
[----:B--2---:R-:W-:Y:S02]  /*215c0*/  SEL R10, R20, R73, P0 ;  /* 0x00000049140a7207 */ /* 0x004fe40000000000 */
[----:B------:R-:W-:Y:S01]  /*215d0*/  SEL R20, R73, R20, P0 ;  /* 0x0000001449147207 */ /* 0x000fe20000000000 */
[----:B------:R-:W2:Y:S01]  /*215e0*/  SHFL.IDX PT, R143, R35, R70, 0x1c1f ;  /* 0x001c1f46238f7589 */ /* 0x000ea200000e0000 */
[----:B---3--:R-:W-:-:S03]  /*215f0*/  SEL R25, R114, R138, P0 ;  /* 0x0000008a72197207 */ /* 0x008fc60000000000 */
[----:B------:R0:W3:Y:S04]  /*21600*/  SHFL.IDX PT, R85, R39, R70, 0x1c1f ;  /* 0x001c1f4627557589 */ /* 0x0000e800000e0000 */
[----:B------:R-:W3:Y:S01]  /*21610*/  SHFL.IDX PT, R74, R74, R70, 0x1c1f ;  /* 0x001c1f464a4a7589 */ /* 0x000ee200000e0000 */
[----:B-1----:R-:W-:Y:S02]  /*21620*/  SEL R112, R113, R76, P0 ;  /* 0x0000004c71707207 */ /* 0x002fe40000000000 */
[----:B------:R-:W-:Y:S01]  /*21630*/  SEL R113, R76, R113, P0 ;  /* 0x000000714c717207 */ /* 0x000fe20000000000 */
[----:B------:R-:W-:Y:S04]  /*21640*/  SHFL.IDX PT, R103, R102, R40, 0x1c1f ;  /* 0x001c1f2866677589 */ /* 0x000fe800000e0000 */
[----:B------:R1:W-:Y:S01]  /*21650*/  SHFL.IDX PT, R115, R108, R40, 0x1c1f ;  /* 0x001c1f286c737589 */ /* 0x0003e200000e0000 */
[----:B----4-:R-:W-:-:S02]  /*21660*/  SEL R28, R34, R29, P0 ;  /* 0x0000001d221c7207 */ /* 0x010fc40000000000 */
[----:B------:R-:W-:Y:S01]  /*21670*/  SEL R29, R29, R34, P0 ;  /* 0x000000221d1d7207 */ /* 0x000fe20000000000 */
[----:B------:R-:W-:Y:S01]  /*21680*/  SHFL.IDX PT, R83, R117, R40, 0x1c1f ;  /* 0x001c1f2875537589 */ /* 0x000fe200000e0000 */
[----:B0-----:R-:W-:-:S03]  /*21690*/  SEL R39, R144, R130, P0 ;  /* 0x0000008290277207 */ /* 0x001fc60000000000 */
[----:B------:R-:W-:Y:S01]  /*216a0*/  SHFL.IDX PT, R75, R46, R40, 0x1c1f ;  /* 0x001c1f282e4b7589 */ /* 0x000fe200000e0000 */
[----:B--2---:R-:W-:Y:S02]  /*216b0*/  SEL R37, R143, R128, P0 ;  /* 0x000000808f257207 */ /* 0x004fe40000000000 */
[----:B-1----:R-:W-:Y:S01]  /*216c0*/  SEL R108, R109, R63, P0 ;  /* 0x0000003f6d6c7207 */ /* 0x002fe20000000000 */
[----:B------:R-:W-:Y:S01]  /*216d0*/  SHFL.IDX PT, R125, R66, R40, 0x1c1f ;  /* 0x001c1f28427d7589 */ /* 0x000fe200000e0000 */
[----:B---3--:R-:W-:Y:S02]  /*216e0*/  SEL R60, R126, R85, P0 ;  /* 0x000000557e3c7207 */ /* 0x008fe40000000000 */
[----:B------:R-:W-:Y:S01]  /*216f0*/  SEL R61, R85, R126, P0 ;  /* 0x0000007e553d7207 */ /* 0x000fe20000000000 */
[----:B------:R-:W-:Y:S01]  /*21700*/  SHFL.IDX PT, R131, R65, R40, 0x1c1f ;  /* 0x001c1f2841837589 */ /* 0x000fe200000e0000 */
[----:B------:R-:W-:Y:S02]  /*21710*/  SEL R123, R124, R74, P0 ;  /* 0x0000004a7c7b7207 */ /* 0x000fe40000000000 */
[----:B------:R-:W-:Y:S01]  /*21720*/  SEL R109, R63, R109, P0 ;  /* 0x0000006d3f6d7207 */ /* 0x000fe20000000000 */
[----:B------:R-:W-:Y:S01]  /*21730*/  SHFL.IDX PT, R129, R68, R40, 0x1c1f ;  /* 0x001c1f2844817589 */ /* 0x000fe200000e0000 */
[----:B------:R-:W-:-:S03]  /*21740*/  SEL R124, R74, R124, P0 ;  /* 0x0000007c4a7c7207 */ /* 0x000fc60000000000 */
[----:B------:R-:W0:Y:S04]  /*21750*/  SHFL.IDX PT, R136, R7, R70, 0x1c1f ;  /* 0x001c1f4607887589 */ /* 0x000e2800000e0000 */
[----:B------:R-:W1:Y:S04]  /*21760*/  SHFL.IDX PT, R55, R55, R70, 0x1c1f ;  /* 0x001c1f4637377589 */ /* 0x000e6800000e0000 */
[----:B------:R-:W2:Y:S04]  /*21770*/  SHFL.IDX PT, R140, R24, R70, 0x1c1f ;  /* 0x001c1f46188c7589 */ /* 0x000ea800000e0000 */
[----:B------:R3:W4:Y:S04]  /*21780*/  SHFL.IDX PT, R139, R26, R70, 0x1c1f ;  /* 0x001c1f461a8b7589 */ /* 0x00072800000e0000 */
[----:B------:R-:W4:Y:S04]  /*21790*/  SHFL.IDX PT, R54, R54, R70, 0x1c1f ;  /* 0x001c1f4636367589 */ /* 0x000f2800000e0000 */
[----:B------:R1:W4:Y:S01]  /*217a0*/  SHFL.IDX PT, R145, R36, R70, 0x1c1f ;  /* 0x001c1f4624917589 */ /* 0x00032200000e0000 */
[----:B---3--:R-:W-:-:S03]  /*217b0*/  SEL R26, R138, R114, P0 ;  /* 0x000000728a1a7207 */ /* 0x008fc60000000000 */
[----:B------:R-:W-:Y:S01]  /*217c0*/  SHFL.IDX PT, R122, R59, R70, 0x1c1f ;  /* 0x001c1f463b7a7589 */ /* 0x000fe200000e0000 */
[----:B0-----:R-:W-:Y:S02]  /*217d0*/  SEL R7, R86, R136, P0 ;  /* 0x0000008856077207 */ /* 0x001fe40000000000 */
[----:B------:R-:W-:Y:S01]  /*217e0*/  SEL R114, R115, R12, P0 ;  /* 0x0000000c73727207 */ /* 0x000fe20000000000 */
[----:B------:R0:W3:Y:S01]  /*217f0*/  SHFL.IDX PT, R146, R62, R70, 0x1c1f ;  /* 0x001c1f463e927589 */ /* 0x0000e200000e0000 */
[----:B-1----:R-:W-:Y:S02]  /*21800*/  SEL R89, R90, R55, P0 ;  /* 0x000000375a597207 */ /* 0x002fe40000000000 */
[----:B------:R-:W-:Y:S01]  /*21810*/  SEL R36, R128, R143, P0 ;  /* 0x0000008f80247207 */ /* 0x000fe20000000000 */
[----:B------:R-:W1:Y:S01]  /*21820*/  SHFL.IDX PT, R41, R41, R70, 0x1c1f ;  /* 0x001c1f4629297589 */ /* 0x000e6200000e0000 */
[----:B--2---:R-:W-:Y:S02]  /*21830*/  SEL R102, R103, R140, P0 ;  /* 0x0000008c67667207 */ /* 0x004fe40000000000 */
[----:B------:R-:W-:Y:S01]  /*21840*/  SEL R86, R136, R86, P0 ;  /* 0x0000005688567207 */ /* 0x000fe20000000000 */
[----:B------:R-:W2:Y:S01]  /*21850*/  SHFL.IDX PT, R49, R49, R70, 0x1c1f ;  /* 0x001c1f4631317589 */ /* 0x000ea200000e0000 */
[----:B----4-:R-:W-:-:S02]  /*21860*/  SEL R27, R101, R139, P0 ;  /* 0x0000008b651b7207 */ /* 0x010fc40000000000 */
[----:B------:R-:W-:Y:S01]  /*21870*/  SEL R90, R55, R90, P0 ;  /* 0x0000005a375a7207 */ /* 0x000fe20000000000 */
[----:B------:R-:W4:Y:S01]  /*21880*/  SHFL.IDX PT, R53, R53, R70, 0x1c1f ;  /* 0x001c1f4635357589 */ /* 0x000f2200000e0000 */
[----:B------:R-:W-:Y:S02]  /*21890*/  SEL R104, R105, R54, P0 ;  /* 0x0000003669687207 */ /* 0x000fe40000000000 */
[----:B------:R-:W-:Y:S01]  /*218a0*/  SEL R103, R140, R103, P0 ;  /* 0x000000678c677207 */ /* 0x000fe20000000000 */
[----:B------:R-:W-:Y:S01]  /*218b0*/  SHFL.IDX PT, R58, R58, R70, 0x1c1f ;  /* 0x001c1f463a3a7589 */ /* 0x000fe200000e0000 */
[----:B0-----:R-:W-:Y:S02]  /*218c0*/  SEL R62, R116, R145, P0 ;  /* 0x00000091743e7207 */ /* 0x001fe40000000000 */
[----:B------:R-:W-:Y:S01]  /*218d0*/  SEL R101, R139, R101, P0 ;  /* 0x000000658b657207 */ /* 0x000fe20000000000 */
[----:B------:R0:W4:Y:S01]  /*218e0*/  SHFL.IDX PT, R56, R67, R70, 0x1c1f ;  /* 0x001c1f4643387589 */ /* 0x00012200000e0000 */
[----:B------:R-:W-:-:S02]  /*218f0*/  SEL R105, R54, R105, P0 ;  /* 0x0000006936697207 */ /* 0x000fc40000000000 */
[----:B------:R-:W-:Y:S01]  /*21900*/  SEL R115, R12, R115, P0 ;  /* 0x000000730c737207 */ /* 0x000fe20000000000 */
[----:B------:R2:W-:Y:S01]  /*21910*/  SHFL.IDX PT, R82, R119, R40, 0x1c1f ;  /* 0x001c1f2877527589 */ /* 0x0005e200000e0000 */
[----:B---3--:R-:W-:Y:S02]  /*21920*/  SEL R117, R118, R146, P0 ;  /* 0x0000009276757207 */ /* 0x008fe40000000000 */
[----:B------:R-:W-:Y:S01]  /*21930*/  SEL R116, R145, R116, P0 ;  /* 0x0000007491747207 */ /* 0x000fe20000000000 */
[----:B------:R-:W-:Y:S01]  /*21940*/  SHFL.IDX PT, R50, R50, R40, 0x1c1f ;  /* 0x001c1f2832327589 */ /* 0x000fe200000e0000 */
[----:B-1----:R-:W-:Y:S02]  /*21950*/  SEL R68, R41, R75, P0 ;  /* 0x0000004b29447207 */ /* 0x002fe40000000000 */
[----:B0-----:R-:W-:Y:S01]  /*21960*/  SEL R67, R75, R41, P0 ;  /* 0x000000294b437207 */ /* 0x001fe20000000000 */
[----:B------:R-:W-:Y:S01]  /*21970*/  SHFL.IDX PT, R48, R48, R40, 0x1c1f ;  /* 0x001c1f2830307589 */ /* 0x000fe200000e0000 */
[----:B--2---:R-:W-:-:S02]  /*21980*/  SEL R126, R127, R49, P0 ;  /* 0x000000317f7e7207 */ /* 0x004fc40000000000 */
[----:B------:R-:W-:Y:S01]  /*21990*/  SEL R119, R83, R122, P0 ;  /* 0x0000007a53777207 */ /* 0x000fe20000000000 */
[----:B------:R-:W-:Y:S01]  /*219a0*/  SHFL.IDX PT, R51, R51, R40, 0x1c1f ;  /* 0x001c1f2833337589 */ /* 0x000fe200000e0000 */
[----:B----4-:R-:W-:Y:S02]  /*219b0*/  SEL R77, R125, R53, P0 ;  /* 0x000000357d4d7207 */ /* 0x010fe40000000000 */
        /* <DEDUP_REMOVED lines=8> */
[----:B------:R-:W-:-:S03]  /*21a40*/  SEL R129, R56, R129, P0 ;  /* 0x0000008138817207 */ /* 0x000fc60000000000 */
[----:B------:R1:W2:Y:S04]  /*21a50*/  SHFL.IDX PT, R142, R30, R70, 0x1c1f ;  /* 0x001c1f461e8e7589 */ /* 0x0002a800000e0000 */
[----:B------:R-:W3:Y:S04]  /*21a60*/  SHFL.IDX PT, R141, R32, R70, 0x1c1f ;  /* 0x001c1f46208d7589 */ /* 0x000ee800000e0000 */
[----:B------:R4:W3:Y:S01]  /*21a70*/  SHFL.IDX PT, R59, R38, R70, 0x1c1f ;  /* 0x001c1f46263b7589 */ /* 0x0008e200000e0000 */
[----:B-1----:R-:W-:-:S03]  /*21a80*/  SEL R30, R31, R72, P0 ;  /* 0x000000481f1e7207 */ /* 0x002fc60000000000 */
[----:B------:R-:W1:Y:S01]  /*21a90*/  SHFL.IDX PT, R42, R42, R70, 0x1c1f ;  /* 0x001c1f462a2a7589 */ /* 0x000e6200000e0000 */
[----:B------:R-:W-:-:S03]  /*21aa0*/  SEL R31, R72, R31, P0 ;  /* 0x0000001f481f7207 */ /* 0x000fc60000000000 */
[----:B------:R-:W1:Y:S01]  /*21ab0*/  SHFL.IDX PT, R43, R43, R70, 0x1c1f ;  /* 0x001c1f462b2b7589 */ /* 0x000e6200000e0000 */
[----:B----4-:R-:W-:-:S03]  /*21ac0*/  SEL R38, R130, R144, P0 ;  /* 0x0000009082267207 */ /* 0x010fc60000000000 */
[----:B------:R-:W-:Y:S01]  /*21ad0*/  SHFL.IDX PT, R44, R44, R70, 0x1c1f ;  /* 0x001c1f462c2c7589 */ /* 0x000fe200000e0000 */
[----:B------:R-:W-:Y:S02]  /*21ae0*/  SEL R130, R131, R58, P0 ;  /* 0x0000003a83827207 */ /* 0x000fe40000000000 */
[----:B0-----:R-:W-:Y:S01]  /*21af0*/  SEL R21, R134, R137, P0 ;  /* 0x0000008986157207 */ /* 0x001fe20000000000 */
[----:B------:R-:W0:Y:S01]  /*21b00*/  SHFL.IDX PT, R45, R45, R70, 0x1c1f ;  /* 0x001c1f462d2d7589 */ /* 0x000e2200000e0000 */
[----:B------:R-:W-:Y:S02]  /*21b10*/  SEL R24, R137, R134, P0 ;  /* 0x0000008689187207 */ /* 0x000fe40000000000 */
[----:B--2---:R-:W-:Y:S01]  /*21b20*/  SEL R34, R133, R142, P0 ;  /* 0x0000008e85227207 */ /* 0x004fe20000000000 */
[----:B------:R-:W2:Y:S01]  /*21b30*/  SHFL.IDX PT, R47, R47, R70, 0x1c1f ;  /* 0x001c1f462f2f7589 */ /* 0x000ea200000e0000 */
[----:B------:R-:W-:Y:S02]  /*21b40*/  SEL R35, R142, R133, P0 ;  /* 0x000000858e237207 */ /* 0x000fe40000000000 */
[----:B---3--:R-:W-:Y:S01]  /*21b50*/  SEL R32, R132, R141, P0 ;  /* 0x0000008d84207207 */ /* 0x008fe20000000000 */
[----:B------:R-:W3:Y:S01]  /*21b60*/  SHFL.IDX PT, R84, R147, R40, 0x1c1f ;  /* 0x001c1f2893547589 */ /* 0x000ee200000e0000 */
[----:B------:R-:W-:-:S02]  /*21b70*/  SEL R33, R141, R132, P0 ;  /* 0x000000848d217207 */ /* 0x000fc40000000000 */
[----:B------:R-:W-:Y:S01]  /*21b80*/  SEL R63, R82, R59, P0 ;  /* 0x0000003b523f7207 */ /* 0x000fe20000000000 */
[----:B------:R4:W3:Y:S01]  /*21b90*/  SHFL.IDX PT, R46, R71, R40, 0x1c1f ;  /* 0x001c1f28472e7589 */ /* 0x0008e200000e0000 */
[----:B------:R-:W-:Y:S02]  /*21ba0*/  SEL R64, R59, R82, P0 ;  /* 0x000000523b407207 */ /* 0x000fe40000000000 */
[----:B-1----:R-:W-:Y:S01]  /*21bb0*/  SEL R65, R50, R42, P0 ;  /* 0x0000002a32417207 */ /* 0x002fe20000000000 */
[----:B------:R-:W1:Y:S01]  /*21bc0*/  SHFL.IDX PT, R14, R148, R70, 0x1c1f ;  /* 0x001c1f46940e7589 */ /* 0x000e6200000e0000 */
[----:B------:R-:W-:Y:S02]  /*21bd0*/  SEL R66, R42, R50, P0 ;  /* 0x000000322a427207 */ /* 0x000fe40000000000 */
[----:B------:R-:W-:Y:S01]  /*21be0*/  SEL R72, R43, R48, P0 ;  /* 0x000000302b487207 */ /* 0x000fe20000000000 */
[----:B------:R2:W1:Y:S01]  /*21bf0*/  SHFL.IDX PT, R40, R69, R70, 0x1c1f ;  /* 0x001c1f4645287589 */ /* 0x00046200000e0000 */
[----:B------:R-:W-:-:S02]  /*21c00*/  SEL R131, R58, R131, P0 ;  /* 0x000000833a837207 */ /* 0x000fc40000000000 */
[----:B----4-:R-:W-:Y:S02]  /*21c10*/  SEL R71, R48, R43, P0 ;  /* 0x0000002b30477207 */ /* 0x010fe40000000000 */
[----:B0-----:R-:W-:Y:S02]  /*21c20*/  SEL R75, R52, R45, P0 ;  /* 0x0000002d344b7207 */ /* 0x001fe40000000000 */
[----:B------:R-:W-:Y:S02]  /*21c30*/  SEL R76, R45, R52, P0 ;  /* 0x000000342d4c7207 */ /* 0x000fe40000000000 */
[----:B--2---:R-:W-:Y:S02]  /*21c40*/  SEL R73, R57, R47, P0 ;  /* 0x0000002f39497207 */ /* 0x004fe40000000000 */
[----:B------:R-:W-:Y:S02]  /*21c50*/  SEL R69, R51, R44, P0 ;  /* 0x0000002c33457207 */ /* 0x000fe40000000000 */
[----:B------:R-:W-:-:S02]  /*21c60*/  SEL R70, R44, R51, P0 ;  /* 0x000000332c467207 */ /* 0x000fc40000000000 */
[----:B------:R-:W-:-:S07]  /*21c70*/  SEL R74, R47, R57, P0 ;  /* 0x000000392f4a7207 */ /* 0x000fce0000000000 */
.L_x_1872:
[----:B------:R-:W-:Y:S05]  /*21c80*/  WARPSYNC.ALL ;  /* 0x0000000000007948 */ /* 0x000fea0003800000 */
[----:B------:R-:W-:Y:S01]  /*21c90*/  BAR.SYNC.DEFER_BLOCKING 0x1, 0x100 ;  /* 0x0044000000007b1d */ /* 0x000fe20000010000 */
[----:B-1-3--:R-:W-:Y:S02]  /*21ca0*/  SEL R82, R84, R14, P0 ;  /* 0x0000000e54527207 */ /* 0x00afe40000000000 */
[----:B------:R-:W-:Y:S02]  /*21cb0*/  SEL R84, R14, R84, P0 ;  /* 0x000000540e547207 */ /* 0x000fe40000000000 */
[----:B------:R-:W-:Y:S01]  /*21cc0*/  SEL R83, R46, R40, P0 ;  /* 0x000000282e537207 */ /* 0x000fe20000000000 */
[----:B------:R-:W-:Y:S01]  /*21cd0*/  ULDC.64 UR6, c[0x0][0xc08] ;  /* 0x0003020000067ab9 */ /* 0x000fe20000000a00 */
[----:B------:R-:W-:Y:S01]  /*21ce0*/  SEL R85, R40, R46, P0 ;  /* 0x0000002e28557207 */ /* 0x000fe20000000000 */
[----:B------:R-:W-:Y:S01]  /*21cf0*/  ULDC.64 UR4, c[0x0][0xc00] ;  /* 0x0003000000047ab9 */ /* 0x000fe20000000a00 */
[----:B------:R-:W-:Y:S01]  /*21d00*/  F2FP.BF16.F32.PACK_AB R12, R78, R79 ;  /* 0x0000004f4e0c723e */ /* 0x000fe200000010ff */
[----:B------:R-:W0:Y:S01]  /*21d10*/  LDC R134, c[0x0][0xbe8] ;  /* 0x0002fa00ff867b82 */ /* 0x000e220000000800 */
[----:B------:R-:W-:-:S02]  /*21d20*/  F2FP.BF16.F32.PACK_AB R13, R28, R30 ;  /* 0x0000001e1c0d723e */ /* 0x000fc400000010ff */
[----:B------:R-:W-:Y:S02]  /*21d30*/  F2FP.BF16.F32.PACK_AB R14, R0, R2 ;  /* 0x00000002000e723e */ /* 0x000fe400000010ff */
[----:B------:R-:W-:Y:S02]  /*21d40*/  F2FP.BF16.F32.PACK_AB R15, R29, R31 ;  /* 0x0000001f1d0f723e */ /* 0x000fe400000010ff */
[----:B------:R-:W-:Y:S02]  /*21d50*/  F2FP.BF16.F32.PACK_AB R40, R3, R5 ;  /* 0x000000050328723e */ /* 0x000fe400000010ff */
[----:B------:R-:W-:Y:S02]  /*21d60*/  F2FP.BF16.F32.PACK_AB R41, R32, R34 ;  /* 0x000000222029723e */ /* 0x000fe400000010ff */
[----:B------:R-:W-:Y:S02]  /*21d70*/  F2FP.BF16.F32.PACK_AB R42, R4, R6 ;  /* 0x00000006042a723e */ /* 0x000fe400000010ff */
[----:B------:R-:W-:Y:S01]  /*21d80*/  F2FP.BF16.F32.PACK_AB R43, R33, R35 ;  /* 0x00000023212b723e */ /* 0x000fe200000010ff */
[----:B------:R1:W-:Y:S01]  /*21d90*/  STSM.16.M88.4 [R152], R12 ;  /* 0x0000000c98007844 */ /* 0x0003e20000000200 */
[----:B------:R-:W-:-:S02]  /*21da0*/  ISETP.NE.U32.AND P0, PT, RZ, UR6, PT ;  /* 0x00000006ff007c0c */ /* 0x000fc4000bf05070 */
[----:B------:R-:W-:Y:S01]  /*21db0*/  F2FP.BF16.F32.PACK_AB R44, R7, R87 ;  /* 0x00000057072c723e */ /* 0x000fe200000010ff */
[----:B------:R2:W-:Y:S01]  /*21dc0*/  STSM.16.M88.4 [R149], R40 ;  /* 0x0000002895007844 */ /* 0x0005e20000000200 */
[----:B------:R-:W-:Y:S02]  /*21dd0*/  F2FP.BF16.F32.PACK_AB R45, R36, R38 ;  /* 0x00000026242d723e */ /* 0x000fe400000010ff */
[----:B------:R-:W-:Y:S02]  /*21de0*/  F2FP.BF16.F32.PACK_AB R46, R86, R88 ;  /* 0x00000058562e723e */ /* 0x000fe400000010ff */
[----:B------:R-:W-:Y:S02]  /*21df0*/  F2FP.BF16.F32.PACK_AB R47, R37, R39 ;  /* 0x00000027252f723e */ /* 0x000fe400000010ff */
[----:B------:R-:W-:Y:S02]  /*21e00*/  F2FP.BF16.F32.PACK_AB R48, R89, R91 ;  /* 0x0000005b5930723e */ /* 0x000fe400000010ff */
[----:B------:R-:W-:Y:S01]  /*21e10*/  F2FP.BF16.F32.PACK_AB R49, R60, R62 ;  /* 0x0000003e3c31723e */ /* 0x000fe200000010ff */
[----:B------:R-:W-:Y:S01]  /*21e20*/  STSM.16.M88.4 [R150], R44 ;  /* 0x0000002c96007844 */ /* 0x000fe20000000200 */
[----:B------:R-:W-:-:S02]  /*21e30*/  F2FP.BF16.F32.PACK_AB R50, R90, R92 ;  /* 0x0000005c5a32723e */ /* 0x000fc400000010ff */
[----:B------:R-:W-:Y:S02]  /*21e40*/  F2FP.BF16.F32.PACK_AB R51, R61, R116 ;  /* 0x000000743d33723e */ /* 0x000fe400000010ff */
[----:B------:R-:W-:Y:S02]  /*21e50*/  F2FP.BF16.F32.PACK_AB R52, R93, R95 ;  /* 0x0000005f5d34723e */ /* 0x000fe400000010ff */
[----:B------:R-:W-:Y:S01]  /*21e60*/  F2FP.BF16.F32.PACK_AB R53, R117, R119 ;  /* 0x000000777535723e */ /* 0x000fe200000010ff */
[----:B------:R-:W-:Y:S01]  /*21e70*/  STSM.16.M88.4 [R151], R48 ;  /* 0x0000003097007844 */ /* 0x000fe20000000200 */
[----:B------:R-:W-:Y:S02]  /*21e80*/  F2FP.BF16.F32.PACK_AB R54, R94, R96 ;  /* 0x000000605e36723e */ /* 0x000fe400000010ff */
[----:B------:R-:W-:Y:S02]  /*21e90*/  F2FP.BF16.F32.PACK_AB R55, R118, R122 ;  /* 0x0000007a7637723e */ /* 0x000fe400000010ff */
[----:B------:R-:W-:-:S02]  /*21ea0*/  F2FP.BF16.F32.PACK_AB R56, R97, R99 ;  /* 0x000000636138723e */ /* 0x000fc400000010ff */
[----:B------:R-:W-:Y:S01]  /*21eb0*/  F2FP.BF16.F32.PACK_AB R57, R123, R63 ;  /* 0x0000003f7b39723e */ /* 0x000fe200000010ff */
[----:B------:R3:W-:Y:S01]  /*21ec0*/  STSM.16.M88.4 [R153], R52 ;  /* 0x0000003499007844 */ /* 0x0007e20000000200 */
[----:B------:R-:W-:Y:S02]  /*21ed0*/  F2FP.BF16.F32.PACK_AB R58, R98, R100 ;  /* 0x00000064623a723e */ /* 0x000fe400000010ff */
[----:B------:R-:W-:Y:S02]  /*21ee0*/  F2FP.BF16.F32.PACK_AB R59, R124, R64 ;  /* 0x000000407c3b723e */ /* 0x000fe400000010ff */
[----:B------:R-:W-:Y:S02]  /*21ef0*/  ISETP.NE.AND.EX P0, PT, RZ, UR7, PT, P0 ;  /* 0x00000007ff007c0c */ /* 0x000fe4000bf05300 */
[----:B-1----:R-:W-:Y:S01]  /*21f00*/  F2FP.BF16.F32.PACK_AB R12, R8, R10 ;  /* 0x0000000a080c723e */ /* 0x002fe200000010ff */
[----:B------:R-:W-:Y:S01]  /*21f10*/  STSM.16.M88.4 [R154], R56 ;  /* 0x000000389a007844 */ /* 0x000fe20000000200 */
[----:B------:R-:W-:-:S02]  /*21f20*/  F2FP.BF16.F32.PACK_AB R13, R65, R67 ;  /* 0x00000043410d723e */ /* 0x000fc400000010ff */
[----:B------:R-:W-:Y:S02]  /*21f30*/  F2FP.BF16.F32.PACK_AB R14, R9, R20 ;  /* 0x00000014090e723e */ /* 0x000fe400000010ff */
[----:B------:R-:W-:Y:S02]  /*21f40*/  F2FP.BF16.F32.PACK_AB R15, R66, R68 ;  /* 0x00000044420f723e */ /* 0x000fe400000010ff */
[----:B--2---:R-:W-:Y:S01]  /*21f50*/  F2FP.BF16.F32.PACK_AB R40, R21, R25 ;  /* 0x000000191528723e */ /* 0x004fe200000010ff */
[----:B---3--:R-:W1:Y:S01]  /*21f60*/  LDC.64 R52, c[0x0][0xc00] ;  /* 0x00030000ff347b82 */ /* 0x008e620000000a00 */
[----:B------:R-:W-:Y:S01]  /*21f70*/  F2FP.BF16.F32.PACK_AB R41, R69, R71 ;  /* 0x000000474529723e */ /* 0x000fe200000010ff */
[----:B------:R2:W-:Y:S01]  /*21f80*/  STSM.16.M88.4 [R155], R12 ;  /* 0x0000000c9b007844 */ /* 0x0005e20000000200 */
[----:B------:R-:W-:Y:S02]  /*21f90*/  F2FP.BF16.F32.PACK_AB R42, R24, R26 ;  /* 0x0000001a182a723e */ /* 0x000fe400000010ff */
[----:B------:R-:W-:-:S02]  /*21fa0*/  F2FP.BF16.F32.PACK_AB R43, R70, R72 ;  /* 0x00000048462b723e */ /* 0x000fc400000010ff */
[----:B------:R-:W-:Y:S02]  /*21fb0*/  F2FP.BF16.F32.PACK_AB R44, R27, R102 ;  /* 0x000000661b2c723e */ /* 0x000fe400000010ff */
[----:B------:R-:W-:Y:S01]  /*21fc0*/  F2FP.BF16.F32.PACK_AB R45, R73, R75 ;  /* 0x0000004b492d723e */ /* 0x000fe200000010ff */
[----:B------:R3:W-:Y:S01]  /*21fd0*/  STSM.16.M88.4 [R156], R40 ;  /* 0x000000289c007844 */ /* 0x0007e20000000200 */
[----:B------:R-:W-:Y:S02]  /*21fe0*/  F2FP.BF16.F32.PACK_AB R46, R101, R103 ;  /* 0x00000067652e723e */ /* 0x000fe400000010ff */
[----:B------:R-:W-:Y:S02]  /*21ff0*/  F2FP.BF16.F32.PACK_AB R47, R74, R76 ;  /* 0x0000004c4a2f723e */ /* 0x000fe400000010ff */
[----:B------:R-:W-:Y:S02]  /*22000*/  F2FP.BF16.F32.PACK_AB R48, R104, R106 ;  /* 0x0000006a6830723e */ /* 0x000fe400000010ff */
        /* <DEDUP_REMOVED lines=9> */
[----:B---3--:R-:W-:-:S02]  /*220a0*/  F2FP.BF16.F32.PACK_AB R40, R112, R114 ;  /* 0x000000727028723e */ /* 0x008fc400000010ff */
[----:B------:R-:W-:Y:S01]  /*220b0*/  F2FP.BF16.F32.PACK_AB R42, R113, R115 ;  /* 0x00000073712a723e */ /* 0x000fe200000010ff */
[----:B------:R2:W-:Y:S01]  /*220c0*/  STSM.16.M88.4 [R159], R12 ;  /* 0x0000000c9f007844 */ /* 0x0005e20000000200 */
[----:B------:R-:W-:Y:S02]  /*220d0*/  F2FP.BF16.F32.PACK_AB R41, R83, R82 ;  /* 0x000000525329723e */ /* 0x000fe400000010ff */
[----:B------:R-:W-:Y:S01]  /*220e0*/  ISETP.NE.U32.AND P3, PT, RZ, UR4, PT ;  /* 0x00000004ff007c0c */ /* 0x000fe2000bf65070 */
[----:B------:R-:W-:Y:S01]  /*220f0*/  ULDC UR6, c[0x0][0xa88] ;  /* 0x0002a20000067ab9 */ /* 0x000fe20000000800 */
[----:B------:R-:W-:Y:S01]  /*22100*/  F2FP.BF16.F32.PACK_AB R43, R85, R84 ;  /* 0x00000054552b723e */ /* 0x000fe200000010ff */
[----:B-1----:R-:W-:Y:S01]  /*22110*/  IMAD.WIDE R44, R225, 0x4, R52 ;  /* 0x00000004e12c7825 */ /* 0x002fe200078e0234 */
[----:B------:R-:W-:-:S03]  /*22120*/  ISETP.NE.AND.EX P3, PT, RZ, UR5, PT, P3 ;  /* 0x00000005ff007c0c */ /* 0x000fc6000bf65330 */
[----:B------:R1:W-:Y:S01]  /*22130*/  STSM.16.M88.4 [R160], R40 ;  /* 0x00000028a0007844 */ /* 0x0003e20000000200 */
[----:B------:R-:W-:Y:S08]  /*22140*/  BAR.SYNC.DEFER_BLOCKING 0x1, 0x100 ;  /* 0x0044000000007b1d */ /* 0x000ff00000010000 */
[----:B--2---:R-:W2:Y:S01]  /*22150*/  @P0 LDC.64 R12, c[0x0][0xc08] ;  /* 0x00030200ff0c0b82 */ /* 0x004ea20000000a00 */
[----:B------:R-:W-:Y:S01]  /*22160*/  IMAD.U32 R53, RZ, RZ, UR6 ;  /* 0x00000006ff357e24 */ /* 0x000fe2000f8e00ff */
[----:B------:R3:W5:Y:S01]  /*22170*/  @P3 LDG.E R11, desc[UR40][R44.64] ;  /* 0x000000282c0b3981 */ /* 0x000762000c1e1900 */
[----:B--2---:R-:W-:-:S05]  /*22180*/  @P0 IMAD.WIDE R12, R225, 0x4, R12 ;  /* 0x00000004e10c0825 */ /* 0x004fca00078e020c */
[----:B------:R3:W5:Y:S01]  /*22190*/  @P0 LDG.E R53, desc[UR40][R12.64] ;  /* 0x000000280c350981 */ /* 0x000762000c1e1900 */
[----:B------:R-:W-:Y:S01]  /*221a0*/  IMAD.MOV.U32 R48, RZ, RZ, 0x9b8 ;  /* 0x000009b8ff307424 */ /* 0x000fe200078e00ff */
[----:B------:R-:W-:Y:S02]  /*221b0*/  ISETP.GT.AND P1, PT, R224, 0x1, PT ;  /* 0x00000001e000780c */ /* 0x000fe40003f24270 */
[----:B0-----:R-:W-:Y:S02]  /*221c0*/  ISETP.NE.AND P2, PT, R134, 0x1, PT ;  /* 0x000000018600780c */ /* 0x001fe40003f45270 */
[----:B------:R-:W-:-:S04]  /*221d0*/  SEL R48, R48, 0x978, P1 ;  /* 0x0000097830307807 */ /* 0x000fc80000800000 */
[----:B-1----:R3:W0:Y:S08]  /*221e0*/  LDC.64 R42, c[0x0][R48+0x220] ;  /* 0x00008800302a7b82 */ /* 0x0026300000000a00 */
[----:B------:R3:W1:Y:S08]  /*221f0*/  LDC.64 R46, c[0x0][R48+0x218] ;  /* 0x00008600302e7b82 */ /* 0x0006700000000a00 */
[----:B------:R3:W2:Y:S01]  /*22200*/  LDC.64 R40, c[0x0][R48+0x228] ;  /* 0x00008a0030287b82 */ /* 0x0006a20000000a00 */
[----:B------:R-:W-:Y:S05]  /*22210*/  @P0 BRA `(.L_x_1564) ;  /* 0x0000000000100947 */ /* 0x000fea0003800000 */
[----:B------:R-:W-:Y:S05]  /*22220*/  @!P3 BRA `(.L_x_1564) ;  /* 0x00000000000cb947 */ /* 0x000fea0003800000 */
[----:B---3--:R-:W3:Y:S04]  /*22230*/  LDG.E R12, desc[UR40][R44.64] ;  /* 0x000000282c0c7981 */ /* 0x008ee8000c1e1900 */
[----:B-----5:R-:W3:Y:S02]  /*22240*/  LDG.E R53, desc[UR40][R44.64+0x4] ;  /* 0x000004282c357981 */ /* 0x020ee4000c1e1900 */
[----:B---3--:R-:W-:-:S07]  /*22250*/  IMAD.IADD R53, R53, 0x1, -R12 ;  /* 0x0000000135357824 */ /* 0x008fce00078e0a0c */
.L_x_1564:
[----:B------:R-:W4:Y:S04]  /*22260*/  LDL R54, [R1+0x68] ;  /* 0x0000680001367983 */ /* 0x000f280000100800 */
[----:B------:R-:W4:Y:S01]  /*22270*/  LDL R52, [R1+0x24] ;  /* 0x0000240001347983 */ /* 0x000f220000100800 */
[----:B---3--:R-:W3:Y:S01]  /*22280*/  LDC.64 R12, c[0x0][R48+0x210] ;  /* 0x00008400300c7b82 */ /* 0x008ee20000000a00 */
[----:B------:R-:W-:Y:S01]  /*22290*/  ISETP.NE.U32.AND P0, PT, RZ, UR4, PT ;  /* 0x00000004ff007c0c */ /* 0x000fe2000bf05070 */
[-C--:B-1----:R-:W-:Y:S01]  /*222a0*/  IMAD R51, R47, R222.reuse, RZ ;  /* 0x000000de2f337224 */ /* 0x082fe200078e02ff */
[----:B------:R-:W-:Y:S01]  /*222b0*/  SHF.R.S32.HI R45, RZ, 0x1f, R225 ;  /* 0x0000001fff2d7819 */ /* 0x000fe200000114e1 */
[----:B------:R-:W-:Y:S01]  /*222c0*/  IMAD.WIDE.U32 R46, R46, R222, RZ ;  /* 0x000000de2e2e7225 */ /* 0x000fe200078e00ff */
[----:B------:R-:W-:-:S02]  /*222d0*/  ISETP.NE.AND.EX P0, PT, RZ, UR5, PT, P0 ;  /* 0x00000005ff007c0c */ /* 0x000fc4000bf05300 */
[----:B------:R-:W-:Y:S01]  /*222e0*/  SEL R49, R227, RZ, P1 ;  /* 0x000000ffe3317207 */ /* 0x000fe20000800000 */
[----:B------:R-:W1:Y:S01]  /*222f0*/  @P2 LDC R44, c[0x0][0xbec] ;  /* 0x0002fb00ff2c2b82 */ /* 0x000e620000000800 */
[----:B------:R-:W-:Y:S01]  /*22300*/  SEL R132, R225, RZ, !P0 ;  /* 0x000000ffe1847207 */ /* 0x000fe20004000000 */
[----:B------:R-:W-:Y:S01]  /*22310*/  IMAD.IADD R50, R47, 0x1, R51 ;  /* 0x000000012f327824 */ /* 0x000fe200078e0233 */
[----:B------:R-:W-:Y:S01]  /*22320*/  SEL R45, R45, RZ, !P0 ;  /* 0x000000ff2d2d7207 */ /* 0x000fe20004000000 */
[-C--:B--2---:R-:W-:Y:S01]  /*22330*/  IMAD R47, R41, R49.reuse, RZ ;  /* 0x00000031292f7224 */ /* 0x084fe200078e02ff */
[----:B-----5:R-:W-:Y:S01]  /*22340*/  SHF.R.S32.HI R133, RZ, 0x1f, R11 ;  /* 0x0000001fff857819 */ /* 0x020fe2000001140b */
[----:B0-----:R-:W-:Y:S02]  /*22350*/  IMAD R43, R43, R132, RZ ;  /* 0x000000842b2b7224 */ /* 0x001fe400078e02ff */
[----:B------:R-:W0:Y:S01]  /*22360*/  @P2 LDC R57, c[0x0][0xbf0] ;  /* 0x0002fc00ff392b82 */ /* 0x000e220000000800 */
[----:B------:R-:W-:-:S04]  /*22370*/  IMAD.WIDE.U32 R40, R40, R49, RZ ;  /* 0x0000003128287225 */ /* 0x000fc800078e00ff */
[C---:B------:R-:W-:Y:S02]  /*22380*/  IMAD R55, R42.reuse, R45, R43 ;  /* 0x0000002d2a377224 */ /* 0x040fe400078e022b */
[----:B------:R-:W-:Y:S01]  /*22390*/  IMAD.WIDE.U32 R42, R42, R132, RZ ;  /* 0x000000842a2a7225 */ /* 0x000fe200078e00ff */
[----:B------:R-:W2:Y:S03]  /*223a0*/  LDC.64 R14, c[0x0][0xba8] ;  /* 0x0002ea00ff0e7b82 */ /* 0x000ea60000000a00 */
[----:B------:R-:W-:Y:S01]  /*223b0*/  IMAD.IADD R45, R221, 0x1, R207 ;  /* 0x00000001dd2d7824 */ /* 0x000fe200078e02cf */
[----:B------:R-:W-:Y:S01]  /*223c0*/  IADD3 R46, P0, P3, R42, R46, R11 ;  /* 0x0000002e2a2e7210 */ /* 0x000fe20007b1e00b */
[----:B------:R-:W-:Y:S02]  /*223d0*/  IMAD.IADD R55, R43, 0x1, R55 ;  /* 0x000000012b377824 */ /* 0x000fe400078e0237 */
[----:B------:R-:W-:-:S02]  /*223e0*/  IMAD.MOV.U32 R43, RZ, RZ, R45 ;  /* 0x000000ffff2b7224 */ /* 0x000fc400078e002d */
[----:B-1----:R-:W-:-:S04]  /*223f0*/  @P2 IMAD.HI.U32 R42, R45, R44, RZ ;  /* 0x0000002c2d2a2227 */ /* 0x002fc800078e00ff */
[----:B------:R-:W-:Y:S01]  /*22400*/  IMAD.IADD R47, R41, 0x1, R47 ;  /* 0x00000001292f7824 */ /* 0x000fe200078e022f */
[----:B0-----:R-:W-:Y:S02]  /*22410*/  @P2 SHF.R.U32.HI R43, RZ, R57, R42 ;  /* 0x00000039ff2b2219 */ /* 0x001fe4000001162a */
[----:B------:R-:W-:Y:S02]  /*22420*/  IADD3.X R42, R55, R50, R133, P0, P3 ;  /* 0x00000032372a7210 */ /* 0x000fe400007e6485 */
[----:B------:R-:W-:Y:S01]  /*22430*/  IADD3 R40, P0, P3, R43, R46, R40 ;  /* 0x0000002e2b287210 */ /* 0x000fe20007b1e028 */
[--C-:B------:R-:W-:Y:S01]  /*22440*/  IMAD.MOV R44, RZ, RZ, -R43.reuse ;  /* 0x000000ffff2c7224 */ /* 0x100fe200078e0a2b */
[----:B------:R-:W-:Y:S01]  /*22450*/  SHF.R.S32.HI R41, RZ, 0x1f, R43 ;  /* 0x0000001fff297819 */ /* 0x000fe2000001142b */
[----:B--2---:R-:W0:Y:S02]  /*22460*/  @!P1 LDC R14, c[0x0][0xb50] ;  /* 0x0002d400ff0e9b82 */ /* 0x004e240000000800 */
[----:B------:R-:W-:Y:S01]  /*22470*/  IMAD R43, R134, R44, R45 ;  /* 0x0000002c862b7224 */ /* 0x000fe200078e022d */
[----:B------:R-:W-:Y:S01]  /*22480*/  IADD3.X R41, R41, R42, R47, P0, P3 ;  /* 0x0000002a29297210 */ /* 0x000fe200007e642f */
[----:B------:R-:W-:-:S02]  /*22490*/  IMAD R42, R53, R134, RZ ;  /* 0x00000086352a7224 */ /* 0x000fc400078e02ff */
[-C--:B---3--:R-:W-:Y:S01]  /*224a0*/  IMAD R13, R13, R43.reuse, RZ ;  /* 0x0000002b0d0d7224 */ /* 0x088fe200078e02ff */
[----:B------:R-:W-:Y:S01]  /*224b0*/  SHF.R.S32.HI R47, RZ, 0x1f, R43 ;  /* 0x0000001fff2f7819 */ /* 0x000fe2000001142b */
[C---:B------:R-:W-:Y:S01]  /*224c0*/  IMAD.WIDE.U32 R40, R12.reuse, R43, R40 ;  /* 0x0000002b0c287225 */ /* 0x040fe200078e0028 */
[----:B------:R-:W1:Y:S03]  /*224d0*/  @!P1 LDC R15, c[0x0][0xb54] ;  /* 0x0002d500ff0f9b82 */ /* 0x000e660000000800 */
[----:B------:R-:W-:-:S04]  /*224e0*/  IMAD R13, R12, R47, R13 ;  /* 0x0000002f0c0d7224 */ /* 0x000fc800078e020d */
[----:B------:R-:W-:Y:S01]  /*224f0*/  IMAD.IADD R12, R41, 0x1, R13 ;  /* 0x00000001290c7824 */ /* 0x000fe200078e020d */
[----:B0-----:R-:W-:-:S05]  /*22500*/  LEA R44, P0, R40, R14, 0x2 ;  /* 0x0000000e282c7211 */ /* 0x001fca00078010ff */
[----:B------:R-:W-:Y:S01]  /*22510*/  SHFL.IDX PT, R14, R44, 0x1, 0x1c1f ;  /* 0x003c1f002c0e7f89 */ /* 0x000fe200000e0000 */
[----:B-1----:R-:W-:-:S03]  /*22520*/  LEA.HI.X R40, R40, R15, R12, 0x2, P0 ;  /* 0x0000000f28287211 */ /* 0x002fc600000f140c */
[----:B------:R-:W-:Y:S04]  /*22530*/  SHFL.IDX PT, R12, R44, RZ, 0x1c1f ;  /* 0x001c1fff2c0c7589 */ /* 0x000fe800000e0000 */
[----:B------:R-:W0:Y:S04]  /*22540*/  SHFL.IDX PT, R13, R40, RZ, 0x1c1f ;  /* 0x001c1fff280d7589 */ /* 0x000e2800000e0000 */
[----:B------:R-:W1:Y:S01]  /*22550*/  SHFL.IDX PT, R15, R40, 0x1, 0x1c1f ;  /* 0x003c1f00280f7f89 */ /* 0x000e6200000e0000 */
[----:B----4-:R-:W-:Y:S01]  /*22560*/  IMAD.IADD R41, R54, 0x1, R207 ;  /* 0x0000000136297824 */ /* 0x010fe200078e02cf */
[----:B------:R-:W-:-:S03]  /*22570*/  LOP3.LUT P0, RZ, R52, 0x3, RZ, 0xc0, !PT ;  /* 0x0000000334ff7812 */ /* 0x000fc6000780c0ff */
[C---:B------:R-:W-:Y:S01]  /*22580*/  VIADD R43, R41.reuse, 0x8 ;  /* 0x00000008292b7836 */ /* 0x040fe20000000000 */
[----:B------:R-:W-:-:S04]  /*22590*/  ISETP.GE.OR P3, PT, R41, R42, P0 ;  /* 0x0000002a2900720c */ /* 0x000fc80000766670 */
[----:B------:R-:W-:-:S09]  /*225a0*/  ISETP.GE.OR P0, PT, R43, R42, P0 ;  /* 0x0000002a2b00720c */ /* 0x000fd20000706670 */
[----:B0-----:R0:W-:Y:S04]  /*225b0*/  @!P3 ST.E desc[UR40][R12.64], R120 ;  /* 0x000000780c00b985 */ /* 0x0011e8000c101928 */
[----:B-1----:R0:W-:Y:S01]  /*225c0*/  @!P0 ST.E desc[UR40][R14.64], R121 ;  /* 0x000000790e008985 */ /* 0x0021e2000c101928 */
[----:B------:R-:W-:Y:S05]  /*225d0*/  @P1 BRA `(.L_x_1565) ;  /* 0x0000000c006c1947 */ /* 0x000fea0003800000 */
[----:B------:R-:W-:Y:S01]  /*225e0*/  VIADD R0, R161, 0xffffff80 ;  /* 0xffffff80a1007836 */ /* 0x000fe20000000000 */
[----:B0-----:R-:W0:Y:S01]  /*225f0*/  @P2 LDC R15, c[0x0][0xbec] ;  /* 0x0002fb00ff0f2b82 */ /* 0x001e220000000800 */
[----:B------:R-:W-:-:S03]  /*22600*/  ULDC.64 UR4, c[0x0][0xaa0] ;  /* 0x0002a80000047ab9 */ /* 0x000fc60000000a00 */
        /* <DEDUP_REMOVED lines=20> */
[----:B------:R-:W5:Y:S01]  /*22750*/  LD.E.128 R24, desc[UR40][R24.64] ;  /* 0x0000002818187980 */ /* 0x000f62000c101d00 */
[----:B------:R-:W-:Y:S02]  /*22760*/  LOP3.LUT R28, R29, 0x380, RZ, 0xc0, !PT ;  /* 0x000003801d1c7812 */ /* 0x000fe400078ec0ff */
[----:B------:R-:W-:-:S02]  /*22770*/  SHF.R.U64 R48, R48, 0x3, RZ ;  /* 0x0000000330307819 */ /* 0x000fc400000012ff */
[----:B------:R-:W-:Y:S02]  /*22780*/  LOP3.LUT R32, R33, 0x380, RZ, 0xc0, !PT ;  /* 0x0000038021207812 */ /* 0x000fe400078ec0ff */
[----:B------:R-:W-:Y:S01]  /*22790*/  LOP3.LUT R48, R48, R49, RZ, 0x3c, !PT ;  /* 0x0000003130307212 */ /* 0x000fe200078e3cff */
[--C-:B------:R-:W-:Y:S01]  /*227a0*/  IMAD.X R49, RZ, RZ, R81.reuse, P3 ;  /* 0x000000ffff317224 */ /* 0x100fe200018e0651 */
[----:B------:R-:W-:Y:S02]  /*227b0*/  IADD3 R3, P3, R80, 0xb000, RZ ;  /* 0x0000b00050037810 */ /* 0x000fe40007f7e0ff */
[----:B------:R-:W-:Y:S02]  /*227c0*/  LOP3.LUT R36, R37, 0x380, RZ, 0xc0, !PT ;  /* 0x0000038025247812 */ /* 0x000fe400078ec0ff */
[----:B------:R-:W-:Y:S01]  /*227d0*/  LOP3.LUT R0, R3, 0x380, RZ, 0xc0, !PT ;  /* 0x0000038003007812 */ /* 0x000fe200078ec0ff */
[----:B------:R-:W-:Y:S01]  /*227e0*/  IMAD.X R69, RZ, RZ, R81, P3 ;  /* 0x000000ffff457224 */ /* 0x000fe200018e0651 */
[----:B------:R-:W-:Y:S01]  /*227f0*/  LOP3.LUT R44, R45, 0x380, RZ, 0xc0, !PT ;  /* 0x000003802d2c7812 */ /* 0x000fe200078ec0ff */
[----:B------:R-:W5:Y:S01]  /*22800*/  LD.E.128 R48, desc[UR40][R48.64] ;  /* 0x0000002830307980 */ /* 0x000f62000c101d00 */
[----:B------:R-:W-:-:S02]  /*22810*/  SHF.R.U64 R0, R0, 0x3, RZ ;  /* 0x0000000300007819 */ /* 0x000fc400000012ff */
[----:B------:R-:W-:Y:S02]  /*22820*/  SHF.R.U64 R28, R28, 0x3, RZ ;  /* 0x000000031c1c7819 */ /* 0x000fe400000012ff */
[----:B------:R-:W-:Y:S01]  /*22830*/  LOP3.LUT R68, R0, R3, RZ, 0x3c, !PT ;  /* 0x0000000300447212 */ /* 0x000fe200078e3cff */
[----:B------:R-:W-:Y:S01]  /*22840*/  IMAD R0, R133, UR4, RZ ;  /* 0x0000000485007c24 */ /* 0x000fe2000f8e02ff */
[----:B------:R-:W-:Y:S01]  /*22850*/  SHF.R.U64 R32, R32, 0x3, RZ ;  /* 0x0000000320207819 */ /* 0x000fe200000012ff */
[C---:B------:R-:W-:Y:S01]  /*22860*/  IMAD.WIDE.U32 R2, R11.reuse, UR4, RZ ;  /* 0x000000040b027c25 */ /* 0x040fe2000f8e00ff */
[----:B------:R-:W-:Y:S02]  /*22870*/  SHF.R.U64 R36, R36, 0x3, RZ ;  /* 0x0000000324247819 */ /* 0x000fe400000012ff */
[----:B------:R-:W-:Y:S01]  /*22880*/  SHF.R.U64 R44, R44, 0x3, RZ ;  /* 0x000000032c2c7819 */ /* 0x000fe200000012ff */
[----:B------:R-:W-:Y:S01]  /*22890*/  IMAD R13, R11, UR5, R0 ;  /* 0x000000050b0d7c24 */ /* 0x000fe2000f8e0200 */
[----:B------:R-:W-:Y:S01]  /*228a0*/  LOP3.LUT R28, R28, R29, RZ, 0x3c, !PT ;  /* 0x0000001d1c1c7212 */ /* 0x000fe200078e3cff */
[----:B------:R-:W-:Y:S01]  /*228b0*/  IMAD R0, R41, 0x20, R8 ;  /* 0x0000002029007824 */ /* 0x000fe200078e0208 */
        /* <DEDUP_REMOVED lines=8> */
[C---:B------:R-:W-:Y:S01]  /*22940*/  IADD3 R57, P5, R80.reuse, 0x8000, RZ ;  /* 0x0000800050397810 */ /* 0x040fe20007fbe0ff */
[----:B------:R-:W-:Y:S01]  /*22950*/  IMAD.IADD R3, R3, 0x1, R13 ;  /* 0x0000000103037824 */ /* 0x000fe200078e020d */
[C---:B------:R-:W-:Y:S01]  /*22960*/  IADD3 R61, P0, R80.reuse, 0x9000, RZ ;  /* 0x00009000503d7810 */ /* 0x040fe20007f1e0ff */
[----:B------:R-:W-:Y:S01]  /*22970*/  ULDC.64 UR4, c[0x0][0xae8] ;  /* 0x0002ba0000047ab9 */ /* 0x000fe20000000a00 */
[----:B------:R-:W-:Y:S01]  /*22980*/  IADD3 R65, P1, R80, 0xa000, RZ ;  /* 0x0000a00050417810 */ /* 0x000fe20007f3e0ff */
[----:B------:R-:W-:Y:S01]  /*22990*/  IMAD.IADD R10, R207, 0x1, R0 ;  /* 0x00000001cf0a7824 */ /* 0x000fe200078e0200 */
[----:B------:R-:W-:Y:S01]  /*229a0*/  LOP3.LUT R52, R53, 0x380, RZ, 0xc0, !PT ;  /* 0x0000038035347812 */ /* 0x000fe200078ec0ff */
[----:B------:R-:W-:Y:S01]  /*229b0*/  IMAD.WIDE.U32 R2, R222, UR4, R2 ;  /* 0x00000004de027c25 */ /* 0x000fe2000f8e0002 */
[----:B------:R-:W-:Y:S01]  /*229c0*/  LOP3.LUT R56, R57, 0x380, RZ, 0xc0, !PT ;  /* 0x0000038039387812 */ /* 0x000fe200078ec0ff */
[----:B------:R-:W5:Y:S01]  /*229d0*/  LD.E.128 R28, desc[UR40][R28.64] ;  /* 0x000000281c1c7980 */ /* 0x000f62000c101d00 */
[----:B------:R-:W-:-:S02]  /*229e0*/  LOP3.LUT R60, R61, 0x380, RZ, 0xc0, !PT ;  /* 0x000003803d3c7812 */ /* 0x000fc400078ec0ff */
[----:B------:R-:W-:Y:S01]  /*229f0*/  LOP3.LUT R64, R65, 0x380, RZ, 0xc0, !PT ;  /* 0x0000038041407812 */ /* 0x000fe200078ec0ff */
[----:B0-----:R-:W-:Y:S01]  /*22a00*/  @P2 IMAD.HI.U32 R0, R10, R15, RZ ;  /* 0x0000000f0a002227 */ /* 0x001fe200078e00ff */
[----:B------:R-:W-:Y:S01]  /*22a10*/  SHF.R.S32.HI R13, RZ, 0x1f, R132 ;  /* 0x0000001fff0d7819 */ /* 0x000fe20000011484 */
[----:B------:R-:W5:Y:S01]  /*22a20*/  LD.E.128 R32, desc[UR40][R32.64] ;  /* 0x0000002820207980 */ /* 0x000f62000c101d00 */
[----:B------:R-:W-:Y:S01]  /*22a30*/  LOP3.LUT R5, R80, 0x380, RZ, 0xc0, !PT ;  /* 0x0000038050057812 */ /* 0x000fe200078ec0ff */
[----:B------:R-:W-:Y:S01]  /*22a40*/  IMAD R3, R222, UR5, R3 ;  /* 0x00000005de037c24 */ /* 0x000fe2000f8e0203 */
[----:B------:R-:W-:Y:S01]  /*22a50*/  SHF.R.U64 R52, R52, 0x3, RZ ;  /* 0x0000000334347819 */ /* 0x000fe200000012ff */
[----:B------:R-:W-:Y:S01]  /*22a60*/  ULDC.64 UR4, c[0x0][0xaf0] ;  /* 0x0002bc0000047ab9 */ /* 0x000fe20000000a00 */
[----:B------:R-:W-:Y:S01]  /*22a70*/  SHF.R.U64 R56, R56, 0x3, RZ ;  /* 0x0000000338387819 */ /* 0x000fe200000012ff */
[----:B------:R-:W5:Y:S01]  /*22a80*/  LD.E.128 R36, desc[UR40][R36.64] ;  /* 0x0000002824247980 */ /* 0x000f62000c101d00 */
[----:B------:R-:W-:-:S02]  /*22a90*/  SHF.R.U64 R60, R60, 0x3, RZ ;  /* 0x000000033c3c7819 */ /* 0x000fc400000012ff */
[----:B------:R-:W-:Y:S01]  /*22aa0*/  SHF.R.U64 R64, R64, 0x3, RZ ;  /* 0x0000000340407819 */ /* 0x000fe200000012ff */
[----:B------:R-:W-:Y:S01]  /*22ab0*/  IMAD.MOV.U32 R11, RZ, RZ, R10 ;  /* 0x000000ffff0b7224 */ /* 0x000fe200078e000a */
[----:B------:R-:W-:Y:S01]  /*22ac0*/  SHF.R.U64 R5, R5, 0x3, RZ ;  /* 0x0000000305057819 */ /* 0x000fe200000012ff */
[----:B------:R-:W-:Y:S01]  /*22ad0*/  IMAD R13, R13, UR4, RZ ;  /* 0x000000040d0d7c24 */ /* 0x000fe2000f8e02ff */
[----:B-1----:R-:W-:Y:S01]  /*22ae0*/  @P2 SHF.R.U32.HI R11, RZ, R21, R0 ;  /* 0x00000015ff0b2219 */ /* 0x002fe20000011600 */
[----:B------:R-:W5:Y:S01]  /*22af0*/  LD.E.128 R44, desc[UR40][R44.64] ;  /* 0x000000282c2c7980 */ /* 0x000f62000c101d00 */
        /* <DEDUP_REMOVED lines=9> */
[C---:B------:R-:W-:Y:S01]  /*22b90*/  IMAD R13, R132.reuse, UR5, R13 ;  /* 0x00000005840d7c24 */ /* 0x040fe2000f8e020d */
[----:B------:R-:W-:Y:S01]  /*22ba0*/  SHF.R.S32.HI R0, RZ, 0x1f, R11 ;  /* 0x0000001fff007819 */ /* 0x000fe2000001140b */
[----:B------:R-:W-:Y:S01]  /*22bb0*/  IMAD.WIDE.U32 R132, R132, UR4, R2 ;  /* 0x0000000484847c25 */ /* 0x000fe2000f8e0002 */
[----:B------:R-:W5:Y:S01]  /*22bc0*/  LD.E.128 R52, desc[UR40][R52.64] ;  /* 0x0000002834347980 */ /* 0x000f62000c101d00 */
[----:B------:R-:W-:-:S02]  /*22bd0*/  ULDC.64 UR4, c[0x0][0xae0] ;  /* 0x0002b80000047ab9 */ /* 0x000fc40000000a00 */
[----:B------:R-:W-:Y:S01]  /*22be0*/  IMAD.MOV R3, RZ, RZ, -R11 ;  /* 0x000000ffff037224 */ /* 0x000fe200078e0a0b */
[----:B------:R0:W5:Y:S01]  /*22bf0*/  LD.E.128 R4, desc[UR40][R80.64] ;  /* 0x0000002850047980 */ /* 0x000162000c101d00 */
[----:B------:R-:W-:Y:S02]  /*22c00*/  IMAD.IADD R133, R133, 0x1, R13 ;  /* 0x0000000185857824 */ /* 0x000fe400078e020d */
[----:B------:R-:W-:Y:S01]  /*22c10*/  IMAD R13, R134, R3, R10 ;  /* 0x00000003860d7224 */ /* 0x000fe200078e020a */
[----:B------:R-:W5:Y:S04]  /*22c20*/  LD.E.128 R56, desc[UR40][R56.64] ;  /* 0x0000002838387980 */ /* 0x000f68000c101d00 */
        /* <DEDUP_REMOVED lines=25> */
[----:B------:R-:W-:Y:S01]  /*22dc0*/  VIADD R41, R9, 0x80 ;  /* 0x0000008009297836 */ /* 0x000fe20000000000 */
        /* <DEDUP_REMOVED lines=8> */
.L_x_1875:
[----:B------:R-:W-:Y:S01]  /*22e50*/  IMAD.IADD R207, R8, 0x1, R207 ;  /* 0x0000000108cf7824 */ /* 0x000fe200078e02cf */
        /* <DEDUP_REMOVED lines=16> */
.L_x_1568:
[----:B------:R-:W-:Y:S05]  /*22f60*/  BSYNC B1 ;  /* 0x0000000000017941 */ /* 0x000fea0003800000 */
.L_x_1567:
[----:B------:R-:W-:-:S03]  /*22f70*/  UMOV UR4, 0xffffffff ;  /* 0xffffffff00047882 */ /* 0x000fc60000000000 */
[----:B------:R-:W-:Y:S05]  /*22f80*/  BRA.DIV UR4, `(.L_x_1569) ;  /* 0x000000ea04cc7947 */ /* 0x000fea000b800000 */
[----:B-1----:R1:W4:Y:S04]  /*22f90*/  SHFL.IDX PT, R0, R3, 0x1, 0x181f ;  /* 0x00381f0003007f89 */ /* 0x00232800000e0000 */
[----:B--23--:R1:W2:Y:S02]  /*22fa0*/  SHFL.IDX PT, R14, R2, 0x1, 0x181f ;  /* 0x00381f00020e7f89 */ /* 0x00c2a400000e0000 */
.L_x_1879:
        /* <DEDUP_REMOVED lines=17> */
.L_x_1571:
[----:B------:R-:W-:Y:S05]  /*230c0*/  BSYNC B1 ;  /* 0x0000000000017941 */ /* 0x000fea0003800000 */
.L_x_1570:
[----:B------:R-:W-:-:S03]  /*230d0*/  UMOV UR4, 0xffffffff ;  /* 0xffffffff00047882 */ /* 0x000fc60000000000 */
[----:B------:R-:W-:Y:S05]  /*230e0*/  BRA.DIV UR4, `(.L_x_1572) ;  /* 0x000000ea04bc7947 */ /* 0x000fea000b800000 */
[----:B----4-:R4:W0:Y:S04]  /*230f0*/  SHFL.IDX PT, R0, R3, 0x2, 0x181f ;  /* 0x00581f0003007f89 */ /* 0x01082800000e0000 */
[----:B--23--:R4:W2:Y:S02]  /*23100*/  SHFL.IDX PT, R14, R2, 0x2, 0x181f ;  /* 0x00581f00020e7f89 */ /* 0x00c8a400000e0000 */
.L_x_1883:
        /* <DEDUP_REMOVED lines=17> */
.L_x_1574:
[----:B------:R-:W-:Y:S05]  /*23220*/  BSYNC B1 ;  /* 0x0000000000017941 */ /* 0x000fea0003800000 */
.L_x_1573:
[----:B------:R-:W-:-:S03]  /*23230*/  UMOV UR4, 0xffffffff ;  /* 0xffffffff00047882 */ /* 0x000fc60000000000 */
[----:B------:R-:W-:Y:S05]  /*23240*/  BRA.DIV UR4, `(.L_x_1575) ;  /* 0x000000ea04ac7947 */ /* 0x000fea000b800000 */
[----:B0-----:R0:W0:Y:S04]  /*23250*/  SHFL.IDX PT, R0, R3, 0x3, 0x181f ;  /* 0x00781f0003007f89 */ /* 0x00102800000e0000 */
[----:B--23--:R2:W3:Y:S02]  /*23260*/  SHFL.IDX PT, R14, R2, 0x3, 0x181f ;  /* 0x00781f00020e7f89 */ /* 0x00c4e400000e0000 */
.L_x_1887:
        /* <DEDUP_REMOVED lines=18> */
.L_x_1565:
[----:B------:R-:W-:Y:S01]  /*23390*/  ULDC.64 UR4, c[0x0][0xb08] ;  /* 0x0002c20000047ab9 */ /* 0x000fe20000000a00 */
[----:B------:R-:W1:Y:S01]  /*233a0*/  @P2 LDC R47, c[0x0][0xbf0] ;  /* 0x0002fc00ff2f2b82 */ /* 0x000e620000000800 */
[----:B0-----:R-:W-:Y:S02]  /*233b0*/  IMAD R14, R133, UR4, RZ ;  /* 0x00000004850e7c24 */ /* 0x001fe4000f8e02ff */
[----:B------:R-:W-:-:S04]  /*233c0*/  IMAD.WIDE.U32 R12, R11, UR4, RZ ;  /* 0x000000040b0c7c25 */ /* 0x000fc8000f8e00ff */
[----:B------:R-:W-:Y:S01]  /*233d0*/  IMAD R11, R11, UR5, R14 ;  /* 0x000000050b0b7c24 */ /* 0x000fe2000f8e020e */
[----:B------:R-:W-:Y:S01]  /*233e0*/  ULDC.64 UR4, c[0x0][0xb38] ;  /* 0x0002ce0000047ab9 */ /* 0x000fe20000000a00 */
[----:B------:R-:W0:Y:S01]  /*233f0*/  @P2 LDC R14, c[0x0][0xbec] ;  /* 0x0002fb00ff0e2b82 */ /* 0x000e220000000800 */
[----:B------:R-:W-:Y:S02]  /*23400*/  VIADD R40, R16, 0x2a820 ;  /* 0x0002a82010287836 */ /* 0x000fe40000000000 */
[----:B------:R-:W-:Y:S01]  /*23410*/  IMAD.IADD R13, R13, 0x1, R11 ;  /* 0x000000010d0d7824 */ /* 0x000fe200078e020b */
[----:B------:R-:W-:Y:S02]  /*23420*/  SHF.R.S32.HI R11, RZ, 0x1f, R132 ;  /* 0x0000001fff0b7819 */ /* 0x000fe40000011484 */
[----:B------:R-:W-:Y:S01]  /*23430*/  PRMT R40, RZ, 0x654, R40 ;  /* 0x00000654ff287816 */ /* 0x000fe20000000028 */
[----:B------:R-:W-:-:S03]  /*23440*/  IMAD.WIDE.U32 R12, R222, UR4, R12 ;  /* 0x00000004de0c7c25 */ /* 0x000fc6000f8e000c */
[----:B------:R2:W-:Y:S01]  /*23450*/  SYNCS.ARRIVE.TRANS64.RED.A1T0 RZ, [R40+URZ], RZ ;  /* 0x000000ff28ff79a7 */ /* 0x0005e2000810043f */
[----:B------:R-:W-:Y:S01]  /*23460*/  IMAD R13, R222, UR5, R13 ;  /* 0x00000005de0d7c24 */ /* 0x000fe2000f8e020d */
[----:B------:R-:W-:Y:S02]  /*23470*/  ULDC.64 UR4, c[0x0][0xb40] ;  /* 0x0002d00000047ab9 */ /* 0x000fe40000000a00 */
[----:B------:R-:W-:Y:S02]  /*23480*/  IMAD R11, R11, UR4, RZ ;  /* 0x000000040b0b7c24 */ /* 0x000fe4000f8e02ff */
[----:B------:R-:W-:-:S04]  /*23490*/  IMAD.WIDE.U32 R12, R132, UR4, R12 ;  /* 0x00000004840c7c25 */ /* 0x000fc8000f8e000c */
[----:B------:R-:W-:Y:S01]  /*234a0*/  IMAD R15, R132, UR5, R11 ;  /* 0x00000005840f7c24 */ /* 0x000fe2000f8e020b */
[----:B------:R-:W-:Y:S01]  /*234b0*/  ULDC.64 UR4, c[0x0][0xb48] ;  /* 0x0002d20000047ab9 */ /* 0x000fe20000000a00 */
[----:B------:R-:W-:Y:S02]  /*234c0*/  IMAD.MOV.U32 R11, RZ, RZ, R45 ;  /* 0x000000ffff0b7224 */ /* 0x000fe400078e002d */
[----:B0-----:R-:W-:-:S04]  /*234d0*/  @P2 IMAD.HI.U32 R14, R45, R14, RZ ;  /* 0x0000000e2d0e2227 */ /* 0x001fc800078e00ff */
[----:B------:R-:W-:Y:S01]  /*234e0*/  IMAD.IADD R13, R13, 0x1, R15 ;  /* 0x000000010d0d7824 */ /* 0x000fe200078e020f */
[----:B-1----:R-:W-:Y:S01]  /*234f0*/  @P2 SHF.R.U32.HI R11, RZ, R47, R14 ;  /* 0x0000002fff0b2219 */ /* 0x002fe2000001160e */
[----:B------:R-:W-:-:S03]  /*23500*/  IMAD.WIDE.U32 R12, R227, UR4, R12 ;  /* 0x00000004e30c7c25 */ /* 0x000fc6000f8e000c */
[--C-:B------:R-:W-:Y:S01]  /*23510*/  SHF.R.S32.HI R14, RZ, 0x1f, R11.reuse ;  /* 0x0000001fff0e7819 */ /* 0x100fe2000001140b */
[----:B------:R-:W-:Y:S02]  /*23520*/  IMAD.MOV R15, RZ, RZ, -R11 ;  /* 0x000000ffff0f7224 */ /* 0x000fe400078e0a0b */
[----:B------:R-:W-:Y:S01]  /*23530*/  IMAD R13, R227, UR5, R13 ;  /* 0x00000005e30d7c24 */ /* 0x000fe2000f8e020d */
[----:B------:R-:W-:Y:S01]  /*23540*/  ULDC.64 UR4, c[0x0][0xb30] ;  /* 0x0002cc0000047ab9 */ /* 0x000fe20000000a00 */
[----:B------:R-:W-:Y:S02]  /*23550*/  IMAD R15, R134, R15, R45 ;  /* 0x0000000f860f7224 */ /* 0x000fe400078e022d */
[----:B------:R-:W-:Y:S02]  /*23560*/  IMAD R14, R14, UR4, RZ ;  /* 0x000000040e0e7c24 */ /* 0x000fe4000f8e02ff */
        /* <DEDUP_REMOVED lines=10> */
[----:B------:R-:W-:Y:S01]  /*23610*/  IMAD.IADD R45, R13, 0x1, R45 ;  /* 0x000000010d2d7824 */ /* 0x000fe200078e022d */
[----:B------:R-:W-:-:S04]  /*23620*/  UMOV UR4, 0xffffffff ;  /* 0xffffffff00047882 */ /* 0x000fc80000000000 */
[----:B------:R-:W-:Y:S01]  /*23630*/  LEA.HI.X R45, R12, UR5, R45, 0x2, P0 ;  /* 0x000000050c2d7c11 */ /* 0x000fe200080f142d */
[----:B--2---:R-:W-:Y:S06]  /*23640*/  BRA.DIV UR4, `(.L_x_1577) ;  /* 0x000000e604f47947 */ /* 0x004fec000b800000 */
[----:B------:R0:W1:Y:S04]  /*23650*/  SHFL.IDX PT, R46, R45, RZ, 0x1c1f ;  /* 0x001c1fff2d2e7589 */ /* 0x00006800000e0000 */
[----:B------:R0:W2:Y:S02]  /*23660*/  SHFL.IDX PT, R47, R44, RZ, 0x1c1f ;  /* 0x001c1fff2c2f7589 */ /* 0x0000a400000e0000 */
.L_x_1890:
[----:B------:R-:W-:Y:S01]  /*23670*/  ISETP.GE.AND P0, PT, R41, R42, PT ;  /* 0x0000002a2900720c */ /* 0x000fe20003f06270 */
[----:B------:R-:W-:-:S12]  /*23680*/  BSSY B1, `(.L_x_1578) ;  /* 0x00000be000017945 */ /* 0x000fd80003800000 */
[----:B------:R-:W-:Y:S05]  /*23690*/  @P0 BRA `(.L_x_1579) ;  /* 0x0000000800f00947 */ /* 0x000fea0003800000 */
[----:B------:R-:W-:Y:S01]  /*236a0*/  ULDC UR4, c[0x0][0xac8] ;  /* 0x0002b20000047ab9 */ /* 0x000fe20000000800 */
[C---:B------:R-:W-:Y:S01]  /*236b0*/  VIADD R40, R200.reuse, 0x8 ;  /* 0x00000008c8287836 */ /* 0x040fe20000000000 */
[C---:B------:R-:W-:Y:S01]  /*236c0*/  ISETP.GE.AND P1, PT, R200.reuse, UR4, PT ;  /* 0x00000004c8007c0c */ /* 0x040fe2000bf26270 */
[C---:B------:R-:W-:Y:S01]  /*236d0*/  VIADD R49, R200.reuse, 0x10 ;  /* 0x00000010c8317836 */ /* 0x040fe20000000000 */
[----:B------:R-:W-:Y:S01]  /*236e0*/  SHF.R.S32.HI R11, RZ, 0x1f, R200 ;  /* 0x0000001fff0b7819 */ /* 0x000fe200000114c8 */
[----:B------:R-:W-:Y:S01]  /*236f0*/  VIADD R48, R200, 0x18 ;  /* 0x00000018c8307836 */ /* 0x000fe20000000000 */
[----:B------:R-:W-:Y:S01]  /*23700*/  ISETP.GE.AND P0, PT, R40, UR4, PT ;  /* 0x0000000428007c0c */ /* 0x000fe2000bf06270 */
[C---:B------:R-:W-:Y:S01]  /*23710*/  VIADD R51, R200.reuse, 0x8 ;  /* 0x00000008c8337836 */ /* 0x040fe20000000000 */
[----:B------:R-:W-:Y:S01]  /*23720*/  ISETP.GE.AND P2, PT, R49, UR4, PT ;  /* 0x0000000431007c0c */ /* 0x000fe2000bf46270 */
[C---:B------:R-:W-:Y:S02]  /*23730*/  VIADD R50, R200.reuse, 0x10 ;  /* 0x00000010c8327836 */ /* 0x040fe40000000000 */
[----:B------:R-:W-:Y:S01]  /*23740*/  VIADD R52, R200, 0x18 ;  /* 0x00000018c8347836 */ /* 0x000fe20000000000 */
[----:B------:R-:W-:-:S02]  /*23750*/  SHF.R.S32.HI R51, RZ, 0x1f, R51 ;  /* 0x0000001fff337819 */ /* 0x000fc40000011433 */
[----:B------:R-:W-:Y:S02]  /*23760*/  SHF.R.S32.HI R50, RZ, 0x1f, R50 ;  /* 0x0000001fff327819 */ /* 0x000fe40000011432 */
[-C--:B------:R-:W-:Y:S02]  /*23770*/  @!P1 LOP3.LUT R79, R79, R78.reuse, RZ, 0x3c, !PT ;  /* 0x0000004e4f4f9212 */ /* 0x080fe400078e3cff */
[C---:B--2---:R-:W-:Y:S01]  /*23780*/  @!P1 LEA R12, P3, R200.reuse, R47, 0x2 ;  /* 0x0000002fc80c9211 */ /* 0x044fe200078610ff */
[----:B------:R-:W-:Y:S01]  /*23790*/  @!P0 IMAD.MOV.U32 R41, RZ, RZ, R0 ;  /* 0x000000ffff298224 */ /* 0x000fe200078e0000 */
[----:B------:R-:W-:Y:S01]  /*237a0*/  @!P1 LOP3.LUT R78, R79, R78, RZ, 0x3c, !PT ;  /* 0x0000004e4f4e9212 */ /* 0x000fe200078e3cff */
[C---:B------:R-:W-:Y:S01]  /*237b0*/  VIADD R0, R200.reuse, 0x40 ;  /* 0x00000040c8007836 */ /* 0x040fe20000000000 */
[C---:B-1----:R-:W-:Y:S01]  /*237c0*/  @!P1 LEA.HI.X R13, R200.reuse, R46, R11, 0x2, P3 ;  /* 0x0000002ec80d9211 */ /* 0x042fe200018f140b */
[----:B------:R-:W-:Y:S01]  /*237d0*/  VIADD R11, R200, 0x20 ;  /* 0x00000020c80b7836 */ /* 0x000fe20000000000 */
[----:B------:R-:W-:-:S02]  /*237e0*/  ISETP.GE.AND P3, PT, R48, UR4, PT ;  /* 0x0000000430007c0c */ /* 0x000fc4000bf66270 */
[----:B------:R-:W-:Y:S02]  /*237f0*/  @!P1 LOP3.LUT R79, R79, R78, RZ, 0x3c, !PT ;  /* 0x0000004e4f4f9212 */ /* 0x000fe400078e3cff */
[C---:B------:R-:W-:Y:S02]  /*23800*/  @!P0 LEA R14, P4, R40.reuse, R47, 0x2 ;  /* 0x0000002f280e8211 */ /* 0x040fe400078810ff */
[----:B------:R-:W-:Y:S01]  /*23810*/  SHF.R.S32.HI R52, RZ, 0x1f, R52 ;  /* 0x0000001fff347819 */ /* 0x000fe20000011434 */
[----:B------:R1:W-:Y:S01]  /*23820*/  @!P1 ST.E.64 desc[UR40][R12.64], R78 ;  /* 0x0000004e0c009985 */ /* 0x0003e2000c101b28 */
[----:B------:R-:W-:Y:S02]  /*23830*/  ISETP.GE.AND P1, PT, R11, UR4, PT ;  /* 0x000000040b007c0c */ /* 0x000fe4000bf26270 */
[----:B------:R-:W-:Y:S01]  /*23840*/  @!P0 LEA.HI.X R15, R40, R46, R51, 0x2, P4 ;  /* 0x0000002e280f8211 */ /* 0x000fe200020f1433 */
[----:B------:R-:W-:Y:S01]  /*23850*/  @!P0 IMAD.MOV.U32 R40, RZ, RZ, R2 ;  /* 0x000000ffff288224 */ /* 0x000fe200078e0002 */
[----:B------:R-:W-:Y:S01]  /*23860*/  SHF.R.S32.HI R0, RZ, 0x1f, R0 ;  /* 0x0000001fff007819 */ /* 0x000fe20000011400 */
[----:B------:R-:W-:-:S02]  /*23870*/  VIADD R51, R200, 0x28 ;  /* 0x00000028c8337836 */ /* 0x000fc40000000000 */
[----:B------:R-:W-:Y:S01]  /*23880*/  @!P2 IMAD.MOV.U32 R2, RZ, RZ, R5 ;  /* 0x000000ffff02a224 */ /* 0x000fe200078e0005 */
[----:B------:R2:W-:Y:S01]  /*23890*/  @!P0 ST.E.64 desc[UR40][R14.64], R40 ;  /* 0x000000280e008985 */ /* 0x0005e2000c101b28 */
[----:B------:R-:W-:Y:S01]  /*238a0*/  @!P3 IMAD.MOV.U32 R5, RZ, RZ, R4 ;  /* 0x000000ffff05b224 */ /* 0x000fe200078e0004 */
[----:B------:R-:W-:Y:S01]  /*238b0*/  ISETP.GE.AND P0, PT, R51, UR4, PT ;  /* 0x0000000433007c0c */ /* 0x000fe2000bf06270 */
[----:B------:R-:W-:Y:S01]  /*238c0*/  @!P3 IMAD.MOV.U32 R4, RZ, RZ, R6 ;  /* 0x000000ffff04b224 */ /* 0x000fe200078e0006 */
[----:B-1----:R-:W-:-:S04]  /*238d0*/  @!P2 LEA R12, P5, R49, R47, 0x2 ;  /* 0x0000002f310ca211 */ /* 0x002fc800078a10ff */
[-C--:B------:R-:W-:Y:S01]  /*238e0*/  @!P2 LEA.HI.X R13, R49, R46.reuse, R50, 0x2, P5 ;  /* 0x0000002e310da211 */ /* 0x080fe200028f1432 */
[C---:B------:R-:W-:Y:S02]  /*238f0*/  VIADD R49, R200.reuse, 0x30 ;  /* 0x00000030c8317836 */ /* 0x040fe40000000000 */
[----:B------:R-:W-:Y:S01]  /*23900*/  VIADD R50, R200, 0x20 ;  /* 0x00000020c8327836 */ /* 0x000fe20000000000 */
[CC--:B--2---:R-:W-:Y:S01]  /*23910*/  @!P3 LEA R14, P4, R48.reuse, R47.reuse, 0x2 ;  /* 0x0000002f300eb211 */ /* 0x0c4fe200078810ff */
[----:B------:R1:W-:Y:S01]  /*23920*/  @!P2 ST.E.64 desc[UR40][R12.64], R2 ;  /* 0x000000020c00a985 */ /* 0x0003e2000c101b28 */
[----:B------:R-:W-:Y:S02]  /*23930*/  ISETP.GE.AND P2, PT, R49, UR4, PT ;  /* 0x0000000431007c0c */ /* 0x000fe4000bf46270 */
[----:B------:R-:W-:Y:S01]  /*23940*/  @!P3 LEA.HI.X R15, R48, R46, R52, 0x2, P4 ;  /* 0x0000002e300fb211 */ /* 0x000fe200020f1434 */
[C---:B------:R-:W-:Y:S01]  /*23950*/  VIADD R48, R200.reuse, 0x38 ;  /* 0x00000038c8307836 */ /* 0x040fe20000000000 */
[----:B------:R-:W-:Y:S01]  /*23960*/  SHF.R.S32.HI R50, RZ, 0x1f, R50 ;  /* 0x0000001fff327819 */ /* 0x000fe20000011432 */
[----:B------:R-:W-:Y:S01]  /*23970*/  VIADD R52, R200, 0x28 ;  /* 0x00000028c8347836 */ /* 0x000fe20000000000 */
[----:B------:R-:W-:Y:S01]  /*23980*/  @!P0 LEA R6, P4, R51, R47, 0x2 ;  /* 0x0000002f33068211 */ /* 0x000fe200078810ff */
[----:B------:R2:W-:Y:S01]  /*23990*/  @!P3 ST.E.64 desc[UR40][R14.64], R4 ;  /* 0x000000040e00b985 */ /* 0x0005e2000c101b28 */
[----:B------:R-:W-:-:S02]  /*239a0*/  ISETP.GE.AND P3, PT, R48, UR4, PT ;  /* 0x0000000430007c0c */ /* 0x000fc4000bf66270 */
[----:B------:R-:W-:Y:S02]  /*239b0*/  SHF.R.S32.HI R52, RZ, 0x1f, R52 ;  /* 0x0000001fff347819 */ /* 0x000fe40000011434 */
[C---:B-1----:R-:W-:Y:S01]  /*239c0*/  @!P1 LEA R2, P5, R11.reuse, R47, 0x2 ;  /* 0x0000002f0b029211 */ /* 0x042fe200078a10ff */
[C---:B------:R-:W-:Y:S01]  /*239d0*/  VIADD R13, R200.reuse, 0xb0 ;  /* 0x000000b0c80d7836 */ /* 0x040fe20000000000 */
[----:B------:R-:W-:Y:S02]  /*239e0*/  SHF.R.S32.HI R12, RZ, 0x1f, R233 ;  /* 0x0000001fff0c7819 */ /* 0x000fe400000114e9 */
[----:B------:R-:W-:Y:S01]  /*239f0*/  @!P1 LEA.HI.X R3, R11, R46, R50, 0x2, P5 ;  /* 0x0000002e0b039211 */ /* 0x000fe200028f1432 */
[C---:B------:R-:W-:Y:S02]  /*23a00*/  VIADD R11, R200.reuse, 0x40 ;  /* 0x00000040c80b7836 */ /* 0x040fe40000000000 */
[----:B------:R-:W-:Y:S02]  /*23a10*/  VIADD R50, R200, 0x30 ;  /* 0x00000030c8327836 */ /* 0x000fe40000000000 */
[----:B--2---:R-:W-:-:S02]  /*23a20*/  @!P1 IMAD.MOV.U32 R4, RZ, RZ, R87 ;  /* 0x000000ffff049224 */ /* 0x004fc400078e0057 */
[----:B------:R-:W-:Y:S01]  /*23a30*/  @!P1 IMAD.MOV.U32 R5, RZ, RZ, R7 ;  /* 0x000000ffff059224 */ /* 0x000fe200078e0007 */
[----:B------:R-:W-:Y:S01]  /*23a40*/  SHF.R.S32.HI R50, RZ, 0x1f, R50 ;  /* 0x0000001fff327819 */ /* 0x000fe20000011432 */
[----:B------:R-:W-:Y:S01]  /*23a50*/  @!P0 IMAD.MOV.U32 R87, RZ, RZ, R86 ;  /* 0x000000ffff578224 */ /* 0x000fe200078e0056 */
[----:B------:R-:W-:Y:S01]  /*23a60*/  @!P0 LEA.HI.X R7, R51, R46, R52, 0x2, P4 ;  /* 0x0000002e33078211 */ /* 0x000fe200020f1434 */
[----:B------:R-:W-:Y:S01]  /*23a70*/  @!P0 IMAD.MOV.U32 R86, RZ, RZ, R88 ;  /* 0x000000ffff568224 */ /* 0x000fe200078e0058 */
[----:B------:R1:W-:Y:S01]  /*23a80*/  @!P1 ST.E.64 desc[UR40][R2.64], R4 ;  /* 0x0000000402009985 */ /* 0x0003e2000c101b28 */
[----:B------:R-:W-:-:S03]  /*23a90*/  ISETP.GE.AND P1, PT, R11, UR4, PT ;  /* 0x000000040b007c0c */ /* 0x000fc6000bf26270 */
[----:B------:R2:W-:Y:S01]  /*23aa0*/  @!P0 ST.E.64 desc[UR40][R6.64], R86 ;  /* 0x0000005606008985 */ /* 0x0005e2000c101b28 */
[----:B------:R-:W-:Y:S02]  /*23ab0*/  ISETP.GE.AND P0, PT, R237, UR4, PT ;  /* 0x00000004ed007c0c */ /* 0x000fe4000bf06270 */
[CC--:B-1----:R-:W-:Y:S01]  /*23ac0*/  @!P2 LEA R2, P5, R49.reuse, R47.reuse, 0x2 ;  /* 0x0000002f3102a211 */ /* 0x0c2fe200078a10ff */
[----:B------:R-:W-:Y:S02]  /*23ad0*/  @!P2 IMAD.MOV.U32 R4, RZ, RZ, R91 ;  /* 0x000000ffff04a224 */ /* 0x000fe400078e005b */
[----:B------:R-:W-:Y:S01]  /*23ae0*/  @!P2 IMAD.MOV.U32 R5, RZ, RZ, R89 ;  /* 0x000000ffff05a224 */ /* 0x000fe200078e0059 */
[----:B------:R-:W-:Y:S01]  /*23af0*/  @!P2 LEA.HI.X R3, R49, R46, R50, 0x2, P5 ;  /* 0x0000002e3103a211 */ /* 0x000fe200028f1432 */
[----:B------:R-:W-:Y:S01]  /*23b00*/  VIADD R49, R200, 0x38 ;  /* 0x00000038c8317836 */ /* 0x000fe20000000000 */
[----:B--2---:R-:W-:Y:S01]  /*23b10*/  @!P3 LEA R6, P4, R48, R47, 0x2 ;  /* 0x0000002f3006b211 */ /* 0x004fe200078810ff */
[----:B------:R-:W-:-:S02]  /*23b20*/  @!P3 IMAD.MOV.U32 R91, RZ, RZ, R90 ;  /* 0x000000ffff5bb224 */ /* 0x000fc400078e005a */
[----:B------:R1:W-:Y:S01]  /*23b30*/  @!P2 ST.E.64 desc[UR40][R2.64], R4 ;  /* 0x000000040200a985 */ /* 0x0003e2000c101b28 */
[----:B------:R-:W-:Y:S01]  /*23b40*/  SHF.R.S32.HI R49, RZ, 0x1f, R49 ;  /* 0x0000001fff317819 */ /* 0x000fe20000011431 */
[----:B------:R-:W-:Y:S01]  /*23b50*/  @!P3 IMAD.MOV.U32 R90, RZ, RZ, R92 ;  /* 0x000000ffff5ab224 */ /* 0x000fe200078e005c */
[----:B------:R-:W-:Y:S02]  /*23b60*/  ISETP.GE.AND P2, PT, R236, UR4, PT ;  /* 0x00000004ec007c0c */ /* 0x000fe4000bf46270 */
[----:B------:R-:W-:-:S05]  /*23b70*/  @!P3 LEA.HI.X R7, R48, R46, R49, 0x2, P4 ;  /* 0x0000002e3007b211 */ /* 0x000fca00020f1431 */
[----:B------:R2:W-:Y:S01]  /*23b80*/  @!P3 ST.E.64 desc[UR40][R6.64], R90 ;  /* 0x0000005a0600b985 */ /* 0x0005e2000c101b28 */
[----:B------:R-:W-:Y:S02]  /*23b90*/  ISETP.GE.AND P3, PT, R235, UR4, PT ;  /* 0x00000004eb007c0c */ /* 0x000fe4000bf66270 */
[CC--:B-1----:R-:W-:Y:S01]  /*23ba0*/  @!P1 LEA R2, P5, R11.reuse, R47.reuse, 0x2 ;  /* 0x0000002f0b029211 */ /* 0x0c2fe200078a10ff */
[----:B------:R-:W-:Y:S02]  /*23bb0*/  @!P1 IMAD.MOV.U32 R4, RZ, RZ, R95 ;  /* 0x000000ffff049224 */ /* 0x000fe400078e005f */
[----:B------:R-:W-:Y:S01]  /*23bc0*/  @!P1 IMAD.MOV.U32 R5, RZ, RZ, R93 ;  /* 0x000000ffff059224 */ /* 0x000fe200078e005d */
[----:B------:R-:W-:Y:S01]  /*23bd0*/  @!P1 LEA.HI.X R3, R11, R46, R0, 0x2, P5 ;  /* 0x0000002e0b039211 */ /* 0x000fe200028f1400 */
[----:B------:R-:W-:Y:S01]  /*23be0*/  @!P0 IMAD.MOV.U32 R95, RZ, RZ, R94 ;  /* 0x000000ffff5f8224 */ /* 0x000fe200078e005e */
[----:B------:R-:W-:Y:S01]  /*23bf0*/  SHF.R.S32.HI R11, RZ, 0x1f, R237 ;  /* 0x0000001fff0b7819 */ /* 0x000fe200000114ed */
[----:B------:R-:W-:Y:S01]  /*23c00*/  @!P0 IMAD.MOV.U32 R94, RZ, RZ, R96 ;  /* 0x000000ffff5e8224 */ /* 0x000fe200078e0060 */
[----:B------:R-:W-:Y:S01]  /*23c10*/  SHF.R.S32.HI R0, RZ, 0x1f, R236 ;  /* 0x0000001fff007819 */ /* 0x000fe200000114ec */
[----:B------:R1:W-:Y:S01]  /*23c20*/  @!P1 ST.E.64 desc[UR40][R2.64], R4 ;  /* 0x0000000402009985 */ /* 0x0003e2000c101b28 */
[----:B--2---:R-:W-:-:S02]  /*23c30*/  @!P0 LEA R6, P4, R237, R47, 0x2 ;  /* 0x0000002fed068211 */ /* 0x004fc400078810ff */
[----:B------:R-:W-:Y:S02]  /*23c40*/  ISETP.GE.AND P1, PT, R234, UR4, PT ;  /* 0x00000004ea007c0c */ /* 0x000fe4000bf26270 */
[----:B------:R-:W-:Y:S02]  /*23c50*/  @!P0 LEA.HI.X R7, R237, R46, R11, 0x2, P4 ;  /* 0x0000002eed078211 */ /* 0x000fe400020f140b */
[----:B------:R-:W-:Y:S02]  /*23c60*/  ISETP.GE.AND P4, PT, R233, UR4, PT ;  /* 0x00000004e9007c0c */ /* 0x000fe4000bf86270 */
[----:B------:R-:W-:Y:S01]  /*23c70*/  SHF.R.S32.HI R11, RZ, 0x1f, R235 ;  /* 0x0000001fff0b7819 */ /* 0x000fe200000114eb */
[----:B------:R2:W-:Y:S01]  /*23c80*/  @!P0 ST.E.64 desc[UR40][R6.64], R94 ;  /* 0x0000005e06008985 */ /* 0x0005e2000c101b28 */
[----:B------:R-:W-:Y:S02]  /*23c90*/  ISETP.GE.AND P0, PT, R232, UR4, PT ;  /* 0x00000004e8007c0c */ /* 0x000fe4000bf06270 */
[----:B-1----:R-:W-:Y:S01]  /*23ca0*/  @!P2 LEA R2, P5, R236, R47, 0x2 ;  /* 0x0000002fec02a211 */ /* 0x002fe200078a10ff */
[----:B------:R-:W-:-:S02]  /*23cb0*/  @!P2 IMAD.MOV.U32 R4, RZ, RZ, R99 ;  /* 0x000000ffff04a224 */ /* 0x000fc400078e0063 */
[----:B------:R-:W-:Y:S01]  /*23cc0*/  @!P2 IMAD.MOV.U32 R5, RZ, RZ, R97 ;  /* 0x000000ffff05a224 */ /* 0x000fe200078e0061 */
[----:B------:R-:W-:Y:S01]  /*23cd0*/  @!P2 LEA.HI.X R3, R236, R46, R0, 0x2, P5 ;  /* 0x0000002eec03a211 */ /* 0x000fe200028f1400 */
[----:B------:R-:W-:Y:S01]  /*23ce0*/  @!P3 IMAD.MOV.U32 R99, RZ, RZ, R98 ;  /* 0x000000ffff63b224 */ /* 0x000fe200078e0062 */
[----:B------:R-:W-:Y:S01]  /*23cf0*/  SHF.R.S32.HI R0, RZ, 0x1f, R234 ;  /* 0x0000001fff007819 */ /* 0x000fe200000114ea */
[----:B------:R-:W-:Y:S02]  /*23d00*/  @!P3 IMAD.MOV.U32 R98, RZ, RZ, R100 ;  /* 0x000000ffff62b224 */ /* 0x000fe400078e0064 */
[----:B------:R1:W-:Y:S01]  /*23d10*/  @!P2 ST.E.64 desc[UR40][R2.64], R4 ;  /* 0x000000040200a985 */ /* 0x0003e2000c101b28 */
[----:B--2---:R-:W-:-:S04]  /*23d20*/  @!P3 LEA R6, P5, R235, R47, 0x2 ;  /* 0x0000002feb06b211 */ /* 0x004fc800078a10ff */
[----:B------:R-:W-:Y:S01]  /*23d30*/  @!P3 LEA.HI.X R7, R235, R46, R11, 0x2, P5 ;  /* 0x0000002eeb07b211 */ /* 0x000fe200028f140b */
[----:B------:R-:W-:-:S04]  /*23d40*/  @!P1 IMAD.MOV.U32 R11, RZ, RZ, R8 ;  /* 0x000000ffff0b9224 */ /* 0x000fc800078e0008 */
[----:B------:R2:W-:Y:S01]  /*23d50*/  @!P3 ST.E.64 desc[UR40][R6.64], R98 ;  /* 0x000000620600b985 */ /* 0x0005e2000c101b28 */
[----:B------:R-:W-:Y:S02]  /*23d60*/  ISETP.GE.AND P3, PT, R230, UR4, PT ;  /* 0x00000004e6007c0c */ /* 0x000fe4000bf66270 */
[CC--:B-1----:R-:W-:Y:S02]  /*23d70*/  @!P1 LEA R2, P2, R234.reuse, R47.reuse, 0x2 ;  /* 0x0000002fea029211 */ /* 0x0c2fe400078410ff */
[----:B------:R-:W-:Y:S02]  /*23d80*/  @!P4 LEA R4, P5, R233, R47, 0x2 ;  /* 0x0000002fe904c211 */ /* 0x000fe400078a10ff */
[-C--:B------:R-:W-:Y:S02]  /*23d90*/  @!P1 LEA.HI.X R3, R234, R46.reuse, R0, 0x2, P2 ;  /* 0x0000002eea039211 */ /* 0x080fe400010f1400 */
[----:B------:R-:W-:Y:S02]  /*23da0*/  ISETP.GE.AND P2, PT, R231, UR4, PT ;  /* 0x00000004e7007c0c */ /* 0x000fe4000bf46270 */
[----:B------:R-:W-:Y:S01]  /*23db0*/  @!P4 LEA.HI.X R5, R233, R46, R12, 0x2, P5 ;  /* 0x0000002ee905c211 */ /* 0x000fe200028f140c */
[----:B------:R1:W-:Y:S01]  /*23dc0*/  @!P1 ST.E.64 desc[UR40][R2.64], R10 ;  /* 0x0000000a02009985 */ /* 0x0003e2000c101b28 */
[----:B--2---:R-:W-:Y:S01]  /*23dd0*/  @!P4 IMAD.MOV.U32 R6, RZ, RZ, R20 ;  /* 0x000000ffff06c224 */ /* 0x004fe200078e0014 */
[----:B------:R-:W-:Y:S01]  /*23de0*/  SHF.R.S32.HI R0, RZ, 0x1f, R232 ;  /* 0x0000001fff007819 */ /* 0x000fe200000114e8 */
[----:B------:R-:W-:Y:S01]  /*23df0*/  @!P4 IMAD.MOV.U32 R7, RZ, RZ, R9 ;  /* 0x000000ffff07c224 */ /* 0x000fe200078e0009 */
[----:B------:R-:W-:-:S02]  /*23e00*/  SHF.R.S32.HI R12, RZ, 0x1f, R231 ;  /* 0x0000001fff0c7819 */ /* 0x000fc400000114e7 */
[----:B------:R-:W-:Y:S02]  /*23e10*/  SHF.R.S32.HI R9, RZ, 0x1f, R226 ;  /* 0x0000001fff097819 */ /* 0x000fe400000114e2 */
[----:B------:R2:W-:Y:S01]  /*23e20*/  @!P4 ST.E.64 desc[UR40][R4.64], R6 ;  /* 0x000000060400c985 */ /* 0x0005e2000c101b28 */
[----:B-1----:R-:W-:Y:S01]  /*23e30*/  @!P0 LEA R2, P1, R232, R47, 0x2 ;  /* 0x0000002fe8028211 */ /* 0x002fe200078210ff */
[----:B------:R-:W-:-:S03]  /*23e40*/  VIADD R10, R200, 0xa8 ;  /* 0x000000a8c80a7836 */ /* 0x000fc60000000000 */
[-C--:B------:R-:W-:Y:S02]  /*23e50*/  @!P0 LEA.HI.X R3, R232, R46.reuse, R0, 0x2, P1 ;  /* 0x0000002ee8038211 */ /* 0x080fe400008f1400 */
[----:B------:R-:W-:Y:S01]  /*23e60*/  ISETP.GE.AND P1, PT, R229, UR4, PT ;  /* 0x00000004e5007c0c */ /* 0x000fe2000bf26270 */
[----:B--2---:R-:W-:Y:S01]  /*23e70*/  @!P0 IMAD.MOV.U32 R4, RZ, RZ, R25 ;  /* 0x000000ffff048224 */ /* 0x004fe200078e0019 */
[C---:B------:R-:W-:Y:S01]  /*23e80*/  @!P2 LEA R6, P4, R231.reuse, R47, 0x2 ;  /* 0x0000002fe706a211 */ /* 0x040fe200078810ff */
[----:B------:R-:W-:Y:S01]  /*23e90*/  @!P0 IMAD.MOV.U32 R5, RZ, RZ, R21 ;  /* 0x000000ffff058224 */ /* 0x000fe200078e0015 */
[----:B------:R-:W-:Y:S01]  /*23ea0*/  SHF.R.S32.HI R0, RZ, 0x1f, R230 ;  /* 0x0000001fff007819 */ /* 0x000fe200000114e6 */
[----:B------:R-:W-:Y:S01]  /*23eb0*/  @!P2 IMAD.MOV.U32 R25, RZ, RZ, R24 ;  /* 0x000000ffff19a224 */ /* 0x000fe200078e0018 */
[----:B------:R-:W-:Y:S01]  /*23ec0*/  @!P2 LEA.HI.X R7, R231, R46, R12, 0x2, P4 ;  /* 0x0000002ee707a211 */ /* 0x000fe200020f140c */
[----:B------:R-:W-:Y:S01]  /*23ed0*/  @!P2 IMAD.MOV.U32 R24, RZ, RZ, R26 ;  /* 0x000000ffff18a224 */ /* 0x000fe200078e001a */
[----:B------:R1:W-:Y:S01]  /*23ee0*/  @!P0 ST.E.64 desc[UR40][R2.64], R4 ;  /* 0x0000000402008985 */ /* 0x0003e2000c101b28 */
[----:B------:R-:W-:-:S02]  /*23ef0*/  ISETP.GE.AND P0, PT, R228, UR4, PT ;  /* 0x00000004e4007c0c */ /* 0x000fc4000bf06270 */
[----:B------:R-:W-:Y:S01]  /*23f00*/  SHF.R.S32.HI R12, RZ, 0x1f, R229 ;  /* 0x0000001fff0c7819 */ /* 0x000fe200000114e5 */
[----:B------:R2:W-:Y:S01]  /*23f10*/  @!P2 ST.E.64 desc[UR40][R6.64], R24 ;  /* 0x000000180600a985 */ /* 0x0005e2000c101b28 */
[CC--:B-1----:R-:W-:Y:S01]  /*23f20*/  @!P3 LEA R2, P5, R230.reuse, R47.reuse, 0x2 ;  /* 0x0000002fe602b211 */ /* 0x0c2fe200078a10ff */
[----:B------:R-:W-:Y:S02]  /*23f30*/  @!P3 IMAD.MOV.U32 R4, RZ, RZ, R102 ;  /* 0x000000ffff04b224 */ /* 0x000fe400078e0066 */
[----:B------:R-:W-:Y:S01]  /*23f40*/  @!P3 IMAD.MOV.U32 R5, RZ, RZ, R27 ;  /* 0x000000ffff05b224 */ /* 0x000fe200078e001b */
[----:B------:R-:W-:Y:S01]  /*23f50*/  @!P3 LEA.HI.X R3, R230, R46, R0, 0x2, P5 ;  /* 0x0000002ee603b211 */ /* 0x000fe200028f1400 */
[----:B------:R-:W-:Y:S01]  /*23f60*/  VIADD R0, R200, 0xa0 ;  /* 0x000000a0c8007836 */ /* 0x000fe20000000000 */
[----:B--2---:R-:W-:-:S03]  /*23f70*/  @!P1 LEA R6, P2, R229, R47, 0x2 ;  /* 0x0000002fe5069211 */ /* 0x004fc600078410ff */
[----:B------:R1:W-:Y:S01]  /*23f80*/  @!P3 ST.E.64 desc[UR40][R2.64], R4 ;  /* 0x000000040200b985 */ /* 0x0003e2000c101b28 */
[----:B------:R-:W-:Y:S02]  /*23f90*/  ISETP.GE.AND P3, PT, R226, UR4, PT ;  /* 0x00000004e2007c0c */ /* 0x000fe4000bf66270 */
[----:B------:R-:W-:Y:S02]  /*23fa0*/  @!P1 LEA.HI.X R7, R229, R46, R12, 0x2, P2 ;  /* 0x0000002ee5079211 */ /* 0x000fe400010f140c */
[----:B------:R-:W-:Y:S02]  /*23fb0*/  SHF.R.S32.HI R12, RZ, 0x1f, R228 ;  /* 0x0000001fff0c7819 */ /* 0x000fe400000114e4 */
[----:B------:R-:W-:Y:S02]  /*23fc0*/  ISETP.GE.AND P2, PT, R0, UR4, PT ;  /* 0x0000000400007c0c */ /* 0x000fe4000bf46270 */
[----:B------:R-:W-:Y:S01]  /*23fd0*/  SHF.R.S32.HI R11, RZ, 0x1f, R0 ;  /* 0x0000001fff0b7819 */ /* 0x000fe20000011400 */
[----:B-1----:R-:W-:Y:S01]  /*23fe0*/  @!P1 IMAD.MOV.U32 R4, RZ, RZ, R103 ;  /* 0x000000ffff049224 */ /* 0x002fe200078e0067 */
[----:B------:R-:W-:Y:S01]  /*23ff0*/  @!P0 LEA R2, P4, R228, R47, 0x2 ;  /* 0x0000002fe4028211 */ /* 0x000fe200078810ff */
[----:B------:R-:W-:-:S03]  /*24000*/  @!P1 IMAD.MOV.U32 R5, RZ, RZ, R101 ;  /* 0x000000ffff059224 */ /* 0x000fc600078e0065 */
[----:B------:R-:W-:Y:S01]  /*24010*/  @!P0 LEA.HI.X R3, R228, R46, R12, 0x2, P4 ;  /* 0x0000002ee4038211 */ /* 0x000fe200020f140c */
[----:B------:R-:W-:Y:S01]  /*24020*/  VIADD R12, R200, 0xb8 ;  /* 0x000000b8c80c7836 */ /* 0x000fe20000000000 */
[----:B------:R1:W-:Y:S01]  /*24030*/  @!P1 ST.E.64 desc[UR40][R6.64], R4 ;  /* 0x0000000406009985 */ /* 0x0003e2000c101b28 */
[----:B------:R-:W-:Y:S02]  /*24040*/  ISETP.GE.AND P1, PT, R10, UR4, PT ;  /* 0x000000040a007c0c */ /* 0x000fe4000bf26270 */
[----:B------:R-:W-:-:S04]  /*24050*/  @!P3 LEA R8, P4, R226, R47, 0x2 ;  /* 0x0000002fe208b211 */ /* 0x000fc800078810ff */
[----:B------:R-:W-:Y:S02]  /*24060*/  @!P3 LEA.HI.X R9, R226, R46, R9, 0x2, P4 ;  /* 0x0000002ee209b211 */ /* 0x000fe400020f1409 */
[----:B------:R-:W-:Y:S01]  /*24070*/  ISETP.GE.AND P4, PT, R12, UR4, PT ;  /* 0x000000040c007c0c */ /* 0x000fe2000bf86270 */
[----:B-1----:R-:W-:Y:S01]  /*24080*/  @!P0 IMAD.MOV.U32 R4, RZ, RZ, R106 ;  /* 0x000000ffff048224 */ /* 0x002fe200078e006a */
[----:B------:R-:W-:Y:S01]  /*24090*/  @!P2 LEA R6, P5, R0, R47, 0x2 ;  /* 0x0000002f0006a211 */ /* 0x000fe200078a10ff */
[----:B------:R-:W-:-:S03]  /*240a0*/  @!P0 IMAD.MOV.U32 R5, RZ, RZ, R104 ;  /* 0x000000ffff058224 */ /* 0x000fc600078e0068 */
[----:B------:R-:W-:Y:S02]  /*240b0*/  @!P2 LEA.HI.X R7, R0, R46, R11, 0x2, P5 ;  /* 0x0000002e0007a211 */ /* 0x000fe400028f140b */
[----:B------:R1:W-:Y:S01]  /*240c0*/  @!P0 ST.E.64 desc[UR40][R2.64], R4 ;  /* 0x0000000402008985 */ /* 0x0003e2000c101b28 */
[----:B------:R-:W-:Y:S02]  /*240d0*/  ISETP.GE.AND P0, PT, R13, UR4, PT ;  /* 0x000000040d007c0c */ /* 0x000fe4000bf06270 */
[----:B------:R-:W-:Y:S02]  /*240e0*/  SHF.R.S32.HI R11, RZ, 0x1f, R10 ;  /* 0x0000001fff0b7819 */ /* 0x000fe4000001140a */
[----:B------:R-:W-:Y:S02]  /*240f0*/  SHF.R.S32.HI R0, RZ, 0x1f, R13 ;  /* 0x0000001fff007819 */ /* 0x000fe4000001140d */
[----:B-1----:R-:W-:-:S04]  /*24100*/  @!P1 LEA R4, P5, R10, R47, 0x2 ;  /* 0x0000002f0a049211 */ /* 0x002fc800078a10ff */
[----:B------:R-:W-:-:S03]  /*24110*/  @!P1 LEA.HI.X R5, R10, R46, R11, 0x2, P5 ;  /* 0x0000002e0a059211 */ /* 0x000fc600028f140b */
[CC--:B------:R-:W-:Y:S02]  /*24120*/  @!P0 LEA R2, P5, R13.reuse, R47.reuse, 0x2 ;  /* 0x0000002f0d028211 */ /* 0x0c0fe400078a10ff */
[----:B------:R-:W-:Y:S02]  /*24130*/  SHF.R.S32.HI R11, RZ, 0x1f, R12 ;  /* 0x0000001fff0b7819 */ /* 0x000fe4000001140c */
[----:B------:R-:W-:Y:S01]  /*24140*/  @!P0 LEA.HI.X R3, R13, R46, R0, 0x2, P5 ;  /* 0x0000002e0d038211 */ /* 0x000fe200028f1400 */
[----:B------:R-:W-:Y:S01]  /*24150*/  @!P3 IMAD.MOV.U32 R13, RZ, RZ, R105 ;  /* 0x000000ffff0db224 */ /* 0x000fe200078e0069 */
[----:B------:R-:W-:-:S04]  /*24160*/  @!P4 LEA R10, P5, R12, R47, 0x2 ;  /* 0x0000002f0c0ac211 */ /* 0x000fc800078a10ff */
[----:B------:R-:W-:Y:S01]  /*24170*/  @!P4 LEA.HI.X R11, R12, R46, R11, 0x2, P5 ;  /* 0x0000002e0c0bc211 */ /* 0x000fe200028f140b */
[----:B------:R-:W-:-:S05]  /*24180*/  @!P3 IMAD.MOV.U32 R12, RZ, RZ, R107 ;  /* 0x000000ffff0cb224 */ /* 0x000fca00078e006b */
[----:B------:R1:W-:Y:S02]  /*24190*/  @!P3 ST.E.64 desc[UR40][R8.64], R12 ;  /* 0x0000000c0800b985 */ /* 0x0003e4000c101b28 */
[----:B-1----:R-:W-:Y:S02]  /*241a0*/  @!P2 IMAD.MOV.U32 R8, RZ, RZ, R110 ;  /* 0x000000ffff08a224 */ /* 0x002fe400078e006e */
[----:B------:R-:W-:-:S05]  /*241b0*/  @!P2 IMAD.MOV.U32 R9, RZ, RZ, R108 ;  /* 0x000000ffff09a224 */ /* 0x000fca00078e006c */
[----:B------:R1:W-:Y:S02]  /*241c0*/  @!P2 ST.E.64 desc[UR40][R6.64], R8 ;  /* 0x000000080600a985 */ /* 0x0003e4000c101b28 */
[----:B-1----:R-:W-:Y:S02]  /*241d0*/  @!P1 IMAD.MOV.U32 R6, RZ, RZ, R111 ;  /* 0x000000ffff069224 */ /* 0x002fe400078e006f */
[----:B------:R-:W-:-:S05]  /*241e0*/  @!P1 IMAD.MOV.U32 R7, RZ, RZ, R109 ;  /* 0x000000ffff079224 */ /* 0x000fca00078e006d */
[----:B------:R1:W-:Y:S02]  /*241f0*/  @!P1 ST.E.64 desc[UR40][R4.64], R6 ;  /* 0x0000000604009985 */ /* 0x0003e4000c101b28 */
[----:B-1----:R-:W-:Y:S02]  /*24200*/  @!P0 IMAD.MOV.U32 R4, RZ, RZ, R114 ;  /* 0x000000ffff048224 */ /* 0x002fe400078e0072 */
[----:B------:R-:W-:Y:S02]  /*24210*/  @!P0 IMAD.MOV.U32 R5, RZ, RZ, R112 ;  /* 0x000000ffff058224 */ /* 0x000fe400078e0070 */
[----:B------:R-:W-:Y:S02]  /*24220*/  @!P4 IMAD.MOV.U32 R6, RZ, RZ, R115 ;  /* 0x000000ffff06c224 */ /* 0x000fe400078e0073 */
[----:B------:R-:W-:Y:S01]  /*24230*/  @!P4 IMAD.MOV.U32 R7, RZ, RZ, R113 ;  /* 0x000000ffff07c224 */ /* 0x000fe200078e0071 */
[----:B------:R3:W-:Y:S04]  /*24240*/  @!P0 ST.E.64 desc[UR40][R2.64], R4 ;  /* 0x0000000402008985 */ /* 0x0007e8000c101b28 */
[----:B------:R3:W-:Y:S02]  /*24250*/  @!P4 ST.E.64 desc[UR40][R10.64], R6 ;  /* 0x000000060a00c985 */ /* 0x0007e4000c101b28 */
.L_x_1579:
[----:B------:R-:W-:Y:S05]  /*24260*/  BSYNC B1 ;  /* 0x0000000000017941 */ /* 0x000fea0003800000 */
.L_x_1578:
[----:B------:R-:W-:-:S03]  /*24270*/  UMOV UR4, 0xffffffff ;  /* 0xffffffff00047882 */ /* 0x000fc60000000000 */
[----:B------:R-:W-:Y:S05]  /*24280*/  BRA.DIV UR4, `(.L_x_1580) ;  /* 0x000000de041c7947 */ /* 0x000fea000b800000 */
[----:B0-----:R-:W0:Y:S04]  /*24290*/  SHFL.IDX PT, R45, R45, 0x1, 0x1c1f ;  /* 0x003c1f002d2d7f89 */ /* 0x001e2800000e0000 */
[----:B------:R4:W0:Y:S02]  /*242a0*/  SHFL.IDX PT, R14, R44, 0x1, 0x1c1f ;  /* 0x003c1f002c0e7f89 */ /* 0x00082400000e0000 */
.L_x_1894:
[----:B------:R-:W-:-:S13]  /*242b0*/  ISETP.GE.AND P0, PT, R43, R42, PT ;  /* 0x0000002a2b00720c */ /* 0x000fda0003f06270 */
[----:B------:R-:W-:Y:S05]  /*242c0*/  @P0 BRA `(.L_x_1576) ;  /* 0x0000001800240947 */ /* 0x000fea0003800000 */
[C---:B------:R-:W-:Y:S01]  /*242d0*/  VIADD R8, R200.reuse, 0x8 ;  /* 0x00000008c8087836 */ /* 0x040fe20000000000 */
[----:B------:R-:W-:Y:S01]  /*242e0*/  ULDC UR4, c[0x0][0xac8] ;  /* 0x0002b20000047ab9 */ /* 0x000fe20000000800 */
[C---:B------:R-:W-:Y:S01]  /*242f0*/  VIADD R15, R200.reuse, 0x10 ;  /* 0x00000010c80f7836 */ /* 0x040fe20000000000 */
[C---:B------:R-:W-:Y:S01]  /*24300*/  ISETP.GE.AND P5, PT, R200.reuse, UR4, PT ;  /* 0x00000004c8007c0c */ /* 0x040fe2000bfa6270 */
[----:B------:R-:W-:Y:S01]  /*24310*/  VIADD R0, R200, 0x18 ;  /* 0x00000018c8007836 */ /* 0x000fe20000000000 */
[----:B------:R-:W-:Y:S01]  /*24320*/  ISETP.GE.AND P1, PT, R8, UR4, PT ;  /* 0x0000000408007c0c */ /* 0x000fe2000bf26270 */
[C---:B------:R-:W-:Y:S01]  /*24330*/  VIADD R9, R200.reuse, 0x8 ;  /* 0x00000008c8097836 */ /* 0x040fe20000000000 */
[----:B------:R-:W-:Y:S01]  /*24340*/  ISETP.GE.AND P2, PT, R15, UR4, PT ;  /* 0x000000040f007c0c */ /* 0x000fe2000bf46270 */
[C---:B------:R-:W-:Y:S01]  /*24350*/  VIADD R13, R200.reuse, 0x28 ;  /* 0x00000028c80d7836 */ /* 0x040fe20000000000 */
[----:B---3--:R-:W-:Y:S01]  /*24360*/  SHF.R.S32.HI R6, RZ, 0x1f, R200 ;  /* 0x0000001fff067819 */ /* 0x008fe200000114c8 */
[----:B------:R-:W-:Y:S01]  /*24370*/  VIADD R21, R200, 0x10 ;  /* 0x00000010c8157836 */ /* 0x000fe20000000000 */
[----:B------:R-:W-:Y:S01]  /*24380*/  ISETP.GE.AND P0, PT, R0, UR4, PT ;  /* 0x0000000400007c0c */ /* 0x000fe2000bf06270 */
[C---:B------:R-:W-:Y:S01]  /*24390*/  VIADD R12, R200.reuse, 0x20 ;  /* 0x00000020c80c7836 */ /* 0x040fe20000000000 */
[----:B------:R-:W-:Y:S01]  /*243a0*/  SHF.R.S32.HI R9, RZ, 0x1f, R9 ;  /* 0x0000001fff097819 */ /* 0x000fe20000011409 */
[C---:B------:R-:W-:Y:S01]  /*243b0*/  VIADD R20, R200.reuse, 0x18 ;  /* 0x00000018c8147836 */ /* 0x040fe20000000000 */
[----:B------:R-:W-:Y:S01]  /*243c0*/  SHF.R.S32.HI R21, RZ, 0x1f, R21 ;  /* 0x0000001fff157819 */ /* 0x000fe20000011415 */
[----:B------:R-:W-:Y:S01]  /*243d0*/  @!P5 IMAD.MOV.U32 R7, RZ, RZ, R28 ;  /* 0x000000ffff07d224 */ /* 0x000fe200078e001c */
[-C--:B0-----:R-:W-:Y:S01]  /*243e0*/  @!P5 LEA R2, P3, R200, R14.reuse, 0x2 ;  /* 0x0000000ec802d211 */ /* 0x081fe200078610ff */
[----:B------:R-:W-:Y:S01]  /*243f0*/  @!P1 IMAD.MOV.U32 R28, RZ, RZ, R31 ;  /* 0x000000ffff1c9224 */ /* 0x000fe200078e001f */
[----:B------:R-:W-:-:S02]  /*24400*/  @!P1 LEA R4, P4, R8, R14, 0x2 ;  /* 0x0000000e08049211 */ /* 0x000fc400078810ff */
[-C--:B------:R-:W-:Y:S01]  /*24410*/  @!P5 LEA.HI.X R3, R200, R45.reuse, R6, 0x2, P3 ;  /* 0x0000002dc803d211 */ /* 0x080fe200018f1406 */
[----:B------:R-:W-:Y:S01]  /*24420*/  @!P5 IMAD.MOV.U32 R6, RZ, RZ, R30 ;  /* 0x000000ffff06d224 */ /* 0x000fe200078e001e */
[----:B------:R-:W-:Y:S02]  /*24430*/  @!P1 LEA.HI.X R5, R8, R45, R9, 0x2, P4 ;  /* 0x0000002d08059211 */ /* 0x000fe400020f1409 */
[-C--:B------:R-:W-:Y:S02]  /*24440*/  @!P2 LEA R8, P4, R15, R14.reuse, 0x2 ;  /* 0x0000000e0f08a211 */ /* 0x080fe400078810ff */
[----:B------:R0:W-:Y:S01]  /*24450*/  @!P5 ST.E.64 desc[UR40][R2.64], R6 ;  /* 0x000000060200d985 */ /* 0x0001e2000c101b28 */
[----:B------:R-:W-:Y:S02]  /*24460*/  ISETP.GE.AND P3, PT, R12, UR4, PT ;  /* 0x000000040c007c0c */ /* 0x000fe4000bf66270 */
[----:B------:R-:W-:Y:S01]  /*24470*/  @!P0 LEA R10, P5, R0, R14, 0x2 ;  /* 0x0000000e000a8211 */ /* 0x000fe200078a10ff */
[----:B------:R3:W-:Y:S01]  /*24480*/  @!P1 ST.E.64 desc[UR40][R4.64], R28 ;  /* 0x0000001c04009985 */ /* 0x0007e2000c101b28 */
[----:B------:R-:W-:-:S02]  /*24490*/  ISETP.GE.AND P1, PT, R13, UR4, PT ;  /* 0x000000040d007c0c */ /* 0x000fc4000bf26270 */
[----:B------:R-:W-:Y:S02]  /*244a0*/  SHF.R.S32.HI R20, RZ, 0x1f, R20 ;  /* 0x0000001fff147819 */ /* 0x000fe40000011414 */
[-C--:B------:R-:W-:Y:S01]  /*244b0*/  @!P2 LEA.HI.X R9, R15, R45.reuse, R21, 0x2, P4 ;  /* 0x0000002d0f09a211 */ /* 0x080fe200020f1415 */
[----:B------:R-:W-:Y:S01]  /*244c0*/  VIADD R15, R200, 0x30 ;  /* 0x00000030c80f7836 */ /* 0x000fe20000000000 */
[-C--:B------:R-:W-:Y:S01]  /*244d0*/  @!P0 LEA.HI.X R11, R0, R45.reuse, R20, 0x2, P5 ;  /* 0x0000002d000b8211 */ /* 0x080fe200028f1414 */
[----:B------:R-:W-:Y:S02]  /*244e0*/  VIADD R20, R200, 0x28 ;  /* 0x00000028c8147836 */ /* 0x000fe40000000000 */
[----:B0-----:R-:W-:Y:S01]  /*244f0*/  @!P2 IMAD.MOV.U32 R2, RZ, RZ, R34 ;  /* 0x000000ffff02a224 */ /* 0x001fe200078e0022 */
[-C--:B------:R-:W-:Y:S01]  /*24500*/  @!P3 LEA R6, P4, R12, R14.reuse, 0x2 ;  /* 0x0000000e0c06b211 */ /* 0x080fe200078810ff */
[----:B------:R-:W-:Y:S01]  /*24510*/  @!P2 IMAD.MOV.U32 R3, RZ, RZ, R32 ;  /* 0x000000ffff03a224 */ /* 0x000fe200078e0020 */
[----:B------:R-:W-:Y:S01]  /*24520*/  SHF.R.S32.HI R20, RZ, 0x1f, R20 ;  /* 0x0000001fff147819 */ /* 0x000fe20000011414 */
[----:B------:R-:W-:Y:S01]  /*24530*/  @!P0 IMAD.MOV.U32 R32, RZ, RZ, R35 ;  /* 0x000000ffff208224 */ /* 0x000fe200078e0023 */
[----:B---3--:R-:W-:Y:S01]  /*24540*/  @!P1 LEA R4, P5, R13, R14, 0x2 ;  /* 0x0000000e0d049211 */ /* 0x008fe200078a10ff */
[C---:B------:R-:W-:Y:S01]  /*24550*/  VIADD R0, R200.reuse, 0x38 ;  /* 0x00000038c8007836 */ /* 0x040fe20000000000 */
[----:B------:R0:W-:Y:S01]  /*24560*/  @!P2 ST.E.64 desc[UR40][R8.64], R2 ;  /* 0x000000020800a985 */ /* 0x0001e2000c101b28 */
[----:B------:R-:W-:Y:S01]  /*24570*/  ISETP.GE.AND P2, PT, R15, UR4, PT ;  /* 0x000000040f007c0c */ /* 0x000fe2000bf46270 */
[----:B------:R-:W-:Y:S01]  /*24580*/  VIADD R21, R200, 0x20 ;  /* 0x00000020c8157836 */ /* 0x000fe20000000000 */
[----:B------:R-:W-:Y:S01]  /*24590*/  @!P1 LEA.HI.X R5, R13, R45, R20, 0x2, P5 ;  /* 0x0000002d0d059211 */ /* 0x000fe200028f1414 */
[----:B------:R3:W-:Y:S01]  /*245a0*/  @!P0 ST.E.64 desc[UR40][R10.64], R32 ;  /* 0x000000200a008985 */ /* 0x0007e2000c101b28 */
[----:B------:R-:W-:Y:S01]  /*245b0*/  ISETP.GE.AND P0, PT, R0, UR4, PT ;  /* 0x0000000400007c0c */ /* 0x000fe2000bf06270 */
[C---:B------:R-:W-:Y:S01]  /*245c0*/  VIADD R20, R200.reuse, 0x30 ;  /* 0x00000030c8147836 */ /* 0x040fe20000000000 */
[----:B------:R-:W-:Y:S01]  /*245d0*/  SHF.R.S32.HI R21, RZ, 0x1f, R21 ;  /* 0x0000001fff157819 */ /* 0x000fe20000011415 */
[----:B------:R-:W-:-:S03]  /*245e0*/  VIADD R13, R200, 0x38 ;  /* 0x00000038c80d7836 */ /* 0x000fc60000000000 */
[-C--:B------:R-:W-:Y:S01]  /*245f0*/  @!P3 LEA.HI.X R7, R12, R45.reuse, R21, 0x2, P4 ;  /* 0x0000002d0c07b211 */ /* 0x080fe200020f1415 */
[----:B------:R-:W-:Y:S01]  /*24600*/  VIADD R12, R200, 0x40 ;  /* 0x00000040c80c7836 */ /* 0x000fe20000000000 */
[----:B------:R-:W-:Y:S01]  /*24610*/  SHF.R.S32.HI R20, RZ, 0x1f, R20 ;  /* 0x0000001fff147819 */ /* 0x000fe20000011414 */
[----:B0-----:R-:W-:Y:S01]  /*24620*/  @!P3 IMAD.MOV.U32 R2, RZ, RZ, R38 ;  /* 0x000000ffff02b224 */ /* 0x001fe200078e0026 */
[C---:B------:R-:W-:Y:S01]  /*24630*/  @!P2 LEA R8, P4, R15.reuse, R14, 0x2 ;  /* 0x0000000e0f08a211 */ /* 0x040fe200078810ff */
[----:B------:R-:W-:Y:S01]  /*24640*/  @!P3 IMAD.MOV.U32 R3, RZ, RZ, R36 ;  /* 0x000000ffff03b224 */ /* 0x000fe200078e0024 */
[----:B------:R-:W-:Y:S01]  /*24650*/  SHF.R.S32.HI R13, RZ, 0x1f, R13 ;  /* 0x0000001fff0d7819 */ /* 0x000fe2000001140d */
[----:B------:R-:W-:Y:S01]  /*24660*/  @!P1 IMAD.MOV.U32 R36, RZ, RZ, R39 ;  /* 0x000000ffff249224 */ /* 0x000fe200078e0027 */
[----:B------:R-:W-:Y:S02]  /*24670*/  @!P2 LEA.HI.X R9, R15, R45, R20, 0x2, P4 ;  /* 0x0000002d0f09a211 */ /* 0x000fe400020f1414 */
[----:B------:R0:W-:Y:S01]  /*24680*/  @!P3 ST.E.64 desc[UR40][R6.64], R2 ;  /* 0x000000020600b985 */ /* 0x0001e2000c101b28 */
[----:B------:R-:W-:-:S02]  /*24690*/  ISETP.GE.AND P3, PT, R12, UR4, PT ;  /* 0x000000040c007c0c */ /* 0x000fc4000bf66270 */
[C---:B---3--:R-:W-:Y:S01]  /*246a0*/  @!P0 LEA R10, P5, R0.reuse, R14, 0x2 ;  /* 0x0000000e000a8211 */ /* 0x048fe200078a10ff */
[----:B------:R3:W-:Y:S01]  /*246b0*/  @!P1 ST.E.64 desc[UR40][R4.64], R36 ;  /* 0x0000002404009985 */ /* 0x0007e2000c101b28 */
[----:B------:R-:W-:Y:S02]  /*246c0*/  ISETP.GE.AND P1, PT, R237, UR4, PT ;  /* 0x00000004ed007c0c */ /* 0x000fe4000bf26270 */
[----:B------:R-:W-:Y:S01]  /*246d0*/  @!P0 LEA.HI.X R11, R0, R45, R13, 0x2, P5 ;  /* 0x0000002d000b8211 */ /* 0x000fe200028f140d */
[----:B------:R-:W-:Y:S01]  /*246e0*/  VIADD R13, R200, 0x40 ;  /* 0x00000040c80d7836 */ /* 0x000fe20000000000 */
[----:B------:R-:W-:-:S04]  /*246f0*/  SHF.R.S32.HI R0, RZ, 0x1f, R237 ;  /* 0x0000001fff007819 */ /* 0x000fc800000114ed */
[----:B------:R-:W-:Y:S01]  /*24700*/  SHF.R.S32.HI R13, RZ, 0x1f, R13 ;  /* 0x0000001fff0d7819 */ /* 0x000fe2000001140d */
[----:B0-----:R-:W-:Y:S01]  /*24710*/  @!P2 IMAD.MOV.U32 R2, RZ, RZ, R62 ;  /* 0x000000ffff02a224 */ /* 0x001fe200078e003e */
[-C--:B------:R-:W-:Y:S01]  /*24720*/  @!P3 LEA R6, P4, R12, R14.reuse, 0x2 ;  /* 0x0000000e0c06b211 */ /* 0x080fe200078810ff */
[----:B------:R-:W-:Y:S02]  /*24730*/  @!P2 IMAD.MOV.U32 R3, RZ, RZ, R60 ;  /* 0x000000ffff03a224 */ /* 0x000fe400078e003c */
[----:B------:R-:W-:Y:S01]  /*24740*/  @!P0 IMAD.MOV.U32 R60, RZ, RZ, R116 ;  /* 0x000000ffff3c8224 */ /* 0x000fe200078e0074 */
[----:B---3--:R-:W-:Y:S01]  /*24750*/  @!P1 LEA R4, P5, R237, R14, 0x2 ;  /* 0x0000000eed049211 */ /* 0x008fe200078a10ff */
[----:B------:R-:W-:Y:S01]  /*24760*/  @!P3 IMAD.MOV.U32 R116, RZ, RZ, R119 ;  /* 0x000000ffff74b224 */ /* 0x000fe200078e0077 */
[----:B------:R0:W-:Y:S01]  /*24770*/  @!P2 ST.E.64 desc[UR40][R8.64], R2 ;  /* 0x000000020800a985 */ /* 0x0001e2000c101b28 */
[----:B------:R-:W-:Y:S01]  /*24780*/  ISETP.GE.AND P2, PT, R236, UR4, PT ;  /* 0x00000004ec007c0c */ /* 0x000fe2000bf46270 */
[----:B------:R-:W-:Y:S01]  /*24790*/  @!P1 IMAD.MOV.U32 R119, RZ, RZ, R118 ;  /* 0x000000ffff779224 */ /* 0x000fe200078e0076 */
[-C--:B------:R-:W-:Y:S01]  /*247a0*/  @!P3 LEA.HI.X R7, R12, R45.reuse, R13, 0x2, P4 ;  /* 0x0000002d0c07b211 */ /* 0x080fe200020f140d */
[----:B------:R-:W-:Y:S01]  /*247b0*/  @!P0 ST.E.64 desc[UR40][R10.64], R60 ;  /* 0x0000003c0a008985 */ /* 0x000fe2000c101b28 */
[----:B------:R-:W-:Y:S01]  /*247c0*/  ISETP.GE.AND P0, PT, R235, UR4, PT ;  /* 0x00000004eb007c0c */ /* 0x000fe2000bf06270 */
[----:B------:R-:W-:Y:S01]  /*247d0*/  @!P1 IMAD.MOV.U32 R118, RZ, RZ, R122 ;  /* 0x000000ffff769224 */ /* 0x000fe200078e007a */
[----:B------:R-:W-:Y:S01]  /*247e0*/  @!P1 LEA.HI.X R5, R237, R45, R0, 0x2, P5 ;  /* 0x0000002ded059211 */ /* 0x000fe200028f1400 */
[----:B------:R3:W-:Y:S01]  /*247f0*/  @!P3 ST.E.64 desc[UR40][R6.64], R116 ;  /* 0x000000740600b985 */ /* 0x0007e2000c101b28 */
[----:B------:R-:W-:-:S02]  /*24800*/  SHF.R.S32.HI R12, RZ, 0x1f, R236 ;  /* 0x0000001fff0c7819 */ /* 0x000fc400000114ec */
[----:B------:R-:W-:Y:S01]  /*24810*/  ISETP.GE.AND P4, PT, R234, UR4, PT ;  /* 0x00000004ea007c0c */ /* 0x000fe2000bf86270 */
[----:B------:R-:W-:Y:S01]  /*24820*/  @!P1 ST.E.64 desc[UR40][R4.64], R118 ;  /* 0x0000007604009985 */ /* 0x000fe2000c101b28 */
[----:B------:R-:W-:Y:S01]  /*24830*/  ISETP.GE.AND P3, PT, R233, UR4, PT ;  /* 0x00000004e9007c0c */ /* 0x000fe2000bf66270 */
[----:B------:R-:W-:Y:S01]  /*24840*/  @!P2 IMAD.MOV.U32 R122, RZ, RZ, R63 ;  /* 0x000000ffff7aa224 */ /* 0x000fe200078e003f */
[CC--:B0-----:R-:W-:Y:S02]  /*24850*/  @!P2 LEA R2, P5, R236.reuse, R14.reuse, 0x2 ;  /* 0x0000000eec02a211 */ /* 0x0c1fe400078a10ff */
[----:B------:R-:W-:Y:S02]  /*24860*/  SHF.R.S32.HI R0, RZ, 0x1f, R235 ;  /* 0x0000001fff007819 */ /* 0x000fe400000114eb */
[----:B------:R-:W-:Y:S02]  /*24870*/  @!P2 LEA.HI.X R3, R236, R45, R12, 0x2, P5 ;  /* 0x0000002dec03a211 */ /* 0x000fe400028f140c */
[----:B------:R-:W-:-:S02]  /*24880*/  @!P0 LEA R8, P1, R235, R14, 0x2 ;  /* 0x0000000eeb088211 */ /* 0x000fc400078210ff */
[----:B------:R-:W-:Y:S01]  /*24890*/  SHF.R.S32.HI R12, RZ, 0x1f, R234 ;  /* 0x0000001fff0c7819 */ /* 0x000fe200000114ea */
[----:B------:R0:W-:Y:S01]  /*248a0*/  @!P2 ST.E.64 desc[UR40][R2.64], R122 ;  /* 0x0000007a0200a985 */ /* 0x0001e2000c101b28 */
[----:B------:R-:W-:Y:S02]  /*248b0*/  @!P0 LEA.HI.X R9, R235, R45, R0, 0x2, P1 ;  /* 0x0000002deb098211 */ /* 0x000fe400008f1400 */
[----:B------:R-:W-:Y:S02]  /*248c0*/  ISETP.GE.AND P1, PT, R232, UR4, PT ;  /* 0x00000004e8007c0c */ /* 0x000fe4000bf26270 */
[----:B---3--:R-:W-:Y:S02]  /*248d0*/  @!P4 LEA R6, P2, R234, R14, 0x2 ;  /* 0x0000000eea06c211 */ /* 0x008fe400078410ff */
[----:B------:R-:W-:Y:S02]  /*248e0*/  ISETP.GE.AND P5, PT, R231, UR4, PT ;  /* 0x00000004e7007c0c */ /* 0x000fe4000bfa6270 */
[----:B------:R-:W-:-:S02]  /*248f0*/  SHF.R.S32.HI R0, RZ, 0x1f, R233 ;  /* 0x0000001fff007819 */ /* 0x000fc400000114e9 */
[----:B------:R-:W-:Y:S02]  /*24900*/  @!P4 LEA.HI.X R7, R234, R45, R12, 0x2, P2 ;  /* 0x0000002dea07c211 */ /* 0x000fe400010f140c */
[----:B------:R-:W-:Y:S01]  /*24910*/  SHF.R.S32.HI R12, RZ, 0x1f, R232 ;  /* 0x0000001fff0c7819 */ /* 0x000fe200000114e8 */
[----:B0-----:R-:W-:Y:S01]  /*24920*/  @!P0 IMAD.MOV.U32 R2, RZ, RZ, R64 ;  /* 0x000000ffff028224 */ /* 0x001fe200078e0040 */
[----:B------:R-:W-:Y:S01]  /*24930*/  ISETP.GE.AND P2, PT, R229, UR4, PT ;  /* 0x00000004e5007c0c */ /* 0x000fe2000bf46270 */
[----:B------:R-:W-:Y:S01]  /*24940*/  @!P0 IMAD.MOV.U32 R3, RZ, RZ, R124 ;  /* 0x000000ffff038224 */ /* 0x000fe200078e007c */
[----:B------:R-:W-:Y:S01]  /*24950*/  SHF.R.S32.HI R13, RZ, 0x1f, R228 ;  /* 0x0000001fff0d7819 */ /* 0x000fe200000114e4 */
[----:B------:R-:W-:Y:S02]  /*24960*/  @!P4 IMAD.MOV.U32 R64, RZ, RZ, R67 ;  /* 0x000000ffff40c224 */ /* 0x000fe400078e0043 */
[----:B------:R-:W-:Y:S01]  /*24970*/  @!P3 IMAD.MOV.U32 R67, RZ, RZ, R66 ;  /* 0x000000ffff43b224 */ /* 0x000fe200078e0042 */
[----:B------:R0:W-:Y:S01]  /*24980*/  @!P0 ST.E.64 desc[UR40][R8.64], R2 ;  /* 0x0000000208008985 */ /* 0x0001e2000c101b28 */
[----:B------:R-:W-:Y:S01]  /*24990*/  @!P3 LEA R4, P0, R233, R14, 0x2 ;  /* 0x0000000ee904b211 */ /* 0x000fe200078010ff */
[----:B------:R-:W-:-:S02]  /*249a0*/  @!P3 IMAD.MOV.U32 R66, RZ, RZ, R68 ;  /* 0x000000ffff42b224 */ /* 0x000fc400078e0044 */
[----:B------:R3:W-:Y:S01]  /*249b0*/  @!P4 ST.E.64 desc[UR40][R6.64], R64 ;  /* 0x000000400600c985 */ /* 0x0007e2000c101b28 */
[-C--:B------:R-:W-:Y:S01]  /*249c0*/  @!P3 LEA.HI.X R5, R233, R45.reuse, R0, 0x2, P0 ;  /* 0x0000002de905b211 */ /* 0x080fe200000f1400 */
[----:B------:R-:W-:Y:S01]  /*249d0*/  @!P1 IMAD.MOV.U32 R68, RZ, RZ, R71 ;  /* 0x000000ffff449224 */ /* 0x000fe200078e0047 */
[----:B------:R-:W-:Y:S01]  /*249e0*/  ISETP.GE.AND P0, PT, R230, UR4, PT ;  /* 0x00000004e6007c0c */ /* 0x000fe2000bf06270 */
[----:B------:R-:W-:Y:S01]  /*249f0*/  @!P5 IMAD.MOV.U32 R71, RZ, RZ, R70 ;  /* 0x000000ffff47d224 */ /* 0x000fe200078e0046 */
[CC--:B------:R-:W-:Y:S01]  /*24a00*/  @!P1 LEA R10, P4, R232.reuse, R14.reuse, 0x2 ;  /* 0x0000000ee80a9211 */ /* 0x0c0fe200078810ff */
[----:B------:R5:W-:Y:S01]  /*24a10*/  @!P3 ST.E.64 desc[UR40][R4.64], R66 ;  /* 0x000000420400b985 */ /* 0x000be2000c101b28 */
[----:B------:R-:W-:Y:S01]  /*24a20*/  SHF.R.S32.HI R0, RZ, 0x1f, R231 ;  /* 0x0000001fff007819 */ /* 0x000fe200000114e7 */
[----:B------:R-:W-:Y:S01]  /*24a30*/  @!P5 IMAD.MOV.U32 R70, RZ, RZ, R72 ;  /* 0x000000ffff46d224 */ /* 0x000fe200078e0048 */
[----:B------:R-:W-:Y:S01]  /*24a40*/  @!P1 LEA.HI.X R11, R232, R45, R12, 0x2, P4 ;  /* 0x0000002de80b9211 */ /* 0x000fe200020f140c */
[----:B------:R-:W-:Y:S01]  /*24a50*/  VIADD R12, R200, 0xa0 ;  /* 0x000000a0c80c7836 */ /* 0x000fe20000000000 */
[----:B0-----:R-:W-:-:S02]  /*24a60*/  @!P5 LEA R2, P3, R231, R14, 0x2 ;  /* 0x0000000ee702d211 */ /* 0x001fc400078610ff */
[----:B------:R-:W-:Y:S01]  /*24a70*/  SHF.R.S32.HI R9, RZ, 0x1f, R226 ;  /* 0x0000001fff097819 */ /* 0x000fe200000114e2 */
[----:B------:R0:W-:Y:S01]  /*24a80*/  @!P1 ST.E.64 desc[UR40][R10.64], R68 ;  /* 0x000000440a009985 */ /* 0x0001e2000c101b28 */
[-C--:B------:R-:W-:Y:S01]  /*24a90*/  @!P5 LEA.HI.X R3, R231, R45.reuse, R0, 0x2, P3 ;  /* 0x0000002de703d211 */ /* 0x080fe200018f1400 */
[----:B------:R-:W-:Y:S01]  /*24aa0*/  @!P0 IMAD.MOV.U32 R72, RZ, RZ, R75 ;  /* 0x000000ffff488224 */ /* 0x000fe200078e004b */
[----:B---3--:R-:W-:Y:S01]  /*24ab0*/  @!P0 LEA R6, P1, R230, R14, 0x2 ;  /* 0x0000000ee6068211 */ /* 0x008fe200078210ff */
[----:B------:R-:W-:Y:S01]  /*24ac0*/  @!P2 IMAD.MOV.U32 R75, RZ, RZ, R74 ;  /* 0x000000ffff4ba224 */ /* 0x000fe200078e004a */
[----:B------:R-:W-:Y:S01]  /*24ad0*/  SHF.R.S32.HI R0, RZ, 0x1f, R230 ;  /* 0x0000001fff007819 */ /* 0x000fe200000114e6 */
[----:B------:R3:W-:Y:S01]  /*24ae0*/  @!P5 ST.E.64 desc[UR40][R2.64], R70 ;  /* 0x000000460200d985 */ /* 0x0007e2000c101b28 */
[----:B------:R-:W-:Y:S01]  /*24af0*/  ISETP.GE.AND P3, PT, R228, UR4, PT ;  /* 0x00000004e4007c0c */ /* 0x000fe2000bf66270 */
[----:B------:R-:W-:Y:S01]  /*24b00*/  @!P2 IMAD.MOV.U32 R74, RZ, RZ, R76 ;  /* 0x000000ffff4aa224 */ /* 0x000fe200078e004c */
[----:B------:R-:W-:-:S02]  /*24b10*/  @!P0 LEA.HI.X R7, R230, R45, R0, 0x2, P1 ;  /* 0x0000002de6078211 */ /* 0x000fc400008f1400 */
[CC--:B-----5:R-:W-:Y:S02]  /*24b20*/  @!P2 LEA R4, P4, R229.reuse, R14.reuse, 0x2 ;  /* 0x0000000ee504a211 */ /* 0x0e0fe400078810ff */
[----:B------:R-:W-:Y:S01]  /*24b30*/  SHF.R.S32.HI R0, RZ, 0x1f, R229 ;  /* 0x0000001fff007819 */ /* 0x000fe200000114e5 */
[----:B------:R5:W-:Y:S01]  /*24b40*/  @!P0 ST.E.64 desc[UR40][R6.64], R72 ;  /* 0x0000004806008985 */ /* 0x000be2000c101b28 */
[----:B------:R-:W-:Y:S01]  /*24b50*/  ISETP.GE.AND P1, PT, R226, UR4, PT ;  /* 0x00000004e2007c0c */ /* 0x000fe2000bf26270 */
[C---:B0-----:R-:W-:Y:S01]  /*24b60*/  VIADD R11, R200.reuse, 0xb0 ;  /* 0x000000b0c80b7836 */ /* 0x041fe20000000000 */
[----:B------:R-:W-:Y:S01]  /*24b70*/  @!P2 LEA.HI.X R5, R229, R45, R0, 0x2, P4 ;  /* 0x0000002de505a211 */ /* 0x000fe200020f1400 */
[----:B------:R-:W-:Y:S01]  /*24b80*/  VIADD R0, R200, 0xa8 ;  /* 0x000000a8c8007836 */ /* 0x000fe20000000000 */
[----:B------:R-:W-:Y:S01]  /*24b90*/  ISETP.GE.AND P0, PT, R12, UR4, PT ;  /* 0x000000040c007c0c */ /* 0x000fe2000bf06270 */
[----:B------:R-:W-:Y:S01]  /*24ba0*/  @!P3 IMAD.MOV.U32 R76, RZ, RZ, R126 ;  /* 0x000000ffff4cb224 */ /* 0x000fe200078e007e */
[----:B---3--:R-:W-:Y:S01]  /*24bb0*/  @!P3 LEA R2, P5, R228, R14, 0x2 ;  /* 0x0000000ee402b211 */ /* 0x008fe200078a10ff */
[----:B------:R0:W-:Y:S01]  /*24bc0*/  @!P2 ST.E.64 desc[UR40][R4.64], R74 ;  /* 0x0000004a0400a985 */ /* 0x0001e2000c101b28 */
[----:B------:R-:W-:-:S02]  /*24bd0*/  ISETP.GE.AND P2, PT, R0, UR4, PT ;  /* 0x0000000400007c0c */ /* 0x000fc4000bf46270 */
[-C--:B------:R-:W-:Y:S02]  /*24be0*/  @!P3 LEA.HI.X R3, R228, R45.reuse, R13, 0x2, P5 ;  /* 0x0000002de403b211 */ /* 0x080fe400028f140d */
[----:B------:R-:W-:Y:S01]  /*24bf0*/  ISETP.GE.AND P5, PT, R11, UR4, PT ;  /* 0x000000040b007c0c */ /* 0x000fe2000bfa6270 */
[----:B------:R-:W-:Y:S01]  /*24c00*/  @!P1 IMAD.MOV.U32 R124, RZ, RZ, R127 ;  /* 0x000000ffff7c9224 */ /* 0x000fe200078e007f */
[CC--:B------:R-:W-:Y:S01]  /*24c10*/  @!P1 LEA R8, P4, R226.reuse, R14.reuse, 0x2 ;  /* 0x0000000ee2089211 */ /* 0x0c0fe200078810ff */
[----:B------:R3:W-:Y:S01]  /*24c20*/  @!P3 ST.E.64 desc[UR40][R2.64], R76 ;  /* 0x0000004c0200b985 */ /* 0x0007e2000c101b28 */
[----:B-----5:R-:W-:Y:S02]  /*24c30*/  SHF.R.S32.HI R7, RZ, 0x1f, R12 ;  /* 0x0000001fff077819 */ /* 0x020fe4000001140c */
[----:B------:R-:W-:Y:S02]  /*24c40*/  @!P1 LEA.HI.X R9, R226, R45, R9, 0x2, P4 ;  /* 0x0000002de2099211 */ /* 0x000fe400020f1409 */
[----:B------:R-:W-:-:S02]  /*24c50*/  @!P0 LEA R6, P4, R12, R14, 0x2 ;  /* 0x0000000e0c068211 */ /* 0x000fc400078810ff */
[----:B0-----:R-:W-:Y:S01]  /*24c60*/  SHF.R.S32.HI R5, RZ, 0x1f, R0 ;  /* 0x0000001fff057819 */ /* 0x001fe20000011400 */
[----:B------:R0:W-:Y:S01]  /*24c70*/  @!P1 ST.E.64 desc[UR40][R8.64], R124 ;  /* 0x0000007c08009985 */ /* 0x0001e2000c101b28 */
[----:B------:R-:W-:Y:S02]  /*24c80*/  @!P0 LEA.HI.X R7, R12, R45, R7, 0x2, P4 ;  /* 0x0000002d0c078211 */ /* 0x000fe400020f1407 */
[----:B------:R-:W-:Y:S01]  /*24c90*/  @!P2 LEA R4, P4, R0, R14, 0x2 ;  /* 0x0000000e0004a211 */ /* 0x000fe200078810ff */
[----:B---3--:R-:W-:-:S03]  /*24ca0*/  @!P0 IMAD.MOV.U32 R2, RZ, RZ, R130 ;  /* 0x000000ffff028224 */ /* 0x008fc600078e0082 */
[-C--:B------:R-:W-:Y:S01]  /*24cb0*/  @!P2 LEA.HI.X R5, R0, R45.reuse, R5, 0x2, P4 ;  /* 0x0000002d0005a211 */ /* 0x080fe200020f1405 */
[----:B------:R-:W-:Y:S01]  /*24cc0*/  @!P0 IMAD.MOV.U32 R3, RZ, RZ, R128 ;  /* 0x000000ffff038224 */ /* 0x000fe200078e0080 */
[----:B------:R-:W-:Y:S01]  /*24cd0*/  SHF.R.S32.HI R0, RZ, 0x1f, R11 ;  /* 0x0000001fff007819 */ /* 0x000fe2000001140b */
[----:B------:R-:W-:Y:S01]  /*24ce0*/  @!P2 IMAD.MOV.U32 R128, RZ, RZ, R131 ;  /* 0x000000ffff80a224 */ /* 0x000fe200078e0083 */
[C---:B------:R-:W-:Y:S02]  /*24cf0*/  @!P5 LEA R10, P4, R11.reuse, R14, 0x2 ;  /* 0x0000000e0b0ad211 */ /* 0x040fe400078810ff */
[----:B------:R0:W-:Y:S02]  /*24d00*/  @!P0 ST.E.64 desc[UR40][R6.64], R2 ;  /* 0x0000000206008985 */ /* 0x0001e4000c101b28 */
[----:B------:R-:W-:Y:S01]  /*24d10*/  @!P5 LEA.HI.X R11, R11, R45, R0, 0x2, P4 ;  /* 0x0000002d0b0bd211 */ /* 0x000fe200020f1400 */
[----:B------:R-:W-:Y:S01]  /*24d20*/  VIADD R0, R200, 0xb8 ;  /* 0x000000b8c8007836 */ /* 0x000fe20000000000 */
        /* <DEDUP_REMOVED lines=9> */
.L_x_1562:
[----:B------:R-:W-:Y:S01]  /*24dc0*/  ULDC.64 UR4, c[0x0][0xc08] ;  /* 0x0003020000047ab9 */ /* 0x000fe20000000a00 */
[----:B------:R-:W3:Y:S01]  /*24dd0*/  LDC.64 R2, c[0x0][0xc00] ;  /* 0x00030000ff027b82 */ /* 0x000ee20000000a00 */
[----:B------:R-:W-:Y:S01]  /*24de0*/  ISETP.NE.U32.AND P0, PT, RZ, UR4, PT ;  /* 0x00000004ff007c0c */ /* 0x000fe2000bf05070 */
[----:B------:R-:W-:-:S03]  /*24df0*/  IMAD.MOV.U32 R13, RZ, RZ, RZ ;  /* 0x000000ffff0d7224 */ /* 0x000fc600078e00ff */
[----:B------:R-:W-:Y:S01]  /*24e00*/  ISETP.NE.AND.EX P1, PT, RZ, UR5, PT, P0 ;  /* 0x00000005ff007c0c */ /* 0x000fe2000bf25300 */
[----:B------:R-:W-:Y:S02]  /*24e10*/  ULDC.64 UR4, c[0x0][0xc00] ;  /* 0x0003000000047ab9 */ /* 0x000fe40000000a00 */
[----:B------:R-:W-:-:S04]  /*24e20*/  ISETP.NE.U32.AND P0, PT, RZ, UR4, PT ;  /* 0x00000004ff007c0c */ /* 0x000fc8000bf05070 */
[----:B------:R-:W-:-:S06]  /*24e30*/  ISETP.NE.AND.EX P0, PT, RZ, UR5, PT, P0 ;  /* 0x00000005ff007c0c */ /* 0x000fcc000bf05300 */
[----:B------:R-:W4:Y:S01]  /*24e40*/  @P1 LDC.64 R4, c[0x0][0xc08] ;  /* 0x00030200ff041b82 */ /* 0x000f220000000a00 */
[----:B------:R-:W-:Y:S02]  /*24e50*/  ULDC UR4, c[0x0][0xa88] ;  /* 0x0002a20000047ab9 */ /* 0x000fe40000000800 */
[----:B------:R-:W-:Y:S02]  /*24e60*/  IMAD.U32 R20, RZ, RZ, UR4 ;  /* 0x00000004ff147e24 */ /* 0x000fe4000f8e00ff */
[----:B---3--:R-:W-:-:S05]  /*24e70*/  IMAD.WIDE R2, R225, 0x4, R2 ;  /* 0x00000004e1027825 */ /* 0x008fca00078e0202 */
[----:B------:R3:W5:Y:S02]  /*24e80*/  @P0 LDG.E R13, desc[UR40][R2.64] ;  /* 0x00000028020d0981 */ /* 0x000764000c1e1900 */
[----:B-----5:R-:W0:Y:S01]  /*24e90*/  S2R R26, SR_TID.X ;  /* 0x00000000001a7919 */ /* 0x020e220000002100 */
[----:B----4-:R-:W-:-:S05]  /*24ea0*/  @P1 IMAD.WIDE R4, R225, 0x4, R4 ;  /* 0x00000004e1041825 */ /* 0x010fca00078e0204 */
[----:B------:R3:W5:Y:S01]  /*24eb0*/  @P1 LDG.E R20, desc[UR40][R4.64] ;  /* 0x0000002804141981 */ /* 0x000762000c1e1900 */
[----:B-1----:R-:W-:Y:S02]  /*24ec0*/  ISETP.GT.AND P2, PT, R224, 0x1, PT ;  /* 0x00000001e000780c */ /* 0x002fe40003f44270 */
[----:B------:R-:W-:Y:S01]  /*24ed0*/  SHF.R.S32.HI R14, RZ, 0x1f, R225 ;  /* 0x0000001fff0e7819 */ /* 0x000fe200000114e1 */
[----:B0-----:R-:W-:-:S05]  /*24ee0*/  VIADD R0, R26, 0xffffff80 ;  /* 0xffffff801a007836 */ /* 0x001fca0000000000 */
[----:B------:R-:W-:Y:S01]  /*24ef0*/  ISETP.GT.AND P3, PT, R0, 0x7f, PT ;  /* 0x0000007f0000780c */ /* 0x000fe20003f64270 */
[----:B---3--:R-:W-:-:S12]  /*24f00*/  @P1 BRA `(.L_x_1581) ;  /* 0x0000000000101947 */ /* 0x008fd80003800000 */
[----:B------:R-:W-:Y:S05]  /*24f10*/  @!P0 BRA `(.L_x_1581) ;  /* 0x00000000000c8947 */ /* 0x000fea0003800000 */
[----:B------:R-:W3:Y:S04]  /*24f20*/  LDG.E R5, desc[UR40][R2.64] ;  /* 0x0000002802057981 */ /* 0x000ee8000c1e1900 */
[----:B-----5:R-:W3:Y:S02]  /*24f30*/  LDG.E R20, desc[UR40][R2.64+0x4] ;  /* 0x0000042802147981 */ /* 0x020ee4000c1e1900 */
[----:B---3--:R-:W-:-:S07]  /*24f40*/  IMAD.IADD R20, R20, 0x1, -R5 ;  /* 0x0000000114147824 */ /* 0x008fce00078e0a05 */
.L_x_1581:
[----:B------:R-:W-:Y:S01]  /*24f50*/  BSSY B1, `(.L_x_1582) ;  /* 0x0000035000017945 */ /* 0x000fe20003800000 */
[----:B------:R-:W-:Y:S02]  /*24f60*/  SEL R21, R225, RZ, !P0 ;  /* 0x000000ffe1157207 */ /* 0x000fe40004000000 */
[----:B------:R-:W-:Y:S02]  /*24f70*/  SEL R14, R14, RZ, !P0 ;  /* 0x000000ff0e0e7207 */ /* 0x000fe40004000000 */
[----:B------:R-:W-:Y:S01]  /*24f80*/  SHF.R.S32.HI R12, RZ, 0x1f, R13 ;  /* 0x0000001fff0c7819 */ /* 0x000fe2000001140d */
[----:B------:R-:W-:Y:S06]  /*24f90*/  @P3 BRA `(.L_x_1583) ;  /* 0x0000000000c03947 */ /* 0x000fec0003800000 */
[----:B------:R-:W0:Y:S01]  /*24fa0*/  LDC R27, c[0x0][0xbe8] ;  /* 0x0002fa00ff1b7b82 */ /* 0x000e220000000800 */
[----:B------:R-:W-:Y:S01]  /*24fb0*/  IADD3 R25, R207, -0x80, R26 ;  /* 0xffffff80cf197810 */ /* 0x000fe20007ffe01a */
[----:B0----5:R-:W-:-:S05]  /*24fc0*/  IMAD R0, R20, R27, RZ ;  /* 0x0000001b14007224 */ /* 0x021fca00078e02ff */
[----:B------:R-:W-:-:S13]  /*24fd0*/  ISETP.GE.AND P0, PT, R25, R0, PT ;  /* 0x000000001900720c */ /* 0x000fda0003f06270 */
[----:B------:R-:W-:Y:S05]  /*24fe0*/  @P0 BRA `(.L_x_1583) ;  /* 0x0000000000ac0947 */ /* 0x000fea0003800000 */
[----:B------:R-:W-:Y:S01]  /*24ff0*/  IMAD.MOV.U32 R0, RZ, RZ, 0x9b8 ;  /* 0x000009b8ff007424 */ /* 0x000fe200078e00ff */
[----:B------:R-:W-:Y:S01]  /*25000*/  ISETP.GT.AND P3, PT, R224, 0x1, PT ;  /* 0x00000001e000780c */ /* 0x000fe20003f64270 */
[----:B------:R-:W0:Y:S01]  /*25010*/  LDC.64 R28, c[0x0][0xba8] ;  /* 0x0002ea00ff1c7b82 */ /* 0x000e220000000a00 */
[----:B------:R-:W-:Y:S01]  /*25020*/  ISETP.NE.AND P0, PT, R27, 0x1, PT ;  /* 0x000000011b00780c */ /* 0x000fe20003f05270 */
[----:B------:R-:W-:Y:S01]  /*25030*/  IMAD.MOV.U32 R15, RZ, RZ, R25 ;  /* 0x000000ffff0f7224 */ /* 0x000fe200078e0019 */
[----:B------:R-:W-:Y:S02]  /*25040*/  SEL R24, R0, 0x978, P3 ;  /* 0x0000097800187807 */ /* 0x000fe40001800000 */
[----:B------:R-:W-:-:S03]  /*25050*/  SEL R227, R227, RZ, P3 ;  /* 0x000000ffe3e37207 */ /* 0x000fc60001800000 */
[----:B------:R-:W1:Y:S08]  /*25060*/  LDC.64 R6, c[0x0][R24+0x220] ;  /* 0x0000880018067b82 */ /* 0x000e700000000a00 */
[----:B------:R-:W3:Y:S08]  /*25070*/  LDC.64 R2, c[0x0][R24+0x218] ;  /* 0x0000860018027b82 */ /* 0x000ef00000000a00 */
[----:B------:R-:W4:Y:S08]  /*25080*/  LDC.64 R8, c[0x0][R24+0x228] ;  /* 0x00008a0018087b82 */ /* 0x000f300000000a00 */
[----:B------:R-:W5:Y:S08]  /*25090*/  LDC.64 R4, c[0x0][R24+0x210] ;  /* 0x0000840018047b82 */ /* 0x000f700000000a00 */
[----:B------:R-:W2:Y:S08]  /*250a0*/  @P0 LDC R0, c[0x0][0xbec] ;  /* 0x0002fb00ff000b82 */ /* 0x000eb00000000800 */
[----:B------:R-:W4:Y:S01]  /*250b0*/  @P0 LDC R33, c[0x0][0xbf0] ;  /* 0x0002fc00ff210b82 */ /* 0x000f220000000800 */
[----:B-1----:R-:W-:-:S07]  /*250c0*/  IMAD R7, R7, R21, RZ ;  /* 0x0000001507077224 */ /* 0x002fce00078e02ff */
[----:B0-----:R-:W0:Y:S01]  /*250d0*/  @!P3 LDC R28, c[0x0][0xb50] ;  /* 0x0002d400ff1cbb82 */ /* 0x001e220000000800 */
[----:B------:R-:W-:Y:S02]  /*250e0*/  IMAD R7, R6, R14, R7 ;  /* 0x0000000e06077224 */ /* 0x000fe400078e0207 */
[----:B--2---:R-:W-:-:S05]  /*250f0*/  @P0 IMAD.HI.U32 R0, R25, R0, RZ ;  /* 0x0000000019000227 */ /* 0x004fca00078e00ff */
[----:B------:R-:W1:Y:S01]  /*25100*/  @!P3 LDC R29, c[0x0][0xb54] ;  /* 0x0002d500ff1dbb82 */ /* 0x000e620000000800 */
[-C--:B---3--:R-:W-:Y:S02]  /*25110*/  IMAD R31, R3, R222.reuse, RZ ;  /* 0x000000de031f7224 */ /* 0x088fe400078e02ff */
[----:B------:R-:W-:Y:S01]  /*25120*/  IMAD.WIDE.U32 R10, R2, R222, RZ ;  /* 0x000000de020a7225 */ /* 0x000fe200078e00ff */
[----:B----4-:R-:W-:-:S03]  /*25130*/  @P0 SHF.R.U32.HI R15, RZ, R33, R0 ;  /* 0x00000021ff0f0219 */ /* 0x010fc60000011600 */
[----:B------:R-:W-:-:S04]  /*25140*/  IMAD.WIDE.U32 R2, R6, R21, RZ ;  /* 0x0000001506027225 */ /* 0x000fc800078e00ff */
[----:B------:R-:W-:Y:S01]  /*25150*/  IMAD.IADD R11, R31, 0x1, R11 ;  /* 0x000000011f0b7824 */ /* 0x000fe200078e020b */
[----:B------:R-:W-:Y:S01]  /*25160*/  IADD3 R10, P0, P1, R2, R10, R13 ;  /* 0x0000000a020a7210 */ /* 0x000fe2000791e00d */
[----:B------:R-:W-:Y:S02]  /*25170*/  IMAD.MOV R0, RZ, RZ, -R15 ;  /* 0x000000ffff007224 */ /* 0x000fe400078e0a0f */
[----:B------:R-:W-:Y:S02]  /*25180*/  IMAD.IADD R6, R3, 0x1, R7 ;  /* 0x0000000103067824 */ /* 0x000fe400078e0207 */
[----:B------:R-:W-:-:S04]  /*25190*/  IMAD.WIDE.U32 R2, R8, R227, RZ ;  /* 0x000000e308027225 */ /* 0x000fc800078e00ff */
[----:B------:R-:W-:Y:S02]  /*251a0*/  IMAD R9, R9, R227, RZ ;  /* 0x000000e309097224 */ /* 0x000fe400078e02ff */
[----:B------:R-:W-:Y:S01]  /*251b0*/  IMAD R7, R27, R0, R25 ;  /* 0x000000001b077224 */ /* 0x000fe200078e0219 */
[----:B------:R-:W-:Y:S01]  /*251c0*/  IADD3.X R0, R6, R11, R12, P0, P1 ;  /* 0x0000000b06007210 */ /* 0x000fe200007e240c */
[----:B------:R-:W-:Y:S01]  /*251d0*/  IMAD.IADD R3, R9, 0x1, R3 ;  /* 0x0000000109037824 */ /* 0x000fe200078e0203 */
[----:B------:R-:W-:Y:S02]  /*251e0*/  IADD3 R2, P0, P1, R15, R10, R2 ;  /* 0x0000000a0f027210 */ /* 0x000fe4000791e002 */
[----:B------:R-:W-:Y:S02]  /*251f0*/  SHF.R.S32.HI R15, RZ, 0x1f, R15 ;  /* 0x0000001fff0f7819 */ /* 0x000fe4000001140f */
[----:B------:R-:W-:Y:S02]  /*25200*/  SHF.R.S32.HI R9, RZ, 0x1f, R7 ;  /* 0x0000001fff097819 */ /* 0x000fe40000011407 */
[----:B------:R-:W-:Y:S01]  /*25210*/  IADD3.X R3, R15, R0, R3, P0, P1 ;  /* 0x000000000f037210 */ /* 0x000fe200007e2403 */
[----:B-----5:R-:W-:-:S04]  /*25220*/  IMAD R0, R5, R7, RZ ;  /* 0x0000000705007224 */ /* 0x020fc800078e02ff */
[C---:B------:R-:W-:Y:S02]  /*25230*/  IMAD R9, R4.reuse, R9, R0 ;  /* 0x0000000904097224 */ /* 0x040fe400078e0200 */
[----:B------:R-:W-:-:S04]  /*25240*/  IMAD.WIDE.U32 R2, R4, R7, R2 ;  /* 0x0000000704027225 */ /* 0x000fc800078e0002 */
[----:B------:R-:W-:Y:S01]  /*25250*/  IMAD.IADD R0, R3, 0x1, R9 ;  /* 0x0000000103007824 */ /* 0x000fe200078e0209 */
[----:B0-----:R-:W-:Y:S01]  /*25260*/  LEA R4, P0, R2, R28, 0x2 ;  /* 0x0000001c02047211 */ /* 0x001fe200078010ff */
[----:B------:R-:W-:-:S03]  /*25270*/  IMAD.MOV.U32 R3, RZ, RZ, -0x800000 ;  /* 0xff800000ff037424 */ /* 0x000fc600078e00ff */
[----:B-1----:R-:W-:-:S05]  /*25280*/  LEA.HI.X R5, R2, R29, R0, 0x2, P0 ;  /* 0x0000001d02057211 */ /* 0x002fca00000f1400 */
[----:B------:R0:W-:Y:S04]  /*25290*/  STG.E desc[UR40][R4.64], R3 ;  /* 0x0000000304007986 */ /* 0x0001e8000c101928 */
.L_x_1583:
[----:B------:R-:W-:Y:S05]  /*252a0*/  BSYNC B1 ;  /* 0x0000000000017941 */ /* 0x000fea0003800000 */
.L_x_1582:
[----:B------:R-:W-:Y:S05]  /*252b0*/  @P2 BRA `(.L_x_1576) ;  /* 0x0000000800282947 */ /* 0x000fea0003800000 */
[----:B------:R-:W1:Y:S01]  /*252c0*/  LDC R25, c[0x0][0xbe8] ;  /* 0x0002fa00ff197b82 */ /* 0x000e620000000800 */
[----:B0-----:R-:W-:Y:S01]  /*252d0*/  VIADD R4, R26, 0xffffff80 ;  /* 0xffffff801a047836 */ /* 0x001fe20000000000 */
[----:B------:R-:W-:Y:S01]  /*252e0*/  ULDC.64 UR4, c[0x0][0xaa0] ;  /* 0x0002a80000047ab9 */ /* 0x000fe20000000a00 */
[----:B------:R-:W-:Y:S01]  /*252f0*/  ULDC.64 UR6, c[0x0][0xaf0] ;  /* 0x0002bc0000067ab9 */ /* 0x000fe20000000a00 */
[----:B------:R-:W-:Y:S02]  /*25300*/  IMAD R0, R12, UR4, RZ ;  /* 0x000000040c007c24 */ /* 0x000fe4000f8e02ff */
[----:B------:R-:W-:Y:S02]  /*25310*/  SHF.R.S32.HI R3, RZ, 0x1f, R4 ;  /* 0x0000001fff037819 */ /* 0x000fe40000011404 */
[----:B------:R-:W-:Y:S02]  /*25320*/  IMAD R5, R13, UR5, R0 ;  /* 0x000000050d057c24 */ /* 0x000fe4000f8e0200 */
[----:B------:R-:W-:Y:S01]  /*25330*/  LEA.HI R7, R3, R4, RZ, 0x3 ;  /* 0x0000000403077211 */ /* 0x000fe200078f18ff */
[----:B------:R-:W-:Y:S01]  /*25340*/  IMAD.WIDE.U32 R2, R13, UR4, RZ ;  /* 0x000000040d027c25 */ /* 0x000fe2000f8e00ff */
[----:B------:R-:W-:-:S02]  /*25350*/  ULDC.64 UR4, c[0x0][0xae8] ;  /* 0x0002ba0000047ab9 */ /* 0x000fc40000000a00 */
[----:B------:R-:W-:Y:S01]  /*25360*/  LOP3.LUT R9, R7, 0xfffffff8, RZ, 0xc0, !PT ;  /* 0xfffffff807097812 */ /* 0x000fe200078ec0ff */
[----:B------:R-:W-:Y:S01]  /*25370*/  IMAD.IADD R3, R3, 0x1, R5 ;  /* 0x0000000103037824 */ /* 0x000fe200078e0205 */
[----:B------:R-:W-:-:S03]  /*25380*/  SHF.R.S32.HI R10, RZ, 0x3, R7 ;  /* 0x00000003ff0a7819 */ /* 0x000fc60000011407 */
[----:B------:R-:W-:Y:S02]  /*25390*/  IMAD.IADD R8, R4, 0x1, -R9 ;  /* 0x0000000104087824 */ /* 0x000fe400078e0a09 */
[----:B------:R-:W-:Y:S01]  /*253a0*/  IMAD.WIDE.U32 R2, R222, UR4, R2 ;  /* 0x00000004de027c25 */ /* 0x000fe2000f8e0002 */
[----:B-1----:R-:W-:-:S03]  /*253b0*/  ISETP.NE.AND P0, PT, R25, 0x1, PT ;  /* 0x000000011900780c */ /* 0x002fc60003f05270 */
[----:B------:R-:W-:Y:S02]  /*253c0*/  IMAD R0, R8, 0x20, R10 ;  /* 0x0000002008007824 */ /* 0x000fe400078e020a */
[----:B------:R-:W-:Y:S01]  /*253d0*/  IMAD R3, R222, UR5, R3 ;  /* 0x00000005de037c24 */ /* 0x000fe2000f8e0203 */
[----:B------:R-:W-:Y:S01]  /*253e0*/  ULDC.64 UR4, c[0x0][0xae0] ;  /* 0x0002b80000047ab9 */ /* 0x000fe20000000a00 */
[----:B------:R-:W-:Y:S02]  /*253f0*/  IMAD.IADD R9, R207, 0x1, R0 ;  /* 0x00000001cf097824 */ /* 0x000fe400078e0200 */
[----:B------:R-:W-:Y:S02]  /*25400*/  IMAD R4, R14, UR6, RZ ;  /* 0x000000060e047c24 */ /* 0x000fe4000f8e02ff */
[----:B------:R-:W-:Y:S02]  /*25410*/  IMAD.MOV.U32 R5, RZ, RZ, R9 ;  /* 0x000000ffff057224 */ /* 0x000fe400078e0009 */
[C---:B------:R-:W-:Y:S01]  /*25420*/  IMAD R7, R21.reuse, UR7, R4 ;  /* 0x0000000715077c24 */ /* 0x040fe2000f8e0204 */
[----:B------:R-:W0:Y:S01]  /*25430*/  @P0 LDC R6, c[0x0][0xbec] ;  /* 0x0002fb00ff060b82 */ /* 0x000e220000000800 */
[----:B------:R-:W-:-:S04]  /*25440*/  IMAD.WIDE.U32 R2, R21, UR6, R2 ;  /* 0x0000000615027c25 */ /* 0x000fc8000f8e0002 */
[----:B------:R-:W-:-:S03]  /*25450*/  IMAD.IADD R3, R3, 0x1, R7 ;  /* 0x0000000103037824 */ /* 0x000fc600078e0207 */
[----:B------:R-:W1:Y:S01]  /*25460*/  @P0 LDC R11, c[0x0][0xbf0] ;  /* 0x0002fc00ff0b0b82 */ /* 0x000e620000000800 */
[----:B0-----:R-:W-:-:S05]  /*25470*/  @P0 IMAD.HI.U32 R0, R9, R6, RZ ;  /* 0x0000000609000227 */ /* 0x001fca00078e00ff */
[----:B-1----:R-:W-:-:S04]  /*25480*/  @P0 SHF.R.U32.HI R5, RZ, R11, R0 ;  /* 0x0000000bff050219 */ /* 0x002fc80000011600 */
[--C-:B------:R-:W-:Y:S01]  /*25490*/  SHF.R.S32.HI R0, RZ, 0x1f, R5.reuse ;  /* 0x0000001fff007819 */ /* 0x100fe20000011405 */
[----:B------:R-:W-:Y:S02]  /*254a0*/  IMAD.MOV R4, RZ, RZ, -R5 ;  /* 0x000000ffff047224 */ /* 0x000fe400078e0a05 */
[----:B------:R-:W-:-:S04]  /*254b0*/  IMAD.WIDE.U32 R2, R5, UR4, R2 ;  /* 0x0000000405027c25 */ /* 0x000fc8000f8e0002 */
        /* <DEDUP_REMOVED lines=15> */
[----:B------:R-:W-:Y:S01]  /*255b0*/  SHF.R.S32.HI R21, RZ, 0x1f, R7 ;  /* 0x0000001fff157819 */ /* 0x000fe20000011407 */
[----:B------:R-:W-:Y:S01]  /*255c0*/  VIADD R5, R7, 0x40 ;  /* 0x0000004007057836 */ /* 0x000fe20000000000 */
[----:B------:R-:W-:Y:S02]  /*255d0*/  LEA.HI.X R3, R4, UR5, R3, 0x1, P0 ;  /* 0x0000000504037c11 */ /* 0x000fe400080f0c03 */
[----:B------:R-:W-:-:S02]  /*255e0*/  SHF.R.S32.HI R8, RZ, 0x1f, R9 ;  /* 0x0000001fff087819 */ /* 0x000fc40000011409 */
[----:B------:R-:W-:Y:S01]  /*255f0*/  SHF.R.S32.HI R24, RZ, 0x1f, R5 ;  /* 0x0000001fff187819 */ /* 0x000fe20000011405 */
[----:B------:R-:W-:Y:S06]  /*25600*/  BRA.DIV UR4, `(.L_x_1584) ;  /* 0x000000ca04847947 */ /* 0x000fec000b800000 */
[----:B------:R0:W1:Y:S04]  /*25610*/  SHFL.IDX PT, R0, R3, RZ, 0x181f ;  /* 0x00181fff03007589 */ /* 0x00006800000e0000 */
[----:B------:R0:W3:Y:S02]  /*25620*/  SHFL.IDX PT, R14, R2, RZ, 0x181f ;  /* 0x00181fff020e7589 */ /* 0x0000e400000e0000 */
.L_x_1897:
[----:B-----5:R-:W-:Y:S01]  /*25630*/  IMAD R25, R20, R25, RZ ;  /* 0x0000001914197224 */ /* 0x020fe200078e02ff */
[----:B------:R-:W-:Y:S01]  /*25640*/  BSSY B1, `(.L_x_1585) ;  /* 0x0000011000017945 */ /* 0x000fe20003800000 */
[----:B------:R-:W-:-:S05]  /*25650*/  IMAD.IADD R6, R10, 0x1, R207 ;  /* 0x000000010a067824 */ /* 0x000fca00078e02cf */
        /* <DEDUP_REMOVED lines=9> */
[-C--:B-1----:R-:W-:Y:S02]  /*256f0*/  @!P3 LEA.HI.X R11, R7, R0.reuse, R21, 0x1, P0 ;  /* 0x00000000070bb211 */ /* 0x082fe400000f0c15 */
[-C--:B------:R-:W-:Y:S02]  /*25700*/  @!P4 LEA.HI.X R13, R5, R0.reuse, R24, 0x1, P1 ;  /* 0x00000000050dc211 */ /* 0x080fe400008f0c18 */
[----:B------:R-:W-:Y:S01]  /*25710*/  @!P5 LEA.HI.X R15, R9, R0, R8, 0x1, P2 ;  /* 0x00000000090fd211 */ /* 0x000fe200010f0c08 */
[----:B------:R4:W-:Y:S04]  /*25720*/  @!P3 ST.E.128 desc[UR40][R10.64], RZ ;  /* 0x000000ff0a00b985 */ /* 0x0009e8000c101d28 */
[----:B------:R4:W-:Y:S04]  /*25730*/  @!P4 ST.E.128 desc[UR40][R12.64], RZ ;  /* 0x000000ff0c00c985 */ /* 0x0009e8000c101d28 */
[----:B------:R4:W-:Y:S02]  /*25740*/  @!P5 ST.E.128 desc[UR40][R14.64], RZ ;  /* 0x000000ff0e00d985 */ /* 0x0009e4000c101d28 */
.L_x_1586:
[----:B------:R-:W-:Y:S05]  /*25750*/  BSYNC B1 ;  /* 0x0000000000017941 */ /* 0x000fea0003800000 */
.L_x_1585:
[----:B------:R-:W-:-:S03]  /*25760*/  UMOV UR4, 0xffffffff ;  /* 0xffffffff00047882 */ /* 0x000fc60000000000 */
[----:B------:R-:W-:Y:S05]  /*25770*/  BRA.DIV UR4, `(.L_x_1587) ;  /* 0x000000ca045c7947 */ /* 0x000fea000b800000 */
[----:B-1----:R1:W0:Y:S04]  /*25780*/  SHFL.IDX PT, R0, R3, 0x1, 0x181f ;  /* 0x00381f0003007f89 */ /* 0x00222800000e0000 */
[----:B---34-:R1:W3:Y:S02]  /*25790*/  SHFL.IDX PT, R14, R2, 0x1, 0x181f ;  /* 0x00381f00020e7f89 */ /* 0x0182e400000e0000 */
.L_x_1901:
        /* <DEDUP_REMOVED lines=17> */
.L_x_1589:
[----:B------:R-:W-:Y:S05]  /*258b0*/  BSYNC B1 ;  /* 0x0000000000017941 */ /* 0x000fea0003800000 */
.L_x_1588:
[----:B------:R-:W-:-:S03]  /*258c0*/  UMOV UR4, 0xffffffff ;  /* 0xffffffff00047882 */ /* 0x000fc60000000000 */
[----:B------:R-:W-:Y:S05]  /*258d0*/  BRA.DIV UR4, `(.L_x_1590) ;  /* 0x000000ca044c7947 */ /* 0x000fea000b800000 */
[----:B0-----:R0:W0:Y:S04]  /*258e0*/  SHFL.IDX PT, R0, R3, 0x2, 0x181f ;  /* 0x00581f0003007f89 */ /* 0x00102800000e0000 */
[----:B---34-:R3:W4:Y:S02]  /*258f0*/  SHFL.IDX PT, R14, R2, 0x2, 0x181f ;  /* 0x00581f00020e7f89 */ /* 0x01872400000e0000 */
.L_x_1905:
        /* <DEDUP_REMOVED lines=17> */
.L_x_1592:
[----:B------:R-:W-:Y:S05]  /*25a10*/  BSYNC B1 ;  /* 0x0000000000017941 */ /* 0x000fea0003800000 */
.L_x_1591:
[----:B------:R-:W-:-:S03]  /*25a20*/  UMOV UR4, 0xffffffff ;  /* 0xffffffff00047882 */ /* 0x000fc60000000000 */
[----:B------:R-:W-:Y:S05]  /*25a30*/  BRA.DIV UR4, `(.L_x_1593) ;  /* 0x000000ca043c7947 */ /* 0x000fea000b800000 */
[----:B0-----:R0:W0:Y:S04]  /*25a40*/  SHFL.IDX PT, R0, R3, 0x3, 0x181f ;  /* 0x00781f0003007f89 */ /* 0x00102800000e0000 */
[----:B----4-:R4:W0:Y:S02]  /*25a50*/  SHFL.IDX PT, R14, R2, 0x3, 0x181f ;  /* 0x00781f00020e7f89 */ /* 0x01082400000e0000 */
.L_x_1909:
[----:B-1-34-:R-:W-:-:S05]  /*25a60*/  VIADD R2, R6, 0x60 ;  /* 0x0000006006027836 */ /* 0x01afca0000000000 */
        /* <DEDUP_REMOVED lines=15> */
.L_x_1576:
[----:B------:R-:W-:Y:S05]  /*25b60*/  BSYNC B0 ;  /* 0x0000000000007941 */ /* 0x000fea0003800000 */
.L_x_1561:
[----:B------:R-:W-:Y:S02]  /*25b70*/  ULDC UR4, c[0x0][0xc3c] ;  /* 0x00030f0000047ab9 */ /* 0x000fe40000000800 */
[----:B--2---:R-:W-:-:S13]  /*25b80*/  ISETP.GE.AND P0, PT, R215, UR4, PT ;  /* 0x00000004d7007c0c */ /* 0x004fda000bf06270 */
[----:B------:R-:W-:Y:S05]  /*25b90*/  @!P0 BRA `(.L_x_1594) ;  /* 0xfffffdb800208947 */ /* 0x000fea000383ffff */
[----:B------:R-:W-:Y:S05]  /*25ba0*/  BRA `(.L_x_1362) ;  /* 0x00000088003c7947 */ /* 0x000fea0003800000 */
.L_x_1360:
        /* <DEDUP_REMOVED lines=20> */
.L_x_1595:
[----:B------:R-:W1:Y:S01]  /*25cf0*/  S2R R0, SR_TID.X ;  /* 0x0000000000007919 */ /* 0x000e620000002100 */
[----:B------:R-:W-:Y:S01]  /*25d00*/  ULDC UR4, c[0x0][0xc3c] ;  /* 0x00030f0000047ab9 */ /* 0x000fe20000000800 */
        /* <DEDUP_REMOVED lines=9> */
[----:B-1----:R-:W-:-:S04]  /*25da0*/  @!P1 IMAD.WIDE.U32 R2, R0, 0x4, R4 ;  /* 0x0000000400029825 */ /* 0x002fc800078e0004 */
[----:B------:R-:W-:-:S06]  /*25db0*/  IMAD.MOV.U32 R5, RZ, RZ, RZ ;  /* 0x000000ffff057224 */ /* 0x000fcc00078e00ff */
        /* <DEDUP_REMOVED lines=25> */
[----:B------:R-:W-:Y:S01]  /*25f50*/  IMAD.MOV.U32 R4, RZ, RZ, R7 ;  /* 0x000000ffff047224 */ /* 0x000fe200078e0007 */
[----:B--2---:R-:W-:-:S13]  /*25f60*/  ISETP.GT.AND P6, PT, R7, UR6, PT ;  /* 0x0000000607007c0c */ /* 0x004fda000bfc4270 */
[----:B------:R-:W-:Y:S05]  /*25f70*/  @P6 BRA `(.L_x_1597) ;  /* 0x0000000000a86947 */ /* 0x000fea0003800000 */
[----:B------:R-:W-:Y:S01]  /*25f80*/  IMAD.MOV.U32 R7, RZ, RZ, R4 ;  /* 0x000000ffff077224 */ /* 0x000fe200078e0004 */
[----:B------:R-:W-:Y:S01]  /*25f90*/  UMOV UR4, URZ ;  /* 0x0000003f00047c82 */ /* 0x000fe20008000000 */
[----:B------:R-:W-:-:S05]  /*25fa0*/  ULDC UR5, c[0x0][0xc38] ;  /* 0x00030e0000057ab9 */ /* 0x000fca0000000800 */
.L_x_1599:
        /* <DEDUP_REMOVED lines=38> */
[----:B------:R-:W-:-:S07]  /*26210*/  IMAD.MOV.U32 R3, RZ, RZ, R2 ;  /* 0x000000ffff037224 */ /* 0x000fce00078e0002 */
.L_x_1597:
[----:B------:R-:W-:Y:S02]  /*26220*/  IMAD.IADD R9, R7, 0x1, -R4 ;  /* 0x0000000107097824 */ /* 0x000fe400078e0a04 */
[----:B------:R-:W-:Y:S02]  /*26230*/  IMAD.MOV.U32 R8, RZ, RZ, RZ ;  /* 0x000000ffff087224 */ /* 0x000fe400078e00ff */
[----:B------:R-:W-:-:S05]  /*26240*/  IMAD R2, R3, UR5, R9 ;  /* 0x0000000503027c24 */ /* 0x000fca000f8e0209 */
[----:B------:R-:W-:-:S13]  /*26250*/  ISETP.GT.AND P0, PT, R2, UR6, PT ;  /* 0x0000000602007c0c */ /* 0x000fda000bf04270 */
[----:B------:R-:W-:-:S04]  /*26260*/  VOTE.ANY R2, PT, !P0 ;  /* 0x0000000000027806 */ /* 0x000fc800040e0100 */
[----:B------:R-:W0:Y:S01]  /*26270*/  POPC R10, R2 ;  /* 0x00000002000a7309 */ /* 0x000e220000000000 */
[----:B------:R-:W-:Y:S01]  /*26280*/  ISETP.NE.AND P0, PT, R2, RZ, PT ;  /* 0x000000ff0200720c */ /* 0x000fe20003f05270 */
[----:B0-----:R0:W1:Y:S04]  /*26290*/  SHFL.IDX PT, R7, R5, R10, 0x1f ;  /* 0x00001f0a05077589 */ /* 0x00106800000e0000 */
[----:B------:R0:W2:Y:S08]  /*262a0*/  SHFL.IDX PT, R4, R6, R10, 0x1f ;  /* 0x00001f0a06047589 */ /* 0x0000b000000e0000 */
[----:B------:R-:W-:Y:S05]  /*262b0*/  @!P0 BRA `(.L_x_1600) ;  /* 0x0000000000088947 */ /* 0x000fea0003800000 */
[----:B------:R-:W-:-:S06]  /*262c0*/  VIADD R8, R10, 0xffffffff ;  /* 0xffffffff0a087836 */ /* 0x000fcc0000000000 */
[----:B------:R3:W4:Y:S02]  /*262d0*/  SHFL.IDX PT, R8, R3, R8, 0x1f ;  /* 0x00001f0803087589 */ /* 0x00072400000e0000 */
.L_x_1600:
[----:B----4-:R-:W-:Y:S01]  /*262e0*/  IMAD R2, R8, UR5, R9 ;  /* 0x0000000508027c24 */ /* 0x010fe2000f8e0209 */
[----:B-1----:R-:W-:Y:S01]  /*262f0*/  ISETP.NE.AND P0, PT, R7, 0x1, PT ;  /* 0x000000010700780c */ /* 0x002fe20003f05270 */
[----:B------:R-:W-:-:S03]  /*26300*/  VIADD R12, R10, UR4 ;  /* 0x000000040a0c7c36 */ /* 0x000fc60008000000 */
[----:B------:R1:W-:Y:S01]  /*26310*/  STL [R1], R2 ;  /* 0x0000000201007387 */ /* 0x0003e20000100800 */
[----:B0-----:R-:W-:-:S03]  /*26320*/  IADD3 R5, -R2, UR6, RZ ;  /* 0x0000000602057c10 */ /* 0x001fc6000fffe1ff */
[----:B------:R1:W-:Y:S05]  /*26330*/  STL [R1+0xc], R12 ;  /* 0x00000c0c01007387 */ /* 0x0003ea0000100800 */
[----:B------:R-:W-:Y:S05]  /*26340*/  @!P0 BRA `(.L_x_1601) ;  /* 0x0000000000e08947 */ /* 0x000fea0003800000 */
[-C--:B--2---:R-:W-:Y:S02]  /*26350*/  IABS R6, R4.reuse ;  /* 0x0000000400067213 */ /* 0x084fe40000000000 */
[----:B------:R-:W-:Y:S02]  /*26360*/  IABS R8, R7 ;  /* 0x0000000700087213 */ /* 0x000fe40000000000 */
[----:B------:R-:W0:Y:S08]  /*26370*/  I2F.RP R9, R6 ;  /* 0x0000000600097306 */ /* 0x000e300000209400 */
[----:B------:R-:W2:Y:S08]  /*26380*/  I2F.RP R10, R8 ;  /* 0x00000008000a7306 */ /* 0x000eb00000209400 */
[----:B0-----:R-:W1:Y:S08]  /*26390*/  MUFU.RCP R9, R9 ;  /* 0x0000000900097308 */ /* 0x001e700000001000 */
[----:B--2---:R-:W-:Y:S01]  /*263a0*/  MUFU.RCP R10, R10 ;  /* 0x0000000a000a7308 */ /* 0x004fe20000001000 */
[----:B-1----:R-:W-:Y:S01]  /*263b0*/  VIADD R2, R9, 0xffffffe ;  /* 0x0ffffffe09027836 */ /* 0x002fe20000000000 */
[----:B------:R-:W-:-:S06]  /*263c0*/  IABS R9, R4 ;  /* 0x0000000400097213 */ /* 0x000fcc0000000000 */
[----:B---3--:R0:W1:Y:S02]  /*263d0*/  F2I.FTZ.U32.TRUNC.NTZ R3, R2 ;  /* 0x0000000200037305 */ /* 0x008064000021f000 */
[----:B0-----:R-:W-:Y:S02]  /*263e0*/  IMAD.MOV.U32 R2, RZ, RZ, RZ ;  /* 0x000000ffff027224 */ /* 0x001fe400078e00ff */
[----:B-1----:R-:W-:-:S04]  /*263f0*/  IMAD.MOV R11, RZ, RZ, -R3 ;  /* 0x000000ffff0b7224 */ /* 0x002fc800078e0a03 */
[----:B------:R-:W-:-:S04]  /*26400*/  IMAD R11, R11, R6, RZ ;  /* 0x000000060b0b7224 */ /* 0x000fc800078e02ff */
[----:B------:R-:W-:Y:S01]  /*26410*/  IMAD.HI.U32 R3, R3, R11, R2 ;  /* 0x0000000b03037227 */ /* 0x000fe200078e0002 */
[----:B------:R-:W-:-:S03]  /*26420*/  IABS R2, R5 ;  /* 0x0000000500027213 */ /* 0x000fc60000000000 */
[----:B------:R-:W-:Y:S02]  /*26430*/  IMAD.MOV R11, RZ, RZ, -R9 ;  /* 0x000000ffff0b7224 */ /* 0x000fe400078e0a09 */
[----:B------:R-:W-:-:S04]  /*26440*/  IMAD.HI.U32 R9, R3, R2, RZ ;  /* 0x0000000203097227 */ /* 0x000fc800078e00ff */
[----:B------:R-:W-:Y:S02]  /*26450*/  IMAD R11, R9, R11, R2 ;  /* 0x0000000b090b7224 */ /* 0x000fe400078e0202 */
[----:B------:R-:W-:Y:S02]  /*26460*/  VIADD R3, R10, 0xffffffe ;  /* 0x0ffffffe0a037836 */ /* 0x000fe40000000000 */
[----:B------:R-:W-:Y:S01]  /*26470*/  IMAD.MOV.U32 R2, RZ, RZ, RZ ;  /* 0x000000ffff027224 */ /* 0x000fe200078e00ff */
[----:B------:R-:W-:-:S03]  /*26480*/  ISETP.GT.U32.AND P1, PT, R6, R11, PT ;  /* 0x0000000b0600720c */ /* 0x000fc60003f24070 */
[----:B------:R-:W0:Y:S10]  /*26490*/  F2I.FTZ.U32.TRUNC.NTZ R3, R3 ;  /* 0x0000000300037305 */ /* 0x000e34000021f000 */
[----:B------:R-:W-:-:S02]  /*264a0*/  @!P1 IMAD.IADD R11, R11, 0x1, -R6 ;  /* 0x000000010b0b9824 */ /* 0x000fc400078e0a06 */
[----:B------:R-:W-:Y:S01]  /*264b0*/  @!P1 VIADD R9, R9, 0x1 ;  /* 0x0000000109099836 */ /* 0x000fe20000000000 */
[----:B------:R-:W-:Y:S02]  /*264c0*/  ISETP.NE.AND P1, PT, R4, RZ, PT ;  /* 0x000000ff0400720c */ /* 0x000fe40003f25270 */
[----:B------:R-:W-:Y:S01]  /*264d0*/  ISETP.GE.U32.AND P0, PT, R11, R6, PT ;  /* 0x000000060b00720c */ /* 0x000fe20003f06070 */
[----:B0-----:R-:W-:-:S04]  /*264e0*/  IMAD.MOV R11, RZ, RZ, -R3 ;  /* 0x000000ffff0b7224 */ /* 0x001fc800078e0a03 */
[----:B------:R-:W-:-:S04]  /*264f0*/  IMAD R11, R11, R8, RZ ;  /* 0x000000080b0b7224 */ /* 0x000fc800078e02ff */
[----:B------:R-:W-:Y:S01]  /*26500*/  IMAD.HI.U32 R6, R3, R11, R2 ;  /* 0x0000000b03067227 */ /* 0x000fe200078e0002 */
[----:B------:R-:W-:-:S03]  /*26510*/  LOP3.LUT R2, R5, R4, RZ, 0x3c, !PT ;  /* 0x0000000405027212 */ /* 0x000fc600078e3cff */
[----:B------:R-:W-:Y:S01]  /*26520*/  @P0 VIADD R9, R9, 0x1 ;  /* 0x0000000109090836 */ /* 0x000fe20000000000 */
[----:B------:R-:W-:Y:S02]  /*26530*/  ISETP.GE.AND P2, PT, R2, RZ, PT ;  /* 0x000000ff0200720c */ /* 0x000fe40003f46270 */
[----:B------:R-:W-:-:S05]  /*26540*/  IABS R2, R7 ;  /* 0x0000000700027213 */ /* 0x000fca0000000000 */
[----:B------:R-:W-:-:S06]  /*26550*/  IMAD.MOV R2, RZ, RZ, -R2 ;  /* 0x000000ffff027224 */ /* 0x000fcc00078e0a02 */
[----:B------:R-:W-:Y:S01]  /*26560*/  @!P2 IMAD.MOV R9, RZ, RZ, -R9 ;  /* 0x000000ffff09a224 */ /* 0x000fe200078e0a09 */
[----:B------:R-:W-:-:S04]  /*26570*/  @!P1 LOP3.LUT R9, RZ, R4, RZ, 0x33, !PT ;  /* 0x00000004ff099212 */ /* 0x000fc800078e33ff */
[----:B------:R-:W-:-:S05]  /*26580*/  IABS R3, R9 ;  /* 0x0000000900037213 */ /* 0x000fca0000000000 */
        /* <DEDUP_REMOVED lines=20> */
.L_x_1601:
[----:B-1-3--:R-:W0:Y:S02]  /*266d0*/  LDC.64 R2, c[0x0][0xc90] ;  /* 0x00032400ff027b82 */ /* 0x00ae240000000a00 */
[----:B0-----:R-:W-:-:S05]  /*266e0*/  IMAD.WIDE R2, R12, 0x4, R2 ;  /* 0x000000040c027825 */ /* 0x001fca00078e0202 */
        /* <DEDUP_REMOVED lines=30> */
[----:B------:R-:W-:-:S04]  /*268d0*/  VIADDMNMX R7, R10, UR5, R7, PT ;  /* 0x000000050a077c46 */ /* 0x000fc8000b800107 */
        /* <DEDUP_REMOVED lines=28> */
.L_x_1602:
[----:B01----:R-:W-:-:S05]  /*26aa0*/  LOP3.LUT R3, RZ, R2, RZ, 0x33, !PT ;  /* 0x00000002ff037212 */ /* 0x003fca00078e33ff */
[----:B------:R-:W-:-:S05]  /*26ab0*/  IMAD.IADD R2, R4, 0x1, R3 ;  /* 0x0000000104027824 */ /* 0x000fca00078e0203 */
[----:B------:R1:W-:Y:S01]  /*26ac0*/  STL [R1+0x4], R2 ;  /* 0x0000040201007387 */ /* 0x0003e20000100800 */
[----:B------:R-:W-:Y:S05]  /*26ad0*/  BRA `(.L_x_1603) ;  /* 0x0000000000107947 */ /* 0x000fea0003800000 */
.L_x_1598:
[----:B------:R-:W-:Y:S01]  /*26ae0*/  IMAD.U32 R2, RZ, RZ, UR6 ;  /* 0x00000006ff027e24 */ /* 0x000fe2000f8e00ff */
[----:B------:R0:W-:Y:S04]  /*26af0*/  STL [R1+0x4], RZ ;  /* 0x000004ff01007387 */ /* 0x0001e80000100800 */
[----:B------:R0:W-:Y:S04]  /*26b00*/  STL [R1+0x8], RZ ;  /* 0x000008ff01007387 */ /* 0x0001e80000100800 */
[----:B------:R0:W-:Y:S02]  /*26b10*/  STL [R1], R2 ;  /* 0x0000000201007387 */ /* 0x0001e40000100800 */
.L_x_1603:
[----:B------:R-:W2:Y:S04]  /*26b20*/  LDL R4, [R1] ;  /* 0x0000000001047983 */ /* 0x000ea80000100800 */
[----:B------:R-:W2:Y:S04]  /*26b30*/  LDL R5, [R1+0x4] ;  /* 0x0000040001057983 */ /* 0x000ea80000100800 */
[----:B------:R-:W2:Y:S04]  /*26b40*/  LDL R6, [R1+0x8] ;  /* 0x0000080001067983 */ /* 0x000ea80000100800 */
[----:B------:R-:W2:Y:S01]  /*26b50*/  LDL R7, [R1+0xc] ;  /* 0x00000c0001077983 */ /* 0x000ea20000100800 */
[----:B------:R-:W-:-:S13]  /*26b60*/  ISETP.NE.AND P0, PT, R0, RZ, PT ;  /* 0x000000ff0000720c */ /* 0x000fda0003f05270 */
[----:B------:R-:W3:Y:S01]  /*26b70*/  @!P0 S2R R3, SR_CgaCtaId ;  /* 0x0000000000038919 */ /* 0x000ee20000008800 */
[----:B------:R-:W-:-:S04]  /*26b80*/  @!P0 MOV R0, 0x400 ;  /* 0x0000040000008802 */ /* 0x000fc80000000f00 */
[----:B---3--:R-:W-:-:S05]  /*26b90*/  @!P0 LEA R0, R3, R0, 0x18 ;  /* 0x0000000003008211 */ /* 0x008fca00078ec0ff */
[----:B--2---:R2:W-:Y:S01]  /*26ba0*/  @!P0 STS.128 [R0+0x2a8d0], R4 ;  /* 0x02a8d00400008388 */ /* 0x0045e20000000c00 */
[----:B------:R-:W-:Y:S06]  /*26bb0*/  BAR.ARV 0x5, 0x180 ;  /* 0x0146000000007b1d */ /* 0x000fec0000002000 */
.L_x_1596:
[----:B--2---:R-:W2:Y:S01]  /*26bc0*/  LDL R0, [R1+0xc] ;  /* 0x00000c0001007983 */ /* 0x004ea20000100800 */
[----:B------:R-:W-:Y:S01]  /*26bd0*/  ULDC UR4, c[0x0][0xc3c] ;  /* 0x00030f0000047ab9 */ /* 0x000fe20000000800 */
[----:B------:R-:W-:Y:S01]  /*26be0*/  IMAD.MOV.U32 R19, RZ, RZ, RZ ;  /* 0x000000ffff137224 */ /* 0x000fe200078e00ff */
[----:B--2---:R-:W-:Y:S01]  /*26bf0*/  ISETP.GE.AND P0, PT, R0, UR4, PT ;  /* 0x0000000400007c0c */ /* 0x004fe2000bf06270 */
        /* <DEDUP_REMOVED lines=17> */
[C---:B------:R-:W-:Y:S02]  /*26d10*/  LOP3.LUT R8, R9.reuse, 0x7f, RZ, 0xc0, !PT ;  /* 0x0000007f09087812 */ /* 0x040fe400078ec0ff */
[C---:B------:R-:W-:Y:S02]  /*26d20*/  R2P PR, R9.reuse, 0x6 ;  /* 0x0000000609007804 */ /* 0x040fe40000000000 */
[----:B01----:R-:W-:Y:S02]  /*26d30*/  LOP3.LUT R2, R0, 0x180, RZ, 0xc0, !PT ;  /* 0x0000018000027812 */ /* 0x003fe400078ec0ff */
[----:B------:R-:W-:Y:S02]  /*26d40*/  SHF.R.U32.HI R7, RZ, 0x5, R8 ;  /* 0x00000005ff077819 */ /* 0x000fe40000011608 */
[----:B------:R-:W-:Y:S01]  /*26d50*/  LOP3.LUT R2, R2, 0x30, R3, 0xf8, !PT ;  /* 0x0000003002027812 */ /* 0x000fe200078ef803 */
[----:B------:R-:W-:-:S05]  /*26d60*/  IMAD.SHL.U32 R3, R9, 0x8, RZ ;  /* 0x0000000809037824 */ /* 0x000fca00078e00ff */
[----:B------:R-:W-:Y:S01]  /*26d70*/  LOP3.LUT R3, R2, 0x30, R3, 0x78, !PT ;  /* 0x0000003002037812 */ /* 0x000fe200078e7803 */
[----:B------:R-:W-:-:S05]  /*26d80*/  IMAD.SHL.U32 R2, R9, 0x80, RZ ;  /* 0x0000008009027824 */ /* 0x000fca00078e00ff */
[C---:B------:R-:W-:Y:S02]  /*26d90*/  LOP3.LUT R4, R2.reuse, 0x380, RZ, 0xc0, !PT ;  /* 0x0000038002047812 */ /* 0x040fe400078ec0ff */
        /* <DEDUP_REMOVED lines=17> */
[----:B------:R-:W-:-:S04]  /*26eb0*/  LOP3.LUT R3, R0, 0x30, R3, 0x78, !PT ;  /* 0x0000003000037812 */ /* 0x000fc800078e7803 */
[----:B------:R-:W-:Y:S01]  /*26ec0*/  IADD3 R0, R18, R7, R3 ;  /* 0x0000000712007210 */ /* 0x000fe20007ffe003 */
[----:B------:R-:W-:-:S04]  /*26ed0*/  IMAD.MOV.U32 R3, RZ, RZ, 0x40 ;  /* 0x00000040ff037424 */ /* 0x000fc800078e00ff */
[----:B------:R0:W-:Y:S01]  /*26ee0*/  STL [R1+0x3c], R0 ;  /* 0x00003c0001007387 */ /* 0x0001e20000100800 */
[----:B------:R-:W-:-:S03]  /*26ef0*/  SEL R3, R3, 0xffffffc0, !P2 ;  /* 0xffffffc003037807 */ /* 0x000fc60005000000 */
[----:B------:R-:W-:Y:S04]  /*26f00*/  STL [R1+0x1c], R6 ;  /* 0x00001c0601007387 */ /* 0x000fe80000100800 */
[----:B------:R1:W-:Y:S01]  /*26f10*/  STL [R1+0x34], R3 ;  /* 0x0000340301007387 */ /* 0x0003e20000100800 */
[----:B0-----:R-:W-:-:S03]  /*26f20*/  IMAD.SHL.U32 R0, R9, 0x20, RZ ;  /* 0x0000002009007824 */ /* 0x001fc600078e00ff */
[----:B------:R-:W-:Y:S02]  /*26f30*/  STL [R1+0x58], RZ ;  /* 0x000058ff01007387 */ /* 0x000fe40000100800 */
[----:B------:R-:W-:Y:S01]  /*26f40*/  LOP3.LUT R2, R5, 0x60, R0, 0xf8, !PT ;  /* 0x0000006005027812 */ /* 0x000fe200078ef800 */
[----:B------:R-:W-:Y:S01]  /*26f50*/  IMAD.MOV.U32 R0, RZ, RZ, 0x1 ;  /* 0x00000001ff007424 */ /* 0x000fe200078e00ff */
[----:B------:R-:W-:Y:S01]  /*26f60*/  LOP3.LUT R2, R4, 0x40, RZ, 0xfc, !PT ;  /* 0x0000004004027812 */ /* 0x000fe200078efcff */
[----:B-1----:R-:W-:-:S03]  /*26f70*/  IMAD.MOV.U32 R3, RZ, RZ, 0x1 ;  /* 0x00000001ff037424 */ /* 0x002fc600078e00ff */
[----:B------:R0:W-:Y:S04]  /*26f80*/  STL [R1+0x18], R0 ;  /* 0x0000180001007387 */ /* 0x0001e80000100800 */
[----:B------:R1:W-:Y:S04]  /*26f90*/  STL [R1+0x10], RZ ;  /* 0x000010ff01007387 */ /* 0x0003e80000100800 */
[----:B------:R1:W-:Y:S01]  /*26fa0*/  STL [R1+0x14], R3 ;  /* 0x0000140301007387 */ /* 0x0003e20000100800 */
[----:B0-----:R-:W-:-:S07]  /*26fb0*/  LOP3.LUT R0, R4, 0x80, RZ, 0xfc, !PT ;  /* 0x0000008004007812 */ /* 0x001fce00078efcff */
.L_x_1740:
[----:B--2---:R-:W2:Y:S01]  /*26fc0*/  LDL R14, [R1+0xc] ;  /* 0x00000c00010e7983 */ /* 0x004ea20000100800 */
[----:B------:R-:W-:Y:S05]  /*26fd0*/  YIELD ;  /* 0x0000000000007946 */ /* 0x000fea0003800000 */
[----:B------:R-:W-:Y:S01]  /*26fe0*/  ULDC.64 UR4, c[0x0][0xa28] ;  /* 0x00028a0000047ab9 */ /* 0x000fe20000000a00 */
[----:B-1----:R-:W-:Y:S02]  /*26ff0*/  CS2R R6, SRZ ;  /* 0x0000000000067805 */ /* 0x002fe4000001ff00 */
[----:B------:R-:W-:Y:S01]  /*27000*/  ISETP.NE.U32.AND P0, PT, RZ, UR4, PT ;  /* 0x00000004ff007c0c */ /* 0x000fe2000bf05070 */
[----:B0---4-:R-:W0:Y:S01]  /*27010*/  LDC.64 R12, c[0x0][0xa00] ;  /* 0x00028000ff0c7b82 */ /* 0x011e220000000a00 */
[----:B------:R-:W-:Y:S01]  /*27020*/  ULDC.64 UR6, c[0x0][0xa08] ;  /* 0x0002820000067ab9 */ /* 0x000fe20000000a00 */
[----:B------:R-:W-:Y:S01]  /*27030*/  ULDC.64 UR8, c[0x0][0xa10] ;  /* 0x0002840000087ab9 */ /* 0x000fe20000000a00 */
[----:B------:R-:W-:Y:S01]  /*27040*/  ISETP.NE.AND.EX P0, PT, RZ, UR5, PT, P0 ;  /* 0x00000005ff007c0c */ /* 0x000fe2000bf05300 */
[----:B------:R-:W-:-:S04]  /*27050*/  ULDC.64 UR4, c[0x0][0xa18] ;  /* 0x0002860000047ab9 */ /* 0x000fc80000000a00 */
[----:B------:R-:W3:Y:S08]  /*27060*/  LDC.64 R4, c[0x0][0xa08] ;  /* 0x00028200ff047b82 */ /* 0x000ef00000000a00 */
[----:B-1----:R-:W2:Y:S02]  /*27070*/  @P0 LDC.64 R2, c[0x0][0xa28] ;  /* 0x00028a00ff020b82 */ /* 0x002ea40000000a00 */
[----:B--2---:R-:W-:-:S05]  /*27080*/  @P0 IMAD.WIDE R2, R14, 0x4, R2 ;  /* 0x000000040e020825 */ /* 0x004fca00078e0202 */
[----:B------:R1:W5:Y:S01]  /*27090*/  @P0 LDG.E R6, desc[UR40][R2.64] ;  /* 0x0000002802060981 */ /* 0x000362000c1e1900 */
[----:B------:R-:W-:Y:S01]  /*270a0*/  ISETP.NE.U32.AND P0, PT, RZ, UR4, PT ;  /* 0x00000004ff007c0c */ /* 0x000fe2000bf05070 */
[----:B0-----:R-:W-:Y:S01]  /*270b0*/  IMAD.WIDE R12, R14, 0x4, R12 ;  /* 0x000000040e0c7825 */ /* 0x001fe200078e020c */
[----:B------:R-:W-:Y:S02]  /*270c0*/  ISETP.NE.U32.AND P2, PT, RZ, UR6, PT ;  /* 0x00000006ff007c0c */ /* 0x000fe4000bf45070 */
[----:B------:R-:W-:Y:S01]  /*270d0*/  ISETP.NE.AND.EX P0, PT, RZ, UR5, PT, P0 ;  /* 0x00000005ff007c0c */ /* 0x000fe2000bf05300 */
[----:B------:R-:W-:Y:S01]  /*270e0*/  ULDC.64 UR4, c[0x0][0xa00] ;  /* 0x0002800000047ab9 */ /* 0x000fe20000000a00 */
[----:B------:R-:W-:Y:S01]  /*270f0*/  ISETP.NE.U32.AND P4, PT, RZ, UR8, PT ;  /* 0x00000008ff007c0c */ /* 0x000fe2000bf85070 */
[----:B------:R-:W-:Y:S01]  /*27100*/  IMAD.MOV.U32 R8, RZ, RZ, RZ ;  /* 0x000000ffff087224 */ /* 0x000fe200078e00ff */
[----:B------:R-:W-:Y:S01]  /*27110*/  ISETP.NE.U32.AND P1, PT, RZ, UR4, PT ;  /* 0x00000004ff007c0c */ /* 0x000fe2000bf25070 */
[----:B-1----:R-:W0:Y:S01]  /*27120*/  LDC.64 R2, c[0x0][0xa10] ;  /* 0x00028400ff027b82 */ /* 0x002e220000000a00 */
[----:B------:R-:W-:-:S02]  /*27130*/  IMAD.MOV.U32 R0, RZ, RZ, RZ ;  /* 0x000000ffff007224 */ /* 0x000fc400078e00ff */
[----:B------:R-:W-:Y:S01]  /*27140*/  ISETP.NE.AND.EX P3, PT, RZ, UR5, PT, P1 ;  /* 0x00000005ff007c0c */ /* 0x000fe2000bf65310 */
[----:B---3--:R-:W-:-:S04]  /*27150*/  IMAD.WIDE R4, R14, 0x4, R4 ;  /* 0x000000040e047825 */ /* 0x008fc800078e0204 */
[----:B------:R-:W1:Y:S01]  /*27160*/  @P0 LDC.64 R10, c[0x0][0xa18] ;  /* 0x00028600ff0a0b82 */ /* 0x000e620000000a00 */
[----:B------:R-:W-:Y:S01]  /*27170*/  ULDC UR4, c[0x0][0x288] ;  /* 0x0000a20000047ab9 */ /* 0x000fe20000000800 */
[----:B------:R-:W-:Y:S02]  /*27180*/  ISETP.NE.AND.EX P1, PT, RZ, UR7, PT, P2 ;  /* 0x00000007ff007c0c */ /* 0x000fe4000bf25320 */
[----:B------:R-:W-:-:S04]  /*27190*/  ISETP.NE.AND.EX P2, PT, RZ, UR9, PT, P4 ;  /* 0x00000009ff007c0c */ /* 0x000fc8000bf45340 */
[----:B------:R-:W2:Y:S07]  /*271a0*/  @P3 LDG.E R7, desc[UR40][R12.64] ;  /* 0x000000280c073981 */ /* 0x000eae000c1e1900 */
[----:B------:R-:W5:Y:S01]  /*271b0*/  @P1 LDG.E R8, desc[UR40][R4.64] ;  /* 0x0000002804081981 */ /* 0x000f62000c1e1900 */
[----:B0-----:R-:W-:-:S05]  /*271c0*/  IMAD.WIDE R2, R14, 0x4, R2 ;  /* 0x000000040e027825 */ /* 0x001fca00078e0202 */
[----:B------:R-:W5:Y:S01]  /*271d0*/  @P2 LDG.E R0, desc[UR40][R2.64] ;  /* 0x0000002802002981 */ /* 0x000f62000c1e1900 */
[----:B-1----:R-:W-:-:S03]  /*271e0*/  @P0 IMAD.WIDE R10, R14, 0x4, R10 ;  /* 0x000000040e0a0825 */ /* 0x002fc600078e020a */
[----:B--2---:R0:W-:Y:S02]  /*271f0*/  STL [R1+0x44], R7 ;  /* 0x0000440701007387 */ /* 0x0041e40000100800 */
[----:B0-----:R-:W-:Y:S01]  /*27200*/  IMAD.U32 R7, RZ, RZ, UR4 ;  /* 0x00000004ff077e24 */ /* 0x001fe2000f8e00ff */
        /* <DEDUP_REMOVED lines=10> */
[----:B--2---:R0:W-:Y:S01]  /*272b0*/  STL [R1+0x40], R7 ;  /* 0x0000400701007387 */ /* 0x0041e20000100800 */
[----:B------:R-:W-:Y:S02]  /*272c0*/  IMAD.MOV.U32 R15, RZ, RZ, R7 ;  /* 0x000000ffff0f7224 */ /* 0x000fe400078e0007 */
[----:B0-----:R-:W-:Y:S01]  /*272d0*/  IMAD.U32 R7, RZ, RZ, UR4 ;  /* 0x00000004ff077e24 */ /* 0x001fe2000f8e00ff */
[----:B------:R-:W-:Y:S06]  /*272e0*/  @P0 BRA `(.L_x_1605) ;  /* 0x0000000000140947 */ /* 0x000fec0003800000 */
[----:B------:R-:W-:Y:S05]  /*272f0*/  @!P3 BRA `(.L_x_1605) ;  /* 0x000000000010b947 */ /* 0x000fea0003800000 */
[----:B------:R-:W2:Y:S04]  /*27300*/  LDG.E R9, desc[UR40][R12.64] ;  /* 0x000000280c097981 */ /* 0x000ea8000c1e1900 */
[----:B------:R-:W2:Y:S02]  /*27310*/  LDG.E R12, desc[UR40][R12.64+0x4] ;  /* 0x000004280c0c7981 */ /* 0x000ea4000c1e1900 */
[----:B--2---:R-:W-:-:S05]  /*27320*/  IMAD.IADD R15, R12, 0x1, -R9 ;  /* 0x000000010c0f7824 */ /* 0x004fca00078e0a09 */
[----:B------:R0:W-:Y:S02]  /*27330*/  STL [R1+0x40], R15 ;  /* 0x0000400f01007387 */ /* 0x0001e40000100800 */
.L_x_1605:
[----:B------:R-:W2:Y:S01]  /*27340*/  LDL.LU R12, [R1+0x8] ;  /* 0x00000800010c7983 */ /* 0x000ea20000300800 */
[----:B-----5:R-:W-:Y:S01]  /*27350*/  IMAD.IADD R8, R8, 0x1, R6 ;  /* 0x0000000108087824 */ /* 0x020fe200078e0206 */
[----:B------:R-:W-:Y:S02]  /*27360*/  ULDC.64 UR4, c[0x0][0xa20] ;  /* 0x0002880000047ab9 */ /* 0x000fe40000000a00 */
[----:B------:R-:W-:Y:S02]  /*27370*/  ISETP.NE.U32.AND P0, PT, RZ, UR4, PT ;  /* 0x00000004ff007c0c */ /* 0x000fe4000bf05070 */
[----:B------:R1:W-:Y:S02]  /*27380*/  STL [R1+0x28], R8 ;  /* 0x0000280801007387 */ /* 0x0003e40000100800 */
[----:B------:R-:W-:Y:S02]  /*27390*/  ISETP.NE.AND.EX P0, PT, RZ, UR5, PT, P0 ;  /* 0x00000005ff007c0c */ /* 0x000fe4000bf05300 */
[----:B--2---:R-:W-:-:S02]  /*273a0*/  LOP3.LUT R11, R12, 0xff000000, RZ, 0xc0, !PT ;  /* 0xff0000000c0b7812 */ /* 0x004fc400078ec0ff */
[C---:B------:R-:W-:Y:S02]  /*273b0*/  LOP3.LUT R9, R12.reuse, 0xff0000, RZ, 0xc0, !PT ;  /* 0x00ff00000c097812 */ /* 0x040fe400078ec0ff */
[----:B------:R-:W-:Y:S02]  /*273c0*/  SHF.R.U32.HI R11, RZ, 0x8, R11 ;  /* 0x00000008ff0b7819 */ /* 0x000fe4000001160b */
[----:B------:R-:W-:Y:S02]  /*273d0*/  LOP3.LUT R16, R12, 0xffff, RZ, 0xc0, !PT ;  /* 0x0000ffff0c107812 */ /* 0x000fe400078ec0ff */
[----:B------:R-:W-:-:S03]  /*273e0*/  LEA.HI R11, R9, R11, RZ, 0x10 ;  /* 0x0000000b090b7211 */ /* 0x000fc600078f80ff */
[----:B-1----:R-:W-:Y:S05]  /*273f0*/  @!P0 BRA `(.L_x_1606) ;  /* 0x0000000000108947 */ /* 0x002fea0003800000 */
[----:B------:R-:W1:Y:S02]  /*27400*/  LDC.64 R4, c[0x0][0xa20] ;  /* 0x00028800ff047b82 */ /* 0x000e640000000a00 */
[----:B-1----:R-:W-:-:S05]  /*27410*/  IMAD.WIDE R4, R14, 0x4, R4 ;  /* 0x000000040e047825 */ /* 0x002fca00078e0204 */
[----:B------:R1:W5:Y:S01]  /*27420*/  LDG.E R7, desc[UR40][R4.64] ;  /* 0x0000002804077981 */ /* 0x000362000c1e1900 */
[----:B------:R-:W-:Y:S05]  /*27430*/  BRA `(.L_x_1607) ;  /* 0x0000000000107947 */ /* 0x000fea0003800000 */
.L_x_1606:
[----:B------:R-:W-:Y:S05]  /*27440*/  @!P1 BRA `(.L_x_1607) ;  /* 0x00000000000c9947 */ /* 0x000fea0003800000 */
[----:B------:R-:W2:Y:S04]  /*27450*/  LDG.E R7, desc[UR40][R4.64] ;  /* 0x0000002804077981 */ /* 0x000ea8000c1e1900 */
[----:B------:R-:W2:Y:S02]  /*27460*/  LDG.E R4, desc[UR40][R4.64+0x4] ;  /* 0x0000042804047981 */ /* 0x000ea4000c1e1900 */
[----:B--2---:R-:W-:-:S07]  /*27470*/  IMAD.IADD R7, R4, 0x1, -R7 ;  /* 0x0000000104077824 */ /* 0x004fce00078e0a07 */
.L_x_1607:
[----:B------:R-:W2:Y:S04]  /*27480*/  LDL.LU R8, [R1+0x4] ;  /* 0x0000040001087983 */ /* 0x000ea80000300800 */
[----:B-1----:R-:W3:Y:S04]  /*27490*/  @P2 LDG.E R4, desc[UR40][R2.64] ;  /* 0x0000002802042981 */ /* 0x002ee8000c1e1900 */
[----:B------:R1:W3:Y:S01]  /*274a0*/  @P2 LDG.E R2, desc[UR40][R2.64+0x4] ;  /* 0x0000042802022981 */ /* 0x0002e2000c1e1900 */
[----:B-----5:R-:W-:Y:S01]  /*274b0*/  IMAD.IADD R9, R7, 0x1, -R6 ;  /* 0x0000000107097824 */ /* 0x020fe200078e0a06 */
[----:B-1----:R-:W1:Y:S02]  /*274c0*/  LDC R3, c[0x0][0x448] ;  /* 0x00011200ff037b82 */ /* 0x002e640000000800 */
[----:B-1----:R-:W-:-:S13]  /*274d0*/  ISETP.NE.AND P1, PT, R3, 0x1, PT ;  /* 0x000000010300780c */ /* 0x002fda0003f25270 */
[----:B------:R-:W1:Y:S08]  /*274e0*/  @P1 LDC R3, c[0x0][0x44c] ;  /* 0x00011300ff031b82 */ /* 0x000e700000000800 */
[----:B------:R-:W4:Y:S01]  /*274f0*/  @P1 LDC R5, c[0x0][0x450] ;  /* 0x00011400ff051b82 */ /* 0x000f220000000800 */
[----:B--2---:R-:W-:-:S05]  /*27500*/  IMAD.SHL.U32 R12, R8, 0x80, RZ ;  /* 0x00000080080c7824 */ /* 0x004fca00078e00ff */
[----:B------:R2:W-:Y:S01]  /*27510*/  STL [R1+0x2c], R12 ;  /* 0x00002c0c01007387 */ /* 0x0005e20000100800 */
[----:B---3--:R-:W-:Y:S02]  /*27520*/  @P2 IMAD.IADD R10, R2, 0x1, -R4 ;  /* 0x00000001020a2824 */ /* 0x008fe400078e0a04 */
[----:B------:R-:W-:Y:S02]  /*27530*/  VIADD R2, R12, 0x7f ;  /* 0x0000007f0c027836 */ /* 0x000fe40000000000 */
[----:B------:R-:W-:Y:S02]  /*27540*/  IMAD.IADD R7, R9, 0x1, R10 ;  /* 0x0000000109077824 */ /* 0x000fe400078e020a */
[----:B-1----:R-:W-:-:S03]  /*27550*/  @P1 IMAD.HI.U32 R3, R2, R3, RZ ;  /* 0x0000000302031227 */ /* 0x002fc600078e00ff */
[C---:B------:R-:W-:Y:S01]  /*27560*/  IADD3 R17, R7.reuse, 0x1, -R15 ;  /* 0x0000000107117810 */ /* 0x040fe20007ffe80f */
[----:B------:R-:W-:Y:S01]  /*27570*/  IMAD.MOV.U32 R6, RZ, RZ, R2 ;  /* 0x000000ffff067224 */ /* 0x000fe200078e0002 */
[----:B----4-:R-:W-:Y:S01]  /*27580*/  @P1 SHF.R.U32.HI R6, RZ, R5, R3 ;  /* 0x00000005ff061219 */ /* 0x010fe20000011603 */
[----:B------:R-:W-:-:S04]  /*27590*/  VIADD R2, R7, 0x7f ;  /* 0x0000007f07027836 */ /* 0x000fc80000000000 */
[----:B------:R-:W-:Y:S01]  /*275a0*/  IMAD.IADD R6, R17, 0x1, R6 ;  /* 0x0000000111067824 */ /* 0x000fe200078e0206 */
[----:B------:R-:W-:-:S04]  /*275b0*/  SHF.R.S32.HI R3, RZ, 0x1f, R2 ;  /* 0x0000001fff037819 */ /* 0x000fc80000011402 */
[----:B------:R-:W-:Y:S02]  /*275c0*/  LEA.HI R4, R3, R2, RZ, 0x7 ;  /* 0x0000000203047211 */ /* 0x000fe400078f38ff */
[----:B------:R-:W1:Y:S02]  /*275d0*/  LDC.64 R2, c[0x0][0x9e0] ;  /* 0x00027800ff027b82 */ /* 0x000e640000000a00 */
[----:B------:R-:W-:Y:S02]  /*275e0*/  SHF.R.S32.HI R21, RZ, 0x7, R4 ;  /* 0x00000007ff157819 */ /* 0x000fe40000011404 */
[----:B-1----:R-:W-:Y:S01]  /*275f0*/  ISETP.GE.AND P3, PT, R3, 0x1, PT ;  /* 0x000000010300780c */ /* 0x002fe20003f66270 */
[----:B------:R-:W-:-:S12]  /*27600*/  IMAD.IADD R8, R6, 0x1, R2 ;  /* 0x0000000106087824 */ /* 0x000fd800078e0202 */
[----:B--2---:R-:W-:Y:S05]  /*27610*/  @!P3 BRA `(.L_x_1608) ;  /* 0x000000000048b947 */ /* 0x004fea0003800000 */
        /* <DEDUP_REMOVED lines=11> */
.L_x_1610:
[----:B------:R-:W-:-:S13]  /*276d0*/  ISETP.NE.AND P0, PT, R3, 0x1, PT ;  /* 0x000000010300780c */ /* 0x000fda0003f05270 */
[----:B------:R-:W1:Y:S02]  /*276e0*/  @P0 LDC.64 R4, c[0x0][0x9e8] ;  /* 0x00027a00ff040b82 */ /* 0x000e640000000a00 */
[----:B-1----:R-:W-:-:S05]  /*276f0*/  @P0 IMAD.HI.U32 R4, R2, R4, RZ ;  /* 0x0000000402040227 */ /* 0x002fca00078e00ff */
[----:B------:R-:W-:-:S07]  /*27700*/  @P0 SHF.R.U32.HI R2, RZ, R5, R4 ;  /* 0x00000005ff020219 */ /* 0x000fce0000011604 */
.L_x_1611:
[----:B------:R-:W-:Y:S05]  /*27710*/  BSYNC B0 ;  /* 0x0000000000007941 */ /* 0x000fea0003800000 */
.L_x_1609:
[----:B------:R-:W-:-:S05]  /*27720*/  IMAD R2, R2, R3, R3 ;  /* 0x0000000302027224 */ /* 0x000fca00078e0203 */
[----:B------:R-:W-:-:S07]  /*27730*/  VIMNMX R8, R8, R2, PT ;  /* 0x0000000208087248 */ /* 0x000fce0003fe0100 */
.L_x_1608:
[----:B------:R-:W1:Y:S01]  /*27740*/  @P1 LDC R4, c[0x0][0x44c] ;  /* 0x00011300ff041b82 */ /* 0x000e620000000800 */
[----:B------:R-:W-:Y:S01]  /*27750*/  VIADD R8, R8, 0x7f ;  /* 0x0000007f08087836 */ /* 0x000fe20000000000 */
[----:B------:R-:W-:Y:S01]  /*27760*/  ULDC UR4, c[0x0][0x9dc] ;  /* 0x0002770000047ab9 */ /* 0x000fe20000000800 */
[----:B------:R-:W-:Y:S02]  /*27770*/  IMAD.MOV.U32 R2, RZ, RZ, R12 ;  /* 0x000000ffff027224 */ /* 0x000fe400078e000c */
[----:B------:R-:W-:-:S03]  /*27780*/  IMAD.IADD R20, R7, 0x1, -R15 ;  /* 0x0000000107147824 */ /* 0x000fc600078e0a0f */
[----:B------:R-:W2:Y:S01]  /*27790*/  @P1 LDC R5, c[0x0][0x450] ;  /* 0x00011400ff051b82 */ /* 0x000ea20000000800 */
[----:B-1----:R-:W-:-:S05]  /*277a0*/  @P1 IMAD.HI.U32 R4, R12, R4, RZ ;  /* 0x000000040c041227 */ /* 0x002fca00078e00ff */
[----:B--2---:R-:W-:Y:S02]  /*277b0*/  @P1 SHF.R.U32.HI R2, RZ, R5, R4 ;  /* 0x00000005ff021219 */ /* 0x004fe40000011604 */
[----:B------:R-:W-:-:S03]  /*277c0*/  SHF.R.S32.HI R4, RZ, 0x1f, R8 ;  /* 0x0000001fff047819 */ /* 0x000fc60000011408 */
[----:B------:R-:W-:Y:S01]  /*277d0*/  IMAD.IADD R2, R20, 0x1, R2 ;  /* 0x0000000114027824 */ /* 0x000fe200078e0202 */
[----:B------:R-:W-:-:S03]  /*277e0*/  LEA.HI R8, R4, R8, RZ, 0x7 ;  /* 0x0000000804087211 */ /* 0x000fc600078f38ff */
[----:B------:R-:W-:Y:S01]  /*277f0*/  VIADD R6, R2, -UR4 ;  /* 0x8000000402067c36 */ /* 0x000fe20008000000 */
[----:B------:R-:W-:-:S04]  /*27800*/  SHF.R.S32.HI R8, RZ, 0x7, R8 ;  /* 0x00000007ff087819 */ /* 0x000fc80000011408 */
[----:B------:R-:W-:Y:S01]  /*27810*/  VIMNMX R8, R21, R8, PT ;  /* 0x0000000815087248 */ /* 0x000fe20003fe0100 */
        /* <DEDUP_REMOVED lines=11> */
.L_x_1614:
[----:B------:R-:W-:-:S13]  /*278d0*/  ISETP.NE.AND P0, PT, R3, 0x1, PT ;  /* 0x000000010300780c */ /* 0x000fda0003f05270 */
[----:B------:R-:W1:Y:S02]  /*278e0*/  @P0 LDC.64 R4, c[0x0][0x9e8] ;  /* 0x00027a00ff040b82 */ /* 0x000e640000000a00 */
[----:B-1----:R-:W-:-:S05]  /*278f0*/  @P0 IMAD.HI.U32 R4, R2, R4, RZ ;  /* 0x0000000402040227 */ /* 0x002fca00078e00ff */
[----:B------:R-:W-:-:S07]  /*27900*/  @P0 SHF.R.U32.HI R2, RZ, R5, R4 ;  /* 0x00000005ff020219 */ /* 0x000fce0000011604 */
.L_x_1615:
[----:B------:R-:W-:Y:S05]  /*27910*/  BSYNC B0 ;  /* 0x0000000000007941 */ /* 0x000fea0003800000 */
.L_x_1613:
[----:B------:R-:W-:-:S05]  /*27920*/  IMAD R2, R2, R3, RZ ;  /* 0x0000000302027224 */ /* 0x000fca00078e02ff */
[----:B------:R-:W-:-:S07]  /*27930*/  VIMNMX R6, R6, R2, !PT ;  /* 0x0000000206067248 */ /* 0x000fce0007fe0100 */
.L_x_1612:
[----:B------:R-:W-:Y:S01]  /*27940*/  SHF.R.S32.HI R7, RZ, 0x1f, R6 ;  /* 0x0000001fff077819 */ /* 0x000fe20000011406 */
[----:B------:R-:W-:Y:S01]  /*27950*/  BSSY B0, `(.L_x_1616) ;  /* 0x0000028000007945 */ /* 0x000fe20003800000 */
[----:B------:R-:W-:Y:S01]  /*27960*/  LOP3.LUT R13, R11, 0xff, RZ, 0xc0, !PT ;  /* 0x000000ff0b0d7812 */ /* 0x000fe200078ec0ff */
[----:B------:R-:W-:Y:S01]  /*27970*/  IMAD.MOV.U32 R2, RZ, RZ, RZ ;  /* 0x000000ffff027224 */ /* 0x000fe200078e00ff */
[----:B------:R-:W-:Y:S02]  /*27980*/  LEA.HI R7, R7, R6, RZ, 0x7 ;  /* 0x0000000607077211 */ /* 0x000fe400078f38ff */
[----:B------:R-:W-:Y:S01]  /*27990*/  SHF.R.U32.HI R4, RZ, 0x10, R11 ;  /* 0x00000010ff047819 */ /* 0x000fe2000001160b */
[----:B------:R1:W-:Y:S01]  /*279a0*/  STL [R1+0x4], R13 ;  /* 0x0000040d01007387 */ /* 0x0003e20000100800 */
[----:B------:R-:W-:-:S04]  /*279b0*/  SHF.R.S32.HI R7, RZ, 0x7, R7 ;  /* 0x00000007ff077819 */ /* 0x000fc80000011407 */
[----:B------:R-:W-:-:S04]  /*279c0*/  VIMNMX R7, RZ, R7, !PT ;  /* 0x00000007ff077248 */ /* 0x000fc80007fe0100 */
[----:B------:R-:W-:-:S13]  /*279d0*/  ISETP.GT.AND P0, PT, R8, R7, PT ;  /* 0x000000070800720c */ /* 0x000fda0003f04270 */
[----:B-1----:R-:W-:Y:S05]  /*279e0*/  @!P0 BRA `(.L_x_1617) ;  /* 0x0000000000788947 */ /* 0x002fea0003800000 */
[----:B------:R-:W-:Y:S01]  /*279f0*/  ISETP.NE.AND P0, PT, R4, RZ, PT ;  /* 0x000000ff0400720c */ /* 0x000fe20003f05270 */
[----:B------:R-:W-:-:S03]  /*27a00*/  ULDC UR4, c[0x0][0x9f0] ;  /* 0x00027c0000047ab9 */ /* 0x000fc60000000800 */
[----:B------:R-:W-:-:S04]  /*27a10*/  SEL R5, R4, UR4, P0 ;  /* 0x0000000404057c07 */ /* 0x000fc80008000000 */
[----:B------:R-:W-:Y:S02]  /*27a20*/  IABS R6, R5 ;  /* 0x0000000500067213 */ /* 0x000fe40000000000 */
[----:B------:R-:W-:Y:S02]  /*27a30*/  IADD3 R11, R5, -0x1, R8 ;  /* 0xffffffff050b7810 */ /* 0x000fe40007ffe008 */
[----:B------:R-:W1:Y:S03]  /*27a40*/  I2F.RP R2, R6 ;  /* 0x0000000600027306 */ /* 0x000e660000209400 */
[----:B------:R-:W-:-:S05]  /*27a50*/  IMAD.IADD R11, R11, 0x1, -R7 ;  /* 0x000000010b0b7824 */ /* 0x000fca00078e0a07 */
[----:B-1----:R-:W1:Y:S02]  /*27a60*/  MUFU.RCP R2, R2 ;  /* 0x0000000200027308 */ /* 0x002e640000001000 */
[----:B-1----:R-:W-:-:S06]  /*27a70*/  VIADD R2, R2, 0xffffffe ;  /* 0x0ffffffe02027836 */ /* 0x002fcc0000000000 */
[----:B------:R1:W2:Y:S02]  /*27a80*/  F2I.FTZ.U32.TRUNC.NTZ R3, R2 ;  /* 0x0000000200037305 */ /* 0x0002a4000021f000 */
[----:B-1----:R-:W-:-:S04]  /*27a90*/  LOP3.LUT R2, R11, R5, RZ, 0x3c, !PT ;  /* 0x000000050b027212 */ /* 0x002fc800078e3cff */
[----:B------:R-:W-:Y:S01]  /*27aa0*/  ISETP.GE.AND P3, PT, R2, RZ, PT ;  /* 0x000000ff0200720c */ /* 0x000fe20003f66270 */
[----:B--2---:R-:W-:-:S04]  /*27ab0*/  IMAD.MOV R2, RZ, RZ, -R3 ;  /* 0x000000ffff027224 */ /* 0x004fc800078e0a03 */
[----:B------:R-:W-:Y:S02]  /*27ac0*/  IMAD R12, R2, R6, RZ ;  /* 0x00000006020c7224 */ /* 0x000fe400078e02ff */
[----:B------:R-:W-:-:S04]  /*27ad0*/  IMAD.MOV.U32 R2, RZ, RZ, RZ ;  /* 0x000000ffff027224 */ /* 0x000fc800078e00ff */
[----:B------:R-:W-:Y:S01]  /*27ae0*/  IMAD.HI.U32 R12, R3, R12, R2 ;  /* 0x0000000c030c7227 */ /* 0x000fe200078e0002 */
[----:B------:R-:W-:Y:S02]  /*27af0*/  IABS R2, R5 ;  /* 0x0000000500027213 */ /* 0x000fe40000000000 */
[----:B------:R-:W-:-:S03]  /*27b00*/  IABS R3, R11 ;  /* 0x0000000b00037213 */ /* 0x000fc60000000000 */
[----:B------:R-:W-:-:S04]  /*27b10*/  IMAD.MOV R2, RZ, RZ, -R2 ;  /* 0x000000ffff027224 */ /* 0x000fc800078e0a02 */
        /* <DEDUP_REMOVED lines=11> */
.L_x_1617:
[----:B------:R-:W-:Y:S05]  /*27bd0*/  BSYNC B0 ;  /* 0x0000000000007941 */ /* 0x000fea0003800000 */
.L_x_1616:
[-C--:B------:R-:W-:Y:S01]  /*27be0*/  IMAD R7, R13, R2.reuse, R7 ;  /* 0x000000020d077224 */ /* 0x080fe200078e0207 */
[----:B------:R-:W-:Y:S03]  /*27bf0*/  BSSY B0, `(.L_x_1618) ;  /* 0x0000160000007945 */ /* 0x000fe60003800000 */
[C---:B------:R-:W-:Y:S01]  /*27c00*/  IMAD R3, R7.reuse, 0x80, -R9 ;  /* 0x0000008007037824 */ /* 0x040fe200078e0a09 */
[----:B------:R-:W-:-:S04]  /*27c10*/  VIADDMNMX R2, R7, R2, R8, PT ;  /* 0x0000000207027246 */ /* 0x000fc80003800108 */
[----:B------:R-:W-:Y:S01]  /*27c20*/  VIMNMX R3, RZ, R3, !PT ;  /* 0x00000003ff037248 */ /* 0x000fe20007fe0100 */
[----:B------:R-:W-:-:S05]  /*27c30*/  IMAD R2, R2, 0x80, -R9 ;  /* 0x0000008002027824 */ /* 0x000fca00078e0a09 */
[----:B------:R-:W-:-:S04]  /*27c40*/  VIMNMX R2, R2, R10, PT ;  /* 0x0000000a02027248 */ /* 0x000fc80003fe0100 */
[----:B------:R-:W-:Y:S02]  /*27c50*/  ISETP.GT.AND P0, PT, R2, R3, PT ;  /* 0x000000030200720c */ /* 0x000fe40003f04270 */
[----:B------:R-:W-:-:S05]  /*27c60*/  SHF.R.U32.HI R3, RZ, 0x7, R3 ;  /* 0x00000007ff037819 */ /* 0x000fca0000011603 */
[----:B------:R-:W-:-:S06]  /*27c70*/  IMAD.MOV.U32 R10, RZ, RZ, R3 ;  /* 0x000000ffff0a7224 */ /* 0x000fcc00078e0003 */
[----:B------:R-:W-:-:S05]  /*27c80*/  @P0 VIADD R2, R2, 0x7f ;  /* 0x0000007f02020836 */ /* 0x000fca0000000000 */
[----:B------:R-:W-:-:S04]  /*27c90*/  @P0 SHF.R.S32.HI R5, RZ, 0x1f, R2 ;  /* 0x0000001fff050819 */ /* 0x000fc80000011402 */
[----:B------:R-:W-:-:S04]  /*27ca0*/  @P0 LEA.HI R2, R5, R2, RZ, 0x7 ;  /* 0x0000000205020211 */ /* 0x000fc800078f38ff */
[----:B------:R-:W-:Y:S02]  /*27cb0*/  @P0 SHF.R.S32.HI R10, RZ, 0x7, R2 ;  /* 0x00000007ff0a0819 */ /* 0x000fe40000011402 */
[----:B------:R-:W-:Y:S02]  /*27cc0*/  PLOP3.LUT P0, PT, PT, PT, PT, 0x80, 0x0 ;  /* 0x000000000000781c */ /* 0x000fe40003f0f070 */
[----:B------:R-:W-:-:S13]  /*27cd0*/  ISETP.GT.AND P1, PT, R10, R3, PT ;  /* 0x000000030a00720c */ /* 0x000fda0003f24270 */
[----:B------:R-:W-:Y:S05]  /*27ce0*/  @!P1 BRA `(.L_x_1619) ;  /* 0x0000001400409947 */ /* 0x000fea0003800000 */
[----:B------:R-:W-:Y:S01]  /*27cf0*/  UMOV UR4, 0xffffffff ;  /* 0xffffffff00047882 */ /* 0x000fe20000000000 */
[----:B------:R-:W-:Y:S02]  /*27d00*/  SEL R2, R14, RZ, !P2 ;  /* 0x000000ff0e027207 */ /* 0x000fe40005000000 */
[----:B------:R-:W-:Y:S05]  /*27d10*/  BRA.DIV UR4, `(.L_x_1620) ;  /* 0x000000a604cc7947 */ /* 0x000fea000b800000 */
[----:B------:R-:W1:Y:S02]  /*27d20*/  S2R R5, SR_TID.X ;  /* 0x0000000000057919 */ /* 0x000e640000002100 */
[----:B-1----:R-:W-:-:S04]  /*27d30*/  SHF.R.U32.HI R5, RZ, 0x5, R5 ;  /* 0x00000005ff057819 */ /* 0x002fc80000011605 */
[----:B------:R-:W-:-:S05]  /*27d40*/  LOP3.LUT R5, R5, 0x3, RZ, 0xc0, !PT ;  /* 0x0000000305057812 */ /* 0x000fca00078ec0ff */
[----:B------:R1:W2:Y:S02]  /*27d50*/  SHFL.IDX PT, R14, R5, RZ, 0x1f ;  /* 0x00001fff050e7589 */ /* 0x0002a400000e0000 */
.L_x_1912:
[----:B--2---:R-:W-:Y:S02]  /*27d60*/  ISETP.NE.AND P0, PT, R14, RZ, PT ;  /* 0x000000ff0e00720c */ /* 0x004fe40003f05270 */
[----:B------:R-:W-:-:S11]  /*27d70*/  PLOP3.LUT P6, PT, PT, PT, PT, 0x8, 0x0 ;  /* 0x000000000000781c */ /* 0x000fd60003fce170 */
[----:B------:R-:W-:Y:S05]  /*27d80*/  @P0 BRA `(.L_x_1621) ;  /* 0x00000000000c0947 */ /* 0x000fea0003800000 */
[----:B------:R-:W-:-:S03]  /*27d90*/  UMOV UR4, 0xffffffff ;  /* 0xffffffff00047882 */ /* 0x000fc60000000000 */
[----:B------:R-:W-:Y:S05]  /*27da0*/  BRA.DIV UR4, `(.L_x_1622) ;  /* 0x000000a604dc7947 */ /* 0x000fea000b800000 */
[----:B------:R-:W-:-:S13]  /*27db0*/  ELECT P6, URZ, PT ;  /* 0x00000000003f782f */ /* 0x000fda00038c0000 */
.L_x_1621:
[----:B-1----:R-:W2:Y:S01]  /*27dc0*/  LDL R5, [R1+0x58] ;  /* 0x0000580001057983 */ /* 0x002ea20000100800 */
[----:B------:R-:W-:Y:S01]  /*27dd0*/  BSSY B1, `(.L_x_1623) ;  /* 0x0000008000017945 */ /* 0x000fe20003800000 */
[----:B--2---:R-:W-:-:S05]  /*27de0*/  VIADD R5, R5, 0x1 ;  /* 0x0000000105057836 */ /* 0x004fca0000000000 */
[----:B------:R-:W-:-:S04]  /*27df0*/  LEA.HI R6, R5, R5, RZ, 0x1 ;  /* 0x0000000505067211 */ /* 0x000fc800078f08ff */
[----:B------:R-:W-:-:S05]  /*27e00*/  LOP3.LUT R6, R6, 0xfffffffe, RZ, 0xc0, !PT ;  /* 0xfffffffe06067812 */ /* 0x000fca00078ec0ff */
[----:B------:R-:W-:-:S05]  /*27e10*/  IMAD.IADD R5, R5, 0x1, -R6 ;  /* 0x0000000105057824 */ /* 0x000fca00078e0a06 */
[----:B------:R-:W-:-:S04]  /*27e20*/  SHF.L.U32 R5, R5, 0x1f, RZ ;  /* 0x0000001f05057819 */ /* 0x000fc800000006ff */
[----:B------:R-:W1:Y:S02]  /*27e30*/  SYNCS.PHASECHK.TRANS64.TRYWAIT P0, [R18+URZ+0x2a820], R5 ;  /* 0x02a82005120075a7 */ /* 0x000e64000800017f */
[----:B-1----:R-:W-:Y:S05]  /*27e40*/  @!P0 BRA `(.L_x_1624) ;  /* 0x000000a400d48947 */ /* 0x002fea0003800000 */
.L_x_1915:
[----:B------:R-:W-:Y:S05]  /*27e50*/  BSYNC B1 ;  /* 0x0000000000017941 */ /* 0x000fea0003800000 */
.L_x_1623:
[----:B------:R-:W-:Y:S04]  /*27e60*/  BSSY B1, `(.L_x_1625) ;  /* 0x000008f000017945 */ /* 0x000fe80003800000 */
[----:B------:R-:W-:Y:S05]  /*27e70*/  @!P6 BRA `(.L_x_1626) ;  /* 0x000000080034e947 */ /* 0x000fea0003800000 */
[----:B------:R-:W2:Y:S04]  /*27e80*/  LDL R8, [R1+0x10] ;  /* 0x0000100001087983 */ /* 0x000ea80000100800 */
[----:B------:R-:W3:Y:S01]  /*27e90*/  LDL R7, [R1+0x18] ;  /* 0x0000180001077983 */ /* 0x000ee20000100800 */
[----:B------:R-:W4:Y:S01]  /*27ea0*/  S2R R6, SR_TID.X ;  /* 0x0000000000067919 */ /* 0x000f220000002100 */
[----:B------:R-:W-:Y:S01]  /*27eb0*/  BSSY B2, `(.L_x_1627) ;  /* 0x0000007000027945 */ /* 0x000fe20003800000 */
[----:B----4-:R-:W-:-:S04]  /*27ec0*/  LOP3.LUT R6, R6, 0x7f, RZ, 0xc0, !PT ;  /* 0x0000007f06067812 */ /* 0x010fc800078ec0ff */
[----:B------:R-:W-:Y:S01]  /*27ed0*/  ISETP.NE.AND P1, PT, R6, RZ, PT ;  /* 0x000000ff0600720c */ /* 0x000fe20003f25270 */
[----:B--2---:R-:W-:Y:S01]  /*27ee0*/  IMAD R8, R8, 0x8, R18 ;  /* 0x0000000808087824 */ /* 0x004fe200078e0212 */
[----:B---3--:R-:W-:-:S04]  /*27ef0*/  SHF.L.U32 R11, R7, 0x1f, RZ ;  /* 0x0000001f070b7819 */ /* 0x008fc800000006ff */
[----:B------:R-:W2:Y:S02]  /*27f00*/  SYNCS.PHASECHK.TRANS64.TRYWAIT P0, [R8+URZ+0x2a8a0], R11 ;  /* 0x02a8a00b080075a7 */ /* 0x000ea4000800017f */
[----:B--2---:R-:W-:Y:S05]  /*27f10*/  @!P0 BRA `(.L_x_1628) ;  /* 0x000000a400b48947 */ /* 0x004fea0003800000 */
.L_x_1916:
[----:B------:R-:W-:Y:S05]  /*27f20*/  BSYNC B2 ;  /* 0x0000000000027941 */ /* 0x000fea0003800000 */
.L_x_1627:
[----:B------:R-:W-:Y:S04]  /*27f30*/  BSSY B2, `(.L_x_1629) ;  /* 0x0000009000027945 */ /* 0x000fe80003800000 */
[----:B------:R-:W-:Y:S05]  /*27f40*/  @P1 BRA `(.L_x_1630) ;  /* 0x00000000001c1947 */ /* 0x000fea0003800000 */
[----:B-1----:R-:W1:Y:S02]  /*27f50*/  S2R R5, SR_TID.X ;  /* 0x0000000000057919 */ /* 0x002e640000002100 */
[----:B-1----:R-:W-:Y:S01]  /*27f60*/  LOP3.LUT R6, R5, 0x1f, RZ, 0xc0, !PT ;  /* 0x0000001f05067812 */ /* 0x002fe200078ec0ff */
[----:B------:R-:W-:-:S03]  /*27f70*/  IMAD.MOV.U32 R5, RZ, RZ, 0x6000 ;  /* 0x00006000ff057424 */ /* 0x000fc600078e00ff */
[----:B------:R-:W-:Y:S01]  /*27f80*/  ISETP.NE.AND P0, PT, R6, RZ, PT ;  /* 0x000000ff0600720c */ /* 0x000fe20003f05270 */
[----:B------:R3:W-:-:S12]  /*27f90*/  SYNCS.ARRIVE.TRANS64 RZ, [R8+URZ+0x2a890], R5 ;  /* 0x02a8900508ff79a7 */ /* 0x0007d8000800003f */
[----:B---3--:R-:W-:Y:S05]  /*27fa0*/  @!P0 BRA `(.L_x_1630) ;  /* 0x0000000000048947 */ /* 0x008fea0003800000 */
[----:B------:R-:W-:Y:S01]  /*27fb0*/  BPT.TRAP 0x1 ;  /* 0x000000040000795c */ /* 0x000fe20000300000 */
.L_x_1630:
[----:B------:R-:W-:Y:S05]  /*27fc0*/  BSYNC B2 ;  /* 0x0000000000027941 */ /* 0x000fea0003800000 */
.L_x_1629:
[----:B-1----:R-:W3:Y:S01]  /*27fd0*/  LDL R5, [R1+0x10] ;  /* 0x0000100001057983 */ /* 0x002ee20000100800 */
[----:B------:R-:W-:Y:S01]  /*27fe0*/  IMAD.MOV.U32 R6, RZ, RZ, RZ ;  /* 0x000000ffff067224 */ /* 0x000fe200078e00ff */
[----:B------:R-:W-:Y:S01]  /*27ff0*/  UIADD3 UR4, UP0, UR42, 0x570, URZ ;  /* 0x000005702a047890 */ /* 0x000fe2000ff1e03f */
[----:B------:R-:W-:Y:S01]  /*28000*/  PLOP3.LUT P0, PT, PT, PT, PT, 0x80, 0x0 ;  /* 0x000000000000781c */ /* 0x000fe20003f0f070 */
[----:B------:R-:W-:Y:S01]  /*28010*/  UMOV UR6, 0x0 ;  /* 0x0000000000067882 */ /* 0x000fe20000000000 */
[----:B------:R-:W-:Y:S01]  /*28020*/  UMOV UR7, 0x12f00000 ;  /* 0x12f0000000077882 */ /* 0x000fe20000000000 */
[----:B------:R-:W-:Y:S01]  /*28030*/  R2UR UR10, R6 ;  /* 0x00000000060a72ca */ /* 0x000fe200000e0000 */
[----:B------:R-:W-:Y:S01]  /*28040*/  IMAD R6, R10, 0x80, R0 ;  /* 0x000000800a067824 */ /* 0x000fe200078e0200 */
[----:B------:R-:W-:-:S03]  /*28050*/  UIADD3.X UR5, URZ, UR43, URZ, UP0, !UPT ;  /* 0x0000002b3f057290 */ /* 0x000fc600087fe43f */
[----:B------:R-:W-:Y:S02]  /*28060*/  VIADD R6, R6, 0xffffff80 ;  /* 0xffffff8006067836 */ /* 0x000fe40000000000 */
[----:B---3--:R-:W-:Y:S02]  /*28070*/  IMAD R9, R5, 0x6000, R18 ;  /* 0x0000600005097824 */ /* 0x008fe400078e0212 */
[----:B------:R-:W-:Y:S02]  /*28080*/  VIADD R5, R8, 0x2a890 ;  /* 0x0002a89008057836 */ /* 0x000fe40000000000 */
[----:B------:R-:W-:-:S07]  /*28090*/  VIADD R7, R9, 0x1e400 ;  /* 0x0001e40009077836 */ /* 0x000fce0000000000 */
.L_x_1631:
        /* <DEDUP_REMOVED lines=10> */
[----:B0-----:R-:W-:Y:S01]  /*28140*/  IMAD.MOV.U32 R15, RZ, RZ, 0x40 ;  /* 0x00000040ff0f7424 */ /* 0x001fe200078e00ff */
[----:B------:R-:W-:Y:S01]  /*28150*/  PLOP3.LUT P0, PT, PT, PT, PT, 0x80, 0x0 ;  /* 0x000000000000781c */ /* 0x000fe20003f0f070 */
[----:B------:R-:W-:Y:S01]  /*28160*/  VIADD R7, R9, 0x20400 ;  /* 0x0002040009077836 */ /* 0x000fe20000000000 */
[----:B------:R-:W-:Y:S01]  /*28170*/  UMOV UR6, 0x0 ;  /* 0x0000000000067882 */ /* 0x000fe20000000000 */
[----:B------:R-:W-:Y:S01]  /*28180*/  UMOV UR7, 0x12f00000 ;  /* 0x12f0000000077882 */ /* 0x000fe20000000000 */
[----:B------:R-:W-:-:S15]  /*28190*/  R2UR UR10, R15 ;  /* 0x000000000f0a72ca */ /* 0x000fde00000e0000 */
.L_x_1632:
        /* <DEDUP_REMOVED lines=16> */
.L_x_1633:
        /* <DEDUP_REMOVED lines=13> */
.L_x_1917:
[----:B------:R-:W-:Y:S05]  /*28370*/  BSYNC B2 ;  /* 0x0000000000027941 */ /* 0x000fea0003800000 */
.L_x_1634:
[----:B------:R-:W-:Y:S01]  /*28380*/  BSSY B2, `(.L_x_1636) ;  /* 0x000000b000027945 */ /* 0x000fe20003800000 */
[----:B------:R-:W-:Y:S02]  /*28390*/  IMAD.MOV.U32 R12, RZ, RZ, 0x0 ;  /* 0x00000000ff0c7424 */ /* 0x000fe400078e00ff */
[----:B------:R-:W-:Y:S01]  /*283a0*/  IMAD.MOV.U32 R13, RZ, RZ, 0x12f00000 ;  /* 0x12f00000ff0d7424 */ /* 0x000fe200078e00ff */
[----:B------:R-:W-:Y:S06]  /*283b0*/  @P1 BRA `(.L_x_1637) ;  /* 0x00000000001c1947 */ /* 0x000fec0003800000 */
[----:B------:R-:W1:Y:S02]  /*283c0*/  S2R R5, SR_TID.X ;  /* 0x0000000000057919 */ /* 0x000e640000002100 */
[----:B-1----:R-:W-:Y:S01]  /*283d0*/  LOP3.LUT R7, R5, 0x1f, RZ, 0xc0, !PT ;  /* 0x0000001f05077812 */ /* 0x002fe200078ec0ff */
[----:B------:R-:W-:-:S03]  /*283e0*/  IMAD.MOV.U32 R5, RZ, RZ, 0x6000 ;  /* 0x00006000ff057424 */ /* 0x000fc600078e00ff */
[----:B------:R-:W-:Y:S01]  /*283f0*/  ISETP.NE.AND P0, PT, R7, RZ, PT ;  /* 0x000000ff0700720c */ /* 0x000fe20003f05270 */
[----:B------:R1:W-:-:S12]  /*28400*/  SYNCS.ARRIVE.TRANS64 RZ, [R8+URZ+0x2a8b0], R5 ;  /* 0x02a8b00508ff79a7 */ /* 0x0003d8000800003f */
[----:B-1----:R-:W-:Y:S05]  /*28410*/  @!P0 BRA `(.L_x_1637) ;  /* 0x0000000000048947 */ /* 0x002fea0003800000 */
[----:B------:R-:W-:Y:S01]  /*28420*/  BPT.TRAP 0x1 ;  /* 0x000000040000795c */ /* 0x000fe20000300000 */
.L_x_1637:
[----:B------:R-:W-:Y:S05]  /*28430*/  BSYNC B2 ;  /* 0x0000000000027941 */ /* 0x000fea0003800000 */
.L_x_1636:
[----:B------:R-:W-:Y:S01]  /*28440*/  R2UR UR6, R12 ;  /* 0x000000000c0672ca */ /* 0x000fe200000e0000 */
[----:B------:R-:W-:Y:S01]  /*28450*/  IMAD.MOV.U32 R5, RZ, RZ, RZ ;  /* 0x000000ffff057224 */ /* 0x000fe200078e00ff */
[----:B------:R-:W-:Y:S01]  /*28460*/  R2UR UR7, R13 ;  /* 0x000000000d0772ca */ /* 0x000fe200000e0000 */
[----:B------:R-:W-:Y:S01]  /*28470*/  UIADD3 UR4, UP0, UR42, 0x670, URZ ;  /* 0x000006702a047890 */ /* 0x000fe2000ff1e03f */
[----:B------:R-:W-:Y:S01]  /*28480*/  PLOP3.LUT P0, PT, PT, PT, PT, 0x80, 0x0 ;  /* 0x000000000000781c */ /* 0x000fe20003f0f070 */
[----:B------:R-:W-:Y:S01]  /*28490*/  VIADD R7, R9, 0xc400 ;  /* 0x0000c40009077836 */ /* 0x000fe20000000000 */
[----:B------:R-:W-:Y:S01]  /*284a0*/  R2UR UR10, R5 ;  /* 0x00000000050a72ca */ /* 0x000fe200000e0000 */
[----:B------:R-:W-:Y:S01]  /*284b0*/  VIADD R5, R8, 0x2a8b0 ;  /* 0x0002a8b008057836 */ /* 0x000fe20000000000 */
[----:B------:R-:W-:-:S13]  /*284c0*/  UIADD3.X UR5, URZ, UR43, URZ, UP0, !UPT ;  /* 0x0000002b3f057290 */ /* 0x000fda00087fe43f */
.L_x_1638:
        /* <DEDUP_REMOVED lines=15> */
.L_x_1639:
        /* <DEDUP_REMOVED lines=15> */
.L_x_1640:
        /* <DEDUP_REMOVED lines=10> */
.L_x_1626:
[----:B------:R-:W-:Y:S05]  /*28750*/  BSYNC B1 ;  /* 0x0000000000017941 */ /* 0x000fea0003800000 */
.L_x_1625:
[----:B------:R-:W1:Y:S04]  /*28760*/  LDL.LU R9, [R1+0x10] ;  /* 0x0000100001097983 */ /* 0x000e680000300800 */
[----:B0-2---:R-:W2:Y:S01]  /*28770*/  LDL.LU R8, [R1+0x18] ;  /* 0x0000180001087983 */ /* 0x005ea20000300800 */
[----:B------:R-:W-:Y:S01]  /*28780*/  VIADD R10, R10, 0xfffffffe ;  /* 0xfffffffe0a0a7836 */ /* 0x000fe20000000000 */
[----:B------:R-:W-:-:S04]  /*28790*/  PLOP3.LUT P0, PT, PT, PT, PT, 0x8, 0x0 ;  /* 0x000000000000781c */ /* 0x000fc80003f0e170 */
[----:B------:R-:W-:Y:S01]  /*287a0*/  ISETP.GE.AND P2, PT, R10, R3, PT ;  /* 0x000000030a00720c */ /* 0x000fe20003f46270 */
[----:B-1----:R-:W-:-:S05]  /*287b0*/  VIADD R5, R9, 0x1 ;  /* 0x0000000109057836 */ /* 0x002fca0000000000 */
[----:B------:R-:W-:-:S04]  /*287c0*/  ISETP.NE.AND P1, PT, R5, 0x2, PT ;  /* 0x000000020500780c */ /* 0x000fc80003f25270 */
[----:B------:R-:W-:Y:S02]  /*287d0*/  SEL R6, RZ, 0x1, P1 ;  /* 0x00000001ff067807 */ /* 0x000fe40000800000 */
[----:B------:R-:W-:Y:S02]  /*287e0*/  SEL R5, R5, RZ, P1 ;  /* 0x000000ff05057207 */ /* 0x000fe40000800000 */
[----:B--2---:R-:W-:-:S03]  /*287f0*/  LOP3.LUT R8, R8, R6, RZ, 0x3c, !PT ;  /* 0x0000000608087212 */ /* 0x004fc600078e3cff */
[----:B------:R1:W-:Y:S04]  /*28800*/  STL [R1+0x10], R5 ;  /* 0x0000100501007387 */ /* 0x0003e80000100800 */
[----:B------:R1:W-:Y:S01]  /*28810*/  STL [R1+0x18], R8 ;  /* 0x0000180801007387 */ /* 0x0003e20000100800 */
[----:B------:R-:W-:Y:S05]  /*28820*/  @!P2 BRA `(.L_x_1619) ;  /* 0x000000080070a947 */ /* 0x000fea0003800000 */
.L_x_1657:
[----:B------:R-:W-:Y:S05]  /*28830*/  YIELD ;  /* 0x0000000000007946 */ /* 0x000fea0003800000 */
[----:B------:R-:W-:Y:S04]  /*28840*/  BSSY B1, `(.L_x_1641) ;  /* 0x000008e000017945 */ /* 0x000fe80003800000 */
[----:B--2---:R-:W-:Y:S05]  /*28850*/  @!P6 BRA `(.L_x_1642) ;  /* 0x000000080030e947 */ /* 0x004fea0003800000 */
[----:B------:R-:W2:Y:S04]  /*28860*/  LDL R7, [R1+0x10] ;  /* 0x0000100001077983 */ /* 0x000ea80000100800 */
[----:B------:R-:W3:Y:S01]  /*28870*/  LDL R6, [R1+0x18] ;  /* 0x0000180001067983 */ /* 0x000ee20000100800 */
[----:B-1----:R-:W0:Y:S01]  /*28880*/  S2R R5, SR_TID.X ;  /* 0x0000000000057919 */ /* 0x002e220000002100 */
[----:B------:R-:W-:Y:S01]  /*28890*/  BSSY B2, `(.L_x_1643) ;  /* 0x0000007000027945 */ /* 0x000fe20003800000 */
[----:B0-----:R-:W-:-:S04]  /*288a0*/  LOP3.LUT R5, R5, 0x7f, RZ, 0xc0, !PT ;  /* 0x0000007f05057812 */ /* 0x001fc800078ec0ff */
[----:B------:R-:W-:Y:S01]  /*288b0*/  ISETP.NE.AND P2, PT, R5, RZ, PT ;  /* 0x000000ff0500720c */ /* 0x000fe20003f45270 */
[----:B--2---:R-:W-:Y:S01]  /*288c0*/  IMAD R9, R7, 0x8, R18 ;  /* 0x0000000807097824 */ /* 0x004fe200078e0212 */
[----:B---3--:R-:W-:-:S04]  /*288d0*/  SHF.L.U32 R8, R6, 0x1f, RZ ;  /* 0x0000001f06087819 */ /* 0x008fc800000006ff */
[----:B------:R-:W0:Y:S02]  /*288e0*/  SYNCS.PHASECHK.TRANS64.TRYWAIT P1, [R9+URZ+0x2a8a0], R8 ;  /* 0x02a8a008090075a7 */ /* 0x000e24000802017f */
[----:B0-----:R-:W-:Y:S05]  /*288f0*/  @!P1 BRA `(.L_x_1644) ;  /* 0x0000009c00649947 */ /* 0x001fea0003800000 */
.L_x_1918:
[----:B------:R-:W-:Y:S05]  /*28900*/  BSYNC B2 ;  /* 0x0000000000027941 */ /* 0x000fea0003800000 */
.L_x_1643:
        /* <DEDUP_REMOVED lines=9> */
.L_x_1646:
[----:B------:R-:W-:Y:S05]  /*289a0*/  BSYNC B2 ;  /* 0x0000000000027941 */ /* 0x000fea0003800000 */
.L_x_1645:
        /* <DEDUP_REMOVED lines=10> */
[----:B------:R-:W-:-:S02]  /*28a50*/  VIADD R5, R9, 0x2a890 ;  /* 0x0002a89009057836 */ /* 0x000fc40000000000 */
[----:B------:R-:W-:-:S08]  /*28a60*/  VIADD R11, R7, 0x1e400 ;  /* 0x0001e400070b7836 */ /* 0x000fd00000000000 */
.L_x_1647:
        /* <DEDUP_REMOVED lines=12> */
[----:B------:R-:W-:Y:S01]  /*28b30*/  UMOV UR6, 0x0 ;  /* 0x0000000000067882 */ /* 0x000fe20000000000 */
[----:B------:R-:W-:Y:S02]  /*28b40*/  UMOV UR7, 0x12f00000 ;  /* 0x12f0000000077882 */ /* 0x000fe40000000000 */
[----:B------:R-:W-:Y:S01]  /*28b50*/  R2UR UR10, R11 ;  /* 0x000000000b0a72ca */ /* 0x000fe200000e0000 */
[----:B------:R-:W-:-:S14]  /*28b60*/  VIADD R11, R7, 0x20400 ;  /* 0x00020400070b7836 */ /* 0x000fdc0000000000 */
.L_x_1648:
        /* <DEDUP_REMOVED lines=16> */
.L_x_1649:
        /* <DEDUP_REMOVED lines=13> */
.L_x_1919:
[----:B------:R-:W-:Y:S05]  /*28d40*/  BSYNC B2 ;  /* 0x0000000000027941 */ /* 0x000fea0003800000 */
.L_x_1650:
        /* <DEDUP_REMOVED lines=11> */
.L_x_1653:
[----:B------:R-:W-:Y:S05]  /*28e00*/  BSYNC B2 ;  /* 0x0000000000027941 */ /* 0x000fea0003800000 */
.L_x_1652:
        /* <DEDUP_REMOVED lines=8> */
.L_x_1654:
        /* <DEDUP_REMOVED lines=11> */
[----:B------:R-:W-:Y:S01]  /*28f40*/  R2UR UR6, R12 ;  /* 0x000000000c0672ca */ /* 0x000fe200000e0000 */
[----:B------:R-:W-:Y:S01]  /*28f50*/  VIADD R5, R7, 0xe400 ;  /* 0x0000e40007057836 */ /* 0x000fe20000000000 */
[----:B------:R-:W-:Y:S02]  /*28f60*/  R2UR UR7, R13 ;  /* 0x000000000d0772ca */ /* 0x000fe400000e0000 */
[----:B------:R-:W-:Y:S02]  /*28f70*/  R2UR UR10, R8 ;  /* 0x00000000080a72ca */ /* 0x000fe400000e0000 */
[----:B------:R-:W-:-:S13]  /*28f80*/  PLOP3.LUT P1, PT, PT, PT, PT, 0x80, 0x0 ;  /* 0x000000000000781c */ /* 0x000fda0003f2f070 */
.L_x_1655:
        /* <DEDUP_REMOVED lines=15> */
.L_x_1656:
        /* <DEDUP_REMOVED lines=10> */
.L_x_1642:
[----:B------:R-:W-:Y:S05]  /*29120*/  BSYNC B1 ;  /* 0x0000000000017941 */ /* 0x000fea0003800000 */
.L_x_1641:
[----:B-1----:R-:W2:Y:S04]  /*29130*/  LDL.LU R5, [R1+0x10] ;  /* 0x0000100001057983 */ /* 0x002ea80000300800 */
[----:B------:R-:W3:Y:S01]  /*29140*/  LDL.LU R8, [R1+0x18] ;  /* 0x0000180001087983 */ /* 0x000ee20000300800 */
[C---:B------:R-:W-:Y:S01]  /*29150*/  ISETP.GT.AND P2, PT, R10.reuse, R3, PT ;  /* 0x000000030a00720c */ /* 0x040fe20003f44270 */
[----:B------:R-:W-:Y:S02]  /*29160*/  VIADD R10, R10, 0xffffffff ;  /* 0xffffffff0a0a7836 */ /* 0x000fe40000000000 */
[----:B--2---:R-:W-:-:S05]  /*29170*/  VIADD R5, R5, 0x1 ;  /* 0x0000000105057836 */ /* 0x004fca0000000000 */
[----:B------:R-:W-:-:S04]  /*29180*/  ISETP.NE.AND P1, PT, R5, 0x2, PT ;  /* 0x000000020500780c */ /* 0x000fc80003f25270 */
[----:B------:R-:W-:Y:S02]  /*29190*/  SEL R6, RZ, 0x1, P1 ;  /* 0x00000001ff067807 */ /* 0x000fe40000800000 */
[----:B------:R-:W-:Y:S02]  /*291a0*/  SEL R5, R5, RZ, P1 ;  /* 0x000000ff05057207 */ /* 0x000fe40000800000 */
[----:B---3--:R-:W-:-:S05]  /*291b0*/  LOP3.LUT R8, R8, R6, RZ, 0x3c, !PT ;  /* 0x0000000608087212 */ /* 0x008fca00078e3cff */
[----:B------:R2:W-:Y:S04]  /*291c0*/  STL [R1+0x18], R8 ;  /* 0x0000180801007387 */ /* 0x0005e80000100800 */
[----:B------:R2:W-:Y:S01]  /*291d0*/  STL [R1+0x10], R5 ;  /* 0x0000100501007387 */ /* 0x0005e20000100800 */
[----:B------:R-:W-:Y:S05]  /*291e0*/  @P2 BRA `(.L_x_1657) ;  /* 0xfffffff400902947 */ /* 0x000fea000383ffff */
.L_x_1619:
[----:B------:R-:W-:Y:S05]  /*291f0*/  BSYNC B0 ;  /* 0x0000000000007941 */ /* 0x000fea0003800000 */
.L_x_1618:
[----:B------:R-:W3:Y:S01]  /*29200*/  LDL R9, [R1+0x2c] ;  /* 0x00002c0001097983 */ /* 0x000ee20000100800 */
[----:B------:R-:W4:Y:S01]  /*29210*/  LDC R0, c[0x0][0x448] ;  /* 0x00011200ff007b82 */ /* 0x000f220000000800 */
[----:B------:R-:W-:Y:S07]  /*29220*/  @!P0 WARPSYNC.ALL ;  /* 0x0000000000008948 */ /* 0x000fee0003800000 */
[----:B------:R-:W-:Y:S01]  /*29230*/  @!P0 BAR.SYNC.DEFER_BLOCKING 0xc, 0x180 ;  /* 0x0306000000008b1d */ /* 0x000fe20000010000 */
[----:B----4-:R-:W-:-:S13]  /*29240*/  ISETP.NE.AND P1, PT, R0, 0x1, PT ;  /* 0x000000010000780c */ /* 0x010fda0003f25270 */
[----:B------:R-:W4:Y:S08]  /*29250*/  @P1 LDC R2, c[0x0][0x44c] ;  /* 0x00011300ff021b82 */ /* 0x000f300000000800 */
[----:B------:R-:W5:Y:S01]  /*29260*/  @P1 LDC R3, c[0x0][0x450] ;  /* 0x00011400ff031b82 */ /* 0x000f620000000800 */
[----:B---3--:R-:W-:-:S04]  /*29270*/  VIADD R0, R9, 0x7f ;  /* 0x0000007f09007836 */ /* 0x008fc80000000000 */
[----:B----4-:R-:W-:-:S05]  /*29280*/  @P1 IMAD.HI.U32 R2, R0, R2, RZ ;  /* 0x0000000200021227 */ /* 0x010fca00078e00ff */
[----:B-----5:R-:W-:Y:S02]  /*29290*/  @P1 SHF.R.U32.HI R0, RZ, R3, R2 ;  /* 0x00000003ff001219 */ /* 0x020fe40000011602 */
[----:B------:R-:W3:Y:S03]  /*292a0*/  LDC.64 R2, c[0x0][0x9e0] ;  /* 0x00027800ff027b82 */ /* 0x000ee60000000a00 */
[----:B------:R-:W-:Y:S01]  /*292b0*/  IMAD.IADD R0, R17, 0x1, R0 ;  /* 0x0000000111007824 */ /* 0x000fe200078e0200 */
[----:B---3--:R-:W-:-:S03]  /*292c0*/  ISETP.GE.AND P2, PT, R3, 0x1, PT ;  /* 0x000000010300780c */ /* 0x008fc60003f46270 */
[----:B-12---:R-:W-:-:S10]  /*292d0*/  IMAD.IADD R5, R0, 0x1, R2 ;  /* 0x0000000100057824 */ /* 0x006fd400078e0202 */
[----:B------:R-:W-:Y:S05]  /*292e0*/  @!P2 BRA `(.L_x_1658) ;  /* 0x000000000048a947 */ /* 0x000fea0003800000 */
        /* <DEDUP_REMOVED lines=11> */
.L_x_1660:
[----:B------:R-:W-:-:S13]  /*293a0*/  ISETP.NE.AND P0, PT, R3, 0x1, PT ;  /* 0x000000010300780c */ /* 0x000fda0003f05270 */
[----:B------:R-:W1:Y:S02]  /*293b0*/  @P0 LDC.64 R6, c[0x0][0x9e8] ;  /* 0x00027a00ff060b82 */ /* 0x000e640000000a00 */
[----:B-1----:R-:W-:-:S05]  /*293c0*/  @P0 IMAD.HI.U32 R6, R2, R6, RZ ;  /* 0x0000000602060227 */ /* 0x002fca00078e00ff */
[----:B------:R-:W-:-:S07]  /*293d0*/  @P0 SHF.R.U32.HI R2, RZ, R7, R6 ;  /* 0x00000007ff020219 */ /* 0x000fce0000011606 */
.L_x_1661:
[----:B------:R-:W-:Y:S05]  /*293e0*/  BSYNC B0 ;  /* 0x0000000000007941 */ /* 0x000fea0003800000 */
.L_x_1659:
[----:B------:R-:W-:-:S05]  /*293f0*/  IMAD R2, R2, R3, R3 ;  /* 0x0000000302027224 */ /* 0x000fca00078e0203 */
[----:B------:R-:W-:-:S07]  /*29400*/  VIMNMX R5, R5, R2, PT ;  /* 0x0000000205057248 */ /* 0x000fce0003fe0100 */
.L_x_1658:
[----:B------:R-:W-:Y:S01]  /*29410*/  VIADD R5, R5, 0x7f ;  /* 0x0000007f05057836 */ /* 0x000fe20000000000 */
[----:B------:R-:W1:Y:S01]  /*29420*/  @P1 LDC R2, c[0x0][0x44c] ;  /* 0x00011300ff021b82 */ /* 0x000e620000000800 */
[----:B------:R-:W-:Y:S01]  /*29430*/  IMAD.MOV.U32 R0, RZ, RZ, R9 ;  /* 0x000000ffff007224 */ /* 0x000fe200078e0009 */
[----:B------:R-:W-:Y:S02]  /*29440*/  ULDC UR4, c[0x0][0x9dc] ;  /* 0x0002770000047ab9 */ /* 0x000fe40000000800 */
[----:B------:R-:W-:-:S04]  /*29450*/  SHF.R.S32.HI R8, RZ, 0x1f, R5 ;  /* 0x0000001fff087819 */ /* 0x000fc80000011405 */
[----:B------:R-:W-:Y:S02]  /*29460*/  LEA.HI R8, R8, R5, RZ, 0x7 ;  /* 0x0000000508087211 */ /* 0x000fe400078f38ff */
[----:B------:R-:W2:Y:S02]  /*29470*/  @P1 LDC R5, c[0x0][0x450] ;  /* 0x00011400ff051b82 */ /* 0x000ea40000000800 */
        /* <DEDUP_REMOVED lines=17> */
.L_x_1664:
[----:B------:R-:W-:-:S13]  /*29590*/  ISETP.NE.AND P0, PT, R3, 0x1, PT ;  /* 0x000000010300780c */ /* 0x000fda0003f05270 */
[----:B------:R-:W1:Y:S02]  /*295a0*/  @P0 LDC.64 R6, c[0x0][0x9e8] ;  /* 0x00027a00ff060b82 */ /* 0x000e640000000a00 */
[----:B-1----:R-:W-:-:S05]  /*295b0*/  @P0 IMAD.HI.U32 R6, R0, R6, RZ ;  /* 0x0000000600060227 */ /* 0x002fca00078e00ff */
[----:B------:R-:W-:-:S07]  /*295c0*/  @P0 SHF.R.U32.HI R0, RZ, R7, R6 ;  /* 0x00000007ff000219 */ /* 0x000fce0000011606 */
.L_x_1665:
[----:B------:R-:W-:Y:S05]  /*295d0*/  BSYNC B0 ;  /* 0x0000000000007941 */ /* 0x000fea0003800000 */
.L_x_1663:
[----:B------:R-:W-:-:S05]  /*295e0*/  IMAD R0, R0, R3, RZ ;  /* 0x0000000300007224 */ /* 0x000fca00078e02ff */
[----:B------:R-:W-:-:S07]  /*295f0*/  VIMNMX R2, R2, R0, !PT ;  /* 0x0000000002027248 */ /* 0x000fce0007fe0100 */
.L_x_1662:
[----:B------:R-:W-:Y:S01]  /*29600*/  ISETP.NE.AND P1, PT, R4, RZ, PT ;  /* 0x000000ff0400720c */ /* 0x000fe20003f25270 */
[----:B------:R-:W-:Y:S01]  /*29610*/  BSSY B0, `(.L_x_1666) ;  /* 0x0000024000007945 */ /* 0x000fe20003800000 */
[----:B------:R-:W-:-:S04]  /*29620*/  SHF.R.S32.HI R0, RZ, 0x1f, R2 ;  /* 0x0000001fff007819 */ /* 0x000fc80000011402 */
[----:B------:R-:W-:Y:S01]  /*29630*/  LEA.HI R0, R0, R2, RZ, 0x7 ;  /* 0x0000000200007211 */ /* 0x000fe200078f38ff */
[----:B------:R-:W-:-:S03]  /*29640*/  IMAD.MOV.U32 R2, RZ, RZ, RZ ;  /* 0x000000ffff027224 */ /* 0x000fc600078e00ff */
[----:B------:R-:W-:-:S03]  /*29650*/  SHF.R.S32.HI R0, RZ, 0x7, R0 ;  /* 0x00000007ff007819 */ /* 0x000fc60000011400 */
[----:B------:R-:W1:Y:S01]  /*29660*/  @!P1 LDC R4, c[0x0][0x9f0] ;  /* 0x00027c00ff049b82 */ /* 0x000e620000000800 */
[----:B------:R-:W-:-:S04]  /*29670*/  VIMNMX R0, RZ, R0, !PT ;  /* 0x00000000ff007248 */ /* 0x000fc80007fe0100 */
[----:B------:R-:W-:-:S13]  /*29680*/  ISETP.GT.AND P0, PT, R8, R0, PT ;  /* 0x000000000800720c */ /* 0x000fda0003f04270 */
[----:B------:R-:W-:Y:S05]  /*29690*/  @!P0 BRA `(.L_x_1667) ;  /* 0x00000000006c8947 */ /* 0x000fea0003800000 */
[----:B-1----:R-:W-:-:S04]  /*296a0*/  IABS R5, R4 ;  /* 0x0000000400057213 */ /* 0x002fc80000000000 */
[----:B------:R-:W1:Y:S08]  /*296b0*/  I2F.RP R2, R5 ;  /* 0x0000000500027306 */ /* 0x000e700000209400 */
[----:B-1----:R-:W1:Y:S02]  /*296c0*/  MUFU.RCP R2, R2 ;  /* 0x0000000200027308 */ /* 0x002e640000001000 */
[----:B-1----:R-:W-:-:S06]  /*296d0*/  VIADD R2, R2, 0xffffffe ;  /* 0x0ffffffe02027836 */ /* 0x002fcc0000000000 */
[----:B------:R-:W1:Y:S02]  /*296e0*/  F2I.FTZ.U32.TRUNC.NTZ R3, R2 ;  /* 0x0000000200037305 */ /* 0x000e64000021f000 */
[----:B-1----:R-:W-:-:S04]  /*296f0*/  IMAD.MOV R2, RZ, RZ, -R3 ;  /* 0x000000ffff027224 */ /* 0x002fc800078e0a03 */
[----:B------:R-:W-:Y:S02]  /*29700*/  IMAD R6, R2, R5, RZ ;  /* 0x0000000502067224 */ /* 0x000fe400078e02ff */
[----:B------:R-:W-:-:S04]  /*29710*/  IMAD.MOV.U32 R2, RZ, RZ, RZ ;  /* 0x000000ffff027224 */ /* 0x000fc800078e00ff */
[----:B------:R-:W-:Y:S01]  /*29720*/  IMAD.HI.U32 R9, R3, R6, R2 ;  /* 0x0000000603097227 */ /* 0x000fe200078e0002 */
[----:B------:R-:W-:Y:S02]  /*29730*/  IADD3 R6, R4, -0x1, R8 ;  /* 0xffffffff04067810 */ /* 0x000fe40007ffe008 */
[----:B------:R-:W-:-:S03]  /*29740*/  IABS R2, R4 ;  /* 0x0000000400027213 */ /* 0x000fc60000000000 */
[----:B------:R-:W-:Y:S02]  /*29750*/  IMAD.IADD R6, R6, 0x1, -R0 ;  /* 0x0000000106067824 */ /* 0x000fe400078e0a00 */
[----:B------:R-:W-:-:S03]  /*29760*/  IMAD.MOV R2, RZ, RZ, -R2 ;  /* 0x000000ffff027224 */ /* 0x000fc600078e0a02 */
[----:B------:R-:W-:Y:S01]  /*29770*/  IABS R3, R6 ;  /* 0x0000000600037213 */ /* 0x000fe20000000000 */
[----:B------:R-:W-:Y:S01]  /*29780*/  IMAD.MOV.U32 R7, RZ, RZ, R2 ;  /* 0x000000ffff077224 */ /* 0x000fe200078e0002 */
        /* <DEDUP_REMOVED lines=12> */
.L_x_1667:
[----:B------:R-:W-:Y:S05]  /*29850*/  BSYNC B0 ;  /* 0x0000000000007941 */ /* 0x000fea0003800000 */
.L_x_1666:
[----:B------:R-:W2:Y:S02]  /*29860*/  LDL.LU R3, [R1+0x4] ;  /* 0x0000040001037983 */ /* 0x000ea40000300800 */
[----:B--2---:R-:W-:-:S05]  /*29870*/  IMAD R0, R3, R2, R0 ;  /* 0x0000000203007224 */ /* 0x004fca00078e0200 */
        /* <DEDUP_REMOVED lines=11> */
[----:B-1----:R-:W1:Y:S01]  /*29930*/  LDC.64 R4, c[0x0][0xc60] ;  /* 0x00031800ff047b82 */ /* 0x002e620000000a00 */
[----:B------:R-:W2:Y:S02]  /*29940*/  FLO.U32 R0, UR4 ;  /* 0x0000000400007d00 */ /* 0x000ea400080e0000 */
[----:B--2---:R-:W-:-:S06]  /*29950*/  ISETP.EQ.U32.AND P0, PT, R0, R2, PT ;  /* 0x000000020000720c */ /* 0x004fcc0003f02070 */
[----:B------:R-:W1:Y:S07]  /*29960*/  POPC R2, UR4 ;  /* 0x0000000400027d09 */ /* 0x000e6e0008000000 */
[----:B-1----:R-:W2:Y:S04]  /*29970*/  @P0 ATOMG.E.ADD.STRONG.GPU PT, R2, desc[UR40][R4.64], R2 ;  /* 0x00000002040209a8 */ /* 0x002ea800081ee1e8 */
[----:B--2---:R1:W2:Y:S02]  /*29980*/  SHFL.IDX PT, R2, R2, R0, 0x1f ;  /* 0x00001f0002027589 */ /* 0x0042a400000e0000 */
[----:B-1----:R-:W1:Y:S02]  /*29990*/  S2R R0, SR_LTMASK ;  /* 0x0000000000007919 */ /* 0x002e640000003900 */
[----:B-1----:R-:W-:-:S06]  /*299a0*/  LOP3.LUT R0, R0, UR4, RZ, 0xc0, !PT ;  /* 0x0000000400007c12 */ /* 0x002fcc000f8ec0ff */
[----:B------:R-:W2:Y:S02]  /*299b0*/  POPC R0, R0 ;  /* 0x0000000000007309 */ /* 0x000ea40000000000 */
[----:B--2---:R-:W-:-:S05]  /*299c0*/  IADD3 R0, R2, UR38, R0 ;  /* 0x0000002602007c10 */ /* 0x004fca000fffe000 */
[----:B------:R2:W-:Y:S01]  /*299d0*/  STL [R1], R0 ;  /* 0x0000000001007387 */ /* 0x0005e20000100800 */
[----:B------:R-:W-:Y:S05]  /*299e0*/  BRA `(.L_x_1669) ;  /* 0x0000003400247947 */ /* 0x000fea0003800000 */
.L_x_1668:
        /* <DEDUP_REMOVED lines=8> */
[----:B-1----:R-:W-:Y:S02]  /*29a70*/  IMAD.U32 R4, RZ, RZ, UR6 ;  /* 0x00000006ff047e24 */ /* 0x002fe4000f8e00ff */
        /* <DEDUP_REMOVED lines=11> */
.L_x_1671:
[----:B------:R-:W-:Y:S05]  /*29b30*/  BSYNC B6 ;  /* 0x0000000000067941 */ /* 0x000fea0003800000 */
.L_x_1670:
        /* <DEDUP_REMOVED lines=23> */
[----:B012---:R-:W-:Y:S05]  /*29cb0*/  CALL.ABS.NOINC R2 ;  /* 0x0000000002007343 */ /* 0x007fea0003c00000 */
.L_x_1673:
[----:B------:R-:W-:Y:S05]  /*29cc0*/  BSYNC B6 ;  /* 0x0000000000067941 */ /* 0x000fea0003800000 */
.L_x_1672:
        /* <DEDUP_REMOVED lines=20> */
.L_x_1675:
[----:B------:R-:W-:Y:S05]  /*29e10*/  BSYNC B6 ;  /* 0x0000000000067941 */ /* 0x000fea0003800000 */
.L_x_1674:
[----:B------:R-:W-:Y:S01]  /*29e20*/  LOP3.LUT P6, RZ, R17, 0x1, RZ, 0xc0, !PT ;  /* 0x0000000111ff7812 */ /* 0x000fe200078cc0ff */
[----:B------:R-:W-:-:S12]  /*29e30*/  BSSY B6, `(.L_x_1676) ;  /* 0x0000012000067945 */ /* 0x000fd80003800000 */
        /* <DEDUP_REMOVED lines=17> */
.L_x_1677:
[----:B------:R-:W-:Y:S05]  /*29f50*/  BSYNC B6 ;  /* 0x0000000000067941 */ /* 0x000fea0003800000 */
.L_x_1676:
[----:B--2---:R-:W2:Y:S01]  /*29f60*/  LDL R17, [R1+0xc] ;  /* 0x00000c0001117983 */ /* 0x004ea20000100800 */
[----:B------:R-:W-:Y:S02]  /*29f70*/  ULDC.64 UR4, c[0x0][0x9f8] ;  /* 0x00027e0000047ab9 */ /* 0x000fe40000000a00 */
[----:B------:R-:W-:-:S04]  /*29f80*/  ISETP.NE.U32.AND P0, PT, RZ, UR4, PT ;  /* 0x00000004ff007c0c */ /* 0x000fc8000bf05070 */
[----:B------:R-:W-:Y:S01]  /*29f90*/  ISETP.NE.AND.EX P0, PT, RZ, UR5, PT, P0 ;  /* 0x00000005ff007c0c */ /* 0x000fe2000bf05300 */
[----:B------:R-:W-:-:S12]  /*29fa0*/  ULDC.64 UR4, c[0x0][0xa08] ;  /* 0x0002820000047ab9 */ /* 0x000fd80000000a00 */
[----:B------:R-:W3:Y:S01]  /*29fb0*/  @P0 LDC.64 R2, c[0x0][0x9f8] ;  /* 0x00027e00ff020b82 */ /* 0x000ee20000000a00 */
[----:B--2---:R-:W-:Y:S02]  /*29fc0*/  IMAD.MOV.U32 R8, RZ, RZ, R17 ;  /* 0x000000ffff087224 */ /* 0x004fe400078e0011 */
[----:B---3--:R-:W-:-:S05]  /*29fd0*/  @P0 IMAD.WIDE R2, R17, 0x4, R2 ;  /* 0x0000000411020825 */ /* 0x008fca00078e0202 */
[----:B------:R2:W3:Y:S02]  /*29fe0*/  @P0 LDG.E R8, desc[UR40][R2.64] ;  /* 0x0000002802080981 */ /* 0x0004e4000c1e1900 */
[----:B--2---:R-:W2:Y:S02]  /*29ff0*/  LDC.64 R2, c[0x0][0x418] ;  /* 0x00010600ff027b82 */ /* 0x004ea40000000a00 */
[----:B--2---:R-:W-:Y:S01]  /*2a000*/  LOP3.LUT P0, RZ, R2, UR4, RZ, 0xfc, !PT ;  /* 0x0000000402ff7c12 */ /* 0x004fe2000f80fcff */
[----:B------:R-:W-:-:S03]  /*2a010*/  UMOV UR4, 0xffffffff ;  /* 0xffffffff00047882 */ /* 0x000fc60000000000 */
[----:B------:R-:W-:Y:S02]  /*2a020*/  LOP3.LUT P0, RZ, R3, UR5, RZ, 0xfc, P0 ;  /* 0x0000000503ff7c12 */ /* 0x000fe4000800fcff */
[----:B---3--:R-:W-:Y:S01]  /*2a030*/  SHF.R.S32.HI R9, RZ, 0x1f, R8 ;  /* 0x0000001fff097819 */ /* 0x008fe20000011408 */
[----:B------:R2:W-:Y:S01]  /*2a040*/  STL [R1+0x4], R8 ;  /* 0x0000040801007387 */ /* 0x0005e20000100800 */
[----:B------:R-:W-:-:S03]  /*2a050*/  SEL R17, R8, RZ, !P0 ;  /* 0x000000ff08117207 */ /* 0x000fc60004000000 */
[----:B------:R2:W-:Y:S01]  /*2a060*/  STL [R1+0x24], R9 ;  /* 0x0000240901007387 */ /* 0x0005e20000100800 */
[----:B------:R-:W-:Y:S05]  /*2a070*/  BRA.DIV UR4, `(.L_x_1678) ;  /* 0x0000008604ac7947 */ /* 0x000fea000b800000 */
[----:B------:R-:W3:Y:S02]  /*2a080*/  S2R R0, SR_TID.X ;  /* 0x0000000000007919 */ /* 0x000ee40000002100 */
[----:B---3--:R-:W-:-:S04]  /*2a090*/  SHF.R.U32.HI R0, RZ, 0x5, R0 ;  /* 0x00000005ff007819 */ /* 0x008fc80000011600 */
[----:B------:R-:W-:-:S05]  /*2a0a0*/  LOP3.LUT R0, R0, 0x3, RZ, 0xc0, !PT ;  /* 0x0000000300007812 */ /* 0x000fca00078ec0ff */
[----:B------:R3:W4:Y:S02]  /*2a0b0*/  SHFL.IDX PT, R14, R0, RZ, 0x1f ;  /* 0x00001fff000e7589 */ /* 0x00072400000e0000 */
.L_x_1922:
[----:B---3--:R-:W3:Y:S01]  /*2a0c0*/  LDL.LU R0, [R1+0x20] ;  /* 0x0000200001007983 */ /* 0x008ee20000300800 */
[----:B------:R-:W-:Y:S02]  /*2a0d0*/  PLOP3.LUT P1, PT, PT, PT, PT, 0x8, 0x0 ;  /* 0x000000000000781c */ /* 0x000fe40003f2e170 */
[----:B----4-:R-:W-:Y:S02]  /*2a0e0*/  ISETP.NE.AND P0, PT, R14, RZ, PT ;  /* 0x000000ff0e00720c */ /* 0x010fe40003f05270 */
[----:B---3--:R-:W-:-:S09]  /*2a0f0*/  LOP3.LUT R0, R0, 0xfffffffe, RZ, 0xc0, !PT ;  /* 0xfffffffe00007812 */ /* 0x008fd200078ec0ff */
[----:B------:R-:W-:-:S05]  /*2a100*/  @P1 LOP3.LUT R0, R0, 0x1, RZ, 0xfc, !PT ;  /* 0x0000000100001812 */ /* 0x000fca00078efcff */
[----:B------:R3:W-:Y:S01]  /*2a110*/  STL [R1+0x20], R0 ;  /* 0x0000200001007387 */ /* 0x0007e20000100800 */
[----:B------:R-:W-:Y:S05]  /*2a120*/  @P0 BRA `(.L_x_1679) ;  /* 0x0000000400ac0947 */ /* 0x000fea0003800000 */
[----:B------:R-:W-:-:S03]  /*2a130*/  UMOV UR4, 0xffffffff ;  /* 0xffffffff00047882 */ /* 0x000fc60000000000 */
[----:B------:R-:W-:Y:S05]  /*2a140*/  BRA.DIV UR4, `(.L_x_1680) ;  /* 0x0000008604ac7947 */ /* 0x000fea000b800000 */
[----:B------:R-:W-:-:S13]  /*2a150*/  ELECT P6, URZ, PT ;  /* 0x00000000003f782f */ /* 0x000fda00038c0000 */
.L_x_1925:
[----:B------:R-:W-:Y:S05]  /*2a160*/  @!P6 BRA `(.L_x_1679) ;  /* 0x00000004009ce947 */ /* 0x000fea0003800000 */
[----:B---3--:R-:W3:Y:S01]  /*2a170*/  LDL R0, [R1+0x48] ;  /* 0x0000480001007983 */ /* 0x008ee20000100800 */
[----:B------:R-:W-:-:S04]  /*2a180*/  ISETP.NE.U32.AND P0, PT, R2, RZ, PT ;  /* 0x000000ff0200720c */ /* 0x000fc80003f05070 */
[----:B------:R-:W-:Y:S01]  /*2a190*/  ISETP.NE.AND.EX P0, PT, R3, RZ, PT, P0 ;  /* 0x000000ff0300720c */ /* 0x000fe20003f05300 */
[----:B---3--:R-:W-:-:S12]  /*2a1a0*/  VIADD R0, R0, 0xffffffff ;  /* 0xffffffff00007836 */ /* 0x008fd80000000000 */
[----:B------:R-:W-:Y:S05]  /*2a1b0*/  @!P0 BRA `(.L_x_1681) ;  /* 0x0000000000448947 */ /* 0x000fea0003800000 */
[----:B------:R-:W3:Y:S01]  /*2a1c0*/  LDC R7, c[0x0][0x43c] ;  /* 0x00010f00ff077b82 */ /* 0x000ee20000000800 */
[----:B------:R-:W-:Y:S01]  /*2a1d0*/  ULDC.64 UR4, c[0x0][0x428] ;  /* 0x00010a0000047ab9 */ /* 0x000fe20000000a00 */
[----:B---3--:R-:W-:-:S13]  /*2a1e0*/  ISETP.NE.AND P0, PT, R7, 0x1, PT ;  /* 0x000000010700780c */ /* 0x008fda0003f05270 */
        /* <DEDUP_REMOVED lines=14> */
.L_x_1681:
[----:B---3--:R-:W1:Y:S01]  /*2a2d0*/  LDL R3, [R1+0x14] ;  /* 0x0000140001037983 */ /* 0x008e620000100800 */
[----:B------:R-:W-:Y:S01]  /*2a2e0*/  IMAD R2, R19, 0x8, R18 ;  /* 0x0000000813027824 */ /* 0x000fe200078e0212 */
[----:B--2---:R-:W2:Y:S02]  /*2a2f0*/  S2R R8, SR_TID.X ;  /* 0x0000000000087919 */ /* 0x004ea40000002100 */
[----:B--2---:R-:W-:-:S04]  /*2a300*/  LOP3.LUT R8, R8, 0x7f, RZ, 0xc0, !PT ;  /* 0x0000007f08087812 */ /* 0x004fc800078ec0ff */
[----:B------:R-:W-:Y:S02]  /*2a310*/  ISETP.NE.AND P1, PT, R8, RZ, PT ;  /* 0x000000ff0800720c */ /* 0x000fe40003f25270 */
[----:B-1----:R-:W-:-:S04]  /*2a320*/  SHF.L.U32 R4, R3, 0x1f, RZ ;  /* 0x0000001f03047819 */ /* 0x002fc800000006ff */
[----:B------:R-:W1:Y:S02]  /*2a330*/  SYNCS.PHASECHK.TRANS64.TRYWAIT P0, [R2+URZ+0x2a880], R4 ;  /* 0x02a88004020075a7 */ /* 0x000e64000800017f */
[----:B-1----:R-:W-:Y:S05]  /*2a340*/  @!P0 BRA `(.L_x_1682) ;  /* 0x00000084004c8947 */ /* 0x002fea0003800000 */
.L_x_1926:
        /* <DEDUP_REMOVED lines=8> */
.L_x_1683:
        /* <DEDUP_REMOVED lines=19> */
[----:B--2---:R-:W-:Y:S01]  /*2a500*/  UMOV UR8, UR14 ;  /* 0x0000000e00087c82 */ /* 0x004fe20008000000 */
[----:B------:R-:W-:Y:S01]  /*2a510*/  UMOV UR10, UR16 ;  /* 0x00000010000a7c82 */ /* 0x000fe20008000000 */
[----:B------:R-:W-:Y:S01]  /*2a520*/  UMOV UR14, 0x80 ;  /* 0x00000080000e7882 */ /* 0x000fe20000000000 */
[----:B------:R2:W-:Y:S02]  /*2a530*/  UTMALDG.4D [UR8], [UR4], desc[UR6] ;  /* 0x00000608040075b4 */ /* 0x0005e40008019000 */
[----:B--2---:R-:W-:Y:S01]  /*2a540*/  UMOV UR8, UR15 ;  /* 0x0000000f00087c82 */ /* 0x004fe20008000000 */
[----:B------:R-:W-:Y:S02]  /*2a550*/  UMOV UR10, UR14 ;  /* 0x0000000e000a7c82 */ /* 0x000fe40008000000 */
[----:B------:R2:W-:Y:S01]  /*2a560*/  UTMALDG.4D [UR8], [UR4], desc[UR6] ;  /* 0x00000608040075b4 */ /* 0x0005e20008019000 */
[----:B------:R-:W3:Y:S02]  /*2a570*/  SYNCS.PHASECHK.TRANS64.TRYWAIT P0, [R2+URZ+0x2a840], R4 ;  /* 0x02a84004020075a7 */ /* 0x000ee4000800017f */
[----:B--23--:R-:W-:Y:S05]  /*2a580*/  @!P0 BRA `(.L_x_1684) ;  /* 0x0000008000d08947 */ /* 0x00cfea0003800000 */
.L_x_1927:
[----:B------:R-:W-:Y:S05]  /*2a590*/  @P1 BRA `(.L_x_1685) ;  /* 0x00000000001c1947 */ /* 0x000fea0003800000 */
[----:B------:R-:W3:Y:S01]  /*2a5a0*/  S2R R5, SR_TID.X ;  /* 0x0000000000057919 */ /* 0x000ee20000002100 */
[----:B-12---:R-:W-:-:S04]  /*2a5b0*/  IMAD.MOV.U32 R4, RZ, RZ, 0x6000 ;  /* 0x00006000ff047424 */ /* 0x006fc800078e00ff */
[----:B------:R4:W-:Y:S01]  /*2a5c0*/  SYNCS.ARRIVE.TRANS64 RZ, [R2+URZ+0x2a830], R4 ;  /* 0x02a8300402ff79a7 */ /* 0x0009e2000800003f */
[----:B---3--:R-:W-:-:S04]  /*2a5d0*/  LOP3.LUT R5, R5, 0x1f, RZ, 0xc0, !PT ;  /* 0x0000001f05057812 */ /* 0x008fc800078ec0ff */
[----:B------:R-:W-:-:S13]  /*2a5e0*/  ISETP.NE.AND P0, PT, R5, RZ, PT ;  /* 0x000000ff0500720c */ /* 0x000fda0003f05270 */
[----:B----4-:R-:W-:Y:S05]  /*2a5f0*/  @!P0 BRA `(.L_x_1685) ;  /* 0x0000000000048947 */ /* 0x010fea0003800000 */
[----:B------:R-:W-:Y:S01]  /*2a600*/  BPT.TRAP 0x1 ;  /* 0x000000040000795c */ /* 0x000fe20000300000 */
.L_x_1685:
[----:B-12---:R-:W2:Y:S01]  /*2a610*/  LDL.LU R4, [R1+0x20] ;  /* 0x0000200001047983 */ /* 0x006ea20000300800 */
        /* <DEDUP_REMOVED lines=24> */
[----:B--2---:R-:W-:-:S04]  /*2a7a0*/  LOP3.LUT R4, R4, 0xfffffffe, RZ, 0xc0, !PT ;  /* 0xfffffffe04047812 */ /* 0x004fc800078ec0ff */
[----:B------:R-:W-:-:S05]  /*2a7b0*/  @P0 LOP3.LUT R4, R4, 0x1, RZ, 0xfc, !PT ;  /* 0x0000000104040812 */ /* 0x000fca00078efcff */
[----:B------:R4:W-:Y:S01]  /*2a7c0*/  STL [R1+0x20], R4 ;  /* 0x0000200401007387 */ /* 0x0009e20000100800 */
[----:B------:R-:W-:Y:S01]  /*2a7d0*/  NOP ;  /* 0x0000000000007918 */ /* 0x000fe20000000000 */
.L_x_1679:
[----:B------:R-:W3:Y:S01]  /*2a7e0*/  LDL.LU R3, [R1+0x44] ;  /* 0x0000440001037983 */ /* 0x000ee20000300800 */
[----:B------:R-:W-:Y:S05]  /*2a7f0*/  WARPSYNC.ALL ;  /* 0x0000000000007948 */ /* 0x000fea0003800000 */
[----:B----4-:R-:W-:Y:S01]  /*2a800*/  ULDC.64 UR4, c[0x0][0x298] ;  /* 0x0000a60000047ab9 */ /* 0x010fe20000000a00 */
[----:B------:R-:W-:Y:S01]  /*2a810*/  BSSY B6, `(.L_x_1686) ;  /* 0x000001c000067945 */ /* 0x000fe20003800000 */
[----:B------:R-:W-:Y:S01]  /*2a820*/  BAR.SYNC.DEFER_BLOCKING 0x8, 0x180 ;  /* 0x0206000000007b1d */ /* 0x000fe20000010000 */
[----:B---3--:R-:W-:Y:S01]  /*2a830*/  SHF.R.S32.HI R0, RZ, 0x1f, R3 ;  /* 0x0000001fff007819 */ /* 0x008fe20000011403 */
[----:B-1----:R-:W-:-:S04]  /*2a840*/  IMAD.WIDE.U32 R4, R3, UR4, RZ ;  /* 0x0000000403047c25 */ /* 0x002fc8000f8e00ff */
[----:B------:R-:W-:Y:S01]  /*2a850*/  IMAD R2, R0, UR4, RZ ;  /* 0x0000000400027c24 */ /* 0x000fe2000f8e02ff */
[----:B------:R1:W-:Y:S01]  /*2a860*/  STL.64 [R1+0x50], R4 ;  /* 0x0000500401007387 */ /* 0x0003e20000100a00 */
[----:B------:R-:W-:Y:S02]  /*2a870*/  VIADD R0, R18, 0x18400 ;  /* 0x0001840012007836 */ /* 0x000fe40000000000 */
[----:B------:R-:W-:-:S03]  /*2a880*/  IMAD R2, R3, UR5, R2 ;  /* 0x0000000503027c24 */ /* 0x000fc6000f8e0202 */
[----:B------:R-:W-:Y:S01]  /*2a890*/  LOP3.LUT P0, RZ, R0, 0x1bf, RZ, 0xc0, !PT ;  /* 0x000001bf00ff7812 */ /* 0x000fe2000780c0ff */
[----:B------:R-:W-:-:S05]  /*2a8a0*/  IMAD.IADD R0, R5, 0x1, R2 ;  /* 0x0000000105007824 */ /* 0x000fca00078e0202 */
[----:B------:R1:W-:Y:S07]  /*2a8b0*/  STL [R1+0x44], R0 ;  /* 0x0000440001007387 */ /* 0x0003ee0000100800 */
        /* <DEDUP_REMOVED lines=16> */
[----:B01----:R-:W-:Y:S05]  /*2a9c0*/  CALL.ABS.NOINC R2 ;  /* 0x0000000002007343 */ /* 0x003fea0003c00000 */
.L_x_1687:
[----:B------:R-:W-:Y:S05]  /*2a9d0*/  BSYNC B6 ;  /* 0x0000000000067941 */ /* 0x000fea0003800000 */
.L_x_1686:
[----:B-1----:R-:W3:Y:S01]  /*2a9e0*/  LDL.LU R0, [R1+0x44] ;  /* 0x0000440001007983 */ /* 0x002ee20000300800 */
[----:B------:R-:W-:Y:S01]  /*2a9f0*/  ULDC.64 UR6, c[0x0][0xa00] ;  /* 0x0002800000067ab9 */ /* 0x000fe20000000a00 */
[----:B------:R-:W1:Y:S01]  /*2aa00*/  LDC R7, c[0x0][0x448] ;  /* 0x00011200ff077b82 */ /* 0x000e620000000800 */
[----:B------:R-:W-:Y:S01]  /*2aa10*/  ULDC.64 UR4, c[0x0][0x2d8] ;  /* 0x0000b60000047ab9 */ /* 0x000fe20000000a00 */
[----:B------:R-:W3:Y:S04]  /*2aa20*/  LDL.LU.64 R2, [R1+0x50] ;  /* 0x0000500001027983 */ /* 0x000ee80000300a00 */
[----:B------:R-:W4:Y:S04]  /*2aa30*/  LDL R6, [R1+0xc] ;  /* 0x00000c0001067983 */ /* 0x000f280000100800 */
[----:B------:R-:W2:Y:S01]  /*2aa40*/  LDL R12, [R1+0x2c] ;  /* 0x00002c00010c7983 */ /* 0x000ea20000100800 */
[----:B------:R-:W-:-:S04]  /*2aa50*/  ISETP.NE.U32.AND P0, PT, RZ, UR6, PT ;  /* 0x00000006ff007c0c */ /* 0x000fc8000bf05070 */
[----:B------:R-:W-:Y:S01]  /*2aa60*/  ISETP.NE.AND.EX P0, PT, RZ, UR7, PT, P0 ;  /* 0x00000007ff007c0c */ /* 0x000fe2000bf05300 */
[----:B------:R-:W0:Y:S01]  /*2aa70*/  S2R R5, SR_TID.X ;  /* 0x0000000000057919 */ /* 0x000e220000002100 */
[----:B------:R-:W-:Y:S01]  /*2aa80*/  ULDC.64 UR6, c[0x0][0x280] ;  /* 0x0000a00000067ab9 */ /* 0x000fe20000000a00 */
[----:B------:R-:W1:Y:S01]  /*2aa90*/  S2R R10, SR_TID.X ;  /* 0x00000000000a7919 */ /* 0x000e620000002100 */
[----:B0-----:R-:W-:-:S04]  /*2aaa0*/  LOP3.LUT R5, R5, 0x7f, RZ, 0xc0, !PT ;  /* 0x0000007f05057812 */ /* 0x001fc800078ec0ff */
[----:B------:R-:W-:Y:S01]  /*2aab0*/  SHF.R.U32.HI R5, RZ, 0x2, R5 ;  /* 0x00000002ff057819 */ /* 0x000fe20000011605 */
[----:B-1----:R-:W-:-:S05]  /*2aac0*/  IMAD.SHL.U32 R10, R10, 0x10, RZ ;  /* 0x000000100a0a7824 */ /* 0x002fca00078e00ff */
[----:B------:R-:W-:-:S04]  /*2aad0*/  LOP3.LUT R10, R10, 0x30, RZ, 0xc0, !PT ;  /* 0x000000300a0a7812 */ /* 0x000fc800078ec0ff */
[C---:B------:R-:W-:Y:S02]  /*2aae0*/  LOP3.LUT R11, R10.reuse, 0x40, RZ, 0xfc, !PT ;  /* 0x000000400a0b7812 */ /* 0x040fe400078efcff */
[----:B------:R-:W-:Y:S01]  /*2aaf0*/  LOP3.LUT R10, R10, 0x80, RZ, 0xfc, !PT ;  /* 0x000000800a0a7812 */ /* 0x000fe200078efcff */
[----:B---3--:R-:W-:Y:S01]  /*2ab00*/  IMAD.MOV.U32 R3, RZ, RZ, R0 ;  /* 0x000000ffff037224 */ /* 0x008fe200078e0000 */
[----:B----4-:R-:W-:-:S04]  /*2ab10*/  SHF.R.S32.HI R0, RZ, 0x1f, R6 ;  /* 0x0000001fff007819 */ /* 0x010fc80000011406 */
[----:B------:R-:W-:Y:S02]  /*2ab20*/  SEL R4, R0, RZ, !P0 ;  /* 0x000000ff00047207 */ /* 0x000fe40004000000 */
[----:B------:R-:W-:Y:S02]  /*2ab30*/  SEL R0, R6, RZ, !P0 ;  /* 0x000000ff06007207 */ /* 0x000fe40004000000 */
[----:B------:R-:W2:Y:S01]  /*2ab40*/  S2R R6, SR_TID.X ;  /* 0x0000000000067919 */ /* 0x000ea20000002100 */
[----:B------:R-:W-:Y:S01]  /*2ab50*/  ISETP.NE.AND P0, PT, R7, 0x1, PT ;  /* 0x000000010700780c */ /* 0x000fe20003f05270 */
[----:B------:R-:W-:-:S04]  /*2ab60*/  IMAD.WIDE.U32 R2, R16, UR4, R2 ;  /* 0x0000000410027c25 */ /* 0x000fc8000f8e0002 */
[----:B------:R-:W-:Y:S01]  /*2ab70*/  IMAD R3, R16, UR5, R3 ;  /* 0x0000000510037c24 */ /* 0x000fe2000f8e0203 */
[----:B------:R-:W-:Y:S02]  /*2ab80*/  ULDC.64 UR4, c[0x0][0x2e0] ;  /* 0x0000b80000047ab9 */ /* 0x000fe40000000a00 */
[----:B------:R-:W-:Y:S02]  /*2ab90*/  IMAD R4, R4, UR4, RZ ;  /* 0x0000000404047c24 */ /* 0x000fe4000f8e02ff */
[----:B--2---:R-:W-:-:S03]  /*2aba0*/  IMAD.SHL.U32 R8, R6, 0x20, RZ ;  /* 0x0000002006087824 */ /* 0x004fc600078e00ff */
[----:B------:R-:W0:Y:S02]  /*2abb0*/  @P0 LDC R6, c[0x0][0x450] ;  /* 0x00011400ff060b82 */ /* 0x000e240000000800 */
[----:B------:R-:W-:-:S06]  /*2abc0*/  LOP3.LUT R8, R5, 0x60, R8, 0xf8, !PT ;  /* 0x0000006005087812 */ /* 0x000fcc00078ef808 */
[----:B------:R-:W1:Y:S01]  /*2abd0*/  @P0 LDC R5, c[0x0][0x44c] ;  /* 0x00011300ff050b82 */ /* 0x000e620000000800 */
[----:B------:R-:W-:-:S04]  /*2abe0*/  IMAD.WIDE.U32 R2, R0, UR4, R2 ;  /* 0x0000000400027c25 */ /* 0x000fc8000f8e0002 */
[----:B------:R-:W-:Y:S01]  /*2abf0*/  IMAD R0, R0, UR5, R4 ;  /* 0x0000000500007c24 */ /* 0x000fe2000f8e0204 */
[----:B------:R-:W-:Y:S01]  /*2ac00*/  ULDC.64 UR4, c[0x0][0x2d0] ;  /* 0x0000b40000047ab9 */ /* 0x000fe20000000a00 */
[----:B------:R-:W-:Y:S02]  /*2ac10*/  IMAD.IADD R4, R8, 0x1, R12 ;  /* 0x0000000108047824 */ /* 0x000fe400078e020c */
[----:B------:R-:W-:Y:S02]  /*2ac20*/  IMAD.IADD R3, R3, 0x1, R0 ;  /* 0x0000000103037824 */ /* 0x000fe400078e0200 */
[----:B------:R-:W-:Y:S01]  /*2ac30*/  IMAD.MOV.U32 R0, RZ, RZ, R4 ;  /* 0x000000ffff007224 */ /* 0x000fe200078e0004 */
[----:B------:R-:W2:Y:S01]  /*2ac40*/  S2R R8, SR_TID.X ;  /* 0x0000000000087919 */ /* 0x000ea20000002100 */
[----:B-1----:R-:W-:-:S05]  /*2ac50*/  @P0 IMAD.HI.U32 R5, R4, R5, RZ ;  /* 0x0000000504050227 */ /* 0x002fca00078e00ff */
[----:B0-----:R-:W-:-:S05]  /*2ac60*/  @P0 SHF.R.U32.HI R0, RZ, R6, R5 ;  /* 0x00000006ff000219 */ /* 0x001fca0000011605 */
        /* <DEDUP_REMOVED lines=11> */
[----:B------:R-:W-:Y:S01]  /*2ad20*/  ULDC UR4, c[0x0][0x2b8] ;  /* 0x0000ae0000047ab9 */ /* 0x000fe20000000800 */
[----:B--2---:R-:W-:Y:S01]  /*2ad30*/  IMAD.SHL.U32 R9, R8, 0x10, RZ ;  /* 0x0000001008097824 */ /* 0x004fe200078e00ff */
[----:B------:R-:W-:Y:S02]  /*2ad40*/  ISETP.GE.AND P2, PT, R10, UR4, PT ;  /* 0x000000040a007c0c */ /* 0x000fe4000bf46270 */
[----:B------:R-:W-:Y:S02]  /*2ad50*/  LOP3.LUT R10, R8, 0x7f, RZ, 0xc0, !PT ;  /* 0x0000007f080a7812 */ /* 0x000fe400078ec0ff */
[----:B------:R0:W5:Y:S01]  /*2ad60*/  LDL R8, [R1+0x3c] ;  /* 0x00003c0001087983 */ /* 0x0001620000100800 */
[----:B------:R-:W-:Y:S01]  /*2ad70*/  LOP3.LUT R9, R9, 0x30, RZ, 0xc0, !PT ;  /* 0x0000003009097812 */ /* 0x000fe200078ec0ff */
[----:B------:R-:W-:Y:S01]  /*2ad80*/  IMAD R0, R4, UR5, R0 ;  /* 0x0000000504007c24 */ /* 0x000fe2000f8e0200 */
[----:B------:R-:W-:-:S02]  /*2ad90*/  IADD3 R4, P3, R2, UR6, RZ ;  /* 0x0000000602047c10 */ /* 0x000fc4000ff7e0ff */
[----:B------:R-:W-:Y:S02]  /*2ada0*/  ISETP.GE.AND P0, PT, R9, UR4, PT ;  /* 0x0000000409007c0c */ /* 0x000fe4000bf06270 */
[----:B------:R-:W-:Y:S01]  /*2adb0*/  ISETP.GE.AND P1, PT, R11, UR4, PT ;  /* 0x000000040b007c0c */ /* 0x000fe2000bf26270 */
[----:B------:R-:W-:Y:S01]  /*2adc0*/  UMOV UR4, 0xffffffff ;  /* 0xffffffff00047882 */ /* 0x000fe20000000000 */
[----:B------:R-:W-:Y:S02]  /*2add0*/  IADD3.X R3, R3, UR7, R0, P3, !PT ;  /* 0x0000000703037c10 */ /* 0x000fe40009ffe400 */
[----:B------:R-:W-:Y:S01]  /*2ade0*/  SHF.R.U32.HI R10, RZ, 0x2, R10 ;  /* 0x00000002ff0a7819 */ /* 0x000fe2000001160a */
[----:B0-----:R-:W-:Y:S08]  /*2adf0*/  BRA.DIV UR4, `(.L_x_1688) ;  /* 0x0000007a04c87947 */ /* 0x001ff0000b800000 */
[----:B------:R-:W2:Y:S04]  /*2ae00*/  LDL.LU R6, [R1+0x40] ;  /* 0x0000400001067983 */ /* 0x000ea80000300800 */
[----:B------:R-:W3:Y:S01]  /*2ae10*/  LDL.LU R11, [R1+0x2c] ;  /* 0x00002c00010b7983 */ /* 0x000ee20000300800 */
[----:B--2---:R-:W-:-:S03]  /*2ae20*/  IMAD R2, R6, R7, RZ ;  /* 0x0000000706027224 */ /* 0x004fc600078e02ff */
[----:B------:R-:W0:Y:S01]  /*2ae30*/  SHFL.IDX PT, R7, R4, RZ, 0x1c1f ;  /* 0x001c1fff04077589 */ /* 0x000e2200000e0000 */
[----:B---3--:R-:W-:-:S03]  /*2ae40*/  IMAD.IADD R0, R10, 0x1, R11 ;  /* 0x000000010a007824 */ /* 0x008fc600078e020b */
[----:B------:R-:W1:Y:S01]  /*2ae50*/  SHFL.IDX PT, R6, R3, RZ, 0x1c1f ;  /* 0x001c1fff03067589 */ /* 0x000e6200000e0000 */
[C---:B------:R-:W-:Y:S01]  /*2ae60*/  VIADD R5, R0.reuse, 0x20 ;  /* 0x0000002000057836 */ /* 0x040fe20000000000 */
        /* <DEDUP_REMOVED lines=14> */
[----:B------:R-:W-:Y:S02]  /*2af50*/  @!P3 IMAD.MOV.U32 R7, RZ, RZ, R6 ;  /* 0x000000ffff07b224 */ /* 0x000fe400078e0006 */
[----:B------:R-:W-:Y:S02]  /*2af60*/  @!P3 IMAD.MOV.U32 R6, RZ, RZ, R5 ;  /* 0x000000ffff06b224 */ /* 0x000fe400078e0005 */
[----:B------:R-:W-:-:S03]  /*2af70*/  VIADD R5, R0, 0x40 ;  /* 0x0000004000057836 */ /* 0x000fc60000000000 */
        /* <DEDUP_REMOVED lines=10> */
[----:B------:R1:W2:Y:S04]  /*2b020*/  SHFL.IDX PT, R5, R3, 0x3, 0x1c1f ;  /* 0x007c1f0003057f89 */ /* 0x0002a800000e0000 */
[----:B------:R1:W-:Y:S04]  /*2b030*/  @!P3 LDGSTS.E.BYPASS.LTC128B.128 [R8+0x19400], desc[UR40][R6.64], !P0 ;  /* 0x194000000608bfae */ /* 0x0003e8000c101d68 */
[----:B------:R1:W-:Y:S04]  /*2b040*/  @!P3 LDGSTS.E.BYPASS.LTC128B.128 [R8+0x1b400], desc[UR40][R6.64+0x40], !P1 ;  /* 0x1b4000400608bfae */ /* 0x0003e8000c901d68 */
[----:B------:R1:W-:Y:S04]  /*2b050*/  @!P3 LDGSTS.E.BYPASS.LTC128B.128 [R8+0x1d400], desc[UR40][R6.64+0x80], !P2 ;  /* 0x1d4000800608bfae */ /* 0x0003e8000d101d68 */
[----:B------:R1:W3:Y:S02]  /*2b060*/  SHFL.IDX PT, R3, R4, 0x3, 0x1c1f ;  /* 0x007c1f0004037f89 */ /* 0x0002e400000e0000 */
.L_x_1936:
[----:B------:R-:W-:Y:S01]  /*2b070*/  VIADD R0, R0, 0x60 ;  /* 0x0000006000007836 */ /* 0x000fe20000000000 */
[----:B------:R-:W-:Y:S04]  /*2b080*/  BSSY B0, `(.L_x_1689) ;  /* 0x000000b000007945 */ /* 0x000fe80003800000 */
[----:B------:R-:W-:-:S13]  /*2b090*/  ISETP.GE.AND P3, PT, R0, R2, PT ;  /* 0x000000020000720c */ /* 0x000fda0003f66270 */
[----:B------:R-:W-:Y:S05]  /*2b0a0*/  @P3 BRA `(.L_x_1690) ;  /* 0x0000000000203947 */ /* 0x000fea0003800000 */
[----:B---3--:R-:W-:-:S05]  /*2b0b0*/  IADD3 R2, P3, R9, R3, RZ ;  /* 0x0000000309027210 */ /* 0x008fca0007f7e0ff */
[----:B-12---:R-:W-:-:S05]  /*2b0c0*/  IMAD.X R3, RZ, RZ, R5, P3 ;  /* 0x000000ffff037224 */ /* 0x006fca00018e0605 */
[----:B------:R-:W-:Y:S01]  /*2b0d0*/  @!PT LDS RZ, [RZ] ;  /* 0x00000000fffff984 */ /* 0x000fe20000000800 */
[----:B------:R-:W-:Y:S01]  /*2b0e0*/  @!PT LDS RZ, [RZ] ;  /* 0x00000000fffff984 */ /* 0x000fe20000000800 */
[----:B------:R-:W-:Y:S01]  /*2b0f0*/  @!PT LDS RZ, [RZ] ;  /* 0x00000000fffff984 */ /* 0x000fe20000000800 */
[----:B------:R4:W-:Y:S04]  /*2b100*/  LDGSTS.E.BYPASS.LTC128B.128 [R8+0x19c00], desc[UR40][R2.64], !P0 ;  /* 0x19c0000002087fae */ /* 0x0009e8000c101d68 */
[----:B------:R4:W-:Y:S04]  /*2b110*/  LDGSTS.E.BYPASS.LTC128B.128 [R8+0x1bc00], desc[UR40][R2.64+0x40], !P1 ;  /* 0x1bc0004002087fae */ /* 0x0009e8000c901d68 */
[----:B------:R4:W-:Y:S02]  /*2b120*/  LDGSTS.E.BYPASS.LTC128B.128 [R8+0x1dc00], desc[UR40][R2.64+0x80], !P2 ;  /* 0x1dc0008002087fae */ /* 0x0009e4000d101d68 */
.L_x_1690:
[----:B------:R-:W-:Y:S05]  /*2b130*/  BSYNC B0 ;  /* 0x0000000000007941 */ /* 0x000fea0003800000 */
.L_x_1689:
[----:B------:R-:W-:Y:S01]  /*2b140*/  NOP ;  /* 0x0000000000007918 */ /* 0x000fe20000000000 */
[----:B------:R-:W-:-:S13]  /*2b150*/  PLOP3.LUT P0, PT, PT, PT, PT, 0x80, 0x0 ;  /* 0x000000000000781c */ /* 0x000fda0003f0f070 */
.L_x_1691:
        /* <DEDUP_REMOVED lines=18> */
.L_x_1937:
[----:B------:R-:W-:Y:S05]  /*2b280*/  BSYNC B0 ;  /* 0x0000000000007941 */ /* 0x000fea0003800000 */
.L_x_1692:
[----:B------:R-:W5:Y:S04]  /*2b290*/  LDL.LU R2, [R1+0x48] ;  /* 0x0000480001027983 */ /* 0x000f680000300800 */
[----:B-1-3--:R-:W3:Y:S01]  /*2b2a0*/  LDL R3, [R1+0x8] ;  /* 0x0000080001037983 */ /* 0x00aee20000100800 */
[----:B-----5:R-:W-:-:S05]  /*2b2b0*/  VIADD R2, R2, 0xfffffffe ;  /* 0xfffffffe02027836 */ /* 0x020fca0000000000 */
[----:B---3--:R-:W-:-:S13]  /*2b2c0*/  ISETP.GE.AND P0, PT, R2, R3, PT ;  /* 0x000000030200720c */ /* 0x008fda0003f06270 */
[----:B------:R-:W-:Y:S05]  /*2b2d0*/  @!P0 BRA `(.L_x_1694) ;  /* 0x0000001000ac8947 */ /* 0x000fea0003800000 */
[----:B------:R1:W5:Y:S01]  /*2b2e0*/  LDL.LU R3, [R1+0x14] ;  /* 0x0000140001037983 */ /* 0x0003620000300800 */
[----:B----4-:R-:W-:-:S07]  /*2b2f0*/  IMAD.MOV.U32 R0, RZ, RZ, R19 ;  /* 0x000000ffff007224 */ /* 0x010fce00078e0013 */
.L_x_1718:
[----:B------:R-:W3:Y:S01]  /*2b300*/  LDL R4, [R1+0x20] ;  /* 0x0000200001047983 */ /* 0x000ee20000100800 */
[----:B------:R-:W-:Y:S01]  /*2b310*/  VIADD R19, R0, 0x1 ;  /* 0x0000000100137836 */ /* 0x000fe20000000000 */
[----:B------:R-:W-:Y:S05]  /*2b320*/  YIELD ;  /* 0x0000000000007946 */ /* 0x000fea0003800000 */
[C---:B------:R-:W-:Y:S01]  /*2b330*/  ISETP.NE.AND P0, PT, R19.reuse, 0x2, PT ;  /* 0x000000021300780c */ /* 0x040fe20003f05270 */
[----:B------:R-:W-:Y:S03]  /*2b340*/  BSSY B0, `(.L_x_1695) ;  /* 0x00000a8000007945 */ /* 0x000fe60003800000 */
[----:B------:R-:W-:-:S02]  /*2b350*/  SEL R19, R19, RZ, P0 ;  /* 0x000000ff13137207 */ /* 0x000fc40000000000 */
[----:B---3--:R-:W-:Y:S02]  /*2b360*/  LOP3.LUT P1, RZ, R4, 0x1, RZ, 0xc0, !PT ;  /* 0x0000000104ff7812 */ /* 0x008fe4000782c0ff */
[----:B------:R-:W-:-:S04]  /*2b370*/  SEL R4, RZ, 0x1, P0 ;  /* 0x00000001ff047807 */ /* 0x000fc80000000000 */
[----:B-----5:R-:W-:-:S05]  /*2b380*/  LOP3.LUT R9, R3, R4, RZ, 0x3c, !PT ;  /* 0x0000000403097212 */ /* 0x020fca00078e3cff */
[----:B------:R3:W-:Y:S02]  /*2b390*/  STL [R1+0x14], R9 ;  /* 0x0000140901007387 */ /* 0x0007e40000100800 */
[----:B------:R-:W-:Y:S05]  /*2b3a0*/  @!P1 BRA `(.L_x_1696) ;  /* 0x0000000800849947 */ /* 0x000fea0003800000 */
[----:B------:R-:W-:Y:S01]  /*2b3b0*/  ULDC.64 UR4, c[0x0][0x418] ;  /* 0x0001060000047ab9 */ /* 0x000fe20000000a00 */
[----:B0-----:R-:W-:Y:S01]  /*2b3c0*/  IMAD.MOV.U32 R8, RZ, RZ, R2 ;  /* 0x000000ffff087224 */ /* 0x001fe200078e0002 */
[----:B------:R-:W-:-:S04]  /*2b3d0*/  ISETP.NE.U32.AND P0, PT, RZ, UR4, PT ;  /* 0x00000004ff007c0c */ /* 0x000fc8000bf05070 */
[----:B------:R-:W-:-:S13]  /*2b3e0*/  ISETP.NE.AND.EX P0, PT, RZ, UR5, PT, P0 ;  /* 0x00000005ff007c0c */ /* 0x000fda000bf05300 */
[----:B------:R-:W-:Y:S05]  /*2b3f0*/  @!P0 BRA `(.L_x_1697) ;  /* 0x00000000004c8947 */ /* 0x000fea0003800000 */
[----:B------:R-:W4:Y:S01]  /*2b400*/  LDL R11, [R1+0x24] ;  /* 0x00002400010b7983 */ /* 0x000f220000100800 */
[----:B------:R-:W0:Y:S01]  /*2b410*/  LDC R7, c[0x0][0x43c] ;  /* 0x00010f00ff077b82 */ /* 0x000e220000000800 */
[----:B------:R-:W-:Y:S02]  /*2b420*/  ULDC.64 UR6, c[0x0][0x428] ;  /* 0x00010a0000067ab9 */ /* 0x000fe40000000a00 */
[----:B------:R-:W3:Y:S01]  /*2b430*/  LDL R10, [R1+0x4] ;  /* 0x00000400010a7983 */ /* 0x000ee20000100800 */
[----:B0-----:R-:W-:-:S13]  /*2b440*/  ISETP.NE.AND P0, PT, R7, 0x1, PT ;  /* 0x000000010700780c */ /* 0x001fda0003f05270 */
[----:B--2---:R-:W0:Y:S02]  /*2b450*/  @P0 LDC.64 R4, c[0x0][0x440] ;  /* 0x00011000ff040b82 */ /* 0x004e240000000a00 */
[----:B0-----:R-:W-:-:S04]  /*2b460*/  @P0 IMAD.HI.U32 R6, R2, R4, RZ ;  /* 0x0000000402060227 */ /* 0x001fc800078e00ff */
[----:B------:R-:W-:Y:S01]  /*2b470*/  IMAD.MOV.U32 R4, RZ, RZ, R2 ;  /* 0x000000ffff047224 */ /* 0x000fe200078e0002 */
[----:B------:R-:W-:-:S04]  /*2b480*/  @P0 SHF.R.U32.HI R4, RZ, R5, R6 ;  /* 0x00000005ff040219 */ /* 0x000fc80000011606 */
[--C-:B------:R-:W-:Y:S01]  /*2b490*/  SHF.R.S32.HI R5, RZ, 0x1f, R4.reuse ;  /* 0x0000001fff057819 */ /* 0x100fe20000011404 */
[----:B------:R-:W-:-:S04]  /*2b4a0*/  IMAD.MOV R8, RZ, RZ, -R4 ;  /* 0x000000ffff087224 */ /* 0x000fc800078e0a04 */
[----:B------:R-:W-:Y:S02]  /*2b4b0*/  IMAD R8, R7, R8, R2 ;  /* 0x0000000807087224 */ /* 0x000fe400078e0202 */
[----:B----4-:R-:W-:-:S04]  /*2b4c0*/  IMAD R6, R11, UR6, RZ ;  /* 0x000000060b067c24 */ /* 0x010fc8000f8e02ff */
[C---:B---3--:R-:W-:Y:S02]  /*2b4d0*/  IMAD R6, R10.reuse, UR7, R6 ;  /* 0x000000070a067c24 */ /* 0x048fe4000f8e0206 */
[----:B------:R-:W-:-:S04]  /*2b4e0*/  IMAD.WIDE.U32 R4, R10, UR6, R4 ;  /* 0x000000060a047c25 */ /* 0x000fc8000f8e0004 */
[----:B------:R-:W-:Y:S01]  /*2b4f0*/  IMAD.IADD R5, R6, 0x1, R5 ;  /* 0x0000000106057824 */ /* 0x000fe200078e0205 */
[----:B------:R-:W-:-:S04]  /*2b500*/  LEA R6, P0, R4, UR4, 0x2 ;  /* 0x0000000404067c11 */ /* 0x000fc8000f8010ff */
[----:B------:R-:W-:-:S05]  /*2b510*/  LEA.HI.X R7, R4, UR5, R5, 0x2, P0 ;  /* 0x0000000504077c11 */ /* 0x000fca00080f1405 */
[----:B------:R0:W5:Y:S04]  /*2b520*/  LDG.E R17, desc[UR40][R6.64] ;  /* 0x0000002806117981 */ /* 0x000168000c1e1900 */
.L_x_1697:
[----:B0-----:R-:W-:Y:S01]  /*2b530*/  IMAD R6, R19, 0x8, R18 ;  /* 0x0000000813067824 */ /* 0x001fe200078e0212 */
[----:B--2---:R-:W-:Y:S01]  /*2b540*/  SHF.L.U32 R5, R9, 0x1f, RZ ;  /* 0x0000001f09057819 */ /* 0x004fe200000006ff */
[----:B------:R-:W0:Y:S01]  /*2b550*/  S2R R4, SR_TID.X ;  /* 0x0000000000047919 */ /* 0x000e220000002100 */
[----:B------:R-:W-:Y:S02]  /*2b560*/  BSSY B1, `(.L_x_1698) ;  /* 0x0000005000017945 */ /* 0x000fe40003800000 */
[----:B------:R-:W2:Y:S01]  /*2b570*/  SYNCS.PHASECHK.TRANS64.TRYWAIT P0, [R6+URZ+0x2a880], R5 ;  /* 0x02a88005060075a7 */ /* 0x000ea2000800017f */
[----:B0-----:R-:W-:-:S04]  /*2b580*/  LOP3.LUT R4, R4, 0x7f, RZ, 0xc0, !PT ;  /* 0x0000007f04047812 */ /* 0x001fc800078ec0ff */
[----:B------:R-:W-:Y:S01]  /*2b590*/  ISETP.NE.AND P1, PT, R4, RZ, PT ;  /* 0x000000ff0400720c */ /* 0x000fe20003f25270 */
[----:B--2---:R-:W-:-:S12]  /*2b5a0*/  @!P0 BRA `(.L_x_1699) ;  /* 0x0000007800588947 */ /* 0x004fd80003800000 */
.L_x_1938:
[----:B------:R-:W-:Y:S05]  /*2b5b0*/  BSYNC B1 ;  /* 0x0000000000017941 */ /* 0x000fea0003800000 */
.L_x_1698:
[----:B------:R-:W-:Y:S04]  /*2b5c0*/  BSSY B1, `(.L_x_1700) ;  /* 0x0000009000017945 */ /* 0x000fe80003800000 */
        /* <DEDUP_REMOVED lines=8> */
.L_x_1701:
[----:B------:R-:W-:Y:S05]  /*2b650*/  BSYNC B1 ;  /* 0x0000000000017941 */ /* 0x000fea0003800000 */
.L_x_1700:
[----:B------:R-:W2:Y:S01]  /*2b660*/  LDL R7, [R1+0x28] ;  /* 0x0000280001077983 */ /* 0x000ea20000100800 */
[----:B------:R-:W-:Y:S01]  /*2b670*/  IMAD.MOV.U32 R14, RZ, RZ, RZ ;  /* 0x000000ffff0e7224 */ /* 0x000fe200078e00ff */
[----:B------:R-:W-:Y:S01]  /*2b680*/  UIADD3 UR4, UP0, UR42, 0x470, URZ ;  /* 0x000004702a047890 */ /* 0x000fe2000ff1e03f */
[----:B------:R-:W-:Y:S01]  /*2b690*/  IMAD R4, R19, 0x6000, R18 ;  /* 0x0000600013047824 */ /* 0x000fe200078e0212 */
[----:B------:R-:W-:Y:S01]  /*2b6a0*/  PLOP3.LUT P0, PT, PT, PT, PT, 0x80, 0x0 ;  /* 0x000000000000781c */ /* 0x000fe20003f0f070 */
[----:B------:R-:W-:Y:S01]  /*2b6b0*/  UMOV UR6, 0x0 ;  /* 0x0000000000067882 */ /* 0x000fe20000000000 */
[----:B------:R-:W-:Y:S01]  /*2b6c0*/  R2UR UR10, R14 ;  /* 0x000000000e0a72ca */ /* 0x000fe200000e0000 */
[----:B---3--:R-:W-:Y:S01]  /*2b6d0*/  VIADD R9, R4, 0xc400 ;  /* 0x0000c40004097836 */ /* 0x008fe20000000000 */
[----:B------:R-:W-:Y:S01]  /*2b6e0*/  UIADD3.X UR5, URZ, UR43, URZ, UP0, !UPT ;  /* 0x0000002b3f057290 */ /* 0x000fe200087fe43f */
[----:B------:R-:W-:Y:S01]  /*2b6f0*/  UMOV UR7, 0x14f00000 ;  /* 0x14f0000000077882 */ /* 0x000fe20000000000 */
[----:B--2---:R-:W-:-:S02]  /*2b700*/  IMAD R8, R8, 0x80, R7 ;  /* 0x0000008008087824 */ /* 0x004fc400078e0207 */
[----:B------:R-:W-:-:S09]  /*2b710*/  VIADD R7, R6, 0x2a870 ;  /* 0x0002a87006077836 */ /* 0x000fd20000000000 */
.L_x_1702:
        /* <DEDUP_REMOVED lines=16> */
.L_x_1703:
        /* <DEDUP_REMOVED lines=16> */
.L_x_1704:
        /* <DEDUP_REMOVED lines=13> */
.L_x_1939:
[----:B------:R-:W-:Y:S05]  /*2b9f0*/  BSYNC B1 ;  /* 0x0000000000017941 */ /* 0x000fea0003800000 */
.L_x_1705:
[----:B------:R-:W-:Y:S01]  /*2ba00*/  BSSY B1, `(.L_x_1707) ;  /* 0x000000b000017945 */ /* 0x000fe20003800000 */
[----:B------:R-:W-:Y:S02]  /*2ba10*/  IMAD.MOV.U32 R10, RZ, RZ, 0x0 ;  /* 0x00000000ff0a7424 */ /* 0x000fe400078e00ff */
[----:B------:R-:W-:Y:S01]  /*2ba20*/  IMAD.MOV.U32 R11, RZ, RZ, 0x14f00000 ;  /* 0x14f00000ff0b7424 */ /* 0x000fe200078e00ff */
[----:B------:R-:W-:Y:S06]  /*2ba30*/  @P1 BRA `(.L_x_1708) ;  /* 0x00000000001c1947 */ /* 0x000fec0003800000 */
[----:B------:R-:W3:Y:S01]  /*2ba40*/  S2R R7, SR_TID.X ;  /* 0x0000000000077919 */ /* 0x000ee20000002100 */
[----:B0-2---:R-:W-:-:S04]  /*2ba50*/  IMAD.MOV.U32 R5, RZ, RZ, 0x6000 ;  /* 0x00006000ff057424 */ /* 0x005fc800078e00ff */
[----:B------:R4:W-:Y:S01]  /*2ba60*/  SYNCS.ARRIVE.TRANS64 RZ, [R6+URZ+0x2a830], R5 ;  /* 0x02a8300506ff79a7 */ /* 0x0009e2000800003f */
[----:B---3--:R-:W-:-:S04]  /*2ba70*/  LOP3.LUT R7, R7, 0x1f, RZ, 0xc0, !PT ;  /* 0x0000001f07077812 */ /* 0x008fc800078ec0ff */
[----:B------:R-:W-:-:S13]  /*2ba80*/  ISETP.NE.AND P0, PT, R7, RZ, PT ;  /* 0x000000ff0700720c */ /* 0x000fda0003f05270 */
[----:B----4-:R-:W-:Y:S05]  /*2ba90*/  @!P0 BRA `(.L_x_1708) ;  /* 0x0000000000048947 */ /* 0x010fea0003800000 */
[----:B------:R-:W-:Y:S01]  /*2baa0*/  BPT.TRAP 0x1 ;  /* 0x000000040000795c */ /* 0x000fe20000300000 */
.L_x_1708:
[----:B------:R-:W-:Y:S05]  /*2bab0*/  BSYNC B1 ;  /* 0x0000000000017941 */ /* 0x000fea0003800000 */
.L_x_1707:
[----:B------:R-:W-:Y:S01]  /*2bac0*/  R2UR UR10, R14 ;  /* 0x000000000e0a72ca */ /* 0x000fe200000e0000 */
[----:B------:R-:W-:Y:S01]  /*2bad0*/  UIADD3 UR4, UP0, UR42, 0x370, URZ ;  /* 0x000003702a047890 */ /* 0x000fe2000ff1e03f */
[----:B------:R-:W-:Y:S01]  /*2bae0*/  R2UR UR6, R10 ;  /* 0x000000000a0672ca */ /* 0x000fe200000e0000 */
[----:B0-2---:R-:W-:Y:S01]  /*2baf0*/  VIADD R6, R6, 0x2a830 ;  /* 0x0002a83006067836 */ /* 0x005fe20000000000 */
[----:B------:R-:W-:Y:S01]  /*2bb00*/  R2UR UR7, R11 ;  /* 0x000000000b0772ca */ /* 0x000fe200000e0000 */
[----:B------:R-:W-:Y:S01]  /*2bb10*/  VIADD R5, R4, 0x1e400 ;  /* 0x0001e40004057836 */ /* 0x000fe20000000000 */
[----:B------:R-:W-:Y:S01]  /*2bb20*/  PLOP3.LUT P0, PT, PT, PT, PT, 0x80, 0x0 ;  /* 0x000000000000781c */ /* 0x000fe20003f0f070 */
[----:B------:R-:W-:-:S12]  /*2bb30*/  UIADD3.X UR5, URZ, UR43, URZ, UP0, !UPT ;  /* 0x0000002b3f057290 */ /* 0x000fd800087fe43f */
.L_x_1709:
        /* <DEDUP_REMOVED lines=15> */
.L_x_1710:
        /* <DEDUP_REMOVED lines=15> */
.L_x_1711:
        /* <DEDUP_REMOVED lines=9> */
[----:B----4-:R-:W-:Y:S05]  /*2bdb0*/  @P0 BRA.U.ANY `(.L_x_1711) ;  /* 0xfffffffd00d80947 */ /* 0x010fea000393ffff */
.L_x_1696:
[----:B------:R-:W-:Y:S05]  /*2bdc0*/  BSYNC B0 ;  /* 0x0000000000007941 */ /* 0x000fea0003800000 */
.L_x_1695:
[----:B------:R-:W-:-:S06]  /*2bdd0*/  UISETP.NE.AND UP0, UPT, UR36, 0x3, UPT ;  /* 0x000000032400788c */ /* 0x000fcc000bf05270 */
[----:B------:R-:W-:-:S13]  /*2bde0*/  PLOP3.LUT P0, PT, PT, PT, UP0, 0x80, 0x0 ;  /* 0x000000000000781c */ /* 0x000fda0003f0f008 */
[----:B------:R-:W-:Y:S05]  /*2bdf0*/  @!P0 BRA `(.L_x_1712) ;  /* 0x0000000000048947 */ /* 0x000fea0003800000 */
[----:B------:R-:W-:Y:S01]  /*2be00*/  BPT.TRAP 0x1 ;  /* 0x000000040000795c */ /* 0x000fe20000300000 */
.L_x_1712:
[----:B------:R-:W-:Y:S01]  /*2be10*/  IMAD.U32 R4, RZ, RZ, UR39 ;  /* 0x00000027ff047e24 */ /* 0x000fe2000f8e00ff */
[----:B------:R-:W-:Y:S01]  /*2be20*/  BSSY B0, `(.L_x_1713) ;  /* 0x0000007000007945 */ /* 0x000fe20003800000 */
[----:B------:R-:W-:-:S03]  /*2be30*/  IMAD R13, R0, 0x8, R18 ;  /* 0x00000008000d7824 */ /* 0x000fc600078e0212 */
[----:B------:R-:W-:Y:S02]  /*2be40*/  ISETP.NE.AND P1, PT, R4, 0x3, PT ;  /* 0x000000030400780c */ /* 0x000fe40003f25270 */
[----:B------:R-:W-:-:S04]  /*2be50*/  LOP3.LUT R4, R3, 0x1, RZ, 0x3c, !PT ;  /* 0x0000000103047812 */ /* 0x000fc800078e3cff */
[----:B------:R-:W-:-:S04]  /*2be60*/  SHF.L.U32 R4, R4, 0x1f, RZ ;  /* 0x0000001f04047819 */ /* 0x000fc800000006ff */
[----:B------:R-:W4:Y:S02]  /*2be70*/  SYNCS.PHASECHK.TRANS64.TRYWAIT P0, [R13+URZ+0x2a870], R4 ;  /* 0x02a870040d0075a7 */ /* 0x000f24000800017f */
[----:B----4-:R-:W-:Y:S05]  /*2be80*/  @!P0 BRA `(.L_x_1714) ;  /* 0x0000007000488947 */ /* 0x010fea0003800000 */
.L_x_1940:
[----:B------:R-:W-:Y:S05]  /*2be90*/  BSYNC B0 ;  /* 0x0000000000007941 */ /* 0x000fea0003800000 */
.L_x_1713:
[----:B------:R-:W-:Y:S05]  /*2bea0*/  @!P1 BRA `(.L_x_1715) ;  /* 0x0000000000049947 */ /* 0x000fea0003800000 */
[----:B------:R-:W-:Y:S01]  /*2beb0*/  BPT.TRAP 0x1 ;  /* 0x000000040000795c */ /* 0x000fe20000300000 */
.L_x_1715:
[----:B----4-:R-:W-:Y:S01]  /*2bec0*/  SHF.L.U32 R4, R3, 0x1f, RZ ;  /* 0x0000001f03047819 */ /* 0x010fe200000006ff */
[----:B------:R-:W-:-:S03]  /*2bed0*/  IMAD R3, R0, 0x6000, RZ ;  /* 0x0000600000037824 */ /* 0x000fc600078e02ff */
[----:B------:R-:W4:Y:S02]  /*2bee0*/  SYNCS.PHASECHK.TRANS64.TRYWAIT P0, [R13+URZ+0x2a860], R4 ;  /* 0x02a860040d0075a7 */ /* 0x000f24000800017f */
[----:B----4-:R-:W-:Y:S05]  /*2bef0*/  @!P0 BRA `(.L_x_1716) ;  /* 0x0000007000408947 */ /* 0x010fea0003800000 */
.L_x_1941:
[----:B------:R-:W5:Y:S04]  /*2bf00*/  LDL R0, [R1+0x38] ;  /* 0x0000380001007983 */ /* 0x000f680000100800 */
[----:B------:R-:W2:Y:S01]  /*2bf10*/  LDL R12, [R1+0x30] ;  /* 0x00003000010c7983 */ /* 0x000ea20000100800 */
[----:B------:R-:W-:Y:S05]  /*2bf20*/  WARPSYNC.ALL ;  /* 0x0000000000007948 */ /* 0x000fea0003800000 */
[----:B------:R-:W3:Y:S04]  /*2bf30*/  LDL R14, [R1+0x1c] ;  /* 0x00001c00010e7983 */ /* 0x000ee80000100800 */
[----:B------:R-:W3:Y:S01]  /*2bf40*/  LDL R15, [R1+0x34] ;  /* 0x00003400010f7983 */ /* 0x000ee20000100800 */
[----:B-----5:R-:W-:-:S02]  /*2bf50*/  LOP3.LUT R0, R3, R0, RZ, 0xfc, !PT ;  /* 0x0000000003007212 */ /* 0x020fc400078efcff */
[----:B--2---:R-:W-:-:S03]  /*2bf60*/  IADD3 R3, R18, R3, R12 ;  /* 0x0000000312037210 */ /* 0x004fc60007ffe00c */
[----:B------:R-:W-:-:S05]  /*2bf70*/  IMAD.IADD R0, R18, 0x1, R0 ;  /* 0x0000000112007824 */ /* 0x000fca00078e0200 */
[----:B0---4-:R-:W0:Y:S02]  /*2bf80*/  LDSM.16.MT88.4 R4, [R0+0xc400] ;  /* 0x00c400000004783b */ /* 0x011e240000004200 */
[C-C-:B0-----:R-:W-:Y:S02]  /*2bf90*/  PRMT R8, R4.reuse, 0x6420, R5.reuse ;  /* 0x0000642004087816 */ /* 0x141fe40000000005 */
[----:B---3--:R-:W-:Y:S02]  /*2bfa0*/  PRMT R9, R4, 0x7531, R5 ;  /* 0x0000753104097816 */ /* 0x008fe40000000005 */
        /* <DEDUP_REMOVED lines=16> */
[----:B------:R-:W-:Y:S02]  /*2c0b0*/  IADD3 R12, R14, 0x400, R3 ;  /* 0x000004000e0c7810 */ /* 0x000fe40007ffe003 */
        /* <DEDUP_REMOVED lines=36> */
[----:B------:R-:W2:Y:S01]  /*2c300*/  LDSM.16.MT88.4 R4, [R0+0xdc00] ;  /* 0x00dc00000004783b */ /* 0x000ea20000004200 */
[----:B0-----:R-:W-:Y:S01]  /*2c310*/  IMAD.IADD R3, R14, 0x1, R3 ;  /* 0x000000010e037824 */ /* 0x001fe200078e0203 */
[C-C-:B--2---:R-:W-:Y:S02]  /*2c320*/  PRMT R8, R4.reuse, 0x6420, R5.reuse ;  /* 0x0000642004087816 */ /* 0x144fe40000000005 */
        /* <DEDUP_REMOVED lines=24> */
.L_x_1717:
[----:B------:R-:W0:Y:S01]  /*2c4b0*/  S2R R0, SR_TID.X ;  /* 0x0000000000007919 */ /* 0x000e220000002100 */
[----:B--2---:R2:W-:Y:S01]  /*2c4c0*/  SYNCS.ARRIVE.TRANS64.A1T0 RZ, [R13+URZ+0x2a850], RZ ;  /* 0x02a850ff0dff79a7 */ /* 0x0045e2000810003f */
[----:B0-----:R-:W-:Y:S02]  /*2c4d0*/  LOP3.LUT R3, R0, 0x7f, RZ, 0xc0, !PT ;  /* 0x0000007f00037812 */ /* 0x001fe400078ec0ff */
[----:B------:R-:W3:Y:S01]  /*2c4e0*/  LDL R0, [R1+0x8] ;  /* 0x0000080001007983 */ /* 0x000ee20000100800 */
[----:B------:R-:W-:Y:S01]  /*2c4f0*/  BAR.SYNC.DEFER_BLOCKING 0x2, 0x80 ;  /* 0x0082000000007b1d */ /* 0x000fe20000010000 */
[----:B------:R-:W-:-:S05]  /*2c500*/  ISETP.NE.AND P0, PT, R3, RZ, PT ;  /* 0x000000ff0300720c */ /* 0x000fca0003f05270 */
[----:B------:R0:W5:Y:S08]  /*2c510*/  LDL R3, [R1+0x14] ;  /* 0x0000140001037983 */ /* 0x0001700000100800 */
[----:B--2---:R-:W-:-:S05]  /*2c520*/  @!P0 VIADD R13, R13, 0x2a880 ;  /* 0x0002a8800d0d8836 */ /* 0x004fca0000000000 */
[----:B------:R-:W-:-:S04]  /*2c530*/  @!P0 PRMT R13, RZ, 0x654, R13 ;  /* 0x00000654ff0d8816 */ /* 0x000fc8000000000d */
[----:B------:R0:W-:Y:S01]  /*2c540*/  @!P0 SYNCS.ARRIVE.TRANS64.RED.A1T0 RZ, [R13+URZ], RZ ;  /* 0x000000ff0dff89a7 */ /* 0x0001e2000810043f */
[C---:B---3--:R-:W-:Y:S01]  /*2c550*/  ISETP.GT.AND P0, PT, R2.reuse, R0, PT ;  /* 0x000000000200720c */ /* 0x048fe20003f04270 */
[----:B------:R-:W-:Y:S02]  /*2c560*/  VIADD R2, R2, 0xffffffff ;  /* 0xffffffff02027836 */ /* 0x000fe40000000000 */
[----:B------:R-:W-:-:S10]  /*2c570*/  IMAD.MOV.U32 R0, RZ, RZ, R19 ;  /* 0x000000ffff007224 */ /* 0x000fd400078e0013 */
[----:B0-----:R-:W-:Y:S05]  /*2c580*/  @P0 BRA `(.L_x_1718) ;  /* 0xffffffec005c0947 */ /* 0x001fea000383ffff */
.L_x_1694:
[----:B------:R-:W3:Y:S01]  /*2c590*/  S2R R4, SR_TID.X ;  /* 0x0000000000047919 */ /* 0x000ee20000002100 */
[----:B------:R-:W-:Y:S01]  /*2c5a0*/  BSSY B0, `(.L_x_1719) ;  /* 0x0000011000007945 */ /* 0x000fe20003800000 */
[----:B---3--:R-:W-:-:S04]  /*2c5b0*/  LOP3.LUT R4, R4, 0x7f, RZ, 0xc0, !PT ;  /* 0x0000007f04047812 */ /* 0x008fc800078ec0ff */
[----:B------:R-:W-:-:S13]  /*2c5c0*/  ISETP.NE.AND P0, PT, R4, RZ, PT ;  /* 0x000000ff0400720c */ /* 0x000fda0003f05270 */
[----:B------:R-:W-:Y:S05]  /*2c5d0*/  @P0 BRA `(.L_x_1720) ;  /* 0x0000000000340947 */ /* 0x000fea0003800000 */
[----:B------:R-:W3:Y:S01]  /*2c5e0*/  S2R R2, SR_LANEID ;  /* 0x0000000000027919 */ /* 0x000ee20000000000 */
[----:B------:R-:W-:Y:S01]  /*2c5f0*/  VOTEU.ANY UR4, UPT, PT ;  /* 0x0000000000047886 */ /* 0x000fe200038e0100 */
[----:B--2---:R-:W2:Y:S01]  /*2c600*/  LDC.64 R4, c[0x0][0xc60] ;  /* 0x00031800ff047b82 */ /* 0x004ea20000000a00 */
[----:B----4-:R-:W3:Y:S02]  /*2c610*/  FLO.U32 R0, UR4 ;  /* 0x0000000400007d00 */ /* 0x010ee400080e0000 */
[----:B---3--:R-:W-:-:S06]  /*2c620*/  ISETP.EQ.U32.AND P1, PT, R0, R2, PT ;  /* 0x000000020000720c */ /* 0x008fcc0003f22070 */
[----:B------:R-:W2:Y:S07]  /*2c630*/  POPC R2, UR4 ;  /* 0x0000000400027d09 */ /* 0x000eae0008000000 */
[----:B--2---:R-:W2:Y:S04]  /*2c640*/  @P1 ATOMG.E.ADD.STRONG.GPU PT, R2, desc[UR40][R4.64], R2 ;  /* 0x00000002040219a8 */ /* 0x004ea800081ee1e8 */
[----:B--2---:R2:W3:Y:S02]  /*2c650*/  SHFL.IDX PT, R2, R2, R0, 0x1f ;  /* 0x00001f0002027589 */ /* 0x0044e400000e0000 */
[----:B--2---:R-:W2:Y:S02]  /*2c660*/  S2R R0, SR_LTMASK ;  /* 0x0000000000007919 */ /* 0x004ea40000003900 */
[----:B--2---:R-:W-:-:S06]  /*2c670*/  LOP3.LUT R0, R0, UR4, RZ, 0xc0, !PT ;  /* 0x0000000400007c12 */ /* 0x004fcc000f8ec0ff */
[----:B------:R-:W3:Y:S02]  /*2c680*/  POPC R0, R0 ;  /* 0x0000000000007309 */ /* 0x000ee40000000000 */
[----:B---3--:R-:W-:-:S05]  /*2c690*/  IADD3 R0, R2, UR38, R0 ;  /* 0x0000002602007c10 */ /* 0x008fca000fffe000 */
[----:B------:R3:W-:Y:S02]  /*2c6a0*/  STL [R1], R0 ;  /* 0x0000000001007387 */ /* 0x0007e40000100800 */
.L_x_1720:
[----:B------:R-:W-:Y:S05]  /*2c6b0*/  BSYNC B0 ;  /* 0x0000000000007941 */ /* 0x000fea0003800000 */
.L_x_1719:
[----:B------:R-:W-:-:S06]  /*2c6c0*/  UISETP.NE.AND UP0, UPT, UR36, 0x3, UPT ;  /* 0x000000032400788c */ /* 0x000fcc000bf05270 */
[----:B------:R-:W-:-:S13]  /*2c6d0*/  PLOP3.LUT P1, PT, PT, PT, UP0, 0x80, 0x0 ;  /* 0x000000000000781c */ /* 0x000fda0003f2f008 */
[----:B------:R-:W-:Y:S05]  /*2c6e0*/  @!P1 BRA `(.L_x_1721) ;  /* 0x0000000000049947 */ /* 0x000fea0003800000 */
[----:B------:R-:W-:Y:S01]  /*2c6f0*/  BPT.TRAP 0x1 ;  /* 0x000000040000795c */ /* 0x000fe20000300000 */
.L_x_1721:
[----:B------:R-:W2:Y:S01]  /*2c700*/  LDL R2, [R1+0x14] ;  /* 0x0000140001027983 */ /* 0x000ea20000100800 */
[----:B---34-:R-:W-:Y:S01]  /*2c710*/  IMAD.U32 R0, RZ, RZ, UR39 ;  /* 0x00000027ff007e24 */ /* 0x018fe2000f8e00ff */
[----:B------:R-:W-:Y:S01]  /*2c720*/  BSSY B0, `(.L_x_1722) ;  /* 0x0000007000007945 */ /* 0x000fe20003800000 */
[----:B------:R-:W-:-:S03]  /*2c730*/  IMAD R12, R19, 0x8, R18 ;  /* 0x00000008130c7824 */ /* 0x000fc600078e0212 */
[----:B------:R-:W-:Y:S02]  /*2c740*/  ISETP.NE.AND P2, PT, R0, 0x3, PT ;  /* 0x000000030000780c */ /* 0x000fe40003f45270 */
[----:B--2---:R-:W-:-:S04]  /*2c750*/  LOP3.LUT R0, R2, 0x1, RZ, 0x3c, !PT ;  /* 0x0000000102007812 */ /* 0x004fc800078e3cff */
[----:B------:R-:W-:-:S04]  /*2c760*/  SHF.L.U32 R0, R0, 0x1f, RZ ;  /* 0x0000001f00007819 */ /* 0x000fc800000006ff */
[----:B------:R-:W2:Y:S02]  /*2c770*/  SYNCS.PHASECHK.TRANS64.TRYWAIT P1, [R12+URZ+0x2a870], R0 ;  /* 0x02a870000c0075a7 */ /* 0x000ea4000802017f */
[----:B--2---:R-:W-:Y:S05]  /*2c780*/  @!P1 BRA `(.L_x_1723) ;  /* 0x0000006800309947 */ /* 0x004fea0003800000 */
.L_x_1942:
[----:B------:R-:W-:Y:S05]  /*2c790*/  BSYNC B0 ;  /* 0x0000000000007941 */ /* 0x000fea0003800000 */
.L_x_1722:
[----:B------:R-:W-:Y:S05]  /*2c7a0*/  @!P2 BRA `(.L_x_1724) ;  /* 0x000000000004a947 */ /* 0x000fea0003800000 */
[----:B------:R-:W-:Y:S01]  /*2c7b0*/  BPT.TRAP 0x1 ;  /* 0x000000040000795c */ /* 0x000fe20000300000 */
.L_x_1724:
[----:B--2---:R-:W2:Y:S02]  /*2c7c0*/  LDL R0, [R1+0x14] ;  /* 0x0000140001007983 */ /* 0x004ea40000100800 */
[----:B--2---:R-:W-:-:S04]  /*2c7d0*/  SHF.L.U32 R0, R0, 0x1f, RZ ;  /* 0x0000001f00007819 */ /* 0x004fc800000006ff */
[----:B------:R-:W2:Y:S02]  /*2c7e0*/  SYNCS.PHASECHK.TRANS64.TRYWAIT P1, [R12+URZ+0x2a860], R0 ;  /* 0x02a860000c0075a7 */ /* 0x000ea4000802017f */
[----:B--2---:R-:W-:Y:S05]  /*2c7f0*/  @!P1 BRA `(.L_x_1725) ;  /* 0x0000006800289947 */ /* 0x004fea0003800000 */
.L_x_1943:
[----:B------:R-:W2:Y:S04]  /*2c800*/  LDL R4, [R1+0x38] ;  /* 0x0000380001047983 */ /* 0x000ea80000100800 */
[----:B-----5:R-:W3:Y:S04]  /*2c810*/  LDL R3, [R1+0x30] ;  /* 0x0000300001037983 */ /* 0x020ee80000100800 */
[----:B------:R-:W4:Y:S01]  /*2c820*/  LDL R13, [R1+0x1c] ;  /* 0x00001c00010d7983 */ /* 0x000f220000100800 */
[----:B------:R-:W-:Y:S01]  /*2c830*/  IMAD R2, R19, 0x6000, RZ ;  /* 0x0000600013027824 */ /* 0x000fe200078e02ff */
[----:B------:R-:W-:Y:S05]  /*2c840*/  WARPSYNC.ALL ;  /* 0x0000000000007948 */ /* 0x000fea0003800000 */
[----:B------:R-:W4:Y:S01]  /*2c850*/  LDL R14, [R1+0x34] ;  /* 0x00003400010e7983 */ /* 0x000f220000100800 */
[----:B--2---:R-:W-:-:S02]  /*2c860*/  LOP3.LUT R0, R2, R4, RZ, 0xfc, !PT ;  /* 0x0000000402007212 */ /* 0x004fc400078efcff */
[----:B---3--:R-:W-:-:S03]  /*2c870*/  IADD3 R2, R18, R2, R3 ;  /* 0x0000000212027210 */ /* 0x008fc60007ffe003 */
[----:B------:R-:W-:-:S05]  /*2c880*/  IMAD.IADD R0, R18, 0x1, R0 ;  /* 0x0000000112007824 */ /* 0x000fca00078e0200 */
        /* <DEDUP_REMOVED lines=83> */
.L_x_1726:
[----:B0-----:R-:W3:Y:S01]  /*2cdc0*/  LDL.LU R2, [R1+0x14] ;  /* 0x0000140001027983 */ /* 0x001ee20000300800 */
[----:B--2---:R0:W-:Y:S01]  /*2cdd0*/  SYNCS.ARRIVE.TRANS64.A1T0 RZ, [R12+URZ+0x2a850], RZ ;  /* 0x02a850ff0cff79a7 */ /* 0x0041e2000810003f */
[----:B------:R-:W-:Y:S02]  /*2cde0*/  VIADD R19, R19, 0x1 ;  /* 0x0000000113137836 */ /* 0x000fe40000000000 */
[----:B0-----:R-:W-:-:S05]  /*2cdf0*/  @!P0 VIADD R12, R12, 0x2a880 ;  /* 0x0002a8800c0c8836 */ /* 0x001fca0000000000 */
        /* <DEDUP_REMOVED lines=8> */
.L_x_1669:
        /* <DEDUP_REMOVED lines=9> */
[----:B-1----:R-:W1:Y:S04]  /*2cf10*/  LDS.128 R4, [R18+0x2a8d0] ;  /* 0x02a8d00012047984 */ /* 0x002e680000000c00 */
[----:B-1----:R2:W-:Y:S04]  /*2cf20*/  STL.64 [R1], R4 ;  /* 0x0000000401007387 */ /* 0x0025e80000100a00 */
[----:B------:R2:W-:Y:S01]  /*2cf30*/  STL.64 [R1+0x8], R6 ;  /* 0x0000080601007387 */ /* 0x0005e20000100a00 */
[----:B------:R-:W-:Y:S06]  /*2cf40*/  BAR.ARV 0x4, 0x180 ;  /* 0x0106000000007b1d */ /* 0x000fec0000002000 */
[----:B------:R-:W-:Y:S05]  /*2cf50*/  BRA `(.L_x_1728) ;  /* 0x0000001000407947 */ /* 0x000fea0003800000 */
.L_x_1727:
[----:B------:R-:W2:Y:S01]  /*2cf60*/  S2R R0, SR_TID.X ;  /* 0x0000000000007919 */ /* 0x000ea20000002100 */
[----:B------:R-:W-:Y:S01]  /*2cf70*/  UMOV UR4, 0xffffffff ;  /* 0xffffffff00047882 */ /* 0x000fe20000000000 */
[----:B--2---:R-:W-:-:S04]  /*2cf80*/  LOP3.LUT R16, R0, 0x1f, RZ, 0xc0, !PT ;  /* 0x0000001f00107812 */ /* 0x004fc800078ec0ff */
[----:B------:R-:W-:Y:S01]  /*2cf90*/  ISETP.NE.AND P0, PT, R16, 0x1f, PT ;  /* 0x0000001f1000780c */ /* 0x000fe20003f05270 */
[----:B------:R-:W-:-:S12]  /*2cfa0*/  BRA.DIV UR4, `(.L_x_1729) ;  /* 0x0000006204507947 */ /* 0x000fd8000b800000 */
[----:B----4-:R-:W2:Y:S01]  /*2cfb0*/  LDL.LU R2, [R1] ;  /* 0x0000000001027983 */ /* 0x010ea20000300800 */
[----:B------:R-:W-:-:S03]  /*2cfc0*/  ULDC UR4, c[0x0][0xc3c] ;  /* 0x00030f0000047ab9 */ /* 0x000fc60000000800 */
[----:B-1----:R-:W3:Y:S01]  /*2cfd0*/  LDL R4, [R1+0xc] ;  /* 0x00000c0001047983 */ /* 0x002ee20000100800 */
[----:B--2---:R-:W-:Y:S02]  /*2cfe0*/  IMAD.MOV.U32 R7, RZ, RZ, R2 ;  /* 0x000000ffff077224 */ /* 0x004fe400078e0002 */
[----:B---3--:R-:W-:-:S05]  /*2cff0*/  IMAD.IADD R0, R4, 0x1, R16 ;  /* 0x0000000104007824 */ /* 0x008fca00078e0210 */
[----:B------:R-:W-:-:S13]  /*2d000*/  ISETP.GE.OR P1, PT, R0, UR4, !P0 ;  /* 0x0000000400007c0c */ /* 0x000fda000c726670 */
[----:B------:R-:W1:Y:S08]  /*2d010*/  @!P1 LDC.64 R2, c[0x0][0xc80] ;  /* 0x00032000ff029b82 */ /* 0x000e700000000a00 */
[----:B------:R-:W2:Y:S01]  /*2d020*/  @!P1 LDC.64 R4, c[0x0][0xc78] ;  /* 0x00031e00ff049b82 */ /* 0x000ea20000000a00 */
[----:B-1----:R-:W-:-:S05]  /*2d030*/  @!P1 IMAD.WIDE R2, R0, 0x4, R2 ;  /* 0x0000000400029825 */ /* 0x002fca00078e0202 */
[----:B------:R2:W3:Y:S02]  /*2d040*/  @!P1 LDG.E R6, desc[UR40][R2.64] ;  /* 0x0000002802069981 */ /* 0x0004e4000c1e1900 */
[----:B--2---:R-:W-:-:S06]  /*2d050*/  @!P1 IMAD.WIDE R2, R0, 0x4, R4 ;  /* 0x0000000400029825 */ /* 0x004fcc00078e0204 */
[----:B------:R-:W2:Y:S01]  /*2d060*/  @!P1 LDG.E R2, desc[UR40][R2.64] ;  /* 0x0000002802029981 */ /* 0x000ea2000c1e1900 */
[----:B------:R-:W-:Y:S01]  /*2d070*/  IMAD.MOV.U32 R5, RZ, RZ, RZ ;  /* 0x000000ffff057224 */ /* 0x000fe200078e00ff */
[C---:B------:R-:W-:Y:S01]  /*2d080*/  ISETP.GE.U32.AND P2, PT, R16.reuse, 0x2, PT ;  /* 0x000000021000780c */ /* 0x040fe20003f46070 */
[----:B------:R-:W-:Y:S01]  /*2d090*/  IMAD.MOV.U32 R8, RZ, RZ, RZ ;  /* 0x000000ffff087224 */ /* 0x000fe200078e00ff */
[C---:B------:R-:W-:Y:S01]  /*2d0a0*/  ISETP.GE.U32.AND P3, PT, R16.reuse, 0x4, PT ;  /* 0x000000041000780c */ /* 0x040fe20003f66070 */
[----:B------:R-:W-:Y:S01]  /*2d0b0*/  SHFL.IDX PT, R0, R7, RZ, 0x1f ;  /* 0x00001fff07007589 */ /* 0x000fe200000e0000 */
[C---:B------:R-:W-:Y:S02]  /*2d0c0*/  ISETP.GE.U32.AND P4, PT, R16.reuse, 0x8, PT ;  /* 0x000000081000780c */ /* 0x040fe40003f86070 */
[----:B------:R-:W-:Y:S01]  /*2d0d0*/  ISETP.GE.U32.AND P5, PT, R16, 0x10, PT ;  /* 0x000000101000780c */ /* 0x000fe20003fa6070 */
[----:B------:R-:W-:Y:S01]  /*2d0e0*/  SHFL.IDX PT, R10, R7, 0x1, 0x1f ;  /* 0x00201f00070a7f89 */ /* 0x000fe200000e0000 */
[----:B---3--:R-:W-:-:S02]  /*2d0f0*/  @!P1 IMAD.MOV.U32 R5, RZ, RZ, R6 ;  /* 0x000000ffff059224 */ /* 0x008fc400078e0006 */
[----:B------:R-:W-:Y:S02]  /*2d100*/  IMAD.MOV.U32 R6, RZ, RZ, RZ ;  /* 0x000000ffff067224 */ /* 0x000fe400078e00ff */
[----:B--2---:R-:W-:Y:S01]  /*2d110*/  @!P1 IMAD.MOV.U32 R6, RZ, RZ, R2 ;  /* 0x000000ffff069224 */ /* 0x004fe200078e0002 */
[----:B------:R-:W-:-:S03]  /*2d120*/  ISETP.NE.AND P1, PT, R16, RZ, PT ;  /* 0x000000ff1000720c */ /* 0x000fc60003f25270 */
[----:B------:R-:W-:-:S05]  /*2d130*/  IMAD R2, R6, R5, RZ ;  /* 0x0000000506027224 */ /* 0x000fca00078e02ff */
        /* <DEDUP_REMOVED lines=15> */
[----:B------:R1:W2:Y:S02]  /*2d230*/  SHFL.IDX PT, R9, R3, 0x1f, 0x1f ;  /* 0x03e01f0003097f89 */ /* 0x0002a400000e0000 */
.L_x_1953:
[----:B------:R-:W-:Y:S01]  /*2d240*/  ULDC UR4, c[0x0][0xc38] ;  /* 0x00030e0000047ab9 */ /* 0x000fe20000000800 */
[----:B------:R-:W-:Y:S02]  /*2d250*/  IMAD.MOV.U32 R7, RZ, RZ, R3 ;  /* 0x000000ffff077224 */ /* 0x000fe400078e0003 */
[----:B------:R-:W-:-:S04]  /*2d260*/  IMAD.U32 R2, RZ, RZ, UR4 ;  /* 0x00000004ff027e24 */ /* 0x000fc8000f8e00ff */
[----:B--2---:R-:W-:-:S04]  /*2d270*/  IMAD R9, R9, R2, RZ ;  /* 0x0000000209097224 */ /* 0x004fc800078e02ff */
[----:B------:R-:W-:-:S05]  /*2d280*/  IMAD.IADD R4, R10, 0x1, R9 ;  /* 0x000000010a047824 */ /* 0x000fca00078e0209 */
[----:B------:R-:W-:-:S13]  /*2d290*/  ISETP.GT.AND P6, PT, R4, R0, PT ;  /* 0x000000000400720c */ /* 0x000fda0003fc4270 */
[----:B------:R-:W-:Y:S05]  /*2d2a0*/  @P6 BRA `(.L_x_1730) ;  /* 0x0000000000b06947 */ /* 0x000fea0003800000 */
.L_x_1733:
[----:B-1----:R-:W2:Y:S01]  /*2d2b0*/  LDL.LU R3, [R1+0xc] ;  /* 0x00000c0001037983 */ /* 0x002ea20000300800 */
[----:B------:R-:W1:Y:S01]  /*2d2c0*/  LDC R2, c[0x0][0xc3c] ;  /* 0x00030f00ff027b82 */ /* 0x000e620000000800 */
[----:B--2---:R-:W-:-:S05]  /*2d2d0*/  VIADD R3, R3, 0x1f ;  /* 0x0000001f03037836 */ /* 0x004fca0000000000 */
        /* <DEDUP_REMOVED lines=34> */
.L_x_1961:
[----:B------:R-:W-:Y:S02]  /*2d500*/  ULDC UR4, c[0x0][0xc38] ;  /* 0x00030e0000047ab9 */ /* 0x000fe40000000800 */
[----:B------:R-:W-:-:S04]  /*2d510*/  IMAD.U32 R2, RZ, RZ, UR4 ;  /* 0x00000004ff027e24 */ /* 0x000fc8000f8e00ff */
[----:B--2---:R-:W-:-:S04]  /*2d520*/  IMAD R9, R9, R2, RZ ;  /* 0x0000000209097224 */ /* 0x004fc800078e02ff */
[----:B------:R-:W-:-:S05]  /*2d530*/  IMAD.IADD R4, R9, 0x1, R4 ;  /* 0x0000000109047824 */ /* 0x000fca00078e0204 */
[----:B------:R-:W-:-:S13]  /*2d540*/  ISETP.GT.AND P6, PT, R4, R0, PT ;  /* 0x000000000400720c */ /* 0x000fda0003fc4270 */
[----:B------:R-:W-:Y:S05]  /*2d550*/  @!P6 BRA `(.L_x_1733) ;  /* 0xfffffffc0054e947 */ /* 0x000fea000383ffff */
[----:B------:R-:W-:-:S07]  /*2d560*/  IMAD.MOV.U32 R7, RZ, RZ, R3 ;  /* 0x000000ffff077224 */ /* 0x000fce00078e0003 */
.L_x_1730:
[----:B------:R-:W-:Y:S01]  /*2d570*/  IMAD.IADD R9, R4, 0x1, -R9 ;  /* 0x0000000104097824 */ /* 0x000fe200078e0a09 */
[----:B------:R-:W-:-:S03]  /*2d580*/  UMOV UR4, 0xffffffff ;  /* 0xffffffff00047882 */ /* 0x000fc60000000000 */
[----:B-1----:R-:W-:-:S05]  /*2d590*/  IMAD R3, R7, R2, R9 ;  /* 0x0000000207037224 */ /* 0x002fca00078e0209 */
[----:B------:R-:W-:Y:S01]  /*2d5a0*/  ISETP.GT.AND P6, PT, R3, R0, PT ;  /* 0x000000000300720c */ /* 0x000fe20003fc4270 */
[----:B------:R-:W-:-:S12]  /*2d5b0*/  BRA.DIV UR4, `(.L_x_1734) ;  /* 0x0000006604047947 */ /* 0x000fd8000b800000 */
[----:B------:R-:W2:Y:S01]  /*2d5c0*/  LDL.LU R10, [R1+0xc] ;  /* 0x00000c00010a7983 */ /* 0x000ea20000300800 */
[----:B------:R-:W-:-:S04]  /*2d5d0*/  VOTE.ANY R4, PT, !P6 ;  /* 0x0000000000047806 */ /* 0x000fc800070e0100 */
[----:B------:R-:W1:Y:S02]  /*2d5e0*/  POPC R3, R4 ;  /* 0x0000000400037309 */ /* 0x000e640000000000 */
[----:B-1----:R1:W3:Y:S04]  /*2d5f0*/  SHFL.IDX PT, R5, R5, R3, 0x1f ;  /* 0x00001f0305057589 */ /* 0x0022e800000e0000 */
[----:B------:R1:W4:Y:S01]  /*2d600*/  SHFL.IDX PT, R6, R6, R3, 0x1f ;  /* 0x00001f0306067589 */ /* 0x00032200000e0000 */
[----:B--2---:R-:W-:-:S05]  /*2d610*/  IMAD.IADD R10, R3, 0x1, R10 ;  /* 0x00000001030a7824 */ /* 0x004fca00078e020a */
[----:B---34-:R1:W-:Y:S02]  /*2d620*/  STL [R1+0xc], R10 ;  /* 0x00000c0a01007387 */ /* 0x0183e40000100800 */
.L_x_1966:
[----:B------:R-:W-:-:S13]  /*2d630*/  ISETP.NE.AND P0, PT, R4, RZ, PT ;  /* 0x000000ff0400720c */ /* 0x000fda0003f05270 */
[----:B------:R-:W-:Y:S05]  /*2d640*/  @!P0 BRA `(.L_x_1735) ;  /* 0x0000000000148947 */ /* 0x000fea0003800000 */
[----:B------:R-:W-:Y:S01]  /*2d650*/  UMOV UR4, 0xffffffff ;  /* 0xffffffff00047882 */ /* 0x000fe20000000000 */
[----:B-1----:R-:W-:Y:S02]  /*2d660*/  VIADD R3, R3, 0xffffffff ;  /* 0xffffffff03037836 */ /* 0x002fe40000000000 */
[----:B------:R-:W-:Y:S05]  /*2d670*/  BRA.DIV UR4, `(.L_x_1736) ;  /* 0x00000066043c7947 */ /* 0x000fea000b800000 */
[----:B------:R1:W2:Y:S02]  /*2d680*/  SHFL.IDX PT, R3, R7, R3, 0x1f ;  /* 0x00001f0307037589 */ /* 0x0002a400000e0000 */
.L_x_1969:
[----:B--2---:R-:W-:-:S07]  /*2d690*/  IMAD.MOV.U32 R8, RZ, RZ, R3 ;  /* 0x000000ffff087224 */ /* 0x004fce00078e0003 */
.L_x_1735:
[----:B-1----:R-:W-:Y:S01]  /*2d6a0*/  IMAD R3, R8, R2, R9 ;  /* 0x0000000208037224 */ /* 0x002fe200078e0209 */
[----:B------:R-:W-:-:S03]  /*2d6b0*/  ISETP.NE.AND P0, PT, R6, 0x1, PT ;  /* 0x000000010600780c */ /* 0x000fc60003f05270 */
[----:B------:R-:W-:Y:S01]  /*2d6c0*/  IMAD.IADD R0, R0, 0x1, -R3 ;  /* 0x0000000100007824 */ /* 0x000fe200078e0a03 */
[----:B------:R1:W-:Y:S09]  /*2d6d0*/  STL [R1], R3 ;  /* 0x0000000301007387 */ /* 0x0003f20000100800 */
[----:B------:R-:W-:Y:S05]  /*2d6e0*/  @!P0 BRA `(.L_x_1737) ;  /* 0x0000000000e48947 */ /* 0x000fea0003800000 */
[----:B------:R-:W-:-:S04]  /*2d6f0*/  IABS R4, R5 ;  /* 0x0000000500047213 */ /* 0x000fc80000000000 */
[----:B------:R-:W2:Y:S08]  /*2d700*/  I2F.RP R2, R4 ;  /* 0x0000000400027306 */ /* 0x000eb00000209400 */
[----:B--2---:R-:W2:Y:S02]  /*2d710*/  MUFU.RCP R2, R2 ;  /* 0x0000000200027308 */ /* 0x004ea40000001000 */
[----:B--2---:R-:W-:-:S06]  /*2d720*/  VIADD R2, R2, 0xffffffe ;  /* 0x0ffffffe02027836 */ /* 0x004fcc0000000000 */
[----:B-1----:R-:W1:Y:S02]  /*2d730*/  F2I.FTZ.U32.TRUNC.NTZ R3, R2 ;  /* 0x0000000200037305 */ /* 0x002e64000021f000 */
        /* <DEDUP_REMOVED lines=15> */
[----:B------:R-:W1:Y:S07]  /*2d830*/  I2F.RP R2, R4 ;  /* 0x0000000400027306 */ /* 0x000e6e0000209400 */
[----:B------:R-:W-:Y:S01]  /*2d840*/  @P0 VIADD R8, R8, 0x1 ;  /* 0x0000000108080836 */ /* 0x000fe20000000000 */
[----:B-1----:R-:W1:Y:S02]  /*2d850*/  MUFU.RCP R2, R2 ;  /* 0x0000000200027308 */ /* 0x002e640000001000 */
[----:B-1----:R-:W-:-:S06]  /*2d860*/  VIADD R2, R2, 0xffffffe ;  /* 0x0ffffffe02027836 */ /* 0x002fcc0000000000 */
[----:B------:R-:W1:Y:S02]  /*2d870*/  F2I.FTZ.U32.TRUNC.NTZ R3, R2 ;  /* 0x0000000200037305 */ /* 0x000e64000021f000 */
[----:B-1----:R-:W-:-:S04]  /*2d880*/  IMAD.MOV R2, RZ, RZ, -R3 ;  /* 0x000000ffff027224 */ /* 0x002fc800078e0a03 */
        /* <DEDUP_REMOVED lines=25> */
[----:B------:R-:W-:-:S04]  /*2da20*/  IMAD.MOV R2, RZ, RZ, -R7 ;  /* 0x000000ffff027224 */ /* 0x000fc800078e0a07 */
[C---:B------:R-:W-:Y:S02]  /*2da30*/  IMAD R2, R6.reuse, R2, R3 ;  /* 0x0000000206027224 */ /* 0x040fe400078e0203 */
[----:B------:R-:W-:-:S04]  /*2da40*/  IMAD R6, R6, 0x1000000, R7 ;  /* 0x0100000006067824 */ /* 0x000fc800078e0207 */
[----:B------:R-:W-:-:S05]  /*2da50*/  IMAD R2, R2, 0x10000, R6 ;  /* 0x0001000002027824 */ /* 0x000fca00078e0206 */
[----:B------:R2:W-:Y:S01]  /*2da60*/  STL [R1+0x8], R2 ;  /* 0x0000080201007387 */ /* 0x0005e20000100800 */
[----:B------:R-:W-:Y:S05]  /*2da70*/  BRA `(.L_x_1738) ;  /* 0x0000000400007947 */ /* 0x000fea0003800000 */
.L_x_1737:
[----:B-1----:R-:W2:Y:S01]  /*2da80*/  LDL R3, [R1+0xc] ;  /* 0x00000c0001037983 */ /* 0x002ea20000100800 */
[----:B------:R-:W2:Y:S02]  /*2da90*/  LDC.64 R6, c[0x0][0xc90] ;  /* 0x00032400ff067b82 */ /* 0x000ea40000000a00 */
[----:B--2---:R-:W-:-:S05]  /*2daa0*/  IMAD.WIDE R6, R3, 0x4, R6 ;  /* 0x0000000403067825 */ /* 0x004fca00078e0206 */
[----:B------:R-:W2:Y:S02]  /*2dab0*/  LDG.E R3, desc[UR40][R6.64] ;  /* 0x0000002806037981 */ /* 0x000ea4000c1e1900 */
[----:B--2---:R-:W-:-:S05]  /*2dac0*/  IMAD R9, R5, R3, RZ ;  /* 0x0000000305097224 */ /* 0x004fca00078e02ff */
[----:B------:R-:W-:-:S04]  /*2dad0*/  IABS R4, R9 ;  /* 0x0000000900047213 */ /* 0x000fc80000000000 */
        /* <DEDUP_REMOVED lines=20> */
[----:B------:R-:W-:-:S04]  /*2dc20*/  @P0 VIADD R8, R8, 0x1 ;  /* 0x0000000108080836 */ /* 0x000fc80000000000 */
[----:B------:R-:W-:-:S04]  /*2dc30*/  IMAD.MOV.U32 R4, RZ, RZ, R8 ;  /* 0x000000ffff047224 */ /* 0x000fc800078e0008 */
        /* <DEDUP_REMOVED lines=8> */
[----:B------:R-:W1:Y:S08]  /*2dcc0*/  I2F.RP R2, R8 ;  /* 0x0000000800027306 */ /* 0x000e700000209400 */
[----:B-1----:R-:W1:Y:S02]  /*2dcd0*/  MUFU.RCP R2, R2 ;  /* 0x0000000200027308 */ /* 0x002e640000001000 */
[----:B-1----:R-:W-:-:S06]  /*2dce0*/  VIADD R2, R2, 0xffffffe ;  /* 0x0ffffffe02027836 */ /* 0x002fcc0000000000 */
[----:B------:R1:W2:Y:S02]  /*2dcf0*/  F2I.FTZ.U32.TRUNC.NTZ R3, R2 ;  /* 0x0000000200037305 */ /* 0x0002a4000021f000 */
[----:B-1----:R-:W-:Y:S02]  /*2dd00*/  IMAD.MOV.U32 R2, RZ, RZ, RZ ;  /* 0x000000ffff027224 */ /* 0x002fe400078e00ff */
[----:B--2---:R-:W-:-:S04]  /*2dd10*/  IMAD.MOV R0, RZ, RZ, -R3 ;  /* 0x000000ffff007224 */ /* 0x004fc800078e0a03 */
        /* <DEDUP_REMOVED lines=15> */
[----:B------:R-:W-:-:S04]  /*2de10*/  @P0 VIADD R2, R2, 0x1 ;  /* 0x0000000102020836 */ /* 0x000fc80000000000 */
[----:B------:R-:W-:-:S04]  /*2de20*/  IMAD.MOV.U32 R0, RZ, RZ, R2 ;  /* 0x000000ffff007224 */ /* 0x000fc800078e0002 */
[----:B------:R-:W-:Y:S01]  /*2de30*/  @!P2 IMAD.MOV R0, RZ, RZ, -R0 ;  /* 0x000000ffff00a224 */ /* 0x000fe200078e0a00 */
[----:B------:R-:W-:Y:S01]  /*2de40*/  @!P1 LOP3.LUT R0, RZ, R7, RZ, 0x33, !PT ;  /* 0x00000007ff009212 */ /* 0x000fe200078e33ff */
[----:B------:R-:W-:-:S04]  /*2de50*/  IMAD.MOV R7, RZ, RZ, -R7 ;  /* 0x000000ffff077224 */ /* 0x000fc800078e0a07 */
[----:B------:R-:W-:-:S05]  /*2de60*/  IMAD R2, R0, R7, R4 ;  /* 0x0000000700027224 */ /* 0x000fca00078e0204 */
[----:B------:R1:W-:Y:S02]  /*2de70*/  STL [R1+0x8], R2 ;  /* 0x0000080201007387 */ /* 0x0003e40000100800 */
.L_x_1738:
[----:B------:R-:W-:-:S05]  /*2de80*/  LOP3.LUT R0, RZ, R0, RZ, 0x33, !PT ;  /* 0x00000000ff007212 */ /* 0x000fca00078e33ff */
[----:B------:R-:W-:-:S05]  /*2de90*/  IMAD.IADD R0, R5, 0x1, R0 ;  /* 0x0000000105007824 */ /* 0x000fca00078e0200 */
[----:B------:R3:W-:Y:S01]  /*2dea0*/  STL [R1+0x4], R0 ;  /* 0x0000040001007387 */ /* 0x0007e20000100800 */
[----:B------:R-:W-:Y:S05]  /*2deb0*/  BRA `(.L_x_1739) ;  /* 0x0000000000287947 */ /* 0x000fea0003800000 */
.L_x_1731:
[----:B------:R-:W-:Y:S01]  /*2dec0*/  UMOV UR4, URZ ;  /* 0x0000003f00047c82 */ /* 0x000fe20008000000 */
[----:B------:R-:W-:Y:S01]  /*2ded0*/  ULDC UR6, c[0x0][0xc3c] ;  /* 0x00030f0000067ab9 */ /* 0x000fe20000000800 */
[----:B------:R-:W-:Y:S01]  /*2dee0*/  UMOV UR5, URZ ;  /* 0x0000003f00057c82 */ /* 0x000fe20008000000 */
[----:B------:R1:W-:Y:S01]  /*2def0*/  STL [R1], R0 ;  /* 0x0000000001007387 */ /* 0x0003e20000100800 */
[----:B------:R-:W-:Y:S02]  /*2df00*/  IMAD.U32 R3, RZ, RZ, UR4 ;  /* 0x00000004ff037e24 */ /* 0x000fe4000f8e00ff */
[----:B------:R-:W-:-:S03]  /*2df10*/  IMAD.U32 R2, RZ, RZ, UR5 ;  /* 0x00000005ff027e24 */ /* 0x000fc6000f8e00ff */
[----:B------:R2:W-:Y:S01]  /*2df20*/  STL [R1+0x4], R3 ;  /* 0x0000040301007387 */ /* 0x0005e20000100800 */
[----:B-1----:R-:W-:-:S05]  /*2df30*/  IMAD.U32 R0, RZ, RZ, UR6 ;  /* 0x00000006ff007e24 */ /* 0x002fca000f8e00ff */
[----:B------:R2:W-:Y:S04]  /*2df40*/  STL [R1+0xc], R0 ;  /* 0x00000c0001007387 */ /* 0x0005e80000100800 */
[----:B------:R2:W-:Y:S02]  /*2df50*/  STL [R1+0x8], R2 ;  /* 0x0000080201007387 */ /* 0x0005e40000100800 */
.L_x_1739:
[----:B-12---:R-:W2:Y:S04]  /*2df60*/  LDL R2, [R1+0xc] ;  /* 0x00000c0001027983 */ /* 0x006ea80000100800 */
[----:B------:R-:W4:Y:S04]  /*2df70*/  LDL R3, [R1+0x8] ;  /* 0x0000080001037983 */ /* 0x000f280000100800 */
[----:B------:R-:W5:Y:S04]  /*2df80*/  LDL R4, [R1] ;  /* 0x0000000001047983 */ /* 0x000f680000100800 */
[----:B------:R-:W5:Y:S01]  /*2df90*/  LDL R5, [R1+0x4] ;  /* 0x0000040001057983 */ /* 0x000f620000100800 */
[----:B---3--:R-:W1:Y:S01]  /*2dfa0*/  S2R R0, SR_TID.X ;  /* 0x0000000000007919 */ /* 0x008e620000002100 */
[----:B------:R-:W-:Y:S05]  /*2dfb0*/  WARPSYNC.ALL ;  /* 0x0000000000007948 */ /* 0x000fea0003800000 */
[----:B-1----:R-:W-:Y:S01]  /*2dfc0*/  LOP3.LUT R0, R0, 0x1f, RZ, 0xc0, !PT ;  /* 0x0000001f00007812 */ /* 0x002fe200078ec0ff */
[----:B------:R-:W-:Y:S03]  /*2dfd0*/  BAR.SYNC.DEFER_BLOCKING 0x4, 0x180 ;  /* 0x0106000000007b1d */ /* 0x000fe60000010000 */
[----:B------:R-:W-:-:S13]  /*2dfe0*/  ISETP.NE.AND P0, PT, R0, RZ, PT ;  /* 0x000000ff0000720c */ /* 0x000fda0003f05270 */
[----:B------:R-:W1:Y:S01]  /*2dff0*/  @!P0 S2R R0, SR_CgaCtaId ;  /* 0x0000000000008919 */ /* 0x000e620000008800 */
[----:B--2---:R-:W-:Y:S01]  /*2e000*/  IMAD.MOV.U32 R7, RZ, RZ, R2 ;  /* 0x000000ffff077224 */ /* 0x004fe200078e0002 */
[----:B------:R-:W-:Y:S01]  /*2e010*/  @!P0 MOV R2, 0x400 ;  /* 0x0000040000028802 */ /* 0x000fe20000000f00 */
[----:B----4-:R-:W-:-:S03]  /*2e020*/  IMAD.MOV.U32 R6, RZ, RZ, R3 ;  /* 0x000000ffff067224 */ /* 0x010fc600078e0003 */
[----:B-1----:R-:W-:-:S05]  /*2e030*/  @!P0 LEA R18, R0, R2, 0x18 ;  /* 0x0000000200128211 */ /* 0x002fca00078ec0ff */
[----:B-----5:R1:W-:Y:S01]  /*2e040*/  @!P0 STS.128 [R18+0x2a8d0], R4 ;  /* 0x02a8d00412008388 */ /* 0x0203e20000000c00 */
[----:B------:R-:W-:Y:S06]  /*2e050*/  BAR.ARV 0x5, 0x180 ;  /* 0x0146000000007b1d */ /* 0x000fec0000002000 */
.L_x_1728:
[----:B------:R-:W3:Y:S01]  /*2e060*/  LDL R0, [R1+0xc] ;  /* 0x00000c0001007983 */ /* 0x000ee20000100800 */
[----:B------:R-:W-:Y:S02]  /*2e070*/  ULDC UR4, c[0x0][0xc3c] ;  /* 0x00030f0000047ab9 */ /* 0x000fe40000000800 */
[----:B---3--:R-:W-:-:S13]  /*2e080*/  ISETP.GE.AND P0, PT, R0, UR4, PT ;  /* 0x0000000400007c0c */ /* 0x008fda000bf06270 */
[----:B------:R-:W-:Y:S05]  /*2e090*/  @!P0 BRA `(.L_x_1740) ;  /* 0xffffff8c00c88947 */ /* 0x000fea000383ffff */
[----:B------:R-:W-:Y:S05]  /*2e0a0*/  BSYNC B7 ;  /* 0x0000000000077941 */ /* 0x000fea0003800000 */
.L_x_1604:
[----:B--2---:R-:W2:Y:S01]  /*2e0b0*/  LDL.LU R0, [R1+0x58] ;  /* 0x0000580001007983 */ /* 0x004ea20000300800 */
[----:B------:R-:W-:Y:S01]  /*2e0c0*/  BSSY B0, `(.L_x_1741) ;  /* 0x000000b000007945 */ /* 0x000fe20003800000 */
[----:B-1----:R-:W1:Y:S01]  /*2e0d0*/  S2R R5, SR_CgaCtaId ;  /* 0x0000000000057919 */ /* 0x002e620000008800 */
[----:B--2---:R-:W-:-:S05]  /*2e0e0*/  VIADD R0, R0, 0x1 ;  /* 0x0000000100007836 */ /* 0x004fca0000000000 */
[----:B0---4-:R-:W-:-:S04]  /*2e0f0*/  LEA.HI R2, R0, R0, RZ, 0x1 ;  /* 0x0000000000027211 */ /* 0x011fc800078f08ff */
[----:B------:R-:W-:-:S05]  /*2e100*/  LOP3.LUT R3, R2, 0xfffffffe, RZ, 0xc0, !PT ;  /* 0xfffffffe02037812 */ /* 0x000fca00078ec0ff */
[----:B------:R-:W-:Y:S01]  /*2e110*/  IMAD.IADD R3, R0, 0x1, -R3 ;  /* 0x0000000100037824 */ /* 0x000fe200078e0a03 */
[----:B------:R-:W-:-:S04]  /*2e120*/  MOV R0, 0x400 ;  /* 0x0000040000007802 */ /* 0x000fc80000000f00 */
[----:B-1----:R-:W-:Y:S02]  /*2e130*/  LEA R0, R5, R0, 0x18 ;  /* 0x0000000005007211 */ /* 0x002fe400078ec0ff */
[----:B------:R-:W-:-:S04]  /*2e140*/  SHF.L.U32 R3, R3, 0x1f, RZ ;  /* 0x0000001f03037819 */ /* 0x000fc800000006ff */
[----:B------:R-:W0:Y:S02]  /*2e150*/  SYNCS.PHASECHK.TRANS64.TRYWAIT P0, [R0+URZ+0x2a820], R3 ;  /* 0x02a82003000075a7 */ /* 0x000e24000800017f */
[----:B0-----:R-:W-:Y:S05]  /*2e160*/  @!P0 BRA `(.L_x_1742) ;  /* 0x0000005800ac8947 */ /* 0x001fea0003800000 */
.L_x_1970:
[----:B------:R-:W-:Y:S05]  /*2e170*/  BSYNC B0 ;  /* 0x0000000000007941 */ /* 0x000fea0003800000 */
.L_x_1741:
[----:B------:R-:W-:-:S03]  /*2e180*/  UMOV UR4, 0xffffffff ;  /* 0xffffffff00047882 */ /* 0x000fc60000000000 */
[----:B------:R-:W-:Y:S05]  /*2e190*/  BRA.DIV UR4, `(.L_x_1743) ;  /* 0x0000005a04b47947 */ /* 0x000fea000b800000 */
[----:B------:R-:W1:Y:S02]  /*2e1a0*/  S2R R2, SR_TID.X ;  /* 0x0000000000027919 */ /* 0x000e640000002100 */
[----:B-1----:R-:W-:-:S04]  /*2e1b0*/  SHF.R.U32.HI R2, RZ, 0x5, R2 ;  /* 0x00000005ff027819 */ /* 0x002fc80000011602 */
[----:B------:R-:W-:-:S05]  /*2e1c0*/  LOP3.LUT R2, R2, 0x3, RZ, 0xc0, !PT ;  /* 0x0000000302027812 */ /* 0x000fca00078ec0ff */
[----:B------:R1:W2:Y:S02]  /*2e1d0*/  SHFL.IDX PT, R14, R2, RZ, 0x1f ;  /* 0x00001fff020e7589 */ /* 0x0002a400000e0000 */
.L_x_1973:
[----:B--2---:R-:W-:-:S13]  /*2e1e0*/  ISETP.NE.AND P0, PT, R14, RZ, PT ;  /* 0x000000ff0e00720c */ /* 0x004fda0003f05270 */
[----:B------:R-:W-:Y:S05]  /*2e1f0*/  @P0 BRA `(.L_x_1362) ;  /* 0x0000000000a80947 */ /* 0x000fea0003800000 */
[----:B------:R-:W-:-:S03]  /*2e200*/  UMOV UR4, 0xffffffff ;  /* 0xffffffff00047882 */ /* 0x000fc60000000000 */
[----:B------:R-:W-:Y:S05]  /*2e210*/  BRA.DIV UR4, `(.L_x_1744) ;  /* 0x0000005a04c87947 */ /* 0x000fea000b800000 */
[----:B------:R-:W-:-:S13]  /*2e220*/  ELECT P6, URZ, PT ;  /* 0x00000000003f782f */ /* 0x000fda00038c0000 */
.L_x_1976:
[----:B------:R-:W-:Y:S05]  /*2e230*/  @!P6 BRA `(.L_x_1362) ;  /* 0x000000000098e947 */ /* 0x000fea0003800000 */
[----:B------:R-:W-:-:S06]  /*2e240*/  ULOP3.LUT UR4, UR37, 0x2, URZ, 0xfc, !UPT ;  /* 0x0000000225047892 */ /* 0x000fcc000f8efc3f */
[----:B-1----:R-:W-:-:S05]  /*2e250*/  IMAD.U32 R2, RZ, RZ, UR4 ;  /* 0x00000004ff027e24 */ /* 0x002fca000f8e00ff */
[----:B------:R-:W-:-:S13]  /*2e260*/  ISETP.NE.AND P0, PT, R2, 0x3, PT ;  /* 0x000000030200780c */ /* 0x000fda0003f05270 */
[----:B------:R-:W-:Y:S05]  /*2e270*/  @!P0 BRA `(.L_x_1745) ;  /* 0x0000000000048947 */ /* 0x000fea0003800000 */
[----:B------:R-:W-:Y:S01]  /*2e280*/  BPT.TRAP 0x1 ;  /* 0x000000040000795c */ /* 0x000fe20000300000 */
.L_x_1745:
        /* <DEDUP_REMOVED lines=13> */
.L_x_1977:
[----:B------:R-:W1:Y:S02]  /*2e360*/  SYNCS.PHASECHK.TRANS64.TRYWAIT P1, [R7+URZ], R2 ;  /* 0x00000002070075a7 */ /* 0x000e64000802017f */
[----:B-1----:R-:W-:Y:S05]  /*2e370*/  @!P1 BRA `(.L_x_1747) ;  /* 0x0000005800a49947 */ /* 0x002fea0003800000 */
.L_x_1978:
[----:B------:R-:W-:Y:S05]  /*2e380*/  @!P0 BRA `(.L_x_1748) ;  /* 0x0000000000048947 */ /* 0x000fea0003800000 */
[----:B------:R-:W-:Y:S01]  /*2e390*/  BPT.TRAP 0x1 ;  /* 0x000000040000795c */ /* 0x000fe20000300000 */
.L_x_1748:
[----:B------:R-:W-:-:S04]  /*2e3a0*/  IMAD R4, R19, 0x8, R0 ;  /* 0x0000000813047824 */ /* 0x000fc800078e0200 */
[----:B------:R-:W2:Y:S02]  /*2e3b0*/  SYNCS.PHASECHK.TRANS64.TRYWAIT P1, [R4+URZ+0x2a860], R5 ;  /* 0x02a86005040075a7 */ /* 0x000ea4000802017f */
[----:B--2---:R-:W-:Y:S05]  /*2e3c0*/  @!P1 BRA `(.L_x_1749) ;  /* 0x0000005800a49947 */ /* 0x004fea0003800000 */
.L_x_1979:
[----:B------:R-:W-:Y:S05]  /*2e3d0*/  @!P0 BRA `(.L_x_1750) ;  /* 0x0000000000048947 */ /* 0x000fea0003800000 */
[----:B------:R-:W-:Y:S01]  /*2e3e0*/  BPT.TRAP 0x1 ;  /* 0x000000040000795c */ /* 0x000fe20000300000 */
.L_x_1750:
[----:B------:R-:W-:-:S04]  /*2e3f0*/  IMAD R3, R3, 0x8, R0 ;  /* 0x0000000803037824 */ /* 0x000fc800078e0200 */
[----:B------:R-:W3:Y:S02]  /*2e400*/  SYNCS.PHASECHK.TRANS64.TRYWAIT P1, [R3+URZ+0x2a860], R2 ;  /* 0x02a86002030075a7 */ /* 0x000ee4000802017f */
[----:B---3--:R-:W-:Y:S05]  /*2e410*/  @!P1 BRA `(.L_x_1751) ;  /* 0x0000005800a49947 */ /* 0x008fea0003800000 */
.L_x_1980:
[----:B------:R-:W-:Y:S05]  /*2e420*/  @!P0 BRA `(.L_x_1752) ;  /* 0x0000000000048947 */ /* 0x000fea0003800000 */
[----:B------:R-:W-:Y:S01]  /*2e430*/  BPT.TRAP 0x1 ;  /* 0x000000040000795c */ /* 0x000fe20000300000 */
.L_x_1752:
[----:B------:R-:W4:Y:S02]  /*2e440*/  SYNCS.PHASECHK.TRANS64.TRYWAIT P0, [R4+URZ+0x2a880], R5 ;  /* 0x02a88005040075a7 */ /* 0x000f24000800017f */
[----:B----4-:R-:W-:Y:S05]  /*2e450*/  @!P0 BRA `(.L_x_1753) ;  /* 0x0000005800a88947 */ /* 0x010fea0003800000 */
.L_x_1754:
[----:B------:R0:W0:Y:S02]  /*2e460*/  SYNCS.PHASECHK.TRANS64.TRYWAIT P0, [R3+URZ+0x2a880], R2 ;  /* 0x02a88002030075a7 */ /* 0x000024000800017f */
[----:B0-----:R-:W-:Y:S05]  /*2e470*/  @!P0 NANOSLEEP.SYNCS 0x989680 ;  /* 0x009896800000895d */ /* 0x001fea0003900000 */
[----:B------:R-:W0:Y:S02]  /*2e480*/  @!P0 SYNCS.PHASECHK.TRANS64 P0, [R3+URZ+0x2a880], R2 ;  /* 0x02a88002030085a7 */ /* 0x000e24000800007f */
[----:B0-----:R-:W-:Y:S05]  /*2e490*/  @!P0 BRA `(.L_x_1754) ;  /* 0xfffffffc00f08947 */ /* 0x001fea000383ffff */
.L_x_1362:
[----:B------:R-:W-:Y:S05]  /*2e4a0*/  BSYNC B8 ;  /* 0x0000000000087941 */ /* 0x000fea0003800000 */
.L_x_1359:
[----:B------:R-:W-:Y:S05]  /*2e4b0*/  EXIT ;  /* 0x000000000000794d */ /* 0x000fea0003800000 */
.L_x_1388:
[----:B0-----:R0:W1:Y:S02]  /*2e4c0*/  SYNCS.PHASECHK.TRANS64.TRYWAIT P5, [R104+URZ+0x2a890], R109 ;  /* 0x02a8906d680075a7 */ /* 0x00106400080a017f */
[----:B-1----:R-:W-:Y:S05]  /*2e4d0*/  @!P5 NANOSLEEP.SYNCS 0x989680 ;  /* 0x009896800000d95d */ /* 0x002fea0003900000 */
[----:B------:R-:W1:Y:S02]  /*2e4e0*/  @!P5 SYNCS.PHASECHK.TRANS64 P5, [R104+URZ+0x2a890], R109 ;  /* 0x02a8906d6800d5a7 */ /* 0x000e6400080a007f */
[----:B-1----:R-:W-:Y:S05]  /*2e4f0*/  @!P5 BRA `(.L_x_1388) ;  /* 0xfffffffc00f0d947 */ /* 0x002fea000383ffff */
[----:B------:R-:W-:Y:S05]  /*2e500*/  BRA `(.L_x_1755) ;  /* 0xfffffd4c00e07947 */ /* 0x000fea000383ffff */
.L_x_1416:
[----:B-1----:R1:W2:Y:S02]  /*2e510*/  SYNCS.PHASECHK.TRANS64.TRYWAIT P5, [R104+URZ+0x2a890], R109 ;  /* 0x02a8906d680075a7 */ /* 0x0022a400080a017f */
[----:B--2---:R-:W-:Y:S05]  /*2e520*/  @!P5 NANOSLEEP.SYNCS 0x989680 ;  /* 0x009896800000d95d */ /* 0x004fea0003900000 */
[----:B------:R-:W2:Y:S02]  /*2e530*/  @!P5 SYNCS.PHASECHK.TRANS64 P5, [R104+URZ+0x2a890], R109 ;  /* 0x02a8906d6800d5a7 */ /* 0x000ea400080a007f */
[----:B--2---:R-:W-:Y:S05]  /*2e540*/  @!P5 BRA `(.L_x_1416) ;  /* 0xfffffffc00f0d947 */ /* 0x004fea000383ffff */
[----:B------:R-:W-:Y:S05]  /*2e550*/  BRA `(.L_x_1756) ;  /* 0xfffffd7c00747947 */ /* 0x000fea000383ffff */
.L_x_1429:
[----:B0-----:R0:W1:Y:S02]  /*2e560*/  SYNCS.PHASECHK.TRANS64.TRYWAIT P4, [R104+URZ+0x2a890], R109 ;  /* 0x02a8906d680075a7 */ /* 0x001064000808017f */
[----:B-1----:R-:W-:Y:S05]  /*2e570*/  @!P4 NANOSLEEP.SYNCS 0x989680 ;  /* 0x009896800000c95d */ /* 0x002fea0003900000 */
[----:B------:R-:W1:Y:S02]  /*2e580*/  @!P4 SYNCS.PHASECHK.TRANS64 P4, [R104+URZ+0x2a890], R109 ;  /* 0x02a8906d6800c5a7 */ /* 0x000e64000808007f */
[----:B-1----:R-:W-:Y:S05]  /*2e590*/  @!P4 BRA `(.L_x_1429) ;  /* 0xfffffffc00f0c947 */ /* 0x002fea000383ffff */
[----:B------:R-:W-:Y:S05]  /*2e5a0*/  BRA `(.L_x_1757) ;  /* 0xfffffdac002c7947 */ /* 0x000fea000383ffff */
.L_x_1433:
[----:B--2---:R2:W3:Y:S02]  /*2e5b0*/  SYNCS.PHASECHK.TRANS64.TRYWAIT P3, [R104+URZ+0x2a8b0], R109 ;  /* 0x02a8b06d680075a7 */ /* 0x0044e4000806017f */
[----:B---3--:R-:W-:Y:S05]  /*2e5c0*/  @!P3 NANOSLEEP.SYNCS 0x989680 ;  /* 0x009896800000b95d */ /* 0x008fea0003900000 */
[----:B------:R-:W3:Y:S02]  /*2e5d0*/  @!P3 SYNCS.PHASECHK.TRANS64 P3, [R104+URZ+0x2a8b0], R109 ;  /* 0x02a8b06d6800b5a7 */ /* 0x000ee4000806007f */
[----:B---3--:R-:W-:Y:S05]  /*2e5e0*/  @!P3 BRA `(.L_x_1433) ;  /* 0xfffffffc00f0b947 */ /* 0x008fea000383ffff */
[----:B------:R-:W-:Y:S05]  /*2e5f0*/  BRA `(.L_x_1758) ;  /* 0xfffffdac00c47947 */ /* 0x000fea000383ffff */
.L_x_1449:
[----:B------:R-:W-:Y:S01]  /*2e600*/  BSSY B0, `(.L_x_1759) ;  /* 0x0000007000007945 */ /* 0x000fe20003800000 */
[----:B------:R-:W-:Y:S02]  /*2e610*/  IMAD.MOV.U32 R12, RZ, RZ, RZ ;  /* 0x000000ffff0c7224 */ /* 0x000fe400078e00ff */
[----:B------:R-:W-:Y:S02]  /*2e620*/  IMAD.MOV.U32 R11, RZ, RZ, 0x1f ;  /* 0x0000001fff0b7424 */ /* 0x000fe400078e00ff */
[----:B------:R-:W-:-:S07]  /*2e630*/  IMAD.MOV.U32 R15, RZ, RZ, -0x1 ;  /* 0xffffffffff0f7424 */ /* 0x000fce00078e00ff */
[----:B-----5:R-:W-:Y:S05]  /*2e640*/  WARPSYNC.COLLECTIVE R15, `(.L_x_1760) ;  /* 0x000000000f087348 */ /* 0x020fea0003c00000 */
[----:B------:R0:W1:Y:S02]  /*2e650*/  SHFL.IDX P6, R14, R13, R12, R11 ;  /* 0x0000000c0d0e7389 */ /* 0x00006400000c000b */
[----:B01---5:R-:W-:Y:S01]  /*2e660*/  ENDCOLLECTIVE ;  /* 0x000000000000791b */ /* 0x023fe20003800000 */
.L_x_1760:
[----:B------:R-:W-:Y:S05]  /*2e670*/  BSYNC B0 ;  /* 0x0000000000007941 */ /* 0x000fea0003800000 */
.L_x_1759:
[----:B------:R-:W-:Y:S01]  /*2e680*/  IMAD.MOV.U32 R211, RZ, RZ, R14 ;  /* 0x000000ffffd37224 */ /* 0x000fe200078e000e */
[----:B------:R-:W-:Y:S06]  /*2e690*/  BRA `(.L_x_1761) ;  /* 0xfffffdbc00287947 */ /* 0x000fec000383ffff */
.L_x_1459:
[----:B------:R-:W-:Y:S01]  /*2e6a0*/  BSSY B1, `(.L_x_1762) ;  /* 0x0000007000017945 */ /* 0x000fe20003800000 */
[----:B------:R-:W-:Y:S02]  /*2e6b0*/  IMAD.MOV.U32 R12, RZ, RZ, RZ ;  /* 0x000000ffff0c7224 */ /* 0x000fe400078e00ff */
[----:B------:R-:W-:Y:S02]  /*2e6c0*/  IMAD.MOV.U32 R11, RZ, RZ, 0x1e1f ;  /* 0x00001e1fff0b7424 */ /* 0x000fe400078e00ff */
[----:B------:R-:W-:-:S07]  /*2e6d0*/  IMAD.MOV.U32 R15, RZ, RZ, -0x1 ;  /* 0xffffffffff0f7424 */ /* 0x000fce00078e00ff */
[----:B------:R-:W-:Y:S05]  /*2e6e0*/  WARPSYNC.COLLECTIVE R15, `(.L_x_1763) ;  /* 0x000000000f087348 */ /* 0x000fea0003c00000 */
[----:B------:R0:W1:Y:S02]  /*2e6f0*/  SHFL.IDX P6, R14, R13, R12, R11 ;  /* 0x0000000c0d0e7389 */ /* 0x00006400000c000b */
[----:B01----:R-:W-:Y:S01]  /*2e700*/  ENDCOLLECTIVE ;  /* 0x000000000000791b */ /* 0x003fe20003800000 */
.L_x_1763:
[----:B------:R-:W-:Y:S05]  /*2e710*/  BSYNC B1 ;  /* 0x0000000000017941 */ /* 0x000fea0003800000 */
.L_x_1762:
[----:B------:R-:W-:Y:S02]  /*2e720*/  IMAD.MOV.U32 R13, RZ, RZ, R3 ;  /* 0x000000ffff0d7224 */ /* 0x000fe400078e0003 */
[----:B------:R-:W-:Y:S02]  /*2e730*/  IMAD.MOV.U32 R12, RZ, RZ, RZ ;  /* 0x000000ffff0c7224 */ /* 0x000fe400078e00ff */
[----:B------:R-:W-:Y:S02]  /*2e740*/  IMAD.MOV.U32 R11, RZ, RZ, 0x1e1f ;  /* 0x00001e1fff0b7424 */ /* 0x000fe400078e00ff */
[----:B------:R-:W-:Y:S02]  /*2e750*/  IMAD.MOV.U32 R15, RZ, RZ, -0x1 ;  /* 0xffffffffff0f7424 */ /* 0x000fe400078e00ff */
[----:B------:R-:W-:-:S07]  /*2e760*/  IMAD.MOV.U32 R0, RZ, RZ, R14 ;  /* 0x000000ffff007224 */ /* 0x000fce00078e000e */
[----:B------:R-:W-:Y:S05]  /*2e770*/  WARPSYNC.COLLECTIVE R15, `(.L_x_1764) ;  /* 0x000000000f087348 */ /* 0x000fea0003c00000 */
[----:B------:R0:W1:Y:S02]  /*2e780*/  SHFL.IDX P6, R14, R13, R12, R11 ;  /* 0x0000000c0d0e7389 */ /* 0x00006400000c000b */
[----:B01----:R-:W-:Y:S01]  /*2e790*/  ENDCOLLECTIVE ;  /* 0x000000000000791b */ /* 0x003fe20003800000 */
.L_x_1764:
[----:B------:R-:W-:Y:S02]  /*2e7a0*/  IMAD.MOV.U32 R13, RZ, RZ, R4 ;  /* 0x000000ffff0d7224 */ /* 0x000fe400078e0004 */
[----:B------:R-:W-:-:S07]  /*2e7b0*/  IMAD.MOV.U32 R3, RZ, RZ, R14 ;  /* 0x000000ffff037224 */ /* 0x000fce00078e000e */
[----:B------:R-:W-:Y:S05]  /*2e7c0*/  WARPSYNC.COLLECTIVE R15, `(.L_x_1765) ;  /* 0x000000000f087348 */ /* 0x000fea0003c00000 */
[----:B------:R0:W1:Y:S02]  /*2e7d0*/  SHFL.IDX P6, R14, R13, R12, R11 ;  /* 0x0000000c0d0e7389 */ /* 0x00006400000c000b */
[----:B01----:R-:W-:Y:S01]  /*2e7e0*/  ENDCOLLECTIVE ;  /* 0x000000000000791b */ /* 0x003fe20003800000 */
.L_x_1765:
[----:B------:R-:W-:Y:S02]  /*2e7f0*/  IMAD.MOV.U32 R13, RZ, RZ, R5 ;  /* 0x000000ffff0d7224 */ /* 0x000fe400078e0005 */
[----:B------:R-:W-:-:S07]  /*2e800*/  IMAD.MOV.U32 R4, RZ, RZ, R14 ;  /* 0x000000ffff047224 */ /* 0x000fce00078e000e */
[----:B------:R-:W-:Y:S05]  /*2e810*/  WARPSYNC.COLLECTIVE R15, `(.L_x_1766) ;  /* 0x000000000f087348 */ /* 0x000fea0003c00000 */
[----:B------:R0:W1:Y:S02]  /*2e820*/  SHFL.IDX P6, R14, R13, R12, R11 ;  /* 0x0000000c0d0e7389 */ /* 0x00006400000c000b */
[----:B01----:R-:W-:Y:S01]  /*2e830*/  ENDCOLLECTIVE ;  /* 0x000000000000791b */ /* 0x003fe20003800000 */
.L_x_1766:
[----:B------:R-:W-:Y:S05]  /*2e840*/  BRA `(.L_x_1767) ;  /* 0xfffffdc400047947 */ /* 0x000fea000383ffff */
.L_x_1463:
[----:B-1----:R1:W2:Y:S02]  /*2e850*/  SYNCS.PHASECHK.TRANS64.TRYWAIT P0, [R16+URZ+0x2a800], R3 ;  /* 0x02a80003100075a7 */ /* 0x0022a4000800017f */
[----:B--2---:R-:W-:Y:S05]  /*2e860*/  @!P0 NANOSLEEP.SYNCS 0x989680 ;  /* 0x009896800000895d */ /* 0x004fea0003900000 */
[----:B------:R-:W2:Y:S02]  /*2e870*/  @!P0 SYNCS.PHASECHK.TRANS64 P0, [R16+URZ+0x2a800], R3 ;  /* 0x02a80003100085a7 */ /* 0x000ea4000800007f */
[----:B--2---:R-:W-:Y:S05]  /*2e880*/  @!P0 BRA `(.L_x_1463) ;  /* 0xfffffffc00f08947 */ /* 0x004fea000383ffff */
[----:B------:R-:W-:Y:S05]  /*2e890*/  BRA `(.L_x_1768) ;  /* 0xfffffdc800507947 */ /* 0x000fea000383ffff */
.L_x_1475:
[----:B------:R-:W-:Y:S01]  /*2e8a0*/  BSSY B1, `(.L_x_1769) ;  /* 0x0000007000017945 */ /* 0x000fe20003800000 */
[----:B------:R-:W-:Y:S02]  /*2e8b0*/  IMAD.MOV.U32 R12, RZ, RZ, RZ ;  /* 0x000000ffff0c7224 */ /* 0x000fe400078e00ff */
[----:B------:R-:W-:Y:S02]  /*2e8c0*/  IMAD.MOV.U32 R11, RZ, RZ, 0x1e1f ;  /* 0x00001e1fff0b7424 */ /* 0x000fe400078e00ff */
[----:B------:R-:W-:-:S07]  /*2e8d0*/  IMAD.MOV.U32 R15, RZ, RZ, -0x1 ;  /* 0xffffffffff0f7424 */ /* 0x000fce00078e00ff */
[----:B------:R-:W-:Y:S05]  /*2e8e0*/  WARPSYNC.COLLECTIVE R15, `(.L_x_1770) ;  /* 0x000000000f087348 */ /* 0x000fea0003c00000 */
[----:B------:R0:W1:Y:S02]  /*2e8f0*/  SHFL.IDX P6, R14, R13, R12, R11 ;  /* 0x0000000c0d0e7389 */ /* 0x00006400000c000b */
[----:B01----:R-:W-:Y:S01]  /*2e900*/  ENDCOLLECTIVE ;  /* 0x000000000000791b */ /* 0x003fe20003800000 */
.L_x_1770:
[----:B------:R-:W-:Y:S05]  /*2e910*/  BSYNC B1 ;  /* 0x0000000000017941 */ /* 0x000fea0003800000 */
.L_x_1769:
        /* <DEDUP_REMOVED lines=8> */
.L_x_1771:
[----:B------:R-:W-:Y:S02]  /*2e9a0*/  IMAD.MOV.U32 R13, RZ, RZ, R20 ;  /* 0x000000ffff0d7224 */ /* 0x000fe400078e0014 */
[----:B------:R-:W-:-:S07]  /*2e9b0*/  IMAD.MOV.U32 R3, RZ, RZ, R14 ;  /* 0x000000ffff037224 */ /* 0x000fce00078e000e */
[----:B------:R-:W-:Y:S05]  /*2e9c0*/  WARPSYNC.COLLECTIVE R15, `(.L_x_1772) ;  /* 0x000000000f087348 */ /* 0x000fea0003c00000 */
[----:B------:R0:W1:Y:S02]  /*2e9d0*/  SHFL.IDX P6, R14, R13, R12, R11 ;  /* 0x0000000c0d0e7389 */ /* 0x00006400000c000b */
[----:B01----:R-:W-:Y:S01]  /*2e9e0*/  ENDCOLLECTIVE ;  /* 0x000000000000791b */ /* 0x003fe20003800000 */
.L_x_1772:
[----:B------:R-:W-:Y:S02]  /*2e9f0*/  IMAD.MOV.U32 R13, RZ, RZ, R21 ;  /* 0x000000ffff0d7224 */ /* 0x000fe400078e0015 */
[----:B------:R-:W-:-:S07]  /*2ea00*/  IMAD.MOV.U32 R20, RZ, RZ, R14 ;  /* 0x000000ffff147224 */ /* 0x000fce00078e000e */
[----:B------:R-:W-:Y:S05]  /*2ea10*/  WARPSYNC.COLLECTIVE R15, `(.L_x_1773) ;  /* 0x000000000f087348 */ /* 0x000fea0003c00000 */
[----:B------:R0:W1:Y:S02]  /*2ea20*/  SHFL.IDX P6, R14, R13, R12, R11 ;  /* 0x0000000c0d0e7389 */ /* 0x00006400000c000b */
[----:B01----:R-:W-:Y:S01]  /*2ea30*/  ENDCOLLECTIVE ;  /* 0x000000000000791b */ /* 0x003fe20003800000 */
.L_x_1773:
[----:B------:R-:W-:Y:S01]  /*2ea40*/  IMAD.MOV.U32 R21, RZ, RZ, R14 ;  /* 0x000000ffff157224 */ /* 0x000fe200078e000e */
[----:B------:R-:W-:Y:S06]  /*2ea50*/  BRA `(.L_x_1774) ;  /* 0xfffffdf800307947 */ /* 0x000fec000383ffff */
.L_x_1479:
[----:B-1----:R1:W2:Y:S02]  /*2ea60*/  SYNCS.PHASECHK.TRANS64.TRYWAIT P0, [R16+URZ+0x2a800], R3 ;  /* 0x02a80003100075a7 */ /* 0x0022a4000800017f */
[----:B--2---:R-:W-:Y:S05]  /*2ea70*/  @!P0 NANOSLEEP.SYNCS 0x989680 ;  /* 0x009896800000895d */ /* 0x004fea0003900000 */
[----:B------:R-:W2:Y:S02]  /*2ea80*/  @!P0 SYNCS.PHASECHK.TRANS64 P0, [R16+URZ+0x2a800], R3 ;  /* 0x02a80003100085a7 */ /* 0x000ea4000800007f */
[----:B--2---:R-:W-:Y:S05]  /*2ea90*/  @!P0 BRA `(.L_x_1479) ;  /* 0xfffffffc00f08947 */ /* 0x004fea000383ffff */
[----:B------:R-:W-:Y:S05]  /*2eaa0*/  BRA `(.L_x_1775) ;  /* 0xfffffdfc004c7947 */ /* 0x000fea000383ffff */
.L_x_1487:
[----:B-1----:R1:W2:Y:S02]  /*2eab0*/  SYNCS.PHASECHK.TRANS64.TRYWAIT P2, [R8+URZ+0x2a830], R3 ;  /* 0x02a83003080075a7 */ /* 0x0022a4000804017f */
[----:B--2---:R-:W-:Y:S05]  /*2eac0*/  @!P2 NANOSLEEP.SYNCS 0x989680 ;  /* 0x009896800000a95d */ /* 0x004fea0003900000 */
[----:B------:R-:W2:Y:S02]  /*2ead0*/  @!P2 SYNCS.PHASECHK.TRANS64 P2, [R8+URZ+0x2a830], R3 ;  /* 0x02a830030800a5a7 */ /* 0x000ea4000804007f */
[----:B--2---:R-:W-:Y:S05]  /*2eae0*/  @!P2 BRA `(.L_x_1487) ;  /* 0xfffffffc00f0a947 */ /* 0x004fea000383ffff */
[----:B------:R-:W-:Y:S05]  /*2eaf0*/  BRA `(.L_x_1486) ;  /* 0xfffffe2c00b47947 */ /* 0x000fea000383ffff */
.L_x_1505:
[----:B-1----:R1:W2:Y:S02]  /*2eb00*/  SYNCS.PHASECHK.TRANS64.TRYWAIT P5, [R7+URZ+0x2a830], R6 ;  /* 0x02a83006070075a7 */ /* 0x0022a400080a017f */
[----:B--2---:R-:W-:Y:S05]  /*2eb10*/  @!P5 NANOSLEEP.SYNCS 0x989680 ;  /* 0x009896800000d95d */ /* 0x004fea0003900000 */
[----:B------:R-:W2:Y:S02]  /*2eb20*/  @!P5 SYNCS.PHASECHK.TRANS64 P5, [R7+URZ+0x2a830], R6 ;  /* 0x02a830060700d5a7 */ /* 0x000ea400080a007f */
[----:B--2---:R-:W-:Y:S05]  /*2eb30*/  @!P5 BRA `(.L_x_1505) ;  /* 0xfffffffc00f0d947 */ /* 0x004fea000383ffff */
[----:B------:R-:W-:Y:S05]  /*2eb40*/  BRA `(.L_x_1504) ;  /* 0xfffffe6c00387947 */ /* 0x000fea000383ffff */
.L_x_1509:
[----:B-1----:R1:W2:Y:S02]  /*2eb50*/  SYNCS.PHASECHK.TRANS64.TRYWAIT P4, [R7+URZ+0x2a850], R6 ;  /* 0x02a85006070075a7 */ /* 0x0022a4000808017f */
[----:B--2---:R-:W-:Y:S05]  /*2eb60*/  @!P4 NANOSLEEP.SYNCS 0x989680 ;  /* 0x009896800000c95d */ /* 0x004fea0003900000 */
[----:B------:R-:W2:Y:S02]  /*2eb70*/  @!P4 SYNCS.PHASECHK.TRANS64 P4, [R7+URZ+0x2a850], R6 ;  /* 0x02a850060700c5a7 */ /* 0x000ea4000808007f */
[----:B--2---:R-:W-:Y:S05]  /*2eb80*/  @!P4 BRA `(.L_x_1509) ;  /* 0xfffffffc00f0c947 */ /* 0x004fea000383ffff */
[----:B------:R-:W-:Y:S05]  /*2eb90*/  BRA `(.L_x_1506) ;  /* 0xfffffe7000087947 */ /* 0x000fea000383ffff */
.L_x_1529:
[----:B-1----:R1:W2:Y:S02]  /*2eba0*/  SYNCS.PHASECHK.TRANS64.TRYWAIT P3, [R7+URZ+0x2a830], R8 ;  /* 0x02a83008070075a7 */ /* 0x0022a4000806017f */
[----:B--2---:R-:W-:Y:S05]  /*2ebb0*/  @!P3 NANOSLEEP.SYNCS 0x989680 ;  /* 0x009896800000b95d */ /* 0x004fea0003900000 */
[----:B------:R-:W2:Y:S02]  /*2ebc0*/  @!P3 SYNCS.PHASECHK.TRANS64 P3, [R7+URZ+0x2a830], R8 ;  /* 0x02a830080700b5a7 */ /* 0x000ea4000806007f */
[----:B--2---:R-:W-:Y:S05]  /*2ebd0*/  @!P3 BRA `(.L_x_1529) ;  /* 0xfffffffc00f0b947 */ /* 0x004fea000383ffff */
[----:B------:R-:W-:Y:S05]  /*2ebe0*/  BRA `(.L_x_1528) ;  /* 0xfffffea800407947 */ /* 0x000fea000383ffff */
.L_x_1533:
[----:B-1----:R1:W2:Y:S02]  /*2ebf0*/  SYNCS.PHASECHK.TRANS64.TRYWAIT P2, [R7+URZ+0x2a850], R6 ;  /* 0x02a85006070075a7 */ /* 0x0022a4000804017f */
[----:B--2---:R-:W-:Y:S05]  /*2ec00*/  @!P2 NANOSLEEP.SYNCS 0x989680 ;  /* 0x009896800000a95d */ /* 0x004fea0003900000 */
[----:B------:R-:W2:Y:S02]  /*2ec10*/  @!P2 SYNCS.PHASECHK.TRANS64 P2, [R7+URZ+0x2a850], R6 ;  /* 0x02a850060700a5a7 */ /* 0x000ea4000804007f */
[----:B--2---:R-:W-:Y:S05]  /*2ec20*/  @!P2 BRA `(.L_x_1533) ;  /* 0xfffffffc00f0a947 */ /* 0x004fea000383ffff */
[----:B------:R-:W-:Y:S05]  /*2ec30*/  BRA `(.L_x_1530) ;  /* 0xfffffeac001c7947 */ /* 0x000fea000383ffff */
.L_x_1541:
[----:B-1----:R1:W2:Y:S02]  /*2ec40*/  SYNCS.PHASECHK.TRANS64.TRYWAIT P3, [R7+URZ+0x2a830], R8 ;  /* 0x02a83008070075a7 */ /* 0x0022a4000806017f */
[----:B--2---:R-:W-:Y:S05]  /*2ec50*/  @!P3 NANOSLEEP.SYNCS 0x989680 ;  /* 0x009896800000b95d */ /* 0x004fea0003900000 */
[----:B------:R-:W2:Y:S02]  /*2ec60*/  @!P3 SYNCS.PHASECHK.TRANS64 P3, [R7+URZ+0x2a830], R8 ;  /* 0x02a830080700b5a7 */ /* 0x000ea4000806007f */
[----:B--2---:R-:W-:Y:S05]  /*2ec70*/  @!P3 BRA `(.L_x_1541) ;  /* 0xfffffffc00f0b947 */ /* 0x004fea000383ffff */
[----:B------:R-:W-:Y:S05]  /*2ec80*/  BRA `(.L_x_1540) ;  /* 0xfffffed0009c7947 */ /* 0x000fea000383ffff */
.L_x_1545:
[----:B-1----:R1:W2:Y:S02]  /*2ec90*/  SYNCS.PHASECHK.TRANS64.TRYWAIT P2, [R7+URZ+0x2a850], R6 ;  /* 0x02a85006070075a7 */ /* 0x0022a4000804017f */
[----:B--2---:R-:W-:Y:S05]  /*2eca0*/  @!P2 NANOSLEEP.SYNCS 0x989680 ;  /* 0x009896800000a95d */ /* 0x004fea0003900000 */
[----:B------:R-:W2:Y:S02]  /*2ecb0*/  @!P2 SYNCS.PHASECHK.TRANS64 P2, [R7+URZ+0x2a850], R6 ;  /* 0x02a850060700a5a7 */ /* 0x000ea4000804007f */
[----:B--2---:R-:W-:Y:S05]  /*2ecc0*/  @!P2 BRA `(.L_x_1545) ;  /* 0xfffffffc00f0a947 */ /* 0x004fea000383ffff */
[----:B------:R-:W-:Y:S05]  /*2ecd0*/  BRA `(.L_x_1542) ;  /* 0xfffffed400787947 */ /* 0x000fea000383ffff */
.L_x_1559:
[----:B-1----:R1:W2:Y:S02]  /*2ece0*/  SYNCS.PHASECHK.TRANS64.TRYWAIT P1, [R0+URZ+0x2a850], R5 ;  /* 0x02a85005000075a7 */ /* 0x0022a4000802017f */
[----:B--2---:R-:W-:Y:S05]  /*2ecf0*/  @!P1 NANOSLEEP.SYNCS 0x989680 ;  /* 0x009896800000995d */ /* 0x004fea0003900000 */
[----:B------:R-:W2:Y:S02]  /*2ed00*/  @!P1 SYNCS.PHASECHK.TRANS64 P1, [R0+URZ+0x2a850], R5 ;  /* 0x02a85005000095a7 */ /* 0x000ea4000802007f */
[----:B--2---:R-:W-:Y:S05]  /*2ed10*/  @!P1 BRA `(.L_x_1559) ;  /* 0xfffffffc00f09947 */ /* 0x004fea000383ffff */
[----:B------:R-:W-:Y:S05]  /*2ed20*/  BRA `(.L_x_1558) ;  /* 0xffffff0800ec7947 */ /* 0x000fea000383ffff */
.L_x_1563:
        /* <DEDUP_REMOVED lines=12> */
[----:B-----5:R-:W-:Y:S01]  /*2edf0*/  IMAD.MOV.U32 R12, RZ, RZ, R40 ;  /* 0x000000ffff0c7224 */ /* 0x020fe200078e0028 */
[----:B------:R-:W-:-:S02]  /*2ee00*/  SEL R109, R108, R11, P0 ;  /* 0x0000000b6c6d7207 */ /* 0x000fc40000000000 */
[----:B------:R-:W-:Y:S01]  /*2ee10*/  SEL R63, R11, R108, P0 ;  /* 0x0000006c0b3f7207 */ /* 0x000fe20000000000 */
[----:B------:R-:W-:Y:S01]  /*2ee20*/  IMAD.MOV.U32 R11, RZ, RZ, 0x1c1f ;  /* 0x00001c1fff0b7424 */ /* 0x000fe200078e00ff */
[----:B------:R-:W-:Y:S02]  /*2ee30*/  SEL R48, R15, R128, P0 ;  /* 0x000000800f307207 */ /* 0x000fe40000000000 */
[----:B------:R-:W-:Y:S01]  /*2ee40*/  SEL R43, R128, R15, P0 ;  /* 0x0000000f802b7207 */ /* 0x000fe20000000000 */
[----:B------:R-:W-:Y:S01]  /*2ee50*/  IMAD.MOV.U32 R15, RZ, RZ, -0x1 ;  /* 0xffffffffff0f7424 */ /* 0x000fe200078e00ff */
[----:B------:R-:W-:Y:S02]  /*2ee60*/  SEL R107, R100, R14, P0 ;  /* 0x0000000e646b7207 */ /* 0x000fe40000000000 */
[----:B------:R-:W-:-:S07]  /*2ee70*/  SEL R54, R14, R100, P0 ;  /* 0x000000640e367207 */ /* 0x000fce0000000000 */
[----:B-12---:R-:W-:Y:S05]  /*2ee80*/  WARPSYNC.COLLECTIVE R15, `(.L_x_1776) ;  /* 0x000000000f087348 */ /* 0x006fea0003c00000 */
[----:B------:R0:W3:Y:S02]  /*2ee90*/  SHFL.IDX P6, R14, R13, R12, R11 ;  /* 0x0000000c0d0e7389 */ /* 0x0000e400000c000b */
[----:B0123--:R-:W-:Y:S01]  /*2eea0*/  ENDCOLLECTIVE ;  /* 0x000000000000791b */ /* 0x00ffe20003800000 */
.L_x_1776:
        /* <DEDUP_REMOVED lines=9> */
[----:B------:R-:W-:Y:S02]  /*2ef40*/  LOP3.LUT R70, R40, 0x2, RZ, 0x3c, !PT ;  /* 0x0000000228467812 */ /* 0x000fe400078e3cff */
        /* <DEDUP_REMOVED lines=8> */
.L_x_1777:
        /* <DEDUP_REMOVED lines=19> */
.L_x_1778:
        /* <DEDUP_REMOVED lines=18> */
.L_x_1779:
        /* <DEDUP_REMOVED lines=19> */
.L_x_1780:
        /* <DEDUP_REMOVED lines=18> */
.L_x_1781:
        /* <DEDUP_REMOVED lines=14> */
[----:B------:R-:W-:-:S07]  /*2f550*/  IMAD.MOV.U32 R91, RZ, RZ, R14 ;  /* 0x000000ffff5b7224 */ /* 0x000fce00078e000e */
[----:B------:R-:W-:Y:S05]  /*2f560*/  WARPSYNC.COLLECTIVE R15, `(.L_x_1782) ;  /* 0x000000000f087348 */ /* 0x000fea0003c00000 */
[----:B------:R0:W1:Y:S02]  /*2f570*/  SHFL.IDX P6, R14, R13, R12, R11 ;  /* 0x0000000c0d0e7389 */ /* 0x00006400000c000b */
[----:B01----:R-:W-:Y:S01]  /*2f580*/  ENDCOLLECTIVE ;  /* 0x000000000000791b */ /* 0x003fe20003800000 */
.L_x_1782:
[----:B------:R-:W-:Y:S02]  /*2f590*/  IMAD.MOV.U32 R13, RZ, RZ, R4 ;  /* 0x000000ffff0d7224 */ /* 0x000fe400078e0004 */
[----:B------:R-:W-:-:S07]  /*2f5a0*/  IMAD.MOV.U32 R99, RZ, RZ, R14 ;  /* 0x000000ffff637224 */ /* 0x000fce00078e000e */
[----:B------:R-:W-:Y:S05]  /*2f5b0*/  WARPSYNC.COLLECTIVE R15, `(.L_x_1783) ;  /* 0x000000000f087348 */ /* 0x000fea0003c00000 */
[----:B------:R0:W1:Y:S02]  /*2f5c0*/  SHFL.IDX P6, R14, R13, R12, R11 ;  /* 0x0000000c0d0e7389 */ /* 0x00006400000c000b */
[----:B01----:R-:W-:Y:S01]  /*2f5d0*/  ENDCOLLECTIVE ;  /* 0x000000000000791b */ /* 0x003fe20003800000 */
.L_x_1783:
[----:B------:R-:W-:Y:S01]  /*2f5e0*/  SEL R4, R99, R93, P0 ;  /* 0x0000005d63047207 */ /* 0x000fe20000000000 */
[----:B------:R-:W-:Y:S02]  /*2f5f0*/  IMAD.MOV.U32 R13, RZ, RZ, R88 ;  /* 0x000000ffff0d7224 */ /* 0x000fe400078e0058 */
[----:B------:R-:W-:Y:S02]  /*2f600*/  IMAD.MOV.U32 R12, RZ, RZ, R40 ;  /* 0x000000ffff0c7224 */ /* 0x000fe400078e0028 */
[----:B------:R-:W-:-:S07]  /*2f610*/  IMAD.MOV.U32 R135, RZ, RZ, R14 ;  /* 0x000000ffff877224 */ /* 0x000fce00078e000e */
[----:B------:R-:W-:Y:S05]  /*2f620*/  WARPSYNC.COLLECTIVE R15, `(.L_x_1784) ;  /* 0x000000000f087348 */ /* 0x000fea0003c00000 */
[----:B------:R0:W1:Y:S02]  /*2f630*/  SHFL.IDX P6, R14, R13, R12, R11 ;  /* 0x0000000c0d0e7389 */ /* 0x00006400000c000b */
[----:B01----:R-:W-:Y:S01]  /*2f640*/  ENDCOLLECTIVE ;  /* 0x000000000000791b */ /* 0x003fe20003800000 */
.L_x_1784:
[----:B------:R-:W-:Y:S01]  /*2f650*/  SEL R5, R91, R135, P0 ;  /* 0x000000875b057207 */ /* 0x000fe20000000000 */
[----:B------:R-:W-:Y:S01]  /*2f660*/  IMAD.MOV.U32 R13, RZ, RZ, R79 ;  /* 0x000000ffff0d7224 */ /* 0x000fe200078e004f */
[----:B------:R-:W-:Y:S02]  /*2f670*/  SEL R79, R3, R2, P0 ;  /* 0x00000002034f7207 */ /* 0x000fe40000000000 */
[----:B------:R-:W-:Y:S02]  /*2f680*/  SEL R2, R2, R3, P0 ;  /* 0x0000000302027207 */ /* 0x000fe40000000000 */
[----:B------:R-:W-:Y:S01]  /*2f690*/  SEL R3, R93, R99, P0 ;  /* 0x000000635d037207 */ /* 0x000fe20000000000 */
[----:B------:R-:W-:-:S07]  /*2f6a0*/  IMAD.MOV.U32 R86, RZ, RZ, R14 ;  /* 0x000000ffff567224 */ /* 0x000fce00078e000e */
[----:B------:R-:W-:Y:S05]  /*2f6b0*/  WARPSYNC.COLLECTIVE R15, `(.L_x_1785) ;  /* 0x000000000f087348 */ /* 0x000fea0003c00000 */
[----:B------:R0:W1:Y:S02]  /*2f6c0*/  SHFL.IDX P6, R14, R13, R12, R11 ;  /* 0x0000000c0d0e7389 */ /* 0x00006400000c000b */
[----:B01----:R-:W-:Y:S01]  /*2f6d0*/  ENDCOLLECTIVE ;  /* 0x000000000000791b */ /* 0x003fe20003800000 */
.L_x_1785:
[----:B------:R-:W-:Y:S02]  /*2f6e0*/  IMAD.MOV.U32 R13, RZ, RZ, R7 ;  /* 0x000000ffff0d7224 */ /* 0x000fe400078e0007 */
[----:B------:R-:W-:Y:S02]  /*2f6f0*/  IMAD.MOV.U32 R12, RZ, RZ, R70 ;  /* 0x000000ffff0c7224 */ /* 0x000fe400078e0046 */
[----:B------:R-:W-:-:S07]  /*2f700*/  IMAD.MOV.U32 R89, RZ, RZ, R14 ;  /* 0x000000ffff597224 */ /* 0x000fce00078e000e */
[----:B------:R-:W-:Y:S05]  /*2f710*/  WARPSYNC.COLLECTIVE R15, `(.L_x_1786) ;  /* 0x000000000f087348 */ /* 0x000fea0003c00000 */
[----:B------:R0:W1:Y:S02]  /*2f720*/  SHFL.IDX P6, R14, R13, R12, R11 ;  /* 0x0000000c0d0e7389 */ /* 0x00006400000c000b */
[----:B01----:R-:W-:Y:S01]  /*2f730*/  ENDCOLLECTIVE ;  /* 0x000000000000791b */ /* 0x003fe20003800000 */
.L_x_1786:
[----:B------:R-:W-:Y:S01]  /*2f740*/  IMAD.MOV.U32 R13, RZ, RZ, R6 ;  /* 0x000000ffff0d7224 */ /* 0x000fe200078e0006 */
[----:B------:R-:W-:Y:S01]  /*2f750*/  SEL R6, R135, R91, P0 ;  /* 0x0000005b87067207 */ /* 0x000fe20000000000 */
[----:B------:R-:W-:-:S07]  /*2f760*/  IMAD.MOV.U32 R136, RZ, RZ, R14 ;  /* 0x000000ffff887224 */ /* 0x000fce00078e000e */
[----:B------:R-:W-:Y:S05]  /*2f770*/  WARPSYNC.COLLECTIVE R15, `(.L_x_1787) ;  /* 0x000000000f087348 */ /* 0x000fea0003c00000 */
[----:B------:R0:W1:Y:S02]  /*2f780*/  SHFL.IDX P6, R14, R13, R12, R11 ;  /* 0x0000000c0d0e7389 */ /* 0x00006400000c000b */
[----:B01----:R-:W-:Y:S01]  /*2f790*/  ENDCOLLECTIVE ;  /* 0x000000000000791b */ /* 0x003fe20003800000 */
.L_x_1787:
        /* <DEDUP_REMOVED lines=8> */
.L_x_1788:
[----:B------:R-:W-:Y:S01]  /*2f820*/  IMAD.MOV.U32 R13, RZ, RZ, R87 ;  /* 0x000000ffff0d7224 */ /* 0x000fe200078e0057 */
[----:B------:R-:W-:Y:S02]  /*2f830*/  SEL R87, R89, R88, P0 ;  /* 0x0000005859577207 */ /* 0x000fe40000000000 */
[----:B------:R-:W-:Y:S01]  /*2f840*/  SEL R88, R88, R89, P0 ;  /* 0x0000005958587207 */ /* 0x000fe20000000000 */
[----:B------:R-:W-:-:S07]  /*2f850*/  IMAD.MOV.U32 R90, RZ, RZ, R14 ;  /* 0x000000ffff5a7224 */ /* 0x000fce00078e000e */
[----:B------:R-:W-:Y:S05]  /*2f860*/  WARPSYNC.COLLECTIVE R15, `(.L_x_1789) ;  /* 0x000000000f087348 */ /* 0x000fea0003c00000 */
[----:B------:R0:W1:Y:S02]  /*2f870*/  SHFL.IDX P6, R14, R13, R12, R11 ;  /* 0x0000000c0d0e7389 */ /* 0x00006400000c000b */
[----:B01----:R-:W-:Y:S01]  /*2f880*/  ENDCOLLECTIVE ;  /* 0x000000000000791b */ /* 0x003fe20003800000 */
.L_x_1789:
[----:B------:R-:W-:Y:S02]  /*2f890*/  IMAD.MOV.U32 R13, RZ, RZ, R55 ;  /* 0x000000ffff0d7224 */ /* 0x000fe400078e0037 */
[----:B------:R-:W-:Y:S02]  /*2f8a0*/  IMAD.MOV.U32 R12, RZ, RZ, R70 ;  /* 0x000000ffff0c7224 */ /* 0x000fe400078e0046 */
[----:B------:R-:W-:-:S07]  /*2f8b0*/  IMAD.MOV.U32 R92, RZ, RZ, R14 ;  /* 0x000000ffff5c7224 */ /* 0x000fce00078e000e */
[----:B------:R-:W-:Y:S05]  /*2f8c0*/  WARPSYNC.COLLECTIVE R15, `(.L_x_1790) ;  /* 0x000000000f087348 */ /* 0x000fea0003c00000 */
[----:B------:R0:W1:Y:S02]  /*2f8d0*/  SHFL.IDX P6, R14, R13, R12, R11 ;  /* 0x0000000c0d0e7389 */ /* 0x00006400000c000b */
[----:B01----:R-:W-:Y:S01]  /*2f8e0*/  ENDCOLLECTIVE ;  /* 0x000000000000791b */ /* 0x003fe20003800000 */
.L_x_1790:
[----:B------:R-:W-:Y:S02]  /*2f8f0*/  IMAD.MOV.U32 R13, RZ, RZ, R37 ;  /* 0x000000ffff0d7224 */ /* 0x000fe400078e0025 */
[----:B------:R-:W-:-:S07]  /*2f900*/  IMAD.MOV.U32 R55, RZ, RZ, R14 ;  /* 0x000000ffff377224 */ /* 0x000fce00078e000e */
[----:B------:R-:W-:Y:S05]  /*2f910*/  WARPSYNC.COLLECTIVE R15, `(.L_x_1791) ;  /* 0x000000000f087348 */ /* 0x000fea0003c00000 */
[----:B------:R0:W1:Y:S02]  /*2f920*/  SHFL.IDX P6, R14, R13, R12, R11 ;  /* 0x0000000c0d0e7389 */ /* 0x00006400000c000b */
[----:B01----:R-:W-:Y:S01]  /*2f930*/  ENDCOLLECTIVE ;  /* 0x000000000000791b */ /* 0x003fe20003800000 */
.L_x_1791:
        /* <DEDUP_REMOVED lines=8> */
.L_x_1792:
[----:B------:R-:W-:Y:S02]  /*2f9c0*/  SEL R91, R92, R37, P0 ;  /* 0x000000255c5b7207 */ /* 0x000fe40000000000 */
[----:B------:R-:W-:Y:S01]  /*2f9d0*/  SEL R92, R37, R92, P0 ;  /* 0x0000005c255c7207 */ /* 0x000fe20000000000 */
[----:B------:R-:W-:Y:S02]  /*2f9e0*/  IMAD.MOV.U32 R13, RZ, RZ, R124 ;  /* 0x000000ffff0d7224 */ /* 0x000fe400078e007c */
[----:B------:R-:W-:-:S07]  /*2f9f0*/  IMAD.MOV.U32 R94, RZ, RZ, R14 ;  /* 0x000000ffff5e7224 */ /* 0x000fce00078e000e */
[----:B------:R-:W-:Y:S05]  /*2fa00*/  WARPSYNC.COLLECTIVE R15, `(.L_x_1793) ;  /* 0x000000000f087348 */ /* 0x000fea0003c00000 */
[----:B------:R0:W1:Y:S02]  /*2fa10*/  SHFL.IDX P6, R14, R13, R12, R11 ;  /* 0x0000000c0d0e7389 */ /* 0x00006400000c000b */
[----:B01----:R-:W-:Y:S01]  /*2fa20*/  ENDCOLLECTIVE ;  /* 0x000000000000791b */ /* 0x003fe20003800000 */
.L_x_1793:
[----:B------:R-:W-:Y:S02]  /*2fa30*/  IMAD.MOV.U32 R13, RZ, RZ, R64 ;  /* 0x000000ffff0d7224 */ /* 0x000fe400078e0040 */
[----:B------:R-:W-:Y:S02]  /*2fa40*/  IMAD.MOV.U32 R12, RZ, RZ, R70 ;  /* 0x000000ffff0c7224 */ /* 0x000fe400078e0046 */
[----:B------:R-:W-:-:S07]  /*2fa50*/  IMAD.MOV.U32 R96, RZ, RZ, R14 ;  /* 0x000000ffff607224 */ /* 0x000fce00078e000e */
[----:B------:R-:W-:Y:S05]  /*2fa60*/  WARPSYNC.COLLECTIVE R15, `(.L_x_1794) ;  /* 0x000000000f087348 */ /* 0x000fea0003c00000 */
[----:B------:R0:W1:Y:S02]  /*2fa70*/  SHFL.IDX P6, R14, R13, R12, R11 ;  /* 0x0000000c0d0e7389 */ /* 0x00006400000c000b */
[----:B01----:R-:W-:Y:S01]  /*2fa80*/  ENDCOLLECTIVE ;  /* 0x000000000000791b */ /* 0x003fe20003800000 */
.L_x_1794:
[----:B------:R-:W-:Y:S02]  /*2fa90*/  IMAD.MOV.U32 R13, RZ, RZ, R61 ;  /* 0x000000ffff0d7224 */ /* 0x000fe400078e003d */
[----:B------:R-:W-:-:S07]  /*2faa0*/  IMAD.MOV.U32 R64, RZ, RZ, R14 ;  /* 0x000000ffff407224 */ /* 0x000fce00078e000e */
[----:B------:R-:W-:Y:S05]  /*2fab0*/  WARPSYNC.COLLECTIVE R15, `(.L_x_1795) ;  /* 0x000000000f087348 */ /* 0x000fea0003c00000 */
[----:B------:R0:W1:Y:S02]  /*2fac0*/  SHFL.IDX P6, R14, R13, R12, R11 ;  /* 0x0000000c0d0e7389 */ /* 0x00006400000c000b */
[----:B01----:R-:W-:Y:S01]  /*2fad0*/  ENDCOLLECTIVE ;  /* 0x000000000000791b */ /* 0x003fe20003800000 */
.L_x_1795:
        /* <DEDUP_REMOVED lines=8> */
.L_x_1796:
[----:B------:R-:W-:Y:S02]  /*2fb60*/  SEL R95, R96, R61, P0 ;  /* 0x0000003d605f7207 */ /* 0x000fe40000000000 */
[----:B------:R-:W-:Y:S01]  /*2fb70*/  SEL R96, R61, R96, P0 ;  /* 0x000000603d607207 */ /* 0x000fe20000000000 */
[----:B------:R-:W-:Y:S02]  /*2fb80*/  IMAD.MOV.U32 R13, RZ, RZ, R130 ;  /* 0x000000ffff0d7224 */ /* 0x000fe400078e0082 */
[----:B------:R-:W-:-:S07]  /*2fb90*/  IMAD.MOV.U32 R98, RZ, RZ, R14 ;  /* 0x000000ffff627224 */ /* 0x000fce00078e000e */
[----:B------:R-:W-:Y:S05]  /*2fba0*/  WARPSYNC.COLLECTIVE R15, `(.L_x_1797) ;  /* 0x000000000f087348 */ /* 0x000fea0003c00000 */
[----:B------:R0:W1:Y:S02]  /*2fbb0*/  SHFL.IDX P6, R14, R13, R12, R11 ;  /* 0x0000000c0d0e7389 */ /* 0x00006400000c000b */
[----:B01----:R-:W-:Y:S01]  /*2fbc0*/  ENDCOLLECTIVE ;  /* 0x000000000000791b */ /* 0x003fe20003800000 */
.L_x_1797:
[----:B------:R-:W-:Y:S02]  /*2fbd0*/  IMAD.MOV.U32 R13, RZ, RZ, R77 ;  /* 0x000000ffff0d7224 */ /* 0x000fe400078e004d */
[----:B------:R-:W-:Y:S02]  /*2fbe0*/  IMAD.MOV.U32 R12, RZ, RZ, R70 ;  /* 0x000000ffff0c7224 */ /* 0x000fe400078e0046 */
[----:B------:R-:W-:-:S07]  /*2fbf0*/  IMAD.MOV.U32 R100, RZ, RZ, R14 ;  /* 0x000000ffff647224 */ /* 0x000fce00078e000e */
[----:B------:R-:W-:Y:S05]  /*2fc00*/  WARPSYNC.COLLECTIVE R15, `(.L_x_1798) ;  /* 0x000000000f087348 */ /* 0x000fea0003c00000 */
[----:B------:R0:W1:Y:S02]  /*2fc10*/  SHFL.IDX P6, R14, R13, R12, R11 ;  /* 0x0000000c0d0e7389 */ /* 0x00006400000c000b */
[----:B01----:R-:W-:Y:S01]  /*2fc20*/  ENDCOLLECTIVE ;  /* 0x000000000000791b */ /* 0x003fe20003800000 */
.L_x_1798:
[----:B------:R-:W-:Y:S02]  /*2fc30*/  IMAD.MOV.U32 R13, RZ, RZ, R73 ;  /* 0x000000ffff0d7224 */ /* 0x000fe400078e0049 */
[----:B------:R-:W-:-:S07]  /*2fc40*/  IMAD.MOV.U32 R77, RZ, RZ, R14 ;  /* 0x000000ffff4d7224 */ /* 0x000fce00078e000e */
[----:B------:R-:W-:Y:S05]  /*2fc50*/  WARPSYNC.COLLECTIVE R15, `(.L_x_1799) ;  /* 0x000000000f087348 */ /* 0x000fea0003c00000 */
[----:B------:R0:W1:Y:S02]  /*2fc60*/  SHFL.IDX P6, R14, R13, R12, R11 ;  /* 0x0000000c0d0e7389 */ /* 0x00006400000c000b */
[----:B01----:R-:W-:Y:S01]  /*2fc70*/  ENDCOLLECTIVE ;  /* 0x000000000000791b */ /* 0x003fe20003800000 */
.L_x_1799:
[----:B------:R-:W-:Y:S02]  /*2fc80*/  SEL R97, R98, R77, P0 ;  /* 0x0000004d62617207 */ /* 0x000fe40000000000 */
[----:B------:R-:W-:Y:S01]  /*2fc90*/  SEL R98, R77, R98, P0 ;  /* 0x000000624d627207 */ /* 0x000fe20000000000 */
[----:B------:R-:W-:Y:S02]  /*2fca0*/  IMAD.MOV.U32 R13, RZ, RZ, R25 ;  /* 0x000000ffff0d7224 */ /* 0x000fe400078e0019 */
[----:B------:R-:W-:Y:S02]  /*2fcb0*/  IMAD.MOV.U32 R12, RZ, RZ, R40 ;  /* 0x000000ffff0c7224 */ /* 0x000fe400078e0028 */
[----:B------:R-:W-:-:S05]  /*2fcc0*/  IMAD.MOV.U32 R11, RZ, RZ, R14 ;  /* 0x000000ffff0b7224 */ /* 0x000fca00078e000e */
[----:B------:R-:W-:Y:S02]  /*2fcd0*/  SEL R99, R100, R11, P0 ;  /* 0x0000000b64637207 */ /* 0x000fe40000000000 */
[----:B------:R-:W-:Y:S01]  /*2fce0*/  SEL R100, R11, R100, P0 ;  /* 0x000000640b647207 */ /* 0x000fe20000000000 */
[----:B------:R-:W-:-:S07]  /*2fcf0*/  IMAD.MOV.U32 R11, RZ, RZ, 0x1c1f ;  /* 0x00001c1fff0b7424 */ /* 0x000fce00078e00ff */
[----:B------:R-:W-:Y:S05]  /*2fd00*/  WARPSYNC.COLLECTIVE R15, `(.L_x_1800) ;  /* 0x000000000f087348 */ /* 0x000fea0003c00000 */
[----:B------:R0:W1:Y:S02]  /*2fd10*/  SHFL.IDX P6, R14, R13, R12, R11 ;  /* 0x0000000c0d0e7389 */ /* 0x00006400000c000b */
[----:B01----:R-:W-:Y:S01]  /*2fd20*/  ENDCOLLECTIVE ;  /* 0x000000000000791b */ /* 0x003fe20003800000 */
.L_x_1800:
[----:B------:R-:W-:Y:S02]  /*2fd30*/  IMAD.MOV.U32 R13, RZ, RZ, R20 ;  /* 0x000000ffff0d7224 */ /* 0x000fe400078e0014 */
[----:B------:R-:W-:-:S07]  /*2fd40*/  IMAD.MOV.U32 R25, RZ, RZ, R14 ;  /* 0x000000ffff197224 */ /* 0x000fce00078e000e */
[----:B------:R-:W-:Y:S05]  /*2fd50*/  WARPSYNC.COLLECTIVE R15, `(.L_x_1801) ;  /* 0x000000000f087348 */ /* 0x000fea0003c00000 */
[----:B------:R0:W1:Y:S02]  /*2fd60*/  SHFL.IDX P6, R14, R13, R12, R11 ;  /* 0x0000000c0d0e7389 */ /* 0x00006400000c000b */
[----:B01----:R-:W-:Y:S01]  /*2fd70*/  ENDCOLLECTIVE ;  /* 0x000000000000791b */ /* 0x003fe20003800000 */
.L_x_1801:
[----:B------:R-:W-:Y:S02]  /*2fd80*/  IMAD.MOV.U32 R13, RZ, RZ, R9 ;  /* 0x000000ffff0d7224 */ /* 0x000fe400078e0009 */
[----:B------:R-:W-:Y:S02]  /*2fd90*/  IMAD.MOV.U32 R12, RZ, RZ, R70 ;  /* 0x000000ffff0c7224 */ /* 0x000fe400078e0046 */
[----:B------:R-:W-:-:S07]  /*2fda0*/  IMAD.MOV.U32 R20, RZ, RZ, R14 ;  /* 0x000000ffff147224 */ /* 0x000fce00078e000e */
[----:B------:R-:W-:Y:S05]  /*2fdb0*/  WARPSYNC.COLLECTIVE R15, `(.L_x_1802) ;  /* 0x000000000f087348 */ /* 0x000fea0003c00000 */
[----:B------:R0:W1:Y:S02]  /*2fdc0*/  SHFL.IDX P6, R14, R13, R12, R11 ;  /* 0x0000000c0d0e7389 */ /* 0x00006400000c000b */
[----:B01----:R-:W-:Y:S01]  /*2fdd0*/  ENDCOLLECTIVE ;  /* 0x000000000000791b */ /* 0x003fe20003800000 */
.L_x_1802:
[----:B------:R-:W-:Y:S02]  /*2fde0*/  IMAD.MOV.U32 R13, RZ, RZ, R8 ;  /* 0x000000ffff0d7224 */ /* 0x000fe400078e0008 */
[----:B------:R-:W-:-:S07]  /*2fdf0*/  IMAD.MOV.U32 R9, RZ, RZ, R14 ;  /* 0x000000ffff097224 */ /* 0x000fce00078e000e */
[----:B------:R-:W-:Y:S05]  /*2fe00*/  WARPSYNC.COLLECTIVE R15, `(.L_x_1803) ;  /* 0x000000000f087348 */ /* 0x000fea0003c00000 */
[----:B------:R0:W1:Y:S02]  /*2fe10*/  SHFL.IDX P6, R14, R13, R12, R11 ;  /* 0x0000000c0d0e7389 */ /* 0x00006400000c000b */
[----:B01----:R-:W-:Y:S01]  /*2fe20*/  ENDCOLLECTIVE ;  /* 0x000000000000791b */ /* 0x003fe20003800000 */
.L_x_1803:
        /* <DEDUP_REMOVED lines=8> */
.L_x_1804:
[----:B------:R-:W-:Y:S02]  /*2feb0*/  IMAD.MOV.U32 R13, RZ, RZ, R101 ;  /* 0x000000ffff0d7224 */ /* 0x000fe400078e0065 */
[----:B------:R-:W-:-:S07]  /*2fec0*/  IMAD.MOV.U32 R134, RZ, RZ, R14 ;  /* 0x000000ffff867224 */ /* 0x000fce00078e000e */
[----:B------:R-:W-:Y:S05]  /*2fed0*/  WARPSYNC.COLLECTIVE R15, `(.L_x_1805) ;  /* 0x000000000f087348 */ /* 0x000fea0003c00000 */
[----:B------:R0:W1:Y:S02]  /*2fee0*/  SHFL.IDX P6, R14, R13, R12, R11 ;  /* 0x0000000c0d0e7389 */ /* 0x00006400000c000b */
[----:B01----:R-:W-:Y:S01]  /*2fef0*/  ENDCOLLECTIVE ;  /* 0x000000000000791b */ /* 0x003fe20003800000 */
.L_x_1805:
[----:B------:R-:W-:Y:S02]  /*2ff00*/  IMAD.MOV.U32 R13, RZ, RZ, R21 ;  /* 0x000000ffff0d7224 */ /* 0x000fe400078e0015 */
[----:B------:R-:W-:Y:S02]  /*2ff10*/  IMAD.MOV.U32 R12, RZ, RZ, R70 ;  /* 0x000000ffff0c7224 */ /* 0x000fe400078e0046 */
[----:B------:R-:W-:-:S07]  /*2ff20*/  IMAD.MOV.U32 R114, RZ, RZ, R14 ;  /* 0x000000ffff727224 */ /* 0x000fce00078e000e */
[----:B------:R-:W-:Y:S05]  /*2ff30*/  WARPSYNC.COLLECTIVE R15, `(.L_x_1806) ;  /* 0x000000000f087348 */ /* 0x000fea0003c00000 */
[----:B------:R0:W1:Y:S02]  /*2ff40*/  SHFL.IDX P6, R14, R13, R12, R11 ;  /* 0x0000000c0d0e7389 */ /* 0x00006400000c000b */
[----:B01----:R-:W-:Y:S01]  /*2ff50*/  ENDCOLLECTIVE ;  /* 0x000000000000791b */ /* 0x003fe20003800000 */
.L_x_1806:
[----:B------:R-:W-:Y:S01]  /*2ff60*/  IMAD.MOV.U32 R13, RZ, RZ, R10 ;  /* 0x000000ffff0d7224 */ /* 0x000fe200078e000a */
[----:B------:R-:W-:Y:S02]  /*2ff70*/  SEL R10, R20, R73, P0 ;  /* 0x00000049140a7207 */ /* 0x000fe40000000000 */
[----:B------:R-:W-:Y:S01]  /*2ff80*/  SEL R20, R73, R20, P0 ;  /* 0x0000001449147207 */ /* 0x000fe20000000000 */
[----:B------:R-:W-:-:S07]  /*2ff90*/  IMAD.MOV.U32 R137, RZ, RZ, R14 ;  /* 0x000000ffff897224 */ /* 0x000fce00078e000e */
[----:B------:R-:W-:Y:S05]  /*2ffa0*/  WARPSYNC.COLLECTIVE R15, `(.L_x_1807) ;  /* 0x000000000f087348 */ /* 0x000fea0003c00000 */
[----:B------:R0:W1:Y:S02]  /*2ffb0*/  SHFL.IDX P6, R14, R13, R12, R11 ;  /* 0x0000000c0d0e7389 */ /* 0x00006400000c000b */
[----:B01----:R-:W-:Y:S01]  /*2ffc0*/  ENDCOLLECTIVE ;  /* 0x000000000000791b */ /* 0x003fe20003800000 */
.L_x_1807:
[----:B------:R-:W-:Y:S01]  /*2ffd0*/  SEL R21, R134, R137, P0 ;  /* 0x0000008986157207 */ /* 0x000fe20000000000 */
[----:B------:R-:W-:Y:S02]  /*2ffe0*/  IMAD.MOV.U32 R13, RZ, RZ, R105 ;  /* 0x000000ffff0d7224 */ /* 0x000fe400078e0069 */
[----:B------:R-:W-:Y:S02]  /*2fff0*/  IMAD.MOV.U32 R12, RZ, RZ, R40 ;  /* 0x000000ffff0c7224 */ /* 0x000fe400078e0028 */
[----:B------:R-:W-:-:S07]  /*30000*/  IMAD.MOV.U32 R138, RZ, RZ, R14 ;  /* 0x000000ffff8a7224 */ /* 0x000fce00078e000e */
[----:B------:R-:W-:Y:S05]  /*30010*/  WARPSYNC.COLLECTIVE R15, `(.L_x_1808) ;  /* 0x000000000f087348 */ /* 0x000fea0003c00000 */
[----:B------:R0:W1:Y:S02]  /*30020*/  SHFL.IDX P6, R14, R13, R12, R11 ;  /* 0x0000000c0d0e7389 */ /* 0x00006400000c000b */
[----:B01----:R-:W-:Y:S01]  /*30030*/  ENDCOLLECTIVE ;  /* 0x000000000000791b */ /* 0x003fe20003800000 */
.L_x_1808:
[----:B------:R-:W-:Y:S01]  /*30040*/  SEL R25, R114, R138, P0 ;  /* 0x0000008a72197207 */ /* 0x000fe20000000000 */
[----:B------:R-:W-:Y:S02]  /*30050*/  IMAD.MOV.U32 R13, RZ, RZ, R102 ;  /* 0x000000ffff0d7224 */ /* 0x000fe400078e0066 */
[----:B------:R-:W-:-:S07]  /*30060*/  IMAD.MOV.U32 R101, RZ, RZ, R14 ;  /* 0x000000ffff657224 */ /* 0x000fce00078e000e */
[----:B------:R-:W-:Y:S05]  /*30070*/  WARPSYNC.COLLECTIVE R15, `(.L_x_1809) ;  /* 0x000000000f087348 */ /* 0x000fea0003c00000 */
[----:B------:R0:W1:Y:S02]  /*30080*/  SHFL.IDX P6, R14, R13, R12, R11 ;  /* 0x0000000c0d0e7389 */ /* 0x00006400000c000b */
[----:B01----:R-:W-:Y:S01]  /*30090*/  ENDCOLLECTIVE ;  /* 0x000000000000791b */ /* 0x003fe20003800000 */
.L_x_1809:
[----:B------:R-:W-:Y:S01]  /*300a0*/  IMAD.MOV.U32 R13, RZ, RZ, R26 ;  /* 0x000000ffff0d7224 */ /* 0x000fe200078e001a */
[----:B------:R-:W-:Y:S01]  /*300b0*/  SEL R26, R138, R114, P0 ;  /* 0x000000728a1a7207 */ /* 0x000fe20000000000 */
[----:B------:R-:W-:Y:S02]  /*300c0*/  IMAD.MOV.U32 R12, RZ, RZ, R70 ;  /* 0x000000ffff0c7224 */ /* 0x000fe400078e0046 */
[----:B------:R-:W-:-:S07]  /*300d0*/  IMAD.MOV.U32 R103, RZ, RZ, R14 ;  /* 0x000000ffff677224 */ /* 0x000fce00078e000e */
[----:B------:R-:W-:Y:S05]  /*300e0*/  WARPSYNC.COLLECTIVE R15, `(.L_x_1810) ;  /* 0x000000000f087348 */ /* 0x000fea0003c00000 */
[----:B------:R0:W1:Y:S02]  /*300f0*/  SHFL.IDX P6, R14, R13, R12, R11 ;  /* 0x0000000c0d0e7389 */ /* 0x00006400000c000b */
[----:B01----:R-:W-:Y:S01]  /*30100*/  ENDCOLLECTIVE ;  /* 0x000000000000791b */ /* 0x003fe20003800000 */
.L_x_1810:
[----:B------:R-:W-:Y:S01]  /*30110*/  IMAD.MOV.U32 R13, RZ, RZ, R24 ;  /* 0x000000ffff0d7224 */ /* 0x000fe200078e0018 */
[----:B------:R-:W-:Y:S01]  /*30120*/  SEL R24, R137, R134, P0 ;  /* 0x0000008689187207 */ /* 0x000fe20000000000 */
[----:B------:R-:W-:-:S07]  /*30130*/  IMAD.MOV.U32 R139, RZ, RZ, R14 ;  /* 0x000000ffff8b7224 */ /* 0x000fce00078e000e */
[----:B------:R-:W-:Y:S05]  /*30140*/  WARPSYNC.COLLECTIVE R15, `(.L_x_1811) ;  /* 0x000000000f087348 */ /* 0x000fea0003c00000 */
[----:B------:R0:W1:Y:S02]  /*30150*/  SHFL.IDX P6, R14, R13, R12, R11 ;  /* 0x0000000c0d0e7389 */ /* 0x00006400000c000b */
[----:B01----:R-:W-:Y:S01]  /*30160*/  ENDCOLLECTIVE ;  /* 0x000000000000791b */ /* 0x003fe20003800000 */
.L_x_1811:
[----:B------:R-:W-:Y:S02]  /*30170*/  IMAD.MOV.U32 R13, RZ, RZ, R107 ;  /* 0x000000ffff0d7224 */ /* 0x000fe400078e006b */
[----:B------:R-:W-:Y:S02]  /*30180*/  IMAD.MOV.U32 R12, RZ, RZ, R40 ;  /* 0x000000ffff0c7224 */ /* 0x000fe400078e0028 */
[----:B------:R-:W-:-:S07]  /*30190*/  IMAD.MOV.U32 R140, RZ, RZ, R14 ;  /* 0x000000ffff8c7224 */ /* 0x000fce00078e000e */
[----:B------:R-:W-:Y:S05]  /*301a0*/  WARPSYNC.COLLECTIVE R15, `(.L_x_1812) ;  /* 0x000000000f087348 */ /* 0x000fea0003c00000 */
[----:B------:R0:W1:Y:S02]  /*301b0*/  SHFL.IDX P6, R14, R13, R12, R11 ;  /* 0x0000000c0d0e7389 */ /* 0x00006400000c000b */
[----:B01----:R-:W-:Y:S01]  /*301c0*/  ENDCOLLECTIVE ;  /* 0x000000000000791b */ /* 0x003fe20003800000 */
.L_x_1812:
[----:B------:R-:W-:Y:S02]  /*301d0*/  SEL R102, R103, R140, P0 ;  /* 0x0000008c67667207 */ /* 0x000fe40000000000 */
[----:B------:R-:W-:Y:S01]  /*301e0*/  SEL R103, R140, R103, P0 ;  /* 0x000000678c677207 */ /* 0x000fe20000000000 */
[----:B------:R-:W-:Y:S02]  /*301f0*/  IMAD.MOV.U32 R13, RZ, RZ, R104 ;  /* 0x000000ffff0d7224 */ /* 0x000fe400078e0068 */
[----:B------:R-:W-:-:S07]  /*30200*/  IMAD.MOV.U32 R105, RZ, RZ, R14 ;  /* 0x000000ffff697224 */ /* 0x000fce00078e000e */
[----:B------:R-:W-:Y:S05]  /*30210*/  WARPSYNC.COLLECTIVE R15, `(.L_x_1813) ;  /* 0x000000000f087348 */ /* 0x000fea0003c00000 */
[----:B------:R0:W1:Y:S02]  /*30220*/  SHFL.IDX P6, R14, R13, R12, R11 ;  /* 0x0000000c0d0e7389 */ /* 0x00006400000c000b */
[----:B01----:R-:W-:Y:S01]  /*30230*/  ENDCOLLECTIVE ;  /* 0x000000000000791b */ /* 0x003fe20003800000 */
.L_x_1813:
[----:B------:R-:W-:Y:S02]  /*30240*/  IMAD.MOV.U32 R13, RZ, RZ, R54 ;  /* 0x000000ffff0d7224 */ /* 0x000fe400078e0036 */
[----:B------:R-:W-:Y:S02]  /*30250*/  IMAD.MOV.U32 R12, RZ, RZ, R70 ;  /* 0x000000ffff0c7224 */ /* 0x000fe400078e0046 */
[----:B------:R-:W-:-:S07]  /*30260*/  IMAD.MOV.U32 R112, RZ, RZ, R14 ;  /* 0x000000ffff707224 */ /* 0x000fce00078e000e */
[----:B------:R-:W-:Y:S05]  /*30270*/  WARPSYNC.COLLECTIVE R15, `(.L_x_1814) ;  /* 0x000000000f087348 */ /* 0x000fea0003c00000 */
[----:B------:R0:W1:Y:S02]  /*30280*/  SHFL.IDX P6, R14, R13, R12, R11 ;  /* 0x0000000c0d0e7389 */ /* 0x00006400000c000b */
[----:B01----:R-:W-:Y:S01]  /*30290*/  ENDCOLLECTIVE ;  /* 0x000000000000791b */ /* 0x003fe20003800000 */
.L_x_1814:
[----:B------:R-:W-:Y:S01]  /*302a0*/  IMAD.MOV.U32 R13, RZ, RZ, R27 ;  /* 0x000000ffff0d7224 */ /* 0x000fe200078e001b */
[----:B------:R-:W-:Y:S02]  /*302b0*/  SEL R27, R101, R139, P0 ;  /* 0x0000008b651b7207 */ /* 0x000fe40000000000 */
[----:B------:R-:W-:Y:S01]  /*302c0*/  SEL R101, R139, R101, P0 ;  /* 0x000000658b657207 */ /* 0x000fe20000000000 */
[----:B------:R-:W-:-:S07]  /*302d0*/  IMAD.MOV.U32 R54, RZ, RZ, R14 ;  /* 0x000000ffff367224 */ /* 0x000fce00078e000e */
[----:B------:R-:W-:Y:S05]  /*302e0*/  WARPSYNC.COLLECTIVE R15, `(.L_x_1815) ;  /* 0x000000000f087348 */ /* 0x000fea0003c00000 */
[----:B------:R0:W1:Y:S02]  /*302f0*/  SHFL.IDX P6, R14, R13, R12, R11 ;  /* 0x0000000c0d0e7389 */ /* 0x00006400000c000b */
[----:B01----:R-:W-:Y:S01]  /*30300*/  ENDCOLLECTIVE ;  /* 0x000000000000791b */ /* 0x003fe20003800000 */
.L_x_1815:
        /* <DEDUP_REMOVED lines=8> */
.L_x_1816:
[----:B------:R-:W-:Y:S01]  /*30390*/  IMAD.MOV.U32 R13, RZ, RZ, R106 ;  /* 0x000000ffff0d7224 */ /* 0x000fe200078e006a */
[----:B------:R-:W-:Y:S02]  /*303a0*/  SEL R106, R112, R107, P0 ;  /* 0x0000006b706a7207 */ /* 0x000fe40000000000 */
[----:B------:R-:W-:Y:S01]  /*303b0*/  SEL R107, R107, R112, P0 ;  /* 0x000000706b6b7207 */ /* 0x000fe20000000000 */
[----:B------:R-:W-:-:S07]  /*303c0*/  IMAD.MOV.U32 R109, RZ, RZ, R14 ;  /* 0x000000ffff6d7224 */ /* 0x000fce00078e000e */
[----:B------:R-:W-:Y:S05]  /*303d0*/  WARPSYNC.COLLECTIVE R15, `(.L_x_1817) ;  /* 0x000000000f087348 */ /* 0x000fea0003c00000 */
[----:B------:R0:W1:Y:S02]  /*303e0*/  SHFL.IDX P6, R14, R13, R12, R11 ;  /* 0x0000000c0d0e7389 */ /* 0x00006400000c000b */
[----:B01----:R-:W-:Y:S01]  /*303f0*/  ENDCOLLECTIVE ;  /* 0x000000000000791b */ /* 0x003fe20003800000 */
.L_x_1817:
[----:B------:R-:W-:Y:S02]  /*30400*/  IMAD.MOV.U32 R13, RZ, RZ, R63 ;  /* 0x000000ffff0d7224 */ /* 0x000fe400078e003f */
[----:B------:R-:W-:Y:S02]  /*30410*/  IMAD.MOV.U32 R12, RZ, RZ, R70 ;  /* 0x000000ffff0c7224 */ /* 0x000fe400078e0046 */
[----:B------:R-:W-:-:S07]  /*30420*/  IMAD.MOV.U32 R111, RZ, RZ, R14 ;  /* 0x000000ffff6f7224 */ /* 0x000fce00078e000e */
[----:B------:R-:W-:Y:S05]  /*30430*/  WARPSYNC.COLLECTIVE R15, `(.L_x_1818) ;  /* 0x000000000f087348 */ /* 0x000fea0003c00000 */
[----:B------:R0:W1:Y:S02]  /*30440*/  SHFL.IDX P6, R14, R13, R12, R11 ;  /* 0x0000000c0d0e7389 */ /* 0x00006400000c000b */
[----:B01----:R-:W-:Y:S01]  /*30450*/  ENDCOLLECTIVE ;  /* 0x000000000000791b */ /* 0x003fe20003800000 */
.L_x_1818:
[----:B------:R-:W-:Y:S02]  /*30460*/  IMAD.MOV.U32 R13, RZ, RZ, R60 ;  /* 0x000000ffff0d7224 */ /* 0x000fe400078e003c */
[----:B------:R-:W-:-:S07]  /*30470*/  IMAD.MOV.U32 R63, RZ, RZ, R14 ;  /* 0x000000ffff3f7224 */ /* 0x000fce00078e000e */
[----:B------:R-:W-:Y:S05]  /*30480*/  WARPSYNC.COLLECTIVE R15, `(.L_x_1819) ;  /* 0x000000000f087348 */ /* 0x000fea0003c00000 */
[----:B------:R0:W1:Y:S02]  /*30490*/  SHFL.IDX P6, R14, R13, R12, R11 ;  /* 0x0000000c0d0e7389 */ /* 0x00006400000c000b */
[----:B01----:R-:W-:Y:S01]  /*304a0*/  ENDCOLLECTIVE ;  /* 0x000000000000791b */ /* 0x003fe20003800000 */
.L_x_1819:
[----:B------:R-:W-:Y:S02]  /*304b0*/  IMAD.MOV.U32 R13, RZ, RZ, R110 ;  /* 0x000000ffff0d7224 */ /* 0x000fe400078e006e */
[----:B------:R-:W-:Y:S02]  /*304c0*/  IMAD.MOV.U32 R12, RZ, RZ, R40 ;  /* 0x000000ffff0c7224 */ /* 0x000fe400078e0028 */
[----:B------:R-:W-:-:S07]  /*304d0*/  IMAD.MOV.U32 R60, RZ, RZ, R14 ;  /* 0x000000ffff3c7224 */ /* 0x000fce00078e000e */
[----:B------:R-:W-:Y:S05]  /*304e0*/  WARPSYNC.COLLECTIVE R15, `(.L_x_1820) ;  /* 0x000000000f087348 */ /* 0x000fea0003c00000 */
[----:B------:R0:W1:Y:S02]  /*304f0*/  SHFL.IDX P6, R14, R13, R12, R11 ;  /* 0x0000000c0d0e7389 */ /* 0x00006400000c000b */
[----:B01----:R-:W-:Y:S01]  /*30500*/  ENDCOLLECTIVE ;  /* 0x000000000000791b */ /* 0x003fe20003800000 */
.L_x_1820:
        /* <DEDUP_REMOVED lines=9> */
.L_x_1821:
[----:B------:R-:W-:Y:S02]  /*305a0*/  IMAD.MOV.U32 R13, RZ, RZ, R76 ;  /* 0x000000ffff0d7224 */ /* 0x000fe400078e004c */
[----:B------:R-:W-:Y:S02]  /*305b0*/  IMAD.MOV.U32 R12, RZ, RZ, R70 ;  /* 0x000000ffff0c7224 */ /* 0x000fe400078e0046 */
[----:B------:R-:W-:-:S07]  /*305c0*/  IMAD.MOV.U32 R115, RZ, RZ, R14 ;  /* 0x000000ffff737224 */ /* 0x000fce00078e000e */
[----:B------:R-:W-:Y:S05]  /*305d0*/  WARPSYNC.COLLECTIVE R15, `(.L_x_1822) ;  /* 0x000000000f087348 */ /* 0x000fea0003c00000 */
[----:B------:R0:W1:Y:S02]  /*305e0*/  SHFL.IDX P6, R14, R13, R12, R11 ;  /* 0x0000000c0d0e7389 */ /* 0x00006400000c000b */
[----:B01----:R-:W-:Y:S01]  /*305f0*/  ENDCOLLECTIVE ;  /* 0x000000000000791b */ /* 0x003fe20003800000 */
.L_x_1822:
[----:B------:R-:W-:Y:S02]  /*30600*/  IMAD.MOV.U32 R13, RZ, RZ, R72 ;  /* 0x000000ffff0d7224 */ /* 0x000fe400078e0048 */
[----:B------:R-:W-:-:S07]  /*30610*/  IMAD.MOV.U32 R76, RZ, RZ, R14 ;  /* 0x000000ffff4c7224 */ /* 0x000fce00078e000e */
[----:B------:R-:W-:Y:S05]  /*30620*/  WARPSYNC.COLLECTIVE R15, `(.L_x_1823) ;  /* 0x000000000f087348 */ /* 0x000fea0003c00000 */
[----:B------:R0:W1:Y:S02]  /*30630*/  SHFL.IDX P6, R14, R13, R12, R11 ;  /* 0x0000000c0d0e7389 */ /* 0x00006400000c000b */
[----:B01----:R-:W-:Y:S01]  /*30640*/  ENDCOLLECTIVE ;  /* 0x000000000000791b */ /* 0x003fe20003800000 */
.L_x_1823:
[----:B------:R-:W-:Y:S02]  /*30650*/  SEL R112, R113, R76, P0 ;  /* 0x0000004c71707207 */ /* 0x000fe40000000000 */
[----:B------:R-:W-:Y:S01]  /*30660*/  SEL R113, R76, R113, P0 ;  /* 0x000000714c717207 */ /* 0x000fe20000000000 */
[----:B------:R-:W-:Y:S02]  /*30670*/  IMAD.MOV.U32 R13, RZ, RZ, R34 ;  /* 0x000000ffff0d7224 */ /* 0x000fe400078e0022 */
[----:B------:R-:W-:-:S05]  /*30680*/  IMAD.MOV.U32 R12, RZ, RZ, R14 ;  /* 0x000000ffff0c7224 */ /* 0x000fca00078e000e */
[----:B------:R-:W-:Y:S02]  /*30690*/  SEL R114, R115, R12, P0 ;  /* 0x0000000c73727207 */ /* 0x000fe40000000000 */
[----:B------:R-:W-:Y:S01]  /*306a0*/  SEL R115, R12, R115, P0 ;  /* 0x000000730c737207 */ /* 0x000fe20000000000 */
[----:B------:R-:W-:-:S07]  /*306b0*/  IMAD.MOV.U32 R12, RZ, RZ, R40 ;  /* 0x000000ffff0c7224 */ /* 0x000fce00078e0028 */
[----:B------:R-:W-:Y:S05]  /*306c0*/  WARPSYNC.COLLECTIVE R15, `(.L_x_1824) ;  /* 0x000000000f087348 */ /* 0x000fea0003c00000 */
[----:B------:R0:W1:Y:S02]  /*306d0*/  SHFL.IDX P6, R14, R13, R12, R11 ;  /* 0x0000000c0d0e7389 */ /* 0x00006400000c000b */
[----:B01----:R-:W-:Y:S01]  /*306e0*/  ENDCOLLECTIVE ;  /* 0x000000000000791b */ /* 0x003fe20003800000 */
.L_x_1824:
[----:B------:R-:W-:Y:S02]  /*306f0*/  IMAD.MOV.U32 R13, RZ, RZ, R31 ;  /* 0x000000ffff0d7224 */ /* 0x000fe400078e001f */
[----:B------:R-:W-:-:S07]  /*30700*/  IMAD.MOV.U32 R34, RZ, RZ, R14 ;  /* 0x000000ffff227224 */ /* 0x000fce00078e000e */
[----:B------:R-:W-:Y:S05]  /*30710*/  WARPSYNC.COLLECTIVE R15, `(.L_x_1825) ;  /* 0x000000000f087348 */ /* 0x000fea0003c00000 */
[----:B------:R0:W1:Y:S02]  /*30720*/  SHFL.IDX P6, R14, R13, R12, R11 ;  /* 0x0000000c0d0e7389 */ /* 0x00006400000c000b */
[----:B01----:R-:W-:Y:S01]  /*30730*/  ENDCOLLECTIVE ;  /* 0x000000000000791b */ /* 0x003fe20003800000 */
.L_x_1825:
[----:B------:R-:W-:Y:S02]  /*30740*/  IMAD.MOV.U32 R13, RZ, RZ, R29 ;  /* 0x000000ffff0d7224 */ /* 0x000fe400078e001d */
[----:B------:R-:W-:Y:S02]  /*30750*/  IMAD.MOV.U32 R12, RZ, RZ, R70 ;  /* 0x000000ffff0c7224 */ /* 0x000fe400078e0046 */
[----:B------:R-:W-:-:S07]  /*30760*/  IMAD.MOV.U32 R31, RZ, RZ, R14 ;  /* 0x000000ffff1f7224 */ /* 0x000fce00078e000e */
[----:B------:R-:W-:Y:S05]  /*30770*/  WARPSYNC.COLLECTIVE R15, `(.L_x_1826) ;  /* 0x000000000f087348 */ /* 0x000fea0003c00000 */
[----:B------:R0:W1:Y:S02]  /*30780*/  SHFL.IDX P6, R14, R13, R12, R11 ;  /* 0x0000000c0d0e7389 */ /* 0x00006400000c000b */
[----:B01----:R-:W-:Y:S01]  /*30790*/  ENDCOLLECTIVE ;  /* 0x000000000000791b */ /* 0x003fe20003800000 */
.L_x_1826:
[----:B------:R-:W-:Y:S02]  /*307a0*/  IMAD.MOV.U32 R13, RZ, RZ, R28 ;  /* 0x000000ffff0d7224 */ /* 0x000fe400078e001c */
[----:B------:R-:W-:-:S07]  /*307b0*/  IMAD.MOV.U32 R29, RZ, RZ, R14 ;  /* 0x000000ffff1d7224 */ /* 0x000fce00078e000e */
[----:B------:R-:W-:Y:S05]  /*307c0*/  WARPSYNC.COLLECTIVE R15, `(.L_x_1827) ;  /* 0x000000000f087348 */ /* 0x000fea0003c00000 */
[----:B------:R0:W1:Y:S02]  /*307d0*/  SHFL.IDX P6, R14, R13, R12, R11 ;  /* 0x0000000c0d0e7389 */ /* 0x00006400000c000b */
[----:B01----:R-:W-:Y:S01]  /*307e0*/  ENDCOLLECTIVE ;  /* 0x000000000000791b */ /* 0x003fe20003800000 */
.L_x_1827:
        /* <DEDUP_REMOVED lines=8> */
.L_x_1828:
[----:B------:R-:W-:Y:S02]  /*30870*/  IMAD.MOV.U32 R13, RZ, RZ, R75 ;  /* 0x000000ffff0d7224 */ /* 0x000fe400078e004b */
[----:B------:R-:W-:-:S07]  /*30880*/  IMAD.MOV.U32 R132, RZ, RZ, R14 ;  /* 0x000000ffff847224 */ /* 0x000fce00078e000e */
[----:B------:R-:W-:Y:S05]  /*30890*/  WARPSYNC.COLLECTIVE R15, `(.L_x_1829) ;  /* 0x000000000f087348 */ /* 0x000fea0003c00000 */
[----:B------:R0:W1:Y:S02]  /*308a0*/  SHFL.IDX P6, R14, R13, R12, R11 ;  /* 0x0000000c0d0e7389 */ /* 0x00006400000c000b */
[----:B01----:R-:W-:Y:S01]  /*308b0*/  ENDCOLLECTIVE ;  /* 0x000000000000791b */ /* 0x003fe20003800000 */
.L_x_1829:
[----:B------:R-:W-:Y:S02]  /*308c0*/  IMAD.MOV.U32 R13, RZ, RZ, R32 ;  /* 0x000000ffff0d7224 */ /* 0x000fe400078e0020 */
[----:B------:R-:W-:Y:S02]  /*308d0*/  IMAD.MOV.U32 R12, RZ, RZ, R70 ;  /* 0x000000ffff0c7224 */ /* 0x000fe400078e0046 */
[----:B------:R-:W-:-:S07]  /*308e0*/  IMAD.MOV.U32 R133, RZ, RZ, R14 ;  /* 0x000000ffff857224 */ /* 0x000fce00078e000e */
[----:B------:R-:W-:Y:S05]  /*308f0*/  WARPSYNC.COLLECTIVE R15, `(.L_x_1830) ;  /* 0x000000000f087348 */ /* 0x000fea0003c00000 */
[----:B------:R0:W1:Y:S02]  /*30900*/  SHFL.IDX P6, R14, R13, R12, R11 ;  /* 0x0000000c0d0e7389 */ /* 0x00006400000c000b */
[----:B01----:R-:W-:Y:S01]  /*30910*/  ENDCOLLECTIVE ;  /* 0x000000000000791b */ /* 0x003fe20003800000 */
.L_x_1830:
[----:B------:R-:W-:Y:S01]  /*30920*/  IMAD.MOV.U32 R13, RZ, RZ, R30 ;  /* 0x000000ffff0d7224 */ /* 0x000fe200078e001e */
[----:B------:R-:W-:Y:S02]  /*30930*/  SEL R30, R31, R72, P0 ;  /* 0x000000481f1e7207 */ /* 0x000fe40000000000 */
[----:B------:R-:W-:Y:S01]  /*30940*/  SEL R31, R72, R31, P0 ;  /* 0x0000001f481f7207 */ /* 0x000fe20000000000 */
[----:B------:R-:W-:-:S07]  /*30950*/  IMAD.MOV.U32 R141, RZ, RZ, R14 ;  /* 0x000000ffff8d7224 */ /* 0x000fce00078e000e */
[----:B------:R-:W-:Y:S05]  /*30960*/  WARPSYNC.COLLECTIVE R15, `(.L_x_1831) ;  /* 0x000000000f087348 */ /* 0x000fea0003c00000 */
[----:B------:R0:W1:Y:S02]  /*30970*/  SHFL.IDX P6, R14, R13, R12, R11 ;  /* 0x0000000c0d0e7389 */ /* 0x00006400000c000b */
[----:B01----:R-:W-:Y:S01]  /*30980*/  ENDCOLLECTIVE ;  /* 0x000000000000791b */ /* 0x003fe20003800000 */
.L_x_1831:
[----:B------:R-:W-:Y:S01]  /*30990*/  SEL R32, R132, R141, P0 ;  /* 0x0000008d84207207 */ /* 0x000fe20000000000 */
[----:B------:R-:W-:Y:S02]  /*309a0*/  IMAD.MOV.U32 R13, RZ, RZ, R116 ;  /* 0x000000ffff0d7224 */ /* 0x000fe400078e0074 */
[----:B------:R-:W-:Y:S02]  /*309b0*/  IMAD.MOV.U32 R12, RZ, RZ, R40 ;  /* 0x000000ffff0c7224 */ /* 0x000fe400078e0028 */
[----:B------:R-:W-:-:S07]  /*309c0*/  IMAD.MOV.U32 R142, RZ, RZ, R14 ;  /* 0x000000ffff8e7224 */ /* 0x000fce00078e000e */
[----:B------:R-:W-:Y:S05]  /*309d0*/  WARPSYNC.COLLECTIVE R15, `(.L_x_1832) ;  /* 0x000000000f087348 */ /* 0x000fea0003c00000 */
[----:B------:R0:W1:Y:S02]  /*309e0*/  SHFL.IDX P6, R14, R13, R12, R11 ;  /* 0x0000000c0d0e7389 */ /* 0x00006400000c000b */
[----:B01----:R-:W-:Y:S01]  /*309f0*/  ENDCOLLECTIVE ;  /* 0x000000000000791b */ /* 0x003fe20003800000 */
.L_x_1832:
[----:B------:R-:W-:Y:S01]  /*30a00*/  SEL R34, R133, R142, P0 ;  /* 0x0000008e85227207 */ /* 0x000fe20000000000 */
[----:B------:R-:W-:Y:S02]  /*30a10*/  IMAD.MOV.U32 R13, RZ, RZ, R82 ;  /* 0x000000ffff0d7224 */ /* 0x000fe400078e0052 */
[----:B------:R-:W-:-:S07]  /*30a20*/  IMAD.MOV.U32 R128, RZ, RZ, R14 ;  /* 0x000000ffff807224 */ /* 0x000fce00078e000e */
[----:B------:R-:W-:Y:S05]  /*30a30*/  WARPSYNC.COLLECTIVE R15, `(.L_x_1833) ;  /* 0x000000000f087348 */ /* 0x000fea0003c00000 */
[----:B------:R0:W1:Y:S02]  /*30a40*/  SHFL.IDX P6, R14, R13, R12, R11 ;  /* 0x0000000c0d0e7389 */ /* 0x00006400000c000b */
[----:B01----:R-:W-:Y:S01]  /*30a50*/  ENDCOLLECTIVE ;  /* 0x000000000000791b */ /* 0x003fe20003800000 */
.L_x_1833:
[----:B------:R-:W-:Y:S01]  /*30a60*/  IMAD.MOV.U32 R13, RZ, RZ, R35 ;  /* 0x000000ffff0d7224 */ /* 0x000fe200078e0023 */
[----:B------:R-:W-:Y:S01]  /*30a70*/  SEL R35, R142, R133, P0 ;  /* 0x000000858e237207 */ /* 0x000fe20000000000 */
[----:B------:R-:W-:Y:S02]  /*30a80*/  IMAD.MOV.U32 R12, RZ, RZ, R70 ;  /* 0x000000ffff0c7224 */ /* 0x000fe400078e0046 */
[----:B------:R-:W-:-:S07]  /*30a90*/  IMAD.MOV.U32 R130, RZ, RZ, R14 ;  /* 0x000000ffff827224 */ /* 0x000fce00078e000e */
[----:B------:R-:W-:Y:S05]  /*30aa0*/  WARPSYNC.COLLECTIVE R15, `(.L_x_1834) ;  /* 0x000000000f087348 */ /* 0x000fea0003c00000 */
[----:B------:R0:W1:Y:S02]  /*30ab0*/  SHFL.IDX P6, R14, R13, R12, R11 ;  /* 0x0000000c0d0e7389 */ /* 0x00006400000c000b */
[----:B01----:R-:W-:Y:S01]  /*30ac0*/  ENDCOLLECTIVE ;  /* 0x000000000000791b */ /* 0x003fe20003800000 */
.L_x_1834:
[----:B------:R-:W-:Y:S01]  /*30ad0*/  IMAD.MOV.U32 R13, RZ, RZ, R33 ;  /* 0x000000ffff0d7224 */ /* 0x000fe200078e0021 */
[----:B------:R-:W-:Y:S01]  /*30ae0*/  SEL R33, R141, R132, P0 ;  /* 0x000000848d217207 */ /* 0x000fe20000000000 */
[----:B------:R-:W-:-:S07]  /*30af0*/  IMAD.MOV.U32 R143, RZ, RZ, R14 ;  /* 0x000000ffff8f7224 */ /* 0x000fce00078e000e */
[----:B------:R-:W-:Y:S05]  /*30b00*/  WARPSYNC.COLLECTIVE R15, `(.L_x_1835) ;  /* 0x000000000f087348 */ /* 0x000fea0003c00000 */
[----:B------:R0:W1:Y:S02]  /*30b10*/  SHFL.IDX P6, R14, R13, R12, R11 ;  /* 0x0000000c0d0e7389 */ /* 0x00006400000c000b */
[----:B01----:R-:W-:Y:S01]  /*30b20*/  ENDCOLLECTIVE ;  /* 0x000000000000791b */ /* 0x003fe20003800000 */
.L_x_1835:
[----:B------:R-:W-:Y:S01]  /*30b30*/  SEL R37, R143, R128, P0 ;  /* 0x000000808f257207 */ /* 0x000fe20000000000 */
[----:B------:R-:W-:Y:S02]  /*30b40*/  IMAD.MOV.U32 R13, RZ, RZ, R118 ;  /* 0x000000ffff0d7224 */ /* 0x000fe400078e0076 */
[----:B------:R-:W-:Y:S02]  /*30b50*/  IMAD.MOV.U32 R12, RZ, RZ, R40 ;  /* 0x000000ffff0c7224 */ /* 0x000fe400078e0028 */
[----:B------:R-:W-:-:S07]  /*30b60*/  IMAD.MOV.U32 R144, RZ, RZ, R14 ;  /* 0x000000ffff907224 */ /* 0x000fce00078e000e */
[----:B------:R-:W-:Y:S05]  /*30b70*/  WARPSYNC.COLLECTIVE R15, `(.L_x_1836) ;  /* 0x000000000f087348 */ /* 0x000fea0003c00000 */
[----:B------:R0:W1:Y:S02]  /*30b80*/  SHFL.IDX P6, R14, R13, R12, R11 ;  /* 0x0000000c0d0e7389 */ /* 0x00006400000c000b */
[----:B01----:R-:W-:Y:S01]  /*30b90*/  ENDCOLLECTIVE ;  /* 0x000000000000791b */ /* 0x003fe20003800000 */
.L_x_1836:
[----:B------:R-:W-:Y:S02]  /*30ba0*/  IMAD.MOV.U32 R13, RZ, RZ, R85 ;  /* 0x000000ffff0d7224 */ /* 0x000fe400078e0055 */
[----:B------:R-:W-:-:S07]  /*30bb0*/  IMAD.MOV.U32 R126, RZ, RZ, R14 ;  /* 0x000000ffff7e7224 */ /* 0x000fce00078e000e */
[----:B------:R-:W-:Y:S05]  /*30bc0*/  WARPSYNC.COLLECTIVE R15, `(.L_x_1837) ;  /* 0x000000000f087348 */ /* 0x000fea0003c00000 */
[----:B------:R0:W1:Y:S02]  /*30bd0*/  SHFL.IDX P6, R14, R13, R12, R11 ;  /* 0x0000000c0d0e7389 */ /* 0x00006400000c000b */
[----:B01----:R-:W-:Y:S01]  /*30be0*/  ENDCOLLECTIVE ;  /* 0x000000000000791b */ /* 0x003fe20003800000 */
.L_x_1837:
[----:B------:R-:W-:Y:S01]  /*30bf0*/  IMAD.MOV.U32 R13, RZ, RZ, R39 ;  /* 0x000000ffff0d7224 */ /* 0x000fe200078e0027 */
[----:B------:R-:W-:Y:S01]  /*30c00*/  SEL R39, R144, R130, P0 ;  /* 0x0000008290277207 */ /* 0x000fe20000000000 */
[----:B------:R-:W-:Y:S02]  /*30c10*/  IMAD.MOV.U32 R12, RZ, RZ, R70 ;  /* 0x000000ffff0c7224 */ /* 0x000fe400078e0046 */
[----:B------:R-:W-:-:S07]  /*30c20*/  IMAD.MOV.U32 R116, RZ, RZ, R14 ;  /* 0x000000ffff747224 */ /* 0x000fce00078e000e */
[----:B------:R-:W-:Y:S05]  /*30c30*/  WARPSYNC.COLLECTIVE R15, `(.L_x_1838) ;  /* 0x000000000f087348 */ /* 0x000fea0003c00000 */
[----:B------:R0:W1:Y:S02]  /*30c40*/  SHFL.IDX P6, R14, R13, R12, R11 ;  /* 0x0000000c0d0e7389 */ /* 0x00006400000c000b */
[----:B01----:R-:W-:Y:S01]  /*30c50*/  ENDCOLLECTIVE ;  /* 0x000000000000791b */ /* 0x003fe20003800000 */
.L_x_1838:
[----:B------:R-:W-:Y:S01]  /*30c60*/  IMAD.MOV.U32 R13, RZ, RZ, R36 ;  /* 0x000000ffff0d7224 */ /* 0x000fe200078e0024 */
[----:B------:R-:W-:Y:S01]  /*30c70*/  SEL R36, R128, R143, P0 ;  /* 0x0000008f80247207 */ /* 0x000fe20000000000 */
[----:B------:R-:W-:-:S07]  /*30c80*/  IMAD.MOV.U32 R85, RZ, RZ, R14 ;  /* 0x000000ffff557224 */ /* 0x000fce00078e000e */
[----:B------:R-:W-:Y:S05]  /*30c90*/  WARPSYNC.COLLECTIVE R15, `(.L_x_1839) ;  /* 0x000000000f087348 */ /* 0x000fea0003c00000 */
[----:B------:R0:W1:Y:S02]  /*30ca0*/  SHFL.IDX P6, R14, R13, R12, R11 ;  /* 0x0000000c0d0e7389 */ /* 0x00006400000c000b */
[----:B01----:R-:W-:Y:S01]  /*30cb0*/  ENDCOLLECTIVE ;  /* 0x000000000000791b */ /* 0x003fe20003800000 */
.L_x_1839:
        /* <DEDUP_REMOVED lines=8> */
.L_x_1840:
[----:B------:R-:W-:Y:S02]  /*30d40*/  IMAD.MOV.U32 R13, RZ, RZ, R117 ;  /* 0x000000ffff0d7224 */ /* 0x000fe400078e0075 */
[----:B------:R-:W-:-:S07]  /*30d50*/  IMAD.MOV.U32 R118, RZ, RZ, R14 ;  /* 0x000000ffff767224 */ /* 0x000fce00078e000e */
[----:B------:R-:W-:Y:S05]  /*30d60*/  WARPSYNC.COLLECTIVE R15, `(.L_x_1841) ;  /* 0x000000000f087348 */ /* 0x000fea0003c00000 */
[----:B------:R0:W1:Y:S02]  /*30d70*/  SHFL.IDX P6, R14, R13, R12, R11 ;  /* 0x0000000c0d0e7389 */ /* 0x00006400000c000b */
[----:B01----:R-:W-:Y:S01]  /*30d80*/  ENDCOLLECTIVE ;  /* 0x000000000000791b */ /* 0x003fe20003800000 */
.L_x_1841:
        /* <DEDUP_REMOVED lines=8> */
.L_x_1842:
[----:B------:R-:W-:Y:S02]  /*30e10*/  IMAD.MOV.U32 R13, RZ, RZ, R59 ;  /* 0x000000ffff0d7224 */ /* 0x000fe400078e003b */
[----:B------:R-:W-:-:S07]  /*30e20*/  IMAD.MOV.U32 R146, RZ, RZ, R14 ;  /* 0x000000ffff927224 */ /* 0x000fce00078e000e */
[----:B------:R-:W-:Y:S05]  /*30e30*/  WARPSYNC.COLLECTIVE R15, `(.L_x_1843) ;  /* 0x000000000f087348 */ /* 0x000fea0003c00000 */
[----:B------:R0:W1:Y:S02]  /*30e40*/  SHFL.IDX P6, R14, R13, R12, R11 ;  /* 0x0000000c0d0e7389 */ /* 0x00006400000c000b */
[----:B01----:R-:W-:Y:S01]  /*30e50*/  ENDCOLLECTIVE ;  /* 0x000000000000791b */ /* 0x003fe20003800000 */
.L_x_1843:
        /* <DEDUP_REMOVED lines=8> */
.L_x_1844:
[----:B------:R-:W-:Y:S01]  /*30ee0*/  IMAD.MOV.U32 R13, RZ, RZ, R119 ;  /* 0x000000ffff0d7224 */ /* 0x000fe200078e0077 */
[----:B------:R-:W-:Y:S02]  /*30ef0*/  SEL R119, R83, R122, P0 ;  /* 0x0000007a53777207 */ /* 0x000fe40000000000 */
[----:B------:R-:W-:Y:S01]  /*30f00*/  SEL R122, R122, R83, P0 ;  /* 0x000000537a7a7207 */ /* 0x000fe20000000000 */
[----:B------:R-:W-:-:S07]  /*30f10*/  IMAD.MOV.U32 R124, RZ, RZ, R14 ;  /* 0x000000ffff7c7224 */ /* 0x000fce00078e000e */
[----:B------:R-:W-:Y:S05]  /*30f20*/  WARPSYNC.COLLECTIVE R15, `(.L_x_1845) ;  /* 0x000000000f087348 */ /* 0x000fea0003c00000 */
[----:B------:R0:W1:Y:S02]  /*30f30*/  SHFL.IDX P6, R14, R13, R12, R11 ;  /* 0x0000000c0d0e7389 */ /* 0x00006400000c000b */
[----:B01----:R-:W-:Y:S01]  /*30f40*/  ENDCOLLECTIVE ;  /* 0x000000000000791b */ /* 0x003fe20003800000 */
.L_x_1845:
[----:B------:R-:W-:Y:S02]  /*30f50*/  IMAD.MOV.U32 R13, RZ, RZ, R74 ;  /* 0x000000ffff0d7224 */ /* 0x000fe400078e004a */
[----:B------:R-:W-:Y:S02]  /*30f60*/  IMAD.MOV.U32 R12, RZ, RZ, R70 ;  /* 0x000000ffff0c7224 */ /* 0x000fe400078e0046 */
[----:B------:R-:W-:-:S07]  /*30f70*/  IMAD.MOV.U32 R82, RZ, RZ, R14 ;  /* 0x000000ffff527224 */ /* 0x000fce00078e000e */
[----:B------:R-:W-:Y:S05]  /*30f80*/  WARPSYNC.COLLECTIVE R15, `(.L_x_1846) ;  /* 0x000000000f087348 */ /* 0x000fea0003c00000 */
[----:B------:R0:W1:Y:S02]  /*30f90*/  SHFL.IDX P6, R14, R13, R12, R11 ;  /* 0x0000000c0d0e7389 */ /* 0x00006400000c000b */
[----:B01----:R-:W-:Y:S01]  /*30fa0*/  ENDCOLLECTIVE ;  /* 0x000000000000791b */ /* 0x003fe20003800000 */
.L_x_1846:
[----:B------:R-:W-:Y:S01]  /*30fb0*/  IMAD.MOV.U32 R13, RZ, RZ, R38 ;  /* 0x000000ffff0d7224 */ /* 0x000fe200078e0026 */
[----:B------:R-:W-:Y:S01]  /*30fc0*/  SEL R38, R130, R144, P0 ;  /* 0x0000009082267207 */ /* 0x000fe20000000000 */
[----:B------:R-:W-:-:S07]  /*30fd0*/  IMAD.MOV.U32 R74, RZ, RZ, R14 ;  /* 0x000000ffff4a7224 */ /* 0x000fce00078e000e */
[----:B------:R-:W-:Y:S05]  /*30fe0*/  WARPSYNC.COLLECTIVE R15, `(.L_x_1847) ;  /* 0x000000000f087348 */ /* 0x000fea0003c00000 */
[----:B------:R0:W1:Y:S02]  /*30ff0*/  SHFL.IDX P6, R14, R13, R12, R11 ;  /* 0x0000000c0d0e7389 */ /* 0x00006400000c000b */
[----:B01----:R-:W-:Y:S01]  /*31000*/  ENDCOLLECTIVE ;  /* 0x000000000000791b */ /* 0x003fe20003800000 */
.L_x_1847:
        /* <DEDUP_REMOVED lines=8> */
.L_x_1848:
[----:B------:R-:W-:Y:S02]  /*31090*/  SEL R63, R82, R59, P0 ;  /* 0x0000003b523f7207 */ /* 0x000fe40000000000 */
[----:B------:R-:W-:Y:S01]  /*310a0*/  SEL R64, R59, R82, P0 ;  /* 0x000000523b407207 */ /* 0x000fe20000000000 */
[----:B------:R-:W-:Y:S02]  /*310b0*/  IMAD.MOV.U32 R13, RZ, RZ, R46 ;  /* 0x000000ffff0d7224 */ /* 0x000fe400078e002e */
[----:B------:R-:W-:-:S07]  /*310c0*/  IMAD.MOV.U32 R50, RZ, RZ, R14 ;  /* 0x000000ffff327224 */ /* 0x000fce00078e000e */
[----:B------:R-:W-:Y:S05]  /*310d0*/  WARPSYNC.COLLECTIVE R15, `(.L_x_1849) ;  /* 0x000000000f087348 */ /* 0x000fea0003c00000 */
[----:B------:R0:W1:Y:S02]  /*310e0*/  SHFL.IDX P6, R14, R13, R12, R11 ;  /* 0x0000000c0d0e7389 */ /* 0x00006400000c000b */
[----:B01----:R-:W-:Y:S01]  /*310f0*/  ENDCOLLECTIVE ;  /* 0x000000000000791b */ /* 0x003fe20003800000 */
.L_x_1849:
[----:B------:R-:W-:Y:S02]  /*31100*/  IMAD.MOV.U32 R13, RZ, RZ, R42 ;  /* 0x000000ffff0d7224 */ /* 0x000fe400078e002a */
[----:B------:R-:W-:Y:S02]  /*31110*/  IMAD.MOV.U32 R12, RZ, RZ, R70 ;  /* 0x000000ffff0c7224 */ /* 0x000fe400078e0046 */
[----:B------:R-:W-:-:S07]  /*31120*/  IMAD.MOV.U32 R75, RZ, RZ, R14 ;  /* 0x000000ffff4b7224 */ /* 0x000fce00078e000e */
[----:B------:R-:W-:Y:S05]  /*31130*/  WARPSYNC.COLLECTIVE R15, `(.L_x_1850) ;  /* 0x000000000f087348 */ /* 0x000fea0003c00000 */
[----:B------:R0:W1:Y:S02]  /*31140*/  SHFL.IDX P6, R14, R13, R12, R11 ;  /* 0x0000000c0d0e7389 */ /* 0x00006400000c000b */
[----:B01----:R-:W-:Y:S01]  /*31150*/  ENDCOLLECTIVE ;  /* 0x000000000000791b */ /* 0x003fe20003800000 */
.L_x_1850:
[----:B------:R-:W-:Y:S02]  /*31160*/  IMAD.MOV.U32 R13, RZ, RZ, R41 ;  /* 0x000000ffff0d7224 */ /* 0x000fe400078e0029 */
[----:B------:R-:W-:-:S07]  /*31170*/  IMAD.MOV.U32 R42, RZ, RZ, R14 ;  /* 0x000000ffff2a7224 */ /* 0x000fce00078e000e */
[----:B------:R-:W-:Y:S05]  /*31180*/  WARPSYNC.COLLECTIVE R15, `(.L_x_1851) ;  /* 0x000000000f087348 */ /* 0x000fea0003c00000 */
[----:B------:R0:W1:Y:S02]  /*31190*/  SHFL.IDX P6, R14, R13, R12, R11 ;  /* 0x0000000c0d0e7389 */ /* 0x00006400000c000b */
[----:B01----:R-:W-:Y:S01]  /*311a0*/  ENDCOLLECTIVE ;  /* 0x000000000000791b */ /* 0x003fe20003800000 */
.L_x_1851:
[----:B------:R-:W-:Y:S02]  /*311b0*/  IMAD.MOV.U32 R13, RZ, RZ, R51 ;  /* 0x000000ffff0d7224 */ /* 0x000fe400078e0033 */
[----:B------:R-:W-:Y:S02]  /*311c0*/  IMAD.MOV.U32 R12, RZ, RZ, R40 ;  /* 0x000000ffff0c7224 */ /* 0x000fe400078e0028 */
[----:B------:R-:W-:-:S07]  /*311d0*/  IMAD.MOV.U32 R41, RZ, RZ, R14 ;  /* 0x000000ffff297224 */ /* 0x000fce00078e000e */
[----:B------:R-:W-:Y:S05]  /*311e0*/  WARPSYNC.COLLECTIVE R15, `(.L_x_1852) ;  /* 0x000000000f087348 */ /* 0x000fea0003c00000 */
[----:B------:R0:W1:Y:S02]  /*311f0*/  SHFL.IDX P6, R14, R13, R12, R11 ;  /* 0x0000000c0d0e7389 */ /* 0x00006400000c000b */
[----:B01----:R-:W-:Y:S01]  /*31200*/  ENDCOLLECTIVE ;  /* 0x000000000000791b */ /* 0x003fe20003800000 */
.L_x_1852:
[----:B------:R-:W-:Y:S02]  /*31210*/  IMAD.MOV.U32 R13, RZ, RZ, R48 ;  /* 0x000000ffff0d7224 */ /* 0x000fe400078e0030 */
[----:B------:R-:W-:-:S07]  /*31220*/  IMAD.MOV.U32 R51, RZ, RZ, R14 ;  /* 0x000000ffff337224 */ /* 0x000fce00078e000e */
[----:B------:R-:W-:Y:S05]  /*31230*/  WARPSYNC.COLLECTIVE R15, `(.L_x_1853) ;  /* 0x000000000f087348 */ /* 0x000fea0003c00000 */
[----:B------:R0:W1:Y:S02]  /*31240*/  SHFL.IDX P6, R14, R13, R12, R11 ;  /* 0x0000000c0d0e7389 */ /* 0x00006400000c000b */
[----:B01----:R-:W-:Y:S01]  /*31250*/  ENDCOLLECTIVE ;  /* 0x000000000000791b */ /* 0x003fe20003800000 */
.L_x_1853:
[----:B------:R-:W-:Y:S02]  /*31260*/  IMAD.MOV.U32 R13, RZ, RZ, R44 ;  /* 0x000000ffff0d7224 */ /* 0x000fe400078e002c */
[----:B------:R-:W-:Y:S02]  /*31270*/  IMAD.MOV.U32 R12, RZ, RZ, R70 ;  /* 0x000000ffff0c7224 */ /* 0x000fe400078e0046 */
[----:B------:R-:W-:-:S07]  /*31280*/  IMAD.MOV.U32 R48, RZ, RZ, R14 ;  /* 0x000000ffff307224 */ /* 0x000fce00078e000e */
[----:B------:R-:W-:Y:S05]  /*31290*/  WARPSYNC.COLLECTIVE R15, `(.L_x_1854) ;  /* 0x000000000f087348 */ /* 0x000fea0003c00000 */
[----:B------:R0:W1:Y:S02]  /*312a0*/  SHFL.IDX P6, R14, R13, R12, R11 ;  /* 0x0000000c0d0e7389 */ /* 0x00006400000c000b */
[----:B01----:R-:W-:Y:S01]  /*312b0*/  ENDCOLLECTIVE ;  /* 0x000000000000791b */ /* 0x003fe20003800000 */
.L_x_1854:
[----:B------:R-:W-:Y:S02]  /*312c0*/  IMAD.MOV.U32 R13, RZ, RZ, R43 ;  /* 0x000000ffff0d7224 */ /* 0x000fe400078e002b */
[----:B------:R-:W-:-:S07]  /*312d0*/  IMAD.MOV.U32 R44, RZ, RZ, R14 ;  /* 0x000000ffff2c7224 */ /* 0x000fce00078e000e */
[----:B------:R-:W-:Y:S05]  /*312e0*/  WARPSYNC.COLLECTIVE R15, `(.L_x_1855) ;  /* 0x000000000f087348 */ /* 0x000fea0003c00000 */
[----:B------:R0:W1:Y:S02]  /*312f0*/  SHFL.IDX P6, R14, R13, R12, R11 ;  /* 0x0000000c0d0e7389 */ /* 0x00006400000c000b */
[----:B01----:R-:W-:Y:S01]  /*31300*/  ENDCOLLECTIVE ;  /* 0x000000000000791b */ /* 0x003fe20003800000 */
.L_x_1855:
[----:B------:R-:W-:Y:S02]  /*31310*/  IMAD.MOV.U32 R13, RZ, RZ, R57 ;  /* 0x000000ffff0d7224 */ /* 0x000fe400078e0039 */
[----:B------:R-:W-:Y:S02]  /*31320*/  IMAD.MOV.U32 R12, RZ, RZ, R40 ;  /* 0x000000ffff0c7224 */ /* 0x000fe400078e0028 */
[----:B------:R-:W-:-:S07]  /*31330*/  IMAD.MOV.U32 R43, RZ, RZ, R14 ;  /* 0x000000ffff2b7224 */ /* 0x000fce00078e000e */
[----:B------:R-:W-:Y:S05]  /*31340*/  WARPSYNC.COLLECTIVE R15, `(.L_x_1856) ;  /* 0x000000000f087348 */ /* 0x000fea0003c00000 */
[----:B------:R0:W1:Y:S02]  /*31350*/  SHFL.IDX P6, R14, R13, R12, R11 ;  /* 0x0000000c0d0e7389 */ /* 0x00006400000c000b */
[----:B01----:R-:W-:Y:S01]  /*31360*/  ENDCOLLECTIVE ;  /* 0x000000000000791b */ /* 0x003fe20003800000 */
.L_x_1856:
[----:B------:R-:W-:Y:S01]  /*31370*/  SEL R72, R43, R48, P0 ;  /* 0x000000302b487207 */ /* 0x000fe20000000000 */
[----:B------:R-:W-:Y:S02]  /*31380*/  IMAD.MOV.U32 R13, RZ, RZ, R52 ;  /* 0x000000ffff0d7224 */ /* 0x000fe400078e0034 */
[----:B------:R-:W-:-:S07]  /*31390*/  IMAD.MOV.U32 R57, RZ, RZ, R14 ;  /* 0x000000ffff397224 */ /* 0x000fce00078e000e */
[----:B------:R-:W-:Y:S05]  /*313a0*/  WARPSYNC.COLLECTIVE R15, `(.L_x_1857) ;  /* 0x000000000f087348 */ /* 0x000fea0003c00000 */
[----:B------:R0:W1:Y:S02]  /*313b0*/  SHFL.IDX P6, R14, R13, R12, R11 ;  /* 0x0000000c0d0e7389 */ /* 0x00006400000c000b */
[----:B01----:R-:W-:Y:S01]  /*313c0*/  ENDCOLLECTIVE ;  /* 0x000000000000791b */ /* 0x003fe20003800000 */
.L_x_1857:
[----:B------:R-:W-:Y:S02]  /*313d0*/  IMAD.MOV.U32 R13, RZ, RZ, R47 ;  /* 0x000000ffff0d7224 */ /* 0x000fe400078e002f */
[----:B------:R-:W-:Y:S02]  /*313e0*/  IMAD.MOV.U32 R12, RZ, RZ, R70 ;  /* 0x000000ffff0c7224 */ /* 0x000fe400078e0046 */
[----:B------:R-:W-:-:S07]  /*313f0*/  IMAD.MOV.U32 R52, RZ, RZ, R14 ;  /* 0x000000ffff347224 */ /* 0x000fce00078e000e */
[----:B------:R-:W-:Y:S05]  /*31400*/  WARPSYNC.COLLECTIVE R15, `(.L_x_1858) ;  /* 0x000000000f087348 */ /* 0x000fea0003c00000 */
[----:B------:R0:W1:Y:S02]  /*31410*/  SHFL.IDX P6, R14, R13, R12, R11 ;  /* 0x0000000c0d0e7389 */ /* 0x00006400000c000b */
[----:B01----:R-:W-:Y:S01]  /*31420*/  ENDCOLLECTIVE ;  /* 0x000000000000791b */ /* 0x003fe20003800000 */
.L_x_1858:
[----:B------:R-:W-:Y:S02]  /*31430*/  IMAD.MOV.U32 R13, RZ, RZ, R45 ;  /* 0x000000ffff0d7224 */ /* 0x000fe400078e002d */
[----:B------:R-:W-:-:S07]  /*31440*/  IMAD.MOV.U32 R47, RZ, RZ, R14 ;  /* 0x000000ffff2f7224 */ /* 0x000fce00078e000e */
[----:B------:R-:W-:Y:S05]  /*31450*/  WARPSYNC.COLLECTIVE R15, `(.L_x_1859) ;  /* 0x000000000f087348 */ /* 0x000fea0003c00000 */
[----:B------:R0:W1:Y:S02]  /*31460*/  SHFL.IDX P6, R14, R13, R12, R11 ;  /* 0x0000000c0d0e7389 */ /* 0x00006400000c000b */
[----:B01----:R-:W-:Y:S01]  /*31470*/  ENDCOLLECTIVE ;  /* 0x000000000000791b */ /* 0x003fe20003800000 */
.L_x_1859:
[----:B------:R-:W-:Y:S02]  /*31480*/  SEL R73, R57, R47, P0 ;  /* 0x0000002f39497207 */ /* 0x000fe40000000000 */
[----:B------:R-:W-:Y:S01]  /*31490*/  SEL R74, R47, R57, P0 ;  /* 0x000000392f4a7207 */ /* 0x000fe20000000000 */
[----:B------:R-:W-:Y:S01]  /*314a0*/  IMAD.MOV.U32 R13, RZ, RZ, R66 ;  /* 0x000000ffff0d7224 */ /* 0x000fe200078e0042 */
[----:B------:R-:W-:Y:S01]  /*314b0*/  SEL R66, R42, R50, P0 ;  /* 0x000000322a427207 */ /* 0x000fe20000000000 */
[----:B------:R-:W-:Y:S02]  /*314c0*/  IMAD.MOV.U32 R12, RZ, RZ, R40 ;  /* 0x000000ffff0c7224 */ /* 0x000fe400078e0028 */
[----:B------:R-:W-:-:S07]  /*314d0*/  IMAD.MOV.U32 R45, RZ, RZ, R14 ;  /* 0x000000ffff2d7224 */ /* 0x000fce00078e000e */
[----:B------:R-:W-:Y:S05]  /*314e0*/  WARPSYNC.COLLECTIVE R15, `(.L_x_1860) ;  /* 0x000000000f087348 */ /* 0x000fea0003c00000 */
[----:B------:R0:W1:Y:S02]  /*314f0*/  SHFL.IDX P6, R14, R13, R12, R11 ;  /* 0x0000000c0d0e7389 */ /* 0x00006400000c000b */
[----:B01----:R-:W-:Y:S01]  /*31500*/  ENDCOLLECTIVE ;  /* 0x000000000000791b */ /* 0x003fe20003800000 */
.L_x_1860:
[----:B------:R-:W-:Y:S01]  /*31510*/  SEL R76, R45, R52, P0 ;  /* 0x000000342d4c7207 */ /* 0x000fe20000000000 */
[----:B------:R-:W-:Y:S02]  /*31520*/  IMAD.MOV.U32 R13, RZ, RZ, R56 ;  /* 0x000000ffff0d7224 */ /* 0x000fe400078e0038 */
[----:B------:R-:W-:-:S07]  /*31530*/  IMAD.MOV.U32 R125, RZ, RZ, R14 ;  /* 0x000000ffff7d7224 */ /* 0x000fce00078e000e */
[----:B------:R-:W-:Y:S05]  /*31540*/  WARPSYNC.COLLECTIVE R15, `(.L_x_1861) ;  /* 0x000000000f087348 */ /* 0x000fea0003c00000 */
[----:B------:R0:W1:Y:S02]  /*31550*/  SHFL.IDX P6, R14, R13, R12, R11 ;  /* 0x0000000c0d0e7389 */ /* 0x00006400000c000b */
[----:B01----:R-:W-:Y:S01]  /*31560*/  ENDCOLLECTIVE ;  /* 0x000000000000791b */ /* 0x003fe20003800000 */
.L_x_1861:
[----:B------:R-:W-:Y:S02]  /*31570*/  IMAD.MOV.U32 R13, RZ, RZ, R53 ;  /* 0x000000ffff0d7224 */ /* 0x000fe400078e0035 */
[----:B------:R-:W-:Y:S02]  /*31580*/  IMAD.MOV.U32 R12, RZ, RZ, R70 ;  /* 0x000000ffff0c7224 */ /* 0x000fe400078e0046 */
[----:B------:R-:W-:-:S07]  /*31590*/  IMAD.MOV.U32 R127, RZ, RZ, R14 ;  /* 0x000000ffff7f7224 */ /* 0x000fce00078e000e */
[----:B------:R-:W-:Y:S05]  /*315a0*/  WARPSYNC.COLLECTIVE R15, `(.L_x_1862) ;  /* 0x000000000f087348 */ /* 0x000fea0003c00000 */
[----:B------:R0:W1:Y:S02]  /*315b0*/  SHFL.IDX P6, R14, R13, R12, R11 ;  /* 0x0000000c0d0e7389 */ /* 0x00006400000c000b */
[----:B01----:R-:W-:Y:S01]  /*315c0*/  ENDCOLLECTIVE ;  /* 0x000000000000791b */ /* 0x003fe20003800000 */
.L_x_1862:
[----:B------:R-:W-:Y:S02]  /*315d0*/  IMAD.MOV.U32 R13, RZ, RZ, R49 ;  /* 0x000000ffff0d7224 */ /* 0x000fe400078e0031 */
[----:B------:R-:W-:-:S07]  /*315e0*/  IMAD.MOV.U32 R53, RZ, RZ, R14 ;  /* 0x000000ffff357224 */ /* 0x000fce00078e000e */
[----:B------:R-:W-:Y:S05]  /*315f0*/  WARPSYNC.COLLECTIVE R15, `(.L_x_1863) ;  /* 0x000000000f087348 */ /* 0x000fea0003c00000 */
[----:B------:R0:W1:Y:S02]  /*31600*/  SHFL.IDX P6, R14, R13, R12, R11 ;  /* 0x0000000c0d0e7389 */ /* 0x00006400000c000b */
[----:B01----:R-:W-:Y:S01]  /*31610*/  ENDCOLLECTIVE ;  /* 0x000000000000791b */ /* 0x003fe20003800000 */
.L_x_1863:
        /* <DEDUP_REMOVED lines=9> */
.L_x_1864:
        /* <DEDUP_REMOVED lines=8> */
.L_x_1865:
        /* <DEDUP_REMOVED lines=8> */
.L_x_1866:
[----:B------:R-:W-:Y:S02]  /*317b0*/  IMAD.MOV.U32 R13, RZ, RZ, R58 ;  /* 0x000000ffff0d7224 */ /* 0x000fe400078e003a */
[----:B------:R-:W-:-:S07]  /*317c0*/  IMAD.MOV.U32 R56, RZ, RZ, R14 ;  /* 0x000000ffff387224 */ /* 0x000fce00078e000e */
[----:B------:R-:W-:Y:S05]  /*317d0*/  WARPSYNC.COLLECTIVE R15, `(.L_x_1867) ;  /* 0x000000000f087348 */ /* 0x000fea0003c00000 */
[----:B------:R0:W1:Y:S02]  /*317e0*/  SHFL.IDX P6, R14, R13, R12, R11 ;  /* 0x0000000c0d0e7389 */ /* 0x00006400000c000b */
[----:B01----:R-:W-:Y:S01]  /*317f0*/  ENDCOLLECTIVE ;  /* 0x000000000000791b */ /* 0x003fe20003800000 */
.L_x_1867:
        /* <DEDUP_REMOVED lines=9> */
.L_x_1868:
[----:B------:R-:W-:Y:S02]  /*31890*/  SEL R130, R131, R58, P0 ;  /* 0x0000003a83827207 */ /* 0x000fe40000000000 */
[----:B------:R-:W-:Y:S01]  /*318a0*/  SEL R131, R58, R131, P0 ;  /* 0x000000833a837207 */ /* 0x000fe20000000000 */
[----:B------:R-:W-:Y:S02]  /*318b0*/  IMAD.MOV.U32 R13, RZ, RZ, R147 ;  /* 0x000000ffff0d7224 */ /* 0x000fe400078e0093 */
[----:B------:R-:W-:-:S07]  /*318c0*/  IMAD.MOV.U32 R46, RZ, RZ, R14 ;  /* 0x000000ffff2e7224 */ /* 0x000fce00078e000e */
[----:B------:R-:W-:Y:S05]  /*318d0*/  WARPSYNC.COLLECTIVE R15, `(.L_x_1869) ;  /* 0x000000000f087348 */ /* 0x000fea0003c00000 */
[----:B------:R0:W1:Y:S02]  /*318e0*/  SHFL.IDX P6, R14, R13, R12, R11 ;  /* 0x0000000c0d0e7389 */ /* 0x00006400000c000b */
[----:B01----:R-:W-:Y:S01]  /*318f0*/  ENDCOLLECTIVE ;  /* 0x000000000000791b */ /* 0x003fe20003800000 */
.L_x_1869:
        /* <DEDUP_REMOVED lines=8> */
.L_x_1870:
[----:B------:R-:W-:Y:S02]  /*31980*/  IMAD.MOV.U32 R13, RZ, RZ, R148 ;  /* 0x000000ffff0d7224 */ /* 0x000fe400078e0094 */
[----:B------:R-:W-:-:S07]  /*31990*/  IMAD.MOV.U32 R40, RZ, RZ, R14 ;  /* 0x000000ffff287224 */ /* 0x000fce00078e000e */
[----:B------:R-:W-:Y:S05]  /*319a0*/  WARPSYNC.COLLECTIVE R15, `(.L_x_1871) ;  /* 0x000000000f087348 */ /* 0x000fea0003c00000 */
[----:B------:R0:W1:Y:S02]  /*319b0*/  SHFL.IDX P6, R14, R13, R12, R11 ;  /* 0x0000000c0d0e7389 */ /* 0x00006400000c000b */
[----:B01----:R-:W-:Y:S01]  /*319c0*/  ENDCOLLECTIVE ;  /* 0x000000000000791b */ /* 0x003fe20003800000 */
.L_x_1871:
[----:B------:R-:W-:Y:S01]  /*319d0*/  IMAD.MOV.U32 R11, RZ, RZ, RZ ;  /* 0x000000ffff0b7224 */ /* 0x000fe200078e00ff */
[----:B------:R-:W-:Y:S06]  /*319e0*/  BRA `(.L_x_1872) ;  /* 0xffffff0000a47947 */ /* 0x000fec000383ffff */
.L_x_1566:
[----:B------:R-:W-:Y:S02]  /*319f0*/  IMAD.MOV.U32 R13, RZ, RZ, R3 ;  /* 0x000000ffff0d7224 */ /* 0x000fe400078e0003 */
[----:B------:R-:W-:Y:S02]  /*31a00*/  IMAD.MOV.U32 R12, RZ, RZ, RZ ;  /* 0x000000ffff0c7224 */ /* 0x000fe400078e00ff */
[----:B------:R-:W-:Y:S02]  /*31a10*/  IMAD.MOV.U32 R11, RZ, RZ, 0x181f ;  /* 0x0000181fff0b7424 */ /* 0x000fe400078e00ff */
[----:B------:R-:W-:-:S07]  /*31a20*/  IMAD.MOV.U32 R15, RZ, RZ, -0x1 ;  /* 0xffffffffff0f7424 */ /* 0x000fce00078e00ff */
[----:B-----5:R-:W-:Y:S05]  /*31a30*/  WARPSYNC.COLLECTIVE R15, `(.L_x_1873) ;  /* 0x000000000f087348 */ /* 0x020fea0003c00000 */
[----:B------:R0:W1:Y:S02]  /*31a40*/  SHFL.IDX P6, R14, R13, R12, R11 ;  /* 0x0000000c0d0e7389 */ /* 0x00006400000c000b */
[----:B01---5:R-:W-:Y:S01]  /*31a50*/  ENDCOLLECTIVE ;  /* 0x000000000000791b */ /* 0x023fe20003800000 */
.L_x_1873:
[----:B------:R-:W-:Y:S02]  /*31a60*/  IMAD.MOV.U32 R13, RZ, RZ, R2 ;  /* 0x000000ffff0d7224 */ /* 0x000fe400078e0002 */
[----:B------:R-:W-:-:S07]  /*31a70*/  IMAD.MOV.U32 R0, RZ, RZ, R14 ;  /* 0x000000ffff007224 */ /* 0x000fce00078e000e */
[----:B------:R-:W-:Y:S05]  /*31a80*/  WARPSYNC.COLLECTIVE R15, `(.L_x_1874) ;  /* 0x000000000f087348 */ /* 0x000fea0003c00000 */
[----:B------:R0:W1:Y:S02]  /*31a90*/  SHFL.IDX P6, R14, R13, R12, R11 ;  /* 0x0000000c0d0e7389 */ /* 0x00006400000c000b */
[----:B01----:R-:W-:Y:S01]  /*31aa0*/  ENDCOLLECTIVE ;  /* 0x000000000000791b */ /* 0x003fe20003800000 */
.L_x_1874:
[----:B------:R-:W-:Y:S05]  /*31ab0*/  BRA `(.L_x_1875) ;  /* 0xffffff1000e47947 */ /* 0x000fea000383ffff */
.L_x_1569:
[----:B------:R-:W-:Y:S01]  /*31ac0*/  BSSY B1, `(.L_x_1876) ;  /* 0x0000008000017945 */ /* 0x000fe20003800000 */
[----:B---3--:R-:W-:Y:S02]  /*31ad0*/  IMAD.MOV.U32 R13, RZ, RZ, R3 ;  /* 0x000000ffff0d7224 */ /* 0x008fe400078e0003 */
[----:B------:R-:W-:Y:S02]  /*31ae0*/  IMAD.MOV.U32 R12, RZ, RZ, 0x1 ;  /* 0x00000001ff0c7424 */ /* 0x000fe400078e00ff */
[----:B------:R-:W-:Y:S02]  /*31af0*/  IMAD.MOV.U32 R11, RZ, RZ, 0x181f ;  /* 0x0000181fff0b7424 */ /* 0x000fe400078e00ff */
[----:B------:R-:W-:-:S07]  /*31b00*/  IMAD.MOV.U32 R15, RZ, RZ, -0x1 ;  /* 0xffffffffff0f7424 */ /* 0x000fce00078e00ff */
[----:B012--5:R-:W-:Y:S05]  /*31b10*/  WARPSYNC.COLLECTIVE R15, `(.L_x_1877) ;  /* 0x000000000f087348 */ /* 0x027fea0003c00000 */
[----:B--2---:R2:W3:Y:S02]  /*31b20*/  SHFL.IDX P6, R14, R13, R12, R11 ;  /* 0x0000000c0d0e7389 */ /* 0x0044e400000c000b */
[----:B0123-5:R-:W-:Y:S01]  /*31b30*/  ENDCOLLECTIVE ;  /* 0x000000000000791b */ /* 0x02ffe20003800000 */
.L_x_1877:
[----:B------:R-:W-:Y:S05]  /*31b40*/  BSYNC B1 ;  /* 0x0000000000017941 */ /* 0x000fea0003800000 */
.L_x_1876:
[----:B------:R-:W-:Y:S02]  /*31b50*/  IMAD.MOV.U32 R13, RZ, RZ, R2 ;  /* 0x000000ffff0d7224 */ /* 0x000fe400078e0002 */
[----:B------:R-:W-:Y:S02]  /*31b60*/  IMAD.MOV.U32 R12, RZ, RZ, 0x1 ;  /* 0x00000001ff0c7424 */ /* 0x000fe400078e00ff */
[----:B------:R-:W-:Y:S02]  /*31b70*/  IMAD.MOV.U32 R11, RZ, RZ, 0x181f ;  /* 0x0000181fff0b7424 */ /* 0x000fe400078e00ff */
[----:B------:R-:W-:Y:S02]  /*31b80*/  IMAD.MOV.U32 R15, RZ, RZ, -0x1 ;  /* 0xffffffffff0f7424 */ /* 0x000fe400078e00ff */
[----:B------:R-:W-:-:S07]  /*31b90*/  IMAD.MOV.U32 R0, RZ, RZ, R14 ;  /* 0x000000ffff007224 */ /* 0x000fce00078e000e */
[----:B------:R-:W-:Y:S05]  /*31ba0*/  WARPSYNC.COLLECTIVE R15, `(.L_x_1878) ;  /* 0x000000000f087348 */ /* 0x000fea0003c00000 */
[----:B------:R0:W1:Y:S02]  /*31bb0*/  SHFL.IDX P6, R14, R13, R12, R11 ;  /* 0x0000000c0d0e7389 */ /* 0x00006400000c000b */
[----:B01----:R-:W-:Y:S01]  /*31bc0*/  ENDCOLLECTIVE ;  /* 0x000000000000791b */ /* 0x003fe20003800000 */
.L_x_1878:
[----:B------:R-:W-:Y:S05]  /*31bd0*/  BRA `(.L_x_1879) ;  /* 0xffffff1000f47947 */ /* 0x000fea000383ffff */
.L_x_1572:
[----:B------:R-:W-:Y:S01]  /*31be0*/  BSSY B1, `(.L_x_1880) ;  /* 0x0000008000017945 */ /* 0x000fe20003800000 */
[----:B------:R-:W-:Y:S02]  /*31bf0*/  IMAD.MOV.U32 R13, RZ, RZ, R3 ;  /* 0x000000ffff0d7224 */ /* 0x000fe400078e0003 */
[----:B------:R-:W-:Y:S02]  /*31c00*/  IMAD.MOV.U32 R12, RZ, RZ, 0x2 ;  /* 0x00000002ff0c7424 */ /* 0x000fe400078e00ff */
[----:B------:R-:W-:Y:S02]  /*31c10*/  IMAD.MOV.U32 R11, RZ, RZ, 0x181f ;  /* 0x0000181fff0b7424 */ /* 0x000fe400078e00ff */
[----:B---3--:R-:W-:-:S07]  /*31c20*/  IMAD.MOV.U32 R15, RZ, RZ, -0x1 ;  /* 0xffffffffff0f7424 */ /* 0x008fce00078e00ff */
[----:B012-4-:R-:W-:Y:S05]  /*31c30*/  WARPSYNC.COLLECTIVE R15, `(.L_x_1881) ;  /* 0x000000000f087348 */ /* 0x017fea0003c00000 */
[----:B--2---:R2:W3:Y:S02]  /*31c40*/  SHFL.IDX P6, R14, R13, R12, R11 ;  /* 0x0000000c0d0e7389 */ /* 0x0044e400000c000b */
[----:B01234-:R-:W-:Y:S01]  /*31c50*/  ENDCOLLECTIVE ;  /* 0x000000000000791b */ /* 0x01ffe20003800000 */
.L_x_1881:
[----:B------:R-:W-:Y:S05]  /*31c60*/  BSYNC B1 ;  /* 0x0000000000017941 */ /* 0x000fea0003800000 */
.L_x_1880:
        /* <DEDUP_REMOVED lines=8> */
.L_x_1882:
[----:B------:R-:W-:Y:S05]  /*31cf0*/  BRA `(.L_x_1883) ;  /* 0xffffff1400047947 */ /* 0x000fea000383ffff */
.L_x_1575:
        /* <DEDUP_REMOVED lines=8> */
.L_x_1885:
[----:B------:R-:W-:Y:S05]  /*31d80*/  BSYNC B1 ;  /* 0x0000000000017941 */ /* 0x000fea0003800000 */
.L_x_1884:
        /* <DEDUP_REMOVED lines=8> */
.L_x_1886:
[----:B------:R-:W-:Y:S05]  /*31e10*/  BRA `(.L_x_1887) ;  /* 0xffffff1400147947 */ /* 0x000fea000383ffff */
.L_x_1577:
[----:B------:R-:W-:Y:S02]  /*31e20*/  IMAD.MOV.U32 R13, RZ, RZ, R45 ;  /* 0x000000ffff0d7224 */ /* 0x000fe400078e002d */
[----:B------:R-:W-:Y:S02]  /*31e30*/  IMAD.MOV.U32 R12, RZ, RZ, RZ ;  /* 0x000000ffff0c7224 */ /* 0x000fe400078e00ff */
[----:B------:R-:W-:Y:S02]  /*31e40*/  IMAD.MOV.U32 R11, RZ, RZ, 0x1c1f ;  /* 0x00001c1fff0b7424 */ /* 0x000fe400078e00ff */
[----:B------:R-:W-:-:S07]  /*31e50*/  IMAD.MOV.U32 R15, RZ, RZ, -0x1 ;  /* 0xffffffffff0f7424 */ /* 0x000fce00078e00ff */
[----:B------:R-:W-:Y:S05]  /*31e60*/  WARPSYNC.COLLECTIVE R15, `(.L_x_1888) ;  /* 0x000000000f087348 */ /* 0x000fea0003c00000 */
[----:B------:R0:W1:Y:S02]  /*31e70*/  SHFL.IDX P6, R14, R13, R12, R11 ;  /* 0x0000000c0d0e7389 */ /* 0x00006400000c000b */
[----:B01----:R-:W-:Y:S01]  /*31e80*/  ENDCOLLECTIVE ;  /* 0x000000000000791b */ /* 0x003fe20003800000 */
.L_x_1888:
[----:B------:R-:W-:Y:S02]  /*31e90*/  IMAD.MOV.U32 R13, RZ, RZ, R44 ;  /* 0x000000ffff0d7224 */ /* 0x000fe400078e002c */
[----:B------:R-:W-:-:S07]  /*31ea0*/  IMAD.MOV.U32 R46, RZ, RZ, R14 ;  /* 0x000000ffff2e7224 */ /* 0x000fce00078e000e */
[----:B------:R-:W-:Y:S05]  /*31eb0*/  WARPSYNC.COLLECTIVE R15, `(.L_x_1889) ;  /* 0x000000000f087348 */ /* 0x000fea0003c00000 */
[----:B------:R0:W1:Y:S02]  /*31ec0*/  SHFL.IDX P6, R14, R13, R12, R11 ;  /* 0x0000000c0d0e7389 */ /* 0x00006400000c000b */
[----:B01----:R-:W-:Y:S01]  /*31ed0*/  ENDCOLLECTIVE ;  /* 0x000000000000791b */ /* 0x003fe20003800000 */
.L_x_1889:
[----:B------:R-:W-:Y:S01]  /*31ee0*/  IMAD.MOV.U32 R47, RZ, RZ, R14 ;  /* 0x000000ffff2f7224 */ /* 0x000fe200078e000e */
[----:B------:R-:W-:Y:S06]  /*31ef0*/  BRA `(.L_x_1890) ;  /* 0xffffff1400dc7947 */ /* 0x000fec000383ffff */
.L_x_1580:
[----:B------:R-:W-:Y:S01]  /*31f00*/  BSSY B1, `(.L_x_1891) ;  /* 0x0000008000017945 */ /* 0x000fe20003800000 */
[----:B------:R-:W-:Y:S02]  /*31f10*/  IMAD.MOV.U32 R13, RZ, RZ, R45 ;  /* 0x000000ffff0d7224 */ /* 0x000fe400078e002d */
[----:B------:R-:W-:Y:S02]  /*31f20*/  IMAD.MOV.U32 R12, RZ, RZ, 0x1 ;  /* 0x00000001ff0c7424 */ /* 0x000fe400078e00ff */
[----:B---3--:R-:W-:Y:S02]  /*31f30*/  IMAD.MOV.U32 R11, RZ, RZ, 0x1c1f ;  /* 0x00001c1fff0b7424 */ /* 0x008fe400078e00ff */
[----:B------:R-:W-:-:S07]  /*31f40*/  IMAD.MOV.U32 R15, RZ, RZ, -0x1 ;  /* 0xffffffffff0f7424 */ /* 0x000fce00078e00ff */
[----:B012---:R-:W-:Y:S05]  /*31f50*/  WARPSYNC.COLLECTIVE R15, `(.L_x_1892) ;  /* 0x000000000f087348 */ /* 0x007fea0003c00000 */
[----:B------:R3:W4:Y:S02]  /*31f60*/  SHFL.IDX P6, R14, R13, R12, R11 ;  /* 0x0000000c0d0e7389 */ /* 0x00072400000c000b */
[----:B01234-:R-:W-:Y:S01]  /*31f70*/  ENDCOLLECTIVE ;  /* 0x000000000000791b */ /* 0x01ffe20003800000 */
.L_x_1892:
[----:B------:R-:W-:Y:S05]  /*31f80*/  BSYNC B1 ;  /* 0x0000000000017941 */ /* 0x000fea0003800000 */
.L_x_1891:
        /* <DEDUP_REMOVED lines=8> */
.L_x_1893:
[----:B------:R-:W-:Y:S05]  /*32010*/  BRA `(.L_x_1894) ;  /* 0xffffff2000a47947 */ /* 0x000fea000383ffff */
.L_x_1584:
[----:B------:R-:W-:Y:S02]  /*32020*/  IMAD.MOV.U32 R13, RZ, RZ, R3 ;  /* 0x000000ffff0d7224 */ /* 0x000fe400078e0003 */
[----:B------:R-:W-:Y:S02]  /*32030*/  IMAD.MOV.U32 R12, RZ, RZ, RZ ;  /* 0x000000ffff0c7224 */ /* 0x000fe400078e00ff */
[----:B------:R-:W-:Y:S02]  /*32040*/  IMAD.MOV.U32 R11, RZ, RZ, 0x181f ;  /* 0x0000181fff0b7424 */ /* 0x000fe400078e00ff */
[----:B------:R-:W-:-:S07]  /*32050*/  IMAD.MOV.U32 R15, RZ, RZ, -0x1 ;  /* 0xffffffffff0f7424 */ /* 0x000fce00078e00ff */
[----:B--2--5:R-:W-:Y:S05]  /*32060*/  WARPSYNC.COLLECTIVE R15, `(.L_x_1895) ;  /* 0x000000000f087348 */ /* 0x024fea0003c00000 */
[----:B------:R0:W1:Y:S02]  /*32070*/  SHFL.IDX P6, R14, R13, R12, R11 ;  /* 0x0000000c0d0e7389 */ /* 0x00006400000c000b */
[----:B012--5:R-:W-:Y:S01]  /*32080*/  ENDCOLLECTIVE ;  /* 0x000000000000791b */ /* 0x027fe20003800000 */
.L_x_1895:
[----:B------:R-:W-:Y:S02]  /*32090*/  IMAD.MOV.U32 R13, RZ, RZ, R2 ;  /* 0x000000ffff0d7224 */ /* 0x000fe400078e0002 */
[----:B------:R-:W-:-:S07]  /*320a0*/  IMAD.MOV.U32 R0, RZ, RZ, R14 ;  /* 0x000000ffff007224 */ /* 0x000fce00078e000e */
[----:B------:R-:W-:Y:S05]  /*320b0*/  WARPSYNC.COLLECTIVE R15, `(.L_x_1896) ;  /* 0x000000000f087348 */ /* 0x000fea0003c00000 */
[----:B------:R0:W1:Y:S02]  /*320c0*/  SHFL.IDX P6, R14, R13, R12, R11 ;  /* 0x0000000c0d0e7389 */ /* 0x00006400000c000b */
[----:B01----:R-:W-:Y:S01]  /*320d0*/  ENDCOLLECTIVE ;  /* 0x000000000000791b */ /* 0x003fe20003800000 */
.L_x_1896:
[----:B------:R-:W-:Y:S05]  /*320e0*/  BRA `(.L_x_1897) ;  /* 0xffffff3400507947 */ /* 0x000fea000383ffff */
.L_x_1587:
[----:B------:R-:W-:Y:S01]  /*320f0*/  BSSY B1, `(.L_x_1898) ;  /* 0x0000008000017945 */ /* 0x000fe20003800000 */
[----:B----4-:R-:W-:Y:S02]  /*32100*/  IMAD.MOV.U32 R13, RZ, RZ, R3 ;  /* 0x000000ffff0d7224 */ /* 0x010fe400078e0003 */
[----:B------:R-:W-:Y:S02]  /*32110*/  IMAD.MOV.U32 R12, RZ, RZ, 0x1 ;  /* 0x00000001ff0c7424 */ /* 0x000fe400078e00ff */
[----:B------:R-:W-:Y:S02]  /*32120*/  IMAD.MOV.U32 R11, RZ, RZ, 0x181f ;  /* 0x0000181fff0b7424 */ /* 0x000fe400078e00ff */
[----:B------:R-:W-:-:S07]  /*32130*/  IMAD.MOV.U32 R15, RZ, RZ, -0x1 ;  /* 0xffffffffff0f7424 */ /* 0x000fce00078e00ff */
[----:B0123--:R-:W-:Y:S05]  /*32140*/  WARPSYNC.COLLECTIVE R15, `(.L_x_1899) ;  /* 0x000000000f087348 */ /* 0x00ffea0003c00000 */
[----:B---3--:R3:W4:Y:S02]  /*32150*/  SHFL.IDX P6, R14, R13, R12, R11 ;  /* 0x0000000c0d0e7389 */ /* 0x00872400000c000b */
[----:B01234-:R-:W-:Y:S01]  /*32160*/  ENDCOLLECTIVE ;  /* 0x000000000000791b */ /* 0x01ffe20003800000 */
.L_x_1899:
[----:B------:R-:W-:Y:S05]  /*32170*/  BSYNC B1 ;  /* 0x0000000000017941 */ /* 0x000fea0003800000 */
.L_x_1898:
        /* <DEDUP_REMOVED lines=8> */
.L_x_1900:
[----:B------:R-:W-:Y:S05]  /*32200*/  BRA `(.L_x_1901) ;  /* 0xffffff3400647947 */ /* 0x000fea000383ffff */
.L_x_1590:
        /* <DEDUP_REMOVED lines=8> */
.L_x_1903:
[----:B------:R-:W-:Y:S05]  /*32290*/  BSYNC B1 ;  /* 0x0000000000017941 */ /* 0x000fea0003800000 */
.L_x_1902:
        /* <DEDUP_REMOVED lines=8> */
.L_x_1904:
[----:B------:R-:W-:Y:S05]  /*32320*/  BRA `(.L_x_1905) ;  /* 0xffffff3400747947 */ /* 0x000fea000383ffff */
.L_x_1593:
[----:B------:R-:W-:Y:S01]  /*32330*/  BSSY B1, `(.L_x_1906) ;  /* 0x0000008000017945 */ /* 0x000fe20003800000 */
[----:B0-----:R-:W-:Y:S02]  /*32340*/  IMAD.MOV.U32 R13, RZ, RZ, R3 ;  /* 0x000000ffff0d7224 */ /* 0x001fe400078e0003 */
[----:B------:R-:W-:Y:S02]  /*32350*/  IMAD.MOV.U32 R12, RZ, RZ, 0x3 ;  /* 0x00000003ff0c7424 */ /* 0x000fe400078e00ff */
[----:B------:R-:W-:Y:S02]  /*32360*/  IMAD.MOV.U32 R11, RZ, RZ, 0x181f ;  /* 0x0000181fff0b7424 */ /* 0x000fe400078e00ff */
[----:B------:R-:W-:-:S07]  /*32370*/  IMAD.MOV.U32 R15, RZ, RZ, -0x1 ;  /* 0xffffffffff0f7424 */ /* 0x000fce00078e00ff */
[----:B-1234-:R-:W-:Y:S05]  /*32380*/  WARPSYNC.COLLECTIVE R15, `(.L_x_1907) ;  /* 0x000000000f087348 */ /* 0x01efea0003c00000 */
[----:B----4-:R0:W4:Y:S02]  /*32390*/  SHFL.IDX P6, R14, R13, R12, R11 ;  /* 0x0000000c0d0e7389 */ /* 0x01012400000c000b */
[----:B01234-:R-:W-:Y:S01]  /*323a0*/  ENDCOLLECTIVE ;  /* 0x000000000000791b */ /* 0x01ffe20003800000 */
.L_x_1907:
[----:B------:R-:W-:Y:S05]  /*323b0*/  BSYNC B1 ;  /* 0x0000000000017941 */ /* 0x000fea0003800000 */
.L_x_1906:
        /* <DEDUP_REMOVED lines=8> */
.L_x_1908:
[----:B------:R-:W-:Y:S05]  /*32440*/  BRA `(.L_x_1909) ;  /* 0xffffff3400847947 */ /* 0x000fea000383ffff */
.L_x_1620:
[----:B------:R-:W1:Y:S01]  /*32450*/  S2R R6, SR_TID.X ;  /* 0x0000000000067919 */ /* 0x000e620000002100 */
[----:B------:R-:W-:Y:S01]  /*32460*/  BSSY B1, `(.L_x_1910) ;  /* 0x000000a000017945 */ /* 0x000fe20003800000 */
[----:B------:R-:W-:Y:S02]  /*32470*/  IMAD.MOV.U32 R12, RZ, RZ, RZ ;  /* 0x000000ffff0c7224 */ /* 0x000fe400078e00ff */
[----:B------:R-:W-:Y:S02]  /*32480*/  IMAD.MOV.U32 R11, RZ, RZ, 0x1f ;  /* 0x0000001fff0b7424 */ /* 0x000fe400078e00ff */
[----:B0-----:R-:W-:Y:S01]  /*32490*/  IMAD.MOV.U32 R15, RZ, RZ, -0x1 ;  /* 0xffffffffff0f7424 */ /* 0x001fe200078e00ff */
[----:B-1----:R-:W-:-:S04]  /*324a0*/  SHF.R.U32.HI R6, RZ, 0x5, R6 ;  /* 0x00000005ff067819 */ /* 0x002fc80000011606 */
[----:B------:R-:W-:-:S05]  /*324b0*/  LOP3.LUT R6, R6, 0x3, RZ, 0xc0, !PT ;  /* 0x0000000306067812 */ /* 0x000fca00078ec0ff */
[----:B------:R-:W-:-:S07]  /*324c0*/  IMAD.MOV.U32 R13, RZ, RZ, R6 ;  /* 0x000000ffff0d7224 */ /* 0x000fce00078e0006 */
[----:B------:R-:W-:Y:S05]  /*324d0*/  WARPSYNC.COLLECTIVE R15, `(.L_x_1911) ;  /* 0x000000000f087348 */ /* 0x000fea0003c00000 */
[----:B------:R0:W1:Y:S02]  /*324e0*/  SHFL.IDX P6, R14, R13, R12, R11 ;  /* 0x0000000c0d0e7389 */ /* 0x00006400000c000b */
[----:B01----:R-:W-:Y:S01]  /*324f0*/  ENDCOLLECTIVE ;  /* 0x000000000000791b */ /* 0x003fe20003800000 */
.L_x_1911:
[----:B------:R-:W-:Y:S05]  /*32500*/  BSYNC B1 ;  /* 0x0000000000017941 */ /* 0x000fea0003800000 */
.L_x_1910:
[----:B------:R-:W-:Y:S05]  /*32510*/  BRA `(.L_x_1912) ;  /* 0xffffff5800107947 */ /* 0x000fea000383ffff */
.L_x_1622:
[----:B------:R-:W-:Y:S01]  /*32520*/  BSSY B1, `(.L_x_1913) ;  /* 0x0000006000017945 */ /* 0x000fe20003800000 */
[----:B0-----:R-:W-:-:S07]  /*32530*/  IMAD.MOV.U32 R15, RZ, RZ, -0x1 ;  /* 0xffffffffff0f7424 */ /* 0x001fce00078e00ff */
[----:B-1----:R-:W-:Y:S05]  /*32540*/  WARPSYNC.COLLECTIVE R15, `(.L_x_1914) ;  /* 0x000000000f0c7348 */ /* 0x002fea0003c00000 */
[----:B------:R-:W-:Y:S02]  /*32550*/  ELECT P6, UR62, PT ;  /* 0x00000000003e782f */ /* 0x000fe400038c0000 */
[----:B------:R-:W-:Y:S01]  /*32560*/  MOV R14, UR62 ;  /* 0x0000003e000e7c02 */ /* 0x000fe20008000f00 */
[----:B-1----:R-:W-:Y:S10]  /*32570*/  ENDCOLLECTIVE ;  /* 0x000000000000791b */ /* 0x002ff40003800000 */
.L_x_1914:
[----:B------:R-:W-:Y:S05]  /*32580*/  BSYNC B1 ;  /* 0x0000000000017941 */ /* 0x000fea0003800000 */
.L_x_1913:
[----:B------:R-:W-:Y:S05]  /*32590*/  BRA `(.L_x_1621) ;  /* 0xffffff5800087947 */ /* 0x000fea000383ffff */
.L_x_1624:
[----:B-1----:R1:W2:Y:S02]  /*325a0*/  SYNCS.PHASECHK.TRANS64.TRYWAIT P0, [R18+URZ+0x2a820], R5 ;  /* 0x02a82005120075a7 */ /* 0x0022a4000800017f */
[----:B--2---:R-:W-:Y:S05]  /*325b0*/  @!P0 NANOSLEEP.SYNCS 0x989680 ;  /* 0x009896800000895d */ /* 0x004fea0003900000 */
[----:B------:R-:W2:Y:S02]  /*325c0*/  @!P0 SYNCS.PHASECHK.TRANS64 P0, [R18+URZ+0x2a820], R5 ;  /* 0x02a82005120085a7 */ /* 0x000ea4000800007f */
[----:B--2---:R-:W-:Y:S05]  /*325d0*/  @!P0 BRA `(.L_x_1624) ;  /* 0xfffffffc00f08947 */ /* 0x004fea000383ffff */
[----:B------:R-:W-:Y:S05]  /*325e0*/  BRA `(.L_x_1915) ;  /* 0xffffff5800187947 */ /* 0x000fea000383ffff */
.L_x_1628:
[----:B--2---:R2:W3:Y:S02]  /*325f0*/  SYNCS.PHASECHK.TRANS64.TRYWAIT P0, [R8+URZ+0x2a8a0], R11 ;  /* 0x02a8a00b080075a7 */ /* 0x0044e4000800017f */
[----:B---3--:R-:W-:Y:S05]  /*32600*/  @!P0 NANOSLEEP.SYNCS 0x989680 ;  /* 0x009896800000895d */ /* 0x008fea0003900000 */
[----:B------:R-:W3:Y:S02]  /*32610*/  @!P0 SYNCS.PHASECHK.TRANS64 P0, [R8+URZ+0x2a8a0], R11 ;  /* 0x02a8a00b080085a7 */ /* 0x000ee4000800007f */
[----:B---3--:R-:W-:Y:S05]  /*32620*/  @!P0 BRA `(.L_x_1628) ;  /* 0xfffffffc00f08947 */ /* 0x008fea000383ffff */
[----:B------:R-:W-:Y:S05]  /*32630*/  BRA `(.L_x_1916) ;  /* 0xffffff5800387947 */ /* 0x000fea000383ffff */
.L_x_1635:
[----:B0-----:R0:W1:Y:S02]  /*32640*/  SYNCS.PHASECHK.TRANS64.TRYWAIT P0, [R8+URZ+0x2a8c0], R11 ;  /* 0x02a8c00b080075a7 */ /* 0x001064000800017f */
[----:B-1----:R-:W-:Y:S05]  /*32650*/  @!P0 NANOSLEEP.SYNCS 0x989680 ;  /* 0x009896800000895d */ /* 0x002fea0003900000 */
[----:B------:R-:W1:Y:S02]  /*32660*/  @!P0 SYNCS.PHASECHK.TRANS64 P0, [R8+URZ+0x2a8c0], R11 ;  /* 0x02a8c00b080085a7 */ /* 0x000e64000800007f */
[----:B-1----:R-:W-:Y:S05]  /*32670*/  @!P0 BRA `(.L_x_1635) ;  /* 0xfffffffc00f08947 */ /* 0x002fea000383ffff */
[----:B------:R-:W-:Y:S05]  /*32680*/  BRA `(.L_x_1917) ;  /* 0xffffff5c00387947 */ /* 0x000fea000383ffff */
.L_x_1644:
[----:B0-----:R0:W1:Y:S02]  /*32690*/  SYNCS.PHASECHK.TRANS64.TRYWAIT P1, [R9+URZ+0x2a8a0], R8 ;  /* 0x02a8a008090075a7 */ /* 0x001064000802017f */
[----:B-1----:R-:W-:Y:S05]  /*326a0*/  @!P1 NANOSLEEP.SYNCS 0x989680 ;  /* 0x009896800000995d */ /* 0x002fea0003900000 */
[----:B------:R-:W1:Y:S02]  /*326b0*/  @!P1 SYNCS.PHASECHK.TRANS64 P1, [R9+URZ+0x2a8a0], R8 ;  /* 0x02a8a008090095a7 */ /* 0x000e64000802007f */
[----:B-1----:R-:W-:Y:S05]  /*326c0*/  @!P1 BRA `(.L_x_1644) ;  /* 0xfffffffc00f09947 */ /* 0x002fea000383ffff */
[----:B------:R-:W-:Y:S05]  /*326d0*/  BRA `(.L_x_1918) ;  /* 0xffffff6000887947 */ /* 0x000fea000383ffff */
.L_x_1651:
[----:B-1----:R1:W2:Y:S02]  /*326e0*/  SYNCS.PHASECHK.TRANS64.TRYWAIT P1, [R9+URZ+0x2a8c0], R8 ;  /* 0x02a8c008090075a7 */ /* 0x0022a4000802017f */
[----:B--2---:R-:W-:Y:S05]  /*326f0*/  @!P1 NANOSLEEP.SYNCS 0x989680 ;  /* 0x009896800000995d */ /* 0x004fea0003900000 */
[----:B------:R-:W2:Y:S02]  /*32700*/  @!P1 SYNCS.PHASECHK.TRANS64 P1, [R9+URZ+0x2a8c0], R8 ;  /* 0x02a8c008090095a7 */ /* 0x000ea4000802007f */
[----:B--2---:R-:W-:Y:S05]  /*32710*/  @!P1 BRA `(.L_x_1651) ;  /* 0xfffffffc00f09947 */ /* 0x004fea000383ffff */
[----:B------:R-:W-:Y:S05]  /*32720*/  BRA `(.L_x_1919) ;  /* 0xffffff6400847947 */ /* 0x000fea000383ffff */
.L_x_1678:
[----:B------:R-:W3:Y:S01]  /*32730*/  S2R R0, SR_TID.X ;  /* 0x0000000000007919 */ /* 0x000ee20000002100 */
[----:B------:R-:W-:Y:S01]  /*32740*/  BSSY B0, `(.L_x_1920) ;  /* 0x000000a000007945 */ /* 0x000fe20003800000 */
[----:B------:R-:W-:Y:S02]  /*32750*/  IMAD.MOV.U32 R12, RZ, RZ, RZ ;  /* 0x000000ffff0c7224 */ /* 0x000fe400078e00ff */
[----:B------:R-:W-:Y:S02]  /*32760*/  IMAD.MOV.U32 R11, RZ, RZ, 0x1f ;  /* 0x0000001fff0b7424 */ /* 0x000fe400078e00ff */
[----:B0-----:R-:W-:Y:S01]  /*32770*/  IMAD.MOV.U32 R15, RZ, RZ, -0x1 ;  /* 0xffffffffff0f7424 */ /* 0x001fe200078e00ff */
[----:B---3--:R-:W-:-:S04]  /*32780*/  SHF.R.U32.HI R0, RZ, 0x5, R0 ;  /* 0x00000005ff007819 */ /* 0x008fc80000011600 */
[----:B------:R-:W-:-:S05]  /*32790*/  LOP3.LUT R0, R0, 0x3, RZ, 0xc0, !PT ;  /* 0x0000000300007812 */ /* 0x000fca00078ec0ff */
[----:B------:R-:W-:-:S07]  /*327a0*/  IMAD.MOV.U32 R13, RZ, RZ, R0 ;  /* 0x000000ffff0d7224 */ /* 0x000fce00078e0000 */
[----:B-12---:R-:W-:Y:S05]  /*327b0*/  WARPSYNC.COLLECTIVE R15, `(.L_x_1921) ;  /* 0x000000000f087348 */ /* 0x006fea0003c00000 */
[----:B------:R0:W3:Y:S02]  /*327c0*/  SHFL.IDX P6, R14, R13, R12, R11 ;  /* 0x0000000c0d0e7389 */ /* 0x0000e400000c000b */
[----:B0123--:R-:W-:Y:S01]  /*327d0*/  ENDCOLLECTIVE ;  /* 0x000000000000791b */ /* 0x00ffe20003800000 */
.L_x_1921:
[----:B------:R-:W-:Y:S05]  /*327e0*/  BSYNC B0 ;  /* 0x0000000000007941 */ /* 0x000fea0003800000 */
.L_x_1920:
[----:B------:R-:W-:Y:S05]  /*327f0*/  BRA `(.L_x_1922) ;  /* 0xffffff7800307947 */ /* 0x000fea000383ffff */
.L_x_1680:
[----:B------:R-:W-:Y:S01]  /*32800*/  BSSY B0, `(.L_x_1923) ;  /* 0x0000006000007945 */ /* 0x000fe20003800000 */
[----:B0-----:R-:W-:-:S07]  /*32810*/  IMAD.MOV.U32 R15, RZ, RZ, -0x1 ;  /* 0xffffffffff0f7424 */ /* 0x001fce00078e00ff */
[----:B-123--:R-:W-:Y:S05]  /*32820*/  WARPSYNC.COLLECTIVE R15, `(.L_x_1924) ;  /* 0x000000000f0c7348 */ /* 0x00efea0003c00000 */
[----:B------:R-:W-:Y:S02]  /*32830*/  ELECT P6, UR62, PT ;  /* 0x00000000003e782f */ /* 0x000fe400038c0000 */
[----:B------:R-:W-:Y:S01]  /*32840*/  MOV R14, UR62 ;  /* 0x0000003e000e7c02 */ /* 0x000fe20008000f00 */
[----:B-123--:R-:W-:Y:S10]  /*32850*/  ENDCOLLECTIVE ;  /* 0x000000000000791b */ /* 0x00eff40003800000 */
.L_x_1924:
[----:B------:R-:W-:Y:S05]  /*32860*/  BSYNC B0 ;  /* 0x0000000000007941 */ /* 0x000fea0003800000 */
.L_x_1923:
[----:B------:R-:W-:Y:S05]  /*32870*/  BRA `(.L_x_1925) ;  /* 0xffffff7800387947 */ /* 0x000fea000383ffff */
.L_x_1682:
[----:B-1----:R1:W2:Y:S02]  /*32880*/  SYNCS.PHASECHK.TRANS64.TRYWAIT P0, [R2+URZ+0x2a880], R4 ;  /* 0x02a88004020075a7 */ /* 0x0022a4000800017f */
[----:B--2---:R-:W-:Y:S05]  /*32890*/  @!P0 NANOSLEEP.SYNCS 0x989680 ;  /* 0x009896800000895d */ /* 0x004fea0003900000 */
[----:B------:R-:W2:Y:S02]  /*328a0*/  @!P0 SYNCS.PHASECHK.TRANS64 P0, [R2+URZ+0x2a880], R4 ;  /* 0x02a88004020085a7 */ /* 0x000ea4000800007f */
[----:B--2---:R-:W-:Y:S05]  /*328b0*/  @!P0 BRA `(.L_x_1682) ;  /* 0xfffffffc00f08947 */ /* 0x004fea000383ffff */
[----:B------:R-:W-:Y:S05]  /*328c0*/  BRA `(.L_x_1926) ;  /* 0xffffff7800a07947 */ /* 0x000fea000383ffff */
.L_x_1684:
[----:B--2---:R2:W3:Y:S02]  /*328d0*/  SYNCS.PHASECHK.TRANS64.TRYWAIT P0, [R2+URZ+0x2a840], R4 ;  /* 0x02a84004020075a7 */ /* 0x0044e4000800017f */
[----:B---3--:R-:W-:Y:S05]  /*328e0*/  @!P0 NANOSLEEP.SYNCS 0x989680 ;  /* 0x009896800000895d */ /* 0x008fea0003900000 */
[----:B------:R-:W3:Y:S02]  /*328f0*/  @!P0 SYNCS.PHASECHK.TRANS64 P0, [R2+URZ+0x2a840], R4 ;  /* 0x02a84004020085a7 */ /* 0x000ee4000800007f */
[----:B---3--:R-:W-:Y:S05]  /*32900*/  @!P0 BRA `(.L_x_1684) ;  /* 0xfffffffc00f08947 */ /* 0x008fea000383ffff */
[----:B------:R-:W-:Y:S05]  /*32910*/  BRA `(.L_x_1927) ;  /* 0xffffff7c001c7947 */ /* 0x000fea000383ffff */
.L_x_1688:
[----:B------:R-:W2:Y:S01]  /*32920*/  LDL.LU R11, [R1+0x40] ;  /* 0x00004000010b7983 */ /* 0x000ea20000300800 */
[----:B------:R-:W-:Y:S02]  /*32930*/  IMAD.MOV.U32 R5, RZ, RZ, R12 ;  /* 0x000000ffff057224 */ /* 0x000fe400078e000c */
[----:B------:R-:W-:Y:S02]  /*32940*/  IMAD.MOV.U32 R13, RZ, RZ, R3 ;  /* 0x000000ffff0d7224 */ /* 0x000fe400078e0003 */
[----:B------:R-:W-:Y:S02]  /*32950*/  IMAD.MOV.U32 R12, RZ, RZ, RZ ;  /* 0x000000ffff0c7224 */ /* 0x000fe400078e00ff */
[----:B------:R-:W-:Y:S02]  /*32960*/  IMAD.MOV.U32 R15, RZ, RZ, -0x1 ;  /* 0xffffffffff0f7424 */ /* 0x000fe400078e00ff */
        /* <DEDUP_REMOVED lines=8> */
.L_x_1928:
[----:B------:R-:W-:Y:S02]  /*329f0*/  IMAD.MOV.U32 R13, RZ, RZ, R4 ;  /* 0x000000ffff0d7224 */ /* 0x000fe400078e0004 */
[----:B------:R-:W-:-:S07]  /*32a00*/  IMAD.MOV.U32 R6, RZ, RZ, R14 ;  /* 0x000000ffff067224 */ /* 0x000fce00078e000e */
[----:B------:R-:W-:Y:S05]  /*32a10*/  WARPSYNC.COLLECTIVE R15, `(.L_x_1929) ;  /* 0x000000000f087348 */ /* 0x000fea0003c00000 */
[----:B------:R0:W1:Y:S02]  /*32a20*/  SHFL.IDX P6, R14, R13, R12, R11 ;  /* 0x0000000c0d0e7389 */ /* 0x00006400000c000b */
[----:B01----:R-:W-:Y:S01]  /*32a30*/  ENDCOLLECTIVE ;  /* 0x000000000000791b */ /* 0x003fe20003800000 */
.L_x_1929:
[----:B------:R-:W-:Y:S02]  /*32a40*/  IMAD.MOV.U32 R13, RZ, RZ, R3 ;  /* 0x000000ffff0d7224 */ /* 0x000fe400078e0003 */
[----:B------:R-:W-:Y:S02]  /*32a50*/  IMAD.MOV.U32 R12, RZ, RZ, 0x1 ;  /* 0x00000001ff0c7424 */ /* 0x000fe400078e00ff */
[----:B------:R-:W-:-:S07]  /*32a60*/  IMAD.MOV.U32 R7, RZ, RZ, R14 ;  /* 0x000000ffff077224 */ /* 0x000fce00078e000e */
[----:B------:R-:W-:Y:S05]  /*32a70*/  WARPSYNC.COLLECTIVE R15, `(.L_x_1930) ;  /* 0x000000000f087348 */ /* 0x000fea0003c00000 */
[----:B------:R0:W1:Y:S02]  /*32a80*/  SHFL.IDX P6, R14, R13, R12, R11 ;  /* 0x0000000c0d0e7389 */ /* 0x00006400000c000b */
[----:B01----:R-:W-:Y:S01]  /*32a90*/  ENDCOLLECTIVE ;  /* 0x000000000000791b */ /* 0x003fe20003800000 */
.L_x_1930:
        /* <DEDUP_REMOVED lines=17> */
.L_x_1931:
[----:B------:R-:W-:Y:S02]  /*32bb0*/  IMAD.MOV.U32 R13, RZ, RZ, R3 ;  /* 0x000000ffff0d7224 */ /* 0x000fe400078e0003 */
[----:B------:R-:W-:Y:S02]  /*32bc0*/  IMAD.MOV.U32 R12, RZ, RZ, 0x2 ;  /* 0x00000002ff0c7424 */ /* 0x000fe400078e00ff */
[----:B------:R-:W-:-:S07]  /*32bd0*/  IMAD.MOV.U32 R5, RZ, RZ, R14 ;  /* 0x000000ffff057224 */ /* 0x000fce00078e000e */
[----:B------:R-:W-:Y:S05]  /*32be0*/  WARPSYNC.COLLECTIVE R15, `(.L_x_1932) ;  /* 0x000000000f087348 */ /* 0x000fea0003c00000 */
[----:B------:R0:W1:Y:S02]  /*32bf0*/  SHFL.IDX P6, R14, R13, R12, R11 ;  /* 0x0000000c0d0e7389 */ /* 0x00006400000c000b */
[----:B01----:R-:W-:Y:S01]  /*32c00*/  ENDCOLLECTIVE ;  /* 0x000000000000791b */ /* 0x003fe20003800000 */
.L_x_1932:
        /* <DEDUP_REMOVED lines=17> */
.L_x_1933:
[----:B------:R-:W-:Y:S02]  /*32d20*/  IMAD.MOV.U32 R13, RZ, RZ, R3 ;  /* 0x000000ffff0d7224 */ /* 0x000fe400078e0003 */
[----:B------:R-:W-:Y:S02]  /*32d30*/  IMAD.MOV.U32 R12, RZ, RZ, 0x3 ;  /* 0x00000003ff0c7424 */ /* 0x000fe400078e00ff */
[----:B------:R-:W-:-:S07]  /*32d40*/  IMAD.MOV.U32 R5, RZ, RZ, R14 ;  /* 0x000000ffff057224 */ /* 0x000fce00078e000e */
[----:B------:R-:W-:Y:S05]  /*32d50*/  WARPSYNC.COLLECTIVE R15, `(.L_x_1934) ;  /* 0x000000000f087348 */ /* 0x000fea0003c00000 */
[----:B------:R0:W1:Y:S02]  /*32d60*/  SHFL.IDX P6, R14, R13, R12, R11 ;  /* 0x0000000c0d0e7389 */ /* 0x00006400000c000b */
[----:B01----:R-:W-:Y:S01]  /*32d70*/  ENDCOLLECTIVE ;  /* 0x000000000000791b */ /* 0x003fe20003800000 */
.L_x_1934:
[----:B------:R-:W-:-:S05]  /*32d80*/  @!P3 IADD3 R5, P4, R9, R5, RZ ;  /* 0x000000050905b210 */ /* 0x000fca0007f9e0ff */
[----:B------:R-:W-:-:S04]  /*32d90*/  @!P3 IMAD.X R6, RZ, RZ, R6, P4 ;  /* 0x000000ffff06b224 */ /* 0x000fc800020e0606 */
[----:B------:R-:W-:Y:S02]  /*32da0*/  @!P3 IMAD.MOV.U32 R7, RZ, RZ, R6 ;  /* 0x000000ffff07b224 */ /* 0x000fe400078e0006 */
[----:B------:R-:W-:Y:S02]  /*32db0*/  IMAD.MOV.U32 R13, RZ, RZ, R4 ;  /* 0x000000ffff0d7224 */ /* 0x000fe400078e0004 */
[----:B------:R-:W-:-:S05]  /*32dc0*/  @!P3 IMAD.MOV.U32 R6, RZ, RZ, R5 ;  /* 0x000000ffff06b224 */ /* 0x000fca00078e0005 */
[----:B------:R-:W-:Y:S01]  /*32dd0*/  @!PT LDS RZ, [RZ] ;  /* 0x00000000fffff984 */ /* 0x000fe20000000800 */
[----:B------:R-:W-:Y:S01]  /*32de0*/  @!PT LDS RZ, [RZ] ;  /* 0x00000000fffff984 */ /* 0x000fe20000000800 */
[----:B------:R-:W-:Y:S01]  /*32df0*/  @!PT LDS RZ, [RZ] ;  /* 0x00000000fffff984 */ /* 0x000fe20000000800 */
[----:B------:R0:W-:Y:S01]  /*32e00*/  @!P3 LDGSTS.E.BYPASS.LTC128B.128 [R8+0x19400], desc[UR40][R6.64], !P0 ;  /* 0x194000000608bfae */ /* 0x0001e2000c101d68 */
[----:B------:R-:W-:-:S03]  /*32e10*/  IMAD.MOV.U32 R5, RZ, RZ, R14 ;  /* 0x000000ffff057224 */ /* 0x000fc600078e000e */
[----:B------:R0:W-:Y:S04]  /*32e20*/  @!P3 LDGSTS.E.BYPASS.LTC128B.128 [R8+0x1b400], desc[UR40][R6.64+0x40], !P1 ;  /* 0x1b4000400608bfae */ /* 0x0001e8000c901d68 */
[----:B0-----:R-:W-:Y:S05]  /*32e30*/  WARPSYNC.COLLECTIVE R15, `(.L_x_1935) ;  /* 0x000000000f087348 */ /* 0x001fea0003c00000 */
[----:B------:R1:W2:Y:S02]  /*32e40*/  SHFL.IDX P6, R14, R13, R12, R11 ;  /* 0x0000000c0d0e7389 */ /* 0x0002a400000c000b */
[----:B012---:R-:W-:Y:S01]  /*32e50*/  ENDCOLLECTIVE ;  /* 0x000000000000791b */ /* 0x007fe20003800000 */
.L_x_1935:
[----:B------:R-:W-:Y:S01]  /*32e60*/  @!PT LDS RZ, [RZ] ;  /* 0x00000000fffff984 */ /* 0x000fe20000000800 */
[----:B------:R-:W-:Y:S01]  /*32e70*/  @!PT LDS RZ, [RZ] ;  /* 0x00000000fffff984 */ /* 0x000fe20000000800 */
[----:B------:R-:W-:Y:S01]  /*32e80*/  @!PT LDS RZ, [RZ] ;  /* 0x00000000fffff984 */ /* 0x000fe20000000800 */
[----:B------:R0:W-:Y:S01]  /*32e90*/  @!P3 LDGSTS.E.BYPASS.LTC128B.128 [R8+0x1d400], desc[UR40][R6.64+0x80], !P2 ;  /* 0x1d4000800608bfae */ /* 0x0001e2000d101d68 */
[----:B------:R-:W-:Y:S01]  /*32ea0*/  IMAD.MOV.U32 R3, RZ, RZ, R14 ;  /* 0x000000ffff037224 */ /* 0x000fe200078e000e */
[----:B------:R-:W-:Y:S06]  /*32eb0*/  BRA `(.L_x_1936) ;  /* 0xffffff80006c7947 */ /* 0x000fec000383ffff */
.L_x_1693:
[----:B----4-:R4:W0:Y:S02]  /*32ec0*/  SYNCS.PHASECHK.TRANS64.TRYWAIT P0, [R18+URZ+0x2a820], R0 ;  /* 0x02a82000120075a7 */ /* 0x010824000800017f */
[----:B0-----:R-:W-:Y:S05]  /*32ed0*/  @!P0 NANOSLEEP.SYNCS 0x989680 ;  /* 0x009896800000895d */ /* 0x001fea0003900000 */
[----:B------:R-:W0:Y:S02]  /*32ee0*/  @!P0 SYNCS.PHASECHK.TRANS64 P0, [R18+URZ+0x2a820], R0 ;  /* 0x02a82000120085a7 */ /* 0x000e24000800007f */
[----:B0-----:R-:W-:Y:S05]  /*32ef0*/  @!P0 BRA `(.L_x_1693) ;  /* 0xfffffffc00f08947 */ /* 0x001fea000383ffff */
[----:B------:R-:W-:Y:S05]  /*32f00*/  BRA `(.L_x_1937) ;  /* 0xffffff8000dc7947 */ /* 0x000fea000383ffff */
.L_x_1699:
[----:B0-----:R0:W2:Y:S02]  /*32f10*/  SYNCS.PHASECHK.TRANS64.TRYWAIT P0, [R6+URZ+0x2a880], R5 ;  /* 0x02a88005060075a7 */ /* 0x0010a4000800017f */
[----:B--2---:R-:W-:Y:S05]  /*32f20*/  @!P0 NANOSLEEP.SYNCS 0x989680 ;  /* 0x009896800000895d */ /* 0x004fea0003900000 */
[----:B------:R-:W2:Y:S02]  /*32f30*/  @!P0 SYNCS.PHASECHK.TRANS64 P0, [R6+URZ+0x2a880], R5 ;  /* 0x02a88005060085a7 */ /* 0x000ea4000800007f */
[----:B--2---:R-:W-:Y:S05]  /*32f40*/  @!P0 BRA `(.L_x_1699) ;  /* 0xfffffffc00f08947 */ /* 0x004fea000383ffff */
[----:B------:R-:W-:Y:S05]  /*32f50*/  BRA `(.L_x_1938) ;  /* 0xffffff8400947947 */ /* 0x000fea000383ffff */
.L_x_1706:
[----:B--2---:R2:W3:Y:S02]  /*32f60*/  SYNCS.PHASECHK.TRANS64.TRYWAIT P0, [R6+URZ+0x2a840], R5 ;  /* 0x02a84005060075a7 */ /* 0x0044e4000800017f */
[----:B---3--:R-:W-:Y:S05]  /*32f70*/  @!P0 NANOSLEEP.SYNCS 0x989680 ;  /* 0x009896800000895d */ /* 0x008fea0003900000 */
[----:B------:R-:W3:Y:S02]  /*32f80*/  @!P0 SYNCS.PHASECHK.TRANS64 P0, [R6+URZ+0x2a840], R5 ;  /* 0x02a84005060085a7 */ /* 0x000ee4000800007f */
[----:B---3--:R-:W-:Y:S05]  /*32f90*/  @!P0 BRA `(.L_x_1706) ;  /* 0xfffffffc00f08947 */ /* 0x008fea000383ffff */
[----:B------:R-:W-:Y:S05]  /*32fa0*/  BRA `(.L_x_1939) ;  /* 0xffffff8800907947 */ /* 0x000fea000383ffff */
.L_x_1714:
[----:B----4-:R4:W0:Y:S02]  /*32fb0*/  SYNCS.PHASECHK.TRANS64.TRYWAIT P0, [R13+URZ+0x2a870], R4 ;  /* 0x02a870040d0075a7 */ /* 0x010824000800017f */
[----:B0-----:R-:W-:Y:S05]  /*32fc0*/  @!P0 NANOSLEEP.SYNCS 0x989680 ;  /* 0x009896800000895d */ /* 0x001fea0003900000 */
[----:B------:R-:W0:Y:S02]  /*32fd0*/  @!P0 SYNCS.PHASECHK.TRANS64 P0, [R13+URZ+0x2a870], R4 ;  /* 0x02a870040d0085a7 */ /* 0x000e24000800007f */
[----:B0-----:R-:W-:Y:S05]  /*32fe0*/  @!P0 BRA `(.L_x_1714) ;  /* 0xfffffffc00f08947 */ /* 0x001fea000383ffff */
[----:B------:R-:W-:Y:S05]  /*32ff0*/  BRA `(.L_x_1940) ;  /* 0xffffff8c00a47947 */ /* 0x000fea000383ffff */
.L_x_1716:
[----:B----4-:R4:W0:Y:S02]  /*33000*/  SYNCS.PHASECHK.TRANS64.TRYWAIT P0, [R13+URZ+0x2a860], R4 ;  /* 0x02a860040d0075a7 */ /* 0x010824000800017f */
[----:B0-----:R-:W-:Y:S05]  /*33010*/  @!P0 NANOSLEEP.SYNCS 0x989680 ;  /* 0x009896800000895d */ /* 0x001fea0003900000 */
[----:B------:R-:W0:Y:S02]  /*33020*/  @!P0 SYNCS.PHASECHK.TRANS64 P0, [R13+URZ+0x2a860], R4 ;  /* 0x02a860040d0085a7 */ /* 0x000e24000800007f */
[----:B0-----:R-:W-:Y:S05]  /*33030*/  @!P0 BRA `(.L_x_1716) ;  /* 0xfffffffc00f08947 */ /* 0x001fea000383ffff */
[----:B------:R-:W-:Y:S05]  /*33040*/  BRA `(.L_x_1941) ;  /* 0xffffff8c00ac7947 */ /* 0x000fea000383ffff */
.L_x_1723:
[----:B--2---:R2:W3:Y:S02]  /*33050*/  SYNCS.PHASECHK.TRANS64.TRYWAIT P1, [R12+URZ+0x2a870], R0 ;  /* 0x02a870000c0075a7 */ /* 0x0044e4000802017f */
[----:B---3--:R-:W-:Y:S05]  /*33060*/  @!P1 NANOSLEEP.SYNCS 0x989680 ;  /* 0x009896800000995d */ /* 0x008fea0003900000 */
[----:B------:R-:W3:Y:S02]  /*33070*/  @!P1 SYNCS.PHASECHK.TRANS64 P1, [R12+URZ+0x2a870], R0 ;  /* 0x02a870000c0095a7 */ /* 0x000ee4000802007f */
[----:B---3--:R-:W-:Y:S05]  /*33080*/  @!P1 BRA `(.L_x_1723) ;  /* 0xfffffffc00f09947 */ /* 0x008fea000383ffff */
[----:B------:R-:W-:Y:S05]  /*33090*/  BRA `(.L_x_1942) ;  /* 0xffffff9400bc7947 */ /* 0x000fea000383ffff */
.L_x_1725:
[----:B--2---:R2:W3:Y:S02]  /*330a0*/  SYNCS.PHASECHK.TRANS64.TRYWAIT P1, [R12+URZ+0x2a860], R0 ;  /* 0x02a860000c0075a7 */ /* 0x0044e4000802017f */
[----:B---3--:R-:W-:Y:S05]  /*330b0*/  @!P1 NANOSLEEP.SYNCS 0x989680 ;  /* 0x009896800000995d */ /* 0x008fea0003900000 */
[----:B------:R-:W3:Y:S02]  /*330c0*/  @!P1 SYNCS.PHASECHK.TRANS64 P1, [R12+URZ+0x2a860], R0 ;  /* 0x02a860000c0095a7 */ /* 0x000ee4000802007f */
[----:B---3--:R-:W-:Y:S05]  /*330d0*/  @!P1 BRA `(.L_x_1725) ;  /* 0xfffffffc00f09947 */ /* 0x008fea000383ffff */
[----:B------:R-:W-:Y:S05]  /*330e0*/  BRA `(.L_x_1943) ;  /* 0xffffff9400c47947 */ /* 0x000fea000383ffff */
.L_x_1729:
[----:B------:R-:W2:Y:S01]  /*330f0*/  LDL R3, [R1] ;  /* 0x0000000001037983 */ /* 0x000ea20000100800 */
[----:B------:R-:W-:Y:S01]  /*33100*/  BSSY B0, `(.L_x_1944) ;  /* 0x0000008000007945 */ /* 0x000fe20003800000 */
[----:B----4-:R-:W-:Y:S02]  /*33110*/  IMAD.MOV.U32 R12, RZ, RZ, RZ ;  /* 0x000000ffff0c7224 */ /* 0x010fe400078e00ff */
[----:B------:R-:W-:Y:S02]  /*33120*/  IMAD.MOV.U32 R11, RZ, RZ, 0x1f ;  /* 0x0000001fff0b7424 */ /* 0x000fe400078e00ff */
[----:B0-----:R-:W-:Y:S02]  /*33130*/  IMAD.MOV.U32 R15, RZ, RZ, -0x1 ;  /* 0xffffffffff0f7424 */ /* 0x001fe400078e00ff */
[----:B--2---:R-:W-:-:S07]  /*33140*/  IMAD.MOV.U32 R13, RZ, RZ, R3 ;  /* 0x000000ffff0d7224 */ /* 0x004fce00078e0003 */
[----:B-1----:R-:W-:Y:S05]  /*33150*/  WARPSYNC.COLLECTIVE R15, `(.L_x_1945) ;  /* 0x000000000f087348 */ /* 0x002fea0003c00000 */
[----:B------:R0:W2:Y:S02]  /*33160*/  SHFL.IDX P6, R14, R13, R12, R11 ;  /* 0x0000000c0d0e7389 */ /* 0x0000a400000c000b */
[----:B012---:R-:W-:Y:S01]  /*33170*/  ENDCOLLECTIVE ;  /* 0x000000000000791b */ /* 0x007fe20003800000 */
.L_x_1945:
[----:B------:R-:W-:Y:S05]  /*33180*/  BSYNC B0 ;  /* 0x0000000000007941 */ /* 0x000fea0003800000 */
.L_x_1944:
[----:B------:R0:W5:Y:S01]  /*33190*/  LDL R2, [R1+0xc] ;  /* 0x00000c0001027983 */ /* 0x0001620000100800 */
[----:B------:R-:W-:Y:S02]  /*331a0*/  IMAD.MOV.U32 R13, RZ, RZ, R3 ;  /* 0x000000ffff0d7224 */ /* 0x000fe400078e0003 */
[----:B------:R-:W-:Y:S02]  /*331b0*/  IMAD.MOV.U32 R12, RZ, RZ, 0x1 ;  /* 0x00000001ff0c7424 */ /* 0x000fe400078e00ff */
[----:B------:R-:W-:Y:S02]  /*331c0*/  IMAD.MOV.U32 R11, RZ, RZ, 0x1f ;  /* 0x0000001fff0b7424 */ /* 0x000fe400078e00ff */
[----:B------:R-:W-:Y:S02]  /*331d0*/  IMAD.MOV.U32 R15, RZ, RZ, -0x1 ;  /* 0xffffffffff0f7424 */ /* 0x000fe400078e00ff */
[----:B0-----:R-:W-:-:S07]  /*331e0*/  IMAD.MOV.U32 R0, RZ, RZ, R14 ;  /* 0x000000ffff007224 */ /* 0x001fce00078e000e */
[----:B-----5:R-:W-:Y:S05]  /*331f0*/  WARPSYNC.COLLECTIVE R15, `(.L_x_1946) ;  /* 0x000000000f087348 */ /* 0x020fea0003c00000 */
[----:B------:R0:W1:Y:S02]  /*33200*/  SHFL.IDX P6, R14, R13, R12, R11 ;  /* 0x0000000c0d0e7389 */ /* 0x00006400000c000b */
[----:B01---5:R-:W-:Y:S01]  /*33210*/  ENDCOLLECTIVE ;  /* 0x000000000000791b */ /* 0x023fe20003800000 */
.L_x_1946:
        /* <DEDUP_REMOVED lines=16> */
[----:B------:R-:W-:Y:S01]  /*33320*/  ISETP.GE.U32.AND P5, PT, R16, 0x10, PT ;  /* 0x000000101000780c */ /* 0x000fe20003fa6070 */
[----:B--2---:R-:W-:Y:S02]  /*33330*/  @!P1 IMAD.MOV.U32 R5, RZ, RZ, R6 ;  /* 0x000000ffff059224 */ /* 0x004fe400078e0006 */
        /* <DEDUP_REMOVED lines=8> */
.L_x_1947:
        /* <DEDUP_REMOVED lines=8> */
.L_x_1948:
        /* <DEDUP_REMOVED lines=8> */
.L_x_1949:
        /* <DEDUP_REMOVED lines=8> */
.L_x_1950:
        /* <DEDUP_REMOVED lines=8> */
.L_x_1951:
[----:B------:R-:W-:Y:S02]  /*335c0*/  IMAD.MOV.U32 R12, RZ, RZ, 0x1f ;  /* 0x0000001fff0c7424 */ /* 0x000fe400078e00ff */
[----:B------:R-:W-:Y:S02]  /*335d0*/  IMAD.MOV.U32 R11, RZ, RZ, 0x1f ;  /* 0x0000001fff0b7424 */ /* 0x000fe400078e00ff */
[----:B------:R-:W-:-:S05]  /*335e0*/  IMAD.MOV.U32 R3, RZ, RZ, R14 ;  /* 0x000000ffff037224 */ /* 0x000fca00078e000e */
[----:B------:R-:W-:-:S05]  /*335f0*/  SEL R3, R3, RZ, P5 ;  /* 0x000000ff03037207 */ /* 0x000fca0002800000 */
[----:B------:R-:W-:-:S04]  /*33600*/  IMAD.IADD R3, R2, 0x1, R3 ;  /* 0x0000000102037824 */ /* 0x000fc800078e0203 */
[----:B------:R-:W-:-:S07]  /*33610*/  IMAD.MOV.U32 R13, RZ, RZ, R3 ;  /* 0x000000ffff0d7224 */ /* 0x000fce00078e0003 */
[----:B------:R-:W-:Y:S05]  /*33620*/  WARPSYNC.COLLECTIVE R15, `(.L_x_1952) ;  /* 0x000000000f087348 */ /* 0x000fea0003c00000 */
[----:B------:R0:W1:Y:S02]  /*33630*/  SHFL.IDX P6, R14, R13, R12, R11 ;  /* 0x0000000c0d0e7389 */ /* 0x00006400000c000b */
[----:B01----:R-:W-:Y:S01]  /*33640*/  ENDCOLLECTIVE ;  /* 0x000000000000791b */ /* 0x003fe20003800000 */
.L_x_1952:
[----:B------:R-:W-:Y:S01]  /*33650*/  IMAD.MOV.U32 R9, RZ, RZ, R14 ;  /* 0x000000ffff097224 */ /* 0x000fe200078e000e */
[----:B------:R-:W-:Y:S06]  /*33660*/  BRA `(.L_x_1953) ;  /* 0xffffff9800f47947 */ /* 0x000fec000383ffff */
.L_x_1732:
[----:B------:R-:W-:Y:S01]  /*33670*/  BSSY B0, `(.L_x_1954) ;  /* 0x0000008000007945 */ /* 0x000fe20003800000 */
[----:B------:R-:W-:Y:S02]  /*33680*/  IMAD.MOV.U32 R13, RZ, RZ, R2 ;  /* 0x000000ffff0d7224 */ /* 0x000fe400078e0002 */
[----:B------:R-:W-:Y:S02]  /*33690*/  IMAD.MOV.U32 R12, RZ, RZ, 0x1 ;  /* 0x00000001ff0c7424 */ /* 0x000fe400078e00ff */
[----:B------:R-:W-:Y:S02]  /*336a0*/  IMAD.MOV.U32 R11, RZ, RZ, RZ ;  /* 0x000000ffff0b7224 */ /* 0x000fe400078e00ff */
[----:B0-----:R-:W-:-:S07]  /*336b0*/  IMAD.MOV.U32 R15, RZ, RZ, -0x1 ;  /* 0xffffffffff0f7424 */ /* 0x001fce00078e00ff */
[----:B------:R-:W-:Y:S05]  /*336c0*/  WARPSYNC.COLLECTIVE R15, `(.L_x_1955) ;  /* 0x000000000f087348 */ /* 0x000fea0003c00000 */
[----:B------:R0:W1:Y:S02]  /*336d0*/  SHFL.UP P6, R14, R13, R12, R11 ;  /* 0x0400000c0d0e7389 */ /* 0x00006400000c000b */
[----:B01----:R-:W-:Y:S01]  /*336e0*/  ENDCOLLECTIVE ;  /* 0x000000000000791b */ /* 0x003fe20003800000 */
.L_x_1955:
[----:B------:R-:W-:Y:S05]  /*336f0*/  BSYNC B0 ;  /* 0x0000000000007941 */ /* 0x000fea0003800000 */
.L_x_1954:
[----:B------:R-:W-:Y:S02]  /*33700*/  IMAD.MOV.U32 R3, RZ, RZ, R14 ;  /* 0x000000ffff037224 */ /* 0x000fe400078e000e */
[----:B------:R-:W-:Y:S02]  /*33710*/  IMAD.MOV.U32 R12, RZ, RZ, 0x2 ;  /* 0x00000002ff0c7424 */ /* 0x000fe400078e00ff */
[----:B------:R-:W-:Y:S01]  /*33720*/  IMAD.MOV.U32 R11, RZ, RZ, RZ ;  /* 0x000000ffff0b7224 */ /* 0x000fe200078e00ff */
[----:B------:R-:W-:Y:S01]  /*33730*/  SEL R3, R3, RZ, P1 ;  /* 0x000000ff03037207 */ /* 0x000fe20000800000 */
[----:B------:R-:W-:-:S04]  /*33740*/  IMAD.MOV.U32 R15, RZ, RZ, -0x1 ;  /* 0xffffffffff0f7424 */ /* 0x000fc800078e00ff */
[----:B------:R-:W-:-:S04]  /*33750*/  IMAD.IADD R2, R2, 0x1, R3 ;  /* 0x0000000102027824 */ /* 0x000fc800078e0203 */
[----:B------:R-:W-:-:S07]  /*33760*/  IMAD.MOV.U32 R13, RZ, RZ, R2 ;  /* 0x000000ffff0d7224 */ /* 0x000fce00078e0002 */
[----:B------:R-:W-:Y:S05]  /*33770*/  WARPSYNC.COLLECTIVE R15, `(.L_x_1956) ;  /* 0x000000000f087348 */ /* 0x000fea0003c00000 */
[----:B------:R0:W1:Y:S02]  /*33780*/  SHFL.UP P6, R14, R13, R12, R11 ;  /* 0x0400000c0d0e7389 */ /* 0x00006400000c000b */
[----:B01----:R-:W-:Y:S01]  /*33790*/  ENDCOLLECTIVE ;  /* 0x000000000000791b */ /* 0x003fe20003800000 */
.L_x_1956:
        /* <DEDUP_REMOVED lines=8> */
.L_x_1957:
        /* <DEDUP_REMOVED lines=8> */
.L_x_1958:
        /* <DEDUP_REMOVED lines=8> */
.L_x_1959:
        /* <DEDUP_REMOVED lines=9> */
.L_x_1960:
[----:B------:R-:W-:Y:S01]  /*339b0*/  IMAD.MOV.U32 R9, RZ, RZ, R14 ;  /* 0x000000ffff097224 */ /* 0x000fe200078e000e */
[----:B------:R-:W-:Y:S06]  /*339c0*/  BRA `(.L_x_1961) ;  /* 0xffffff9800cc7947 */ /* 0x000fec000383ffff */
.L_x_1734:
[----:B------:R-:W-:Y:S01]  /*339d0*/  BSSY B0, `(.L_x_1962) ;  /* 0x0000006000007945 */ /* 0x000fe20003800000 */
[----:B------:R-:W-:Y:S01]  /*339e0*/  PLOP3.LUT P6, PT, P6, PT, PT, 0x8, 0x0 ;  /* 0x000000000000781c */ /* 0x000fe200037ce170 */
[----:B0-----:R-:W-:-:S12]  /*339f0*/  IMAD.MOV.U32 R15, RZ, RZ, -0x1 ;  /* 0xffffffffff0f7424 */ /* 0x001fd800078e00ff */
[----:B------:R-:W-:Y:S05]  /*33a00*/  WARPSYNC.COLLECTIVE R15, `(.L_x_1963) ;  /* 0x000000000f087348 */ /* 0x000fea0003c00000 */
[----:B------:R-:W-:Y:S01]  /*33a10*/  VOTE.ANY R14, PT, P6 ;  /* 0x00000000000e7806 */ /* 0x000fe200030e0100 */
[----:B------:R-:W-:Y:S06]  /*33a20*/  ENDCOLLECTIVE ;  /* 0x000000000000791b */ /* 0x000fec0003800000 */
.L_x_1963:
[----:B------:R-:W-:Y:S05]  /*33a30*/  BSYNC B0 ;  /* 0x0000000000007941 */ /* 0x000fea0003800000 */
.L_x_1962:
[----:B------:R0:W5:Y:S01]  /*33a40*/  LDL.LU R10, [R1+0xc] ;  /* 0x00000c00010a7983 */ /* 0x0001620000300800 */
[----:B------:R-:W-:Y:S02]  /*33a50*/  IMAD.MOV.U32 R4, RZ, RZ, R14 ;  /* 0x000000ffff047224 */ /* 0x000fe400078e000e */
[----:B------:R-:W-:Y:S02]  /*33a60*/  IMAD.MOV.U32 R13, RZ, RZ, R5 ;  /* 0x000000ffff0d7224 */ /* 0x000fe400078e0005 */
[----:B------:R-:W1:Y:S01]  /*33a70*/  POPC R3, R4 ;  /* 0x0000000400037309 */ /* 0x000e620000000000 */
[----:B------:R-:W-:Y:S02]  /*33a80*/  IMAD.MOV.U32 R11, RZ, RZ, 0x1f ;  /* 0x0000001fff0b7424 */ /* 0x000fe400078e00ff */
[----:B------:R-:W-:Y:S02]  /*33a90*/  IMAD.MOV.U32 R15, RZ, RZ, -0x1 ;  /* 0xffffffffff0f7424 */ /* 0x000fe400078e00ff */
[----:B01----:R-:W-:-:S07]  /*33aa0*/  IMAD.MOV.U32 R12, RZ, RZ, R3 ;  /* 0x000000ffff0c7224 */ /* 0x003fce00078e0003 */
[----:B-----5:R-:W-:Y:S05]  /*33ab0*/  WARPSYNC.COLLECTIVE R15, `(.L_x_1964) ;  /* 0x000000000f087348 */ /* 0x020fea0003c00000 */
[----:B------:R0:W1:Y:S02]  /*33ac0*/  SHFL.IDX P6, R14, R13, R12, R11 ;  /* 0x0000000c0d0e7389 */ /* 0x00006400000c000b */
[----:B01---5:R-:W-:Y:S01]  /*33ad0*/  ENDCOLLECTIVE ;  /* 0x000000000000791b */ /* 0x023fe20003800000 */
.L_x_1964:
[----:B------:R-:W-:Y:S02]  /*33ae0*/  IMAD.MOV.U32 R13, RZ, RZ, R6 ;  /* 0x000000ffff0d7224 */ /* 0x000fe400078e0006 */
[----:B------:R-:W-:-:S07]  /*33af0*/  IMAD.MOV.U32 R5, RZ, RZ, R14 ;  /* 0x000000ffff057224 */ /* 0x000fce00078e000e */
[----:B------:R-:W-:Y:S05]  /*33b00*/  WARPSYNC.COLLECTIVE R15, `(.L_x_1965) ;  /* 0x000000000f087348 */ /* 0x000fea0003c00000 */
[----:B------:R0:W1:Y:S02]  /*33b10*/  SHFL.IDX P6, R14, R13, R12, R11 ;  /* 0x0000000c0d0e7389 */ /* 0x00006400000c000b */
[----:B01----:R-:W-:Y:S01]  /*33b20*/  ENDCOLLECTIVE ;  /* 0x000000000000791b */ /* 0x003fe20003800000 */
.L_x_1965:
[----:B------:R-:W-:Y:S02]  /*33b30*/  IMAD.MOV.U32 R6, RZ, RZ, R14 ;  /* 0x000000ffff067224 */ /* 0x000fe400078e000e */
[----:B------:R-:W-:-:S05]  /*33b40*/  IMAD.IADD R10, R3, 0x1, R10 ;  /* 0x00000001030a7824 */ /* 0x000fca00078e020a */
[----:B------:R0:W-:Y:S01]  /*33b50*/  STL [R1+0xc], R10 ;  /* 0x00000c0a01007387 */ /* 0x0001e20000100800 */
[----:B------:R-:W-:Y:S05]  /*33b60*/  BRA `(.L_x_1966) ;  /* 0xffffff9800b07947 */ /* 0x000fea000383ffff */
.L_x_1736:
[----:B------:R-:W-:Y:S01]  /*33b70*/  BSSY B0, `(.L_x_1967) ;  /* 0x0000008000007945 */ /* 0x000fe20003800000 */
[----:B------:R-:W-:Y:S02]  /*33b80*/  IMAD.MOV.U32 R13, RZ, RZ, R7 ;  /* 0x000000ffff0d7224 */ /* 0x000fe400078e0007 */
[----:B------:R-:W-:Y:S02]  /*33b90*/  IMAD.MOV.U32 R12, RZ, RZ, R3 ;  /* 0x000000ffff0c7224 */ /* 0x000fe400078e0003 */
[----:B------:R-:W-:Y:S02]  /*33ba0*/  IMAD.MOV.U32 R11, RZ, RZ, 0x1f ;  /* 0x0000001fff0b7424 */ /* 0x000fe400078e00ff */
[----:B0-----:R-:W-:-:S07]  /*33bb0*/  IMAD.MOV.U32 R15, RZ, RZ, -0x1 ;  /* 0xffffffffff0f7424 */ /* 0x001fce00078e00ff */
[----:B------:R-:W-:Y:S05]  /*33bc0*/  WARPSYNC.COLLECTIVE R15, `(.L_x_1968) ;  /* 0x000000000f087348 */ /* 0x000fea0003c00000 */
[----:B------:R0:W1:Y:S02]  /*33bd0*/  SHFL.IDX P6, R14, R13, R12, R11 ;  /* 0x0000000c0d0e7389 */ /* 0x00006400000c000b */
[----:B01----:R-:W-:Y:S01]  /*33be0*/  ENDCOLLECTIVE ;  /* 0x000000000000791b */ /* 0x003fe20003800000 */
.L_x_1968:
[----:B------:R-:W-:Y:S05]  /*33bf0*/  BSYNC B0 ;  /* 0x0000000000007941 */ /* 0x000fea0003800000 */
.L_x_1967:
[----:B------:R-:W-:Y:S01]  /*33c00*/  IMAD.MOV.U32 R3, RZ, RZ, R14 ;  /* 0x000000ffff037224 */ /* 0x000fe200078e000e */
[----:B------:R-:W-:Y:S06]  /*33c10*/  BRA `(.L_x_1969) ;  /* 0xffffff98009c7947 */ /* 0x000fec000383ffff */
.L_x_1742:
[----:B0-----:R0:W1:Y:S02]  /*33c20*/  SYNCS.PHASECHK.TRANS64.TRYWAIT P0, [R0+URZ+0x2a820], R3 ;  /* 0x02a82003000075a7 */ /* 0x001064000800017f */
[----:B-1----:R-:W-:Y:S05]  /*33c30*/  @!P0 NANOSLEEP.SYNCS 0x989680 ;  /* 0x009896800000895d */ /* 0x002fea0003900000 */
[----:B------:R-:W1:Y:S02]  /*33c40*/  @!P0 SYNCS.PHASECHK.TRANS64 P0, [R0+URZ+0x2a820], R3 ;  /* 0x02a82003000085a7 */ /* 0x000e64000800007f */
[----:B-1----:R-:W-:Y:S05]  /*33c50*/  @!P0 BRA `(.L_x_1742) ;  /* 0xfffffffc00f08947 */ /* 0x002fea000383ffff */
[----:B------:R-:W-:Y:S05]  /*33c60*/  BRA `(.L_x_1970) ;  /* 0xffffffa400407947 */ /* 0x000fea000383ffff */
.L_x_1743:
        /* <DEDUP_REMOVED lines=11> */
.L_x_1972:
[----:B------:R-:W-:Y:S05]  /*33d20*/  BSYNC B0 ;  /* 0x0000000000007941 */ /* 0x000fea0003800000 */
.L_x_1971:
[----:B------:R-:W-:Y:S05]  /*33d30*/  BRA `(.L_x_1973) ;  /* 0xffffffa400287947 */ /* 0x000fea000383ffff */
.L_x_1744:
[----:B------:R-:W-:Y:S01]  /*33d40*/  BSSY B0, `(.L_x_1974) ;  /* 0x0000006000007945 */ /* 0x000fe20003800000 */
[----:B------:R-:W-:-:S07]  /*33d50*/  IMAD.MOV.U32 R15, RZ, RZ, -0x1 ;  /* 0xffffffffff0f7424 */ /* 0x000fce00078e00ff */
[----:B01----:R-:W-:Y:S05]  /*33d60*/  WARPSYNC.COLLECTIVE R15, `(.L_x_1975) ;  /* 0x000000000f0c7348 */ /* 0x003fea0003c00000 */
[----:B------:R-:W-:Y:S02]  /*33d70*/  ELECT P6, UR62, PT ;  /* 0x00000000003e782f */ /* 0x000fe400038c0000 */
[----:B------:R-:W-:Y:S01]  /*33d80*/  MOV R14, UR62 ;  /* 0x0000003e000e7c02 */ /* 0x000fe20008000f00 */
[----:B01----:R-:W-:Y:S10]  /*33d90*/  ENDCOLLECTIVE ;  /* 0x000000000000791b */ /* 0x003ff40003800000 */
.L_x_1975:
[----:B------:R-:W-:Y:S05]  /*33da0*/  BSYNC B0 ;  /* 0x0000000000007941 */ /* 0x000fea0003800000 */
.L_x_1974:
[----:B------:R-:W-:Y:S05]  /*33db0*/  BRA `(.L_x_1976) ;  /* 0xffffffa4001c7947 */ /* 0x000fea000383ffff */
.L_x_1746:
[----:B0-----:R0:W1:Y:S02]  /*33dc0*/  SYNCS.PHASECHK.TRANS64.TRYWAIT P1, [R6+URZ], R5 ;  /* 0x00000005060075a7 */ /* 0x001064000802017f */
[----:B-1----:R-:W-:Y:S05]  /*33dd0*/  @!P1 NANOSLEEP.SYNCS 0x989680 ;  /* 0x009896800000995d */ /* 0x002fea0003900000 */
[----:B------:R-:W1:Y:S02]  /*33de0*/  @!P1 SYNCS.PHASECHK.TRANS64 P1, [R6+URZ], R5 ;  /* 0x00000005060095a7 */ /* 0x000e64000802007f */
[----:B-1----:R-:W-:Y:S05]  /*33df0*/  @!P1 BRA `(.L_x_1746) ;  /* 0xfffffffc00f09947 */ /* 0x002fea000383ffff */
[----:B------:R-:W-:Y:S05]  /*33e00*/  BRA `(.L_x_1977) ;  /* 0xffffffa400547947 */ /* 0x000fea000383ffff */
.L_x_1747:
[----:B-1----:R1:W2:Y:S02]  /*33e10*/  SYNCS.PHASECHK.TRANS64.TRYWAIT P1, [R7+URZ], R2 ;  /* 0x00000002070075a7 */ /* 0x0022a4000802017f */
[----:B--2---:R-:W-:Y:S05]  /*33e20*/  @!P1 NANOSLEEP.SYNCS 0x989680 ;  /* 0x009896800000995d */ /* 0x004fea0003900000 */
[----:B------:R-:W2:Y:S02]  /*33e30*/  @!P1 SYNCS.PHASECHK.TRANS64 P1, [R7+URZ], R2 ;  /* 0x00000002070095a7 */ /* 0x000ea4000802007f */
[----:B--2---:R-:W-:Y:S05]  /*33e40*/  @!P1 BRA `(.L_x_1747) ;  /* 0xfffffffc00f09947 */ /* 0x004fea000383ffff */
[----:B------:R-:W-:Y:S05]  /*33e50*/  BRA `(.L_x_1978) ;  /* 0xffffffa400487947 */ /* 0x000fea000383ffff */
.L_x_1749:
[----:B--2---:R2:W3:Y:S02]  /*33e60*/  SYNCS.PHASECHK.TRANS64.TRYWAIT P1, [R4+URZ+0x2a860], R5 ;  /* 0x02a86005040075a7 */ /* 0x0044e4000802017f */
[----:B---3--:R-:W-:Y:S05]  /*33e70*/  @!P1 NANOSLEEP.SYNCS 0x989680 ;  /* 0x009896800000995d */ /* 0x008fea0003900000 */
[----:B------:R-:W3:Y:S02]  /*33e80*/  @!P1 SYNCS.PHASECHK.TRANS64 P1, [R4+URZ+0x2a860], R5 ;  /* 0x02a86005040095a7 */ /* 0x000ee4000802007f */
[----:B---3--:R-:W-:Y:S05]  /*33e90*/  @!P1 BRA `(.L_x_1749) ;  /* 0xfffffffc00f09947 */ /* 0x008fea000383ffff */
[----:B------:R-:W-:Y:S05]  /*33ea0*/  BRA `(.L_x_1979) ;  /* 0xffffffa400487947 */ /* 0x000fea000383ffff */
.L_x_1751:
[----:B---3--:R3:W4:Y:S02]  /*33eb0*/  SYNCS.PHASECHK.TRANS64.TRYWAIT P1, [R3+URZ+0x2a860], R2 ;  /* 0x02a86002030075a7 */ /* 0x008724000802017f */
[----:B----4-:R-:W-:Y:S05]  /*33ec0*/  @!P1 NANOSLEEP.SYNCS 0x989680 ;  /* 0x009896800000995d */ /* 0x010fea0003900000 */
[----:B------:R-:W4:Y:S02]  /*33ed0*/  @!P1 SYNCS.PHASECHK.TRANS64 P1, [R3+URZ+0x2a860], R2 ;  /* 0x02a86002030095a7 */ /* 0x000f24000802007f */
[----:B----4-:R-:W-:Y:S05]  /*33ee0*/  @!P1 BRA `(.L_x_1751) ;  /* 0xfffffffc00f09947 */ /* 0x010fea000383ffff */
[----:B------:R-:W-:Y:S05]  /*33ef0*/  BRA `(.L_x_1980) ;  /* 0xffffffa400487947 */ /* 0x000fea000383ffff */
.L_x_1753:
[----:B----4-:R4:W0:Y:S02]  /*33f00*/  SYNCS.PHASECHK.TRANS64.TRYWAIT P0, [R4+URZ+0x2a880], R5 ;  /* 0x02a88005040075a7 */ /* 0x010824000800017f */
[----:B0-----:R-:W-:Y:S05]  /*33f10*/  @!P0 NANOSLEEP.SYNCS 0x989680 ;  /* 0x009896800000895d */ /* 0x001fea0003900000 */
[----:B------:R-:W0:Y:S02]  /*33f20*/  @!P0 SYNCS.PHASECHK.TRANS64 P0, [R4+URZ+0x2a880], R5 ;  /* 0x02a88005040085a7 */ /* 0x000e24000800007f */
[----:B0-----:R-:W-:Y:S05]  /*33f30*/  @!P0 BRA `(.L_x_1753) ;  /* 0xfffffffc00f08947 */ /* 0x001fea000383ffff */
[----:B------:R-:W-:Y:S05]  /*33f40*/  BRA `(.L_x_1754) ;  /* 0xffffffa400447947 */ /* 0x000fea000383ffff */
.L_x_1981:
        /* <DEDUP_REMOVED lines=11> */
.L_x_2931:


//--------------------- .text._ZN7cutlass13device_kernelIN5flash11enable_sm90INS1_16FlashAttnFwdSm90INS1_25CollectiveMainloopFwdSm90ILi2EN4cute5tupleIJNS5_1CILi1EEES8_S8_EEENS6_IJNS7_ILi128EEENS7_ILi160EEENS7_ILi192EEEEEELi192ENS_12float_e4m3_tEfNS_4arch4Sm90ELb1ELb0ELb1ELb0ELb0ELb0ELb0ELb1ELb1ELb1ELb1ELb0EEENS1_21CollectiveEpilogueFwdINS6_IJSA_SC_SB_EEES9_NS_10bfloat16_tESG_Li256ELb0ELb1ELb1ELb1EEENS1_19SingleTileSchedulerILb0ELb1ELb1ELi128EEEEEEEEEvNT_6ParamsE --------------------------
	.section	.text._ZN7cutlass13device_kernelIN5flash11enable_sm90INS1_16FlashAttnFwdSm90INS1_25CollectiveMainloopFwdSm90ILi2EN4cute5tupleIJNS5_1CILi1EEES8_S8_EEENS6_IJNS7_ILi128EEENS7_ILi160EEENS7_ILi192EEEEEELi192ENS_12float_e4m3_tEfNS_4arch4Sm90ELb1ELb0ELb1ELb0ELb0ELb0ELb0ELb1ELb1ELb1ELb1ELb0EEENS1_21CollectiveEpilogueFwdINS6_IJSA_SC_SB_EEES9_NS_10bfloat16_tESG_Li256ELb0ELb1ELb1ELb1EEENS1_19SingleTileSchedulerILb0ELb1ELb1ELi128EEEEEEEEEvNT_6ParamsE,"ax",@progbits
	.align	128
.text._ZN7cutlass13device_kernelIN5flash11enable_sm90INS1_16FlashAttnFwdSm90INS1_25CollectiveMainloopFwdSm90ILi2EN4cute5tupleIJNS5_1CILi1EEES8_S8_EEENS6_IJNS7_ILi128EEENS7_ILi160EEENS7_ILi192EEEEEELi192ENS_12float_e4m3_tEfNS_4arch4Sm90ELb1ELb0ELb1ELb0ELb0ELb0ELb0ELb1ELb1ELb1ELb1ELb0EEENS1_21CollectiveEpilogueFwdINS6_IJSA_SC_SB_EEES9_NS_10bfloat16_tESG_Li256ELb0ELb1ELb1ELb1EEENS1_19SingleTileSchedulerILb0ELb1ELb1ELi128EEEEEEEEEvNT_6ParamsE:
        .type           _ZN7cutlass13device_kernelIN5flash11enable_sm90INS1_16FlashAttnFwdSm90INS1_25CollectiveMainloopFwdSm90ILi2EN4cute5tupleIJNS5_1CILi1EEES8_S8_EEENS6_IJNS7_ILi128EEENS7_ILi160EEENS7_ILi192EEEEEELi192ENS_12float_e4m3_tEfNS_4arch4Sm90ELb1ELb0ELb1ELb0ELb0ELb0ELb0ELb1ELb1ELb1ELb1ELb0EEENS1_21CollectiveEpilogueFwdINS6_IJSA_SC_SB_EEES9_NS_10bfloat16_tESG_Li256ELb0ELb1ELb1ELb1EEENS1_19SingleTileSchedulerILb0ELb1ELb1ELi128EEEEEEEEEvNT_6ParamsE,@function
        .size           _ZN7cutlass13device_kernelIN5flash11enable_sm90INS1_16FlashAttnFwdSm90INS1_25CollectiveMainloopFwdSm90ILi2EN4cute5tupleIJNS5_1CILi1EEES8_S8_EEENS6_IJNS7_ILi128EEENS7_ILi160EEENS7_ILi192EEEEEELi192ENS_12float_e4m3_tEfNS_4arch4Sm90ELb1ELb0ELb1ELb0ELb0ELb0ELb0ELb1ELb1ELb1ELb1ELb0EEENS1_21CollectiveEpilogueFwdINS6_IJSA_SC_SB_EEES9_NS_10bfloat16_tESG_Li256ELb0ELb1ELb1ELb1EEENS1_19SingleTileSchedulerILb0ELb1ELb1ELi128EEEEEEEEEvNT_6ParamsE,(.L_x_2932 - _ZN7cutlass13device_kernelIN5flash11enable_sm90INS1_16FlashAttnFwdSm90INS1_25CollectiveMainloopFwdSm90ILi2EN4cute5tupleIJNS5_1CILi1EEES8_S8_EEENS6_IJNS7_ILi128EEENS7_ILi160EEENS7_ILi192EEEEEELi192ENS_12float_e4m3_tEfNS_4arch4Sm90ELb1ELb0ELb1ELb0ELb0ELb0ELb0ELb1ELb1ELb1ELb1ELb0EEENS1_21CollectiveEpilogueFwdINS6_IJSA_SC_SB_EEES9_NS_10bfloat16_tESG_Li256ELb0ELb1ELb1ELb1EEENS1_19SingleTileSchedulerILb0ELb1ELb1ELi128EEEEEEEEEvNT_6ParamsE)
        .other          _ZN7cutlass13device_kernelIN5flash11enable_sm90INS1_16FlashAttnFwdSm90INS1_25CollectiveMainloopFwdSm90ILi2EN4cute5tupleIJNS5_1CILi1EEES8_S8_EEENS6_IJNS7_ILi128EEENS7_ILi160EEENS7_ILi192EEEEEELi192ENS_12float_e4m3_tEfNS_4arch4Sm90ELb1ELb0ELb1ELb0ELb0ELb0ELb0ELb1ELb1ELb1ELb1ELb0EEENS1_21CollectiveEpilogueFwdINS6_IJSA_SC_SB_EEES9_NS_10bfloat16_tESG_Li256ELb0ELb1ELb1ELb1EEENS1_19SingleTileSchedulerILb0ELb1ELb1ELi128EEEEEEEEEvNT_6ParamsE,@"STO_CUDA_ENTRY STV_DEFAULT"
_ZN7cutlass13device_kernelIN5flash11enable_sm90INS1_16FlashAttnFwdSm90INS1_25CollectiveMainloopFwdSm90ILi2EN4cute5tupleIJNS5_1CILi1EEES8_S8_EEENS6_IJNS7_ILi128EEENS7_ILi160EEENS7_ILi192EEEEEELi192ENS_12float_e4m3_tEfNS_4arch4Sm90ELb1ELb0ELb1ELb0ELb0ELb0ELb0ELb1ELb1ELb1ELb1ELb0EEENS1_21CollectiveEpilogueFwdINS6_IJSA_SC_SB_EEES9_NS_10bfloat16_tESG_Li256ELb0ELb1ELb1ELb1EEENS1_19SingleTileSchedulerILb0ELb1ELb1ELi128EEEEEEEEEvNT_6ParamsE:
        /* <DEDUP_REMOVED lines=17> */
.L_x_1983:
[----:B------:R-:W-:Y:S05]  /*0110*/  BSYNC B0 ;  /* 0x0000000000007941 */ /* 0x000fea0003800000 */
.L_x_1982:
        /* <DEDUP_REMOVED lines=40> */
.L_x_1984:
        /* <DEDUP_REMOVED lines=22> */
.L_x_1985:
        /* <DEDUP_REMOVED lines=18> */
.L_x_1986:
        /* <DEDUP_REMOVED lines=22> */
.L_x_1987:
        /* <DEDUP_REMOVED lines=22> */
.L_x_1988:
        /* <DEDUP_REMOVED lines=9> */
.L_x_1991:
        /* <DEDUP_REMOVED lines=22> */
[----:B------:R-:W0:Y:S01]  /*0ad0*/  LDC R0, c[0x0][0x448] ;  /* 0x00011200ff007b82 */ /* 0x000e220000000800 */
[----:B------:R-:W1:Y:S01]  /*0ae0*/  S2R R22, SR_CTAID.X ;  /* 0x0000000000167919 */ /* 0x000e620000002500 */
[----:B------:R-:W-:Y:S01]  /*0af0*/  SHF.R.U32.HI R4, RZ, 0x10, R18 ;  /* 0x00000010ff047819 */ /* 0x000fe20000011612 */
[----:B------:R-:W-:Y:S01]  /*0b00*/  IMAD.MOV.U32 R23, RZ, RZ, RZ ;  /* 0x000000ffff177224 */ /* 0x000fe200078e00ff */
[----:B------:R-:W-:-:S04]  /*0b10*/  LOP3.LUT R18, R18, 0xffff, RZ, 0xc0, !PT ;  /* 0x0000ffff12127812 */ /* 0x000fc800078ec0ff */
[----:B------:R-:W2:Y:S08]  /*0b20*/  LDC.64 R8, c[0x0][0x418] ;  /* 0x00010600ff087b82 */ /* 0x000eb00000000a00 */
[----:B------:R-:W3:Y:S01]  /*0b30*/  LDC R3, c[0x0][0x288] ;  /* 0x0000a200ff037b82 */ /* 0x000ee20000000800 */
[----:B0-----:R-:W-:-:S07]  /*0b40*/  ISETP.NE.AND P1, PT, R0, 0x1, PT ;  /* 0x000000010000780c */ /* 0x001fce0003f25270 */
[----:B------:R-:W0:Y:S01]  /*0b50*/  LDC R16, c[0x0][0x424] ;  /* 0x00010900ff107b82 */ /* 0x000e220000000800 */
[----:B--2---:R-:W-:-:S07]  /*0b60*/  ISETP.NE.U32.AND P0, PT, R8, RZ, PT ;  /* 0x000000ff0800720c */ /* 0x004fce0003f05070 */
[----:B------:R-:W2:Y:S01]  /*0b70*/  LDC R27, c[0x0][0x2f0] ;  /* 0x0000bc00ff1b7b82 */ /* 0x000ea20000000800 */
[----:B-1----:R-:W-:Y:S01]  /*0b80*/  IMAD.SHL.U32 R22, R22, 0x80, RZ ;  /* 0x0000008016167824 */ /* 0x002fe200078e00ff */
[----:B------:R-:W-:-:S03]  /*0b90*/  ISETP.NE.AND.EX P0, PT, R9, RZ, PT, P0 ;  /* 0x000000ff0900720c */ /* 0x000fc60003f05300 */
[----:B------:R-:W-:Y:S01]  /*0ba0*/  @P1 VIADD R0, R22, 0x7f ;  /* 0x0000007f16001836 */ /* 0x000fe20000000000 */
[----:B---3--:R-:W-:Y:S02]  /*0bb0*/  IADD3 R3, -R3, 0xa0, RZ ;  /* 0x000000a003037810 */ /* 0x008fe40007ffe1ff */
[----:B------:R-:W1:Y:S08]  /*0bc0*/  @P1 LDC R5, c[0x0][0x44c] ;  /* 0x00011300ff051b82 */ /* 0x000e700000000800 */
[----:B------:R-:W3:Y:S01]  /*0bd0*/  @P1 LDC R7, c[0x0][0x450] ;  /* 0x00011400ff071b82 */ /* 0x000ee20000000800 */
[----:B0-----:R-:W-:-:S02]  /*0be0*/  SEL R16, R16, 0x1, P0 ;  /* 0x0000000110107807 */ /* 0x001fc40000000000 */
[----:B------:R-:W-:-:S03]  /*0bf0*/  ISETP.NE.AND P0, PT, R4, RZ, PT ;  /* 0x000000ff0400720c */ /* 0x000fc60003f05270 */
[----:B--2---:R-:W-:Y:S02]  /*0c00*/  IMAD R3, R16, R27, R3 ;  /* 0x0000001b10037224 */ /* 0x004fe400078e0203 */
[----:B-1----:R-:W-:-:S08]  /*0c10*/  @P1 IMAD.HI.U32 R2, R0, R5, RZ ;  /* 0x0000000500021227 */ /* 0x002fd000078e00ff */
[----:B------:R-:W0:Y:S01]  /*0c20*/  @!P0 LDC R4, c[0x0][0x9f0] ;  /* 0x00027c00ff048b82 */ /* 0x000e220000000800 */
[----:B------:R-:W-:Y:S01]  /*0c30*/  VIADD R0, R22, 0x7f ;  /* 0x0000007f16007836 */ /* 0x000fe20000000000 */
[----:B---3--:R-:W-:Y:S01]  /*0c40*/  @P1 SHF.R.U32.HI R0, RZ, R7, R2 ;  /* 0x00000007ff001219 */ /* 0x008fe20000011602 */
[----:B------:R-:W-:-:S04]  /*0c50*/  IMAD R2, R16, R27, 0x9f ;  /* 0x0000009f10027424 */ /* 0x000fc800078e021b */
[----:B------:R-:W-:Y:S02]  /*0c60*/  IMAD.IADD R0, R3, 0x1, R0 ;  /* 0x0000000103007824 */ /* 0x000fe400078e0200 */
[----:B------:R-:W-:-:S04]  /*0c70*/  IMAD.HI R2, R2, 0x66666667, RZ ;  /* 0x6666666702027827 */ /* 0x000fc800078e02ff */
[----:B------:R-:W-:Y:S01]  /*0c80*/  IMAD.HI R0, R0, 0x66666667, RZ ;  /* 0x6666666700007827 */ /* 0x000fe200078e02ff */
[----:B------:R-:W-:-:S04]  /*0c90*/  SHF.R.U32.HI R3, RZ, 0x1f, R2 ;  /* 0x0000001fff037819 */ /* 0x000fc80000011602 */
[----:B------:R-:W-:Y:S02]  /*0ca0*/  SHF.R.U32.HI R5, RZ, 0x1f, R0 ;  /* 0x0000001fff057819 */ /* 0x000fe40000011600 */
[----:B------:R-:W-:Y:S02]  /*0cb0*/  LEA.HI.SX32 R3, R2, R3, 0x1a ;  /* 0x0000000302037211 */ /* 0x000fe400078fd2ff */
[----:B------:R-:W-:-:S04]  /*0cc0*/  LEA.HI.SX32 R0, R0, R5, 0x1a ;  /* 0x0000000500007211 */ /* 0x000fc800078fd2ff */
[----:B------:R-:W-:-:S04]  /*0cd0*/  VIMNMX R11, R3, R0, PT ;  /* 0x00000000030b7248 */ /* 0x000fc80003fe0100 */
[----:B------:R-:W-:-:S13]  /*0ce0*/  ISETP.GE.AND P1, PT, R11, 0x1, PT ;  /* 0x000000010b00780c */ /* 0x000fda0003f26270 */
[----:B0-----:R-:W-:Y:S05]  /*0cf0*/  @!P1 BRA `(.L_x_1993) ;  /* 0x00000000006c9947 */ /* 0x001fea0003800000 */
[-C--:B------:R-:W-:Y:S02]  /*0d00*/  IABS R7, R4.reuse ;  /* 0x0000000400077213 */ /* 0x080fe40000000000 */
        /* <DEDUP_REMOVED lines=26> */
.L_x_1993:
[-C--:B------:R-:W-:Y:S01]  /*0eb0*/  IMAD R18, R18, R23.reuse, RZ ;  /* 0x0000001712127224 */ /* 0x080fe200078e02ff */
[----:B------:R-:W-:Y:S01]  /*0ec0*/  USHF.R.S32.HI UR37, URZ, 0x1f, UR36 ;  /* 0x0000001f3f257899 */ /* 0x000fe20008011424 */
[----:B------:R-:W-:Y:S01]  /*0ed0*/  VIADD R105, R10, 0xffffff80 ;  /* 0xffffff800a697836 */ /* 0x000fe20000000000 */
[----:B------:R-:W-:Y:S01]  /*0ee0*/  PLOP3.LUT P0, PT, PT, PT, PT, 0x80, 0x0 ;  /* 0x000000000000781c */ /* 0x000fe20003f0f070 */
[----:B------:R-:W-:Y:S01]  /*0ef0*/  IMAD.MOV.U32 R0, RZ, RZ, RZ ;  /* 0x000000ffff007224 */ /* 0x000fe200078e00ff */
[----:B------:R-:W-:Y:S02]  /*0f00*/  VIADDMNMX R23, R18, R23, R11, PT ;  /* 0x0000001712177246 */ /* 0x000fe4000380010b */
[----:B------:R-:W-:Y:S01]  /*0f10*/  CS2R R10, SRZ ;  /* 0x00000000000a7805 */ /* 0x000fe2000001ff00 */
[----:B------:R-:W-:Y:S01]  /*0f20*/  IMAD.MOV.U32 R2, RZ, RZ, RZ ;  /* 0x000000ffff027224 */ /* 0x000fe200078e00ff */
[----:B------:R-:W-:Y:S02]  /*0f30*/  CS2R R48, SRZ ;  /* 0x0000000000307805 */ /* 0x000fe4000001ff00 */
[----:B------:R-:W-:Y:S01]  /*0f40*/  ISETP.GT.AND P1, PT, R23, R18, PT ;  /* 0x000000121700720c */ /* 0x000fe20003f24270 */
        /* <DEDUP_REMOVED lines=39> */
[----:B------:R-:W-:Y:S01]  /*11c0*/  IMAD.MOV.U32 R102, RZ, RZ, RZ ;  /* 0x000000ffff667224 */ /* 0x000fe200078e00ff */
[----:B------:R-:W-:Y:S01]  /*11d0*/  CS2R R98, SRZ ;  /* 0x0000000000627805 */ /* 0x000fe2000001ff00 */
[----:B------:R-:W-:Y:S01]  /*11e0*/  IMAD.MOV.U32 R79, RZ, RZ, RZ ;  /* 0x000000ffff4f7224 */ /* 0x000fe200078e00ff */
[----:B------:R-:W-:Y:S02]  /*11f0*/  CS2R R108, SRZ ;  /* 0x00000000006c7805 */ /* 0x000fe4000001ff00 */
[----:B------:R-:W-:Y:S02]  /*1200*/  CS2R R110, SRZ ;  /* 0x00000000006e7805 */ /* 0x000fe4000001ff00 */
[----:B------:R-:W-:Y:S02]  /*1210*/  CS2R R106, SRZ ;  /* 0x00000000006a7805 */ /* 0x000fe4000001ff00 */
[----:B------:R-:W-:-:S02]  /*1220*/  CS2R R112, SRZ ;  /* 0x0000000000707805 */ /* 0x000fc4000001ff00 */
[----:B------:R-:W-:Y:S01]  /*1230*/  CS2R R116, SRZ ;  /* 0x0000000000747805 */ /* 0x000fe2000001ff00 */
[----:B------:R-:W-:Y:S01]  /*1240*/  IMAD.MOV.U32 R126, RZ, RZ, RZ ;  /* 0x000000ffff7e7224 */ /* 0x000fe200078e00ff */
[----:B------:R-:W-:Y:S02]  /*1250*/  CS2R R118, SRZ ;  /* 0x0000000000767805 */ /* 0x000fe4000001ff00 */
[----:B------:R-:W-:Y:S01]  /*1260*/  CS2R R114, SRZ ;  /* 0x0000000000727805 */ /* 0x000fe2000001ff00 */
[----:B------:R-:W-:Y:S01]  /*1270*/  IMAD R104, R16, R27, RZ ;  /* 0x0000001b10687224 */ /* 0x000fe200078e02ff */
        /* <DEDUP_REMOVED lines=35> */
.L_x_1995:
        /* <DEDUP_REMOVED lines=21> */
[----:B---3--:R-:W-:Y:S02]  /*1600*/  @P1 IMAD R6, R9, R24, RZ ;  /* 0x0000001809061224 */ /* 0x008fe400078e02ff */
[----:B------:R-:W-:Y:S02]  /*1610*/  @P1 IMAD.IADD R5, R5, 0x1, R11 ;  /* 0x0000000105051824 */ /* 0x000fe400078e020b */
[----:B------:R-:W-:Y:S02]  /*1620*/  @P1 IMAD R11, R17, R25, R6 ;  /* 0x00000019110b1224 */ /* 0x000fe400078e0206 */
[-C--:B----4-:R-:W-:Y:S02]  /*1630*/  @P0 IMAD R0, R7, R14.reuse, RZ ;  /* 0x0000000e07000224 */ /* 0x090fe400078e02ff */
[----:B------:R-:W-:-:S04]  /*1640*/  @P0 IMAD.WIDE.U32 R2, R17, R14, R2 ;  /* 0x0000000e11020225 */ /* 0x000fc800078e0002 */
        /* <DEDUP_REMOVED lines=19> */
.L_x_2092:
[----:B------:R-:W-:Y:S05]  /*1780*/  @!P1 BRA `(.L_x_1997) ;  /* 0x0000000000049947 */ /* 0x000fea0003800000 */
[----:B------:R-:W-:Y:S01]  /*1790*/  BPT.TRAP 0x1 ;  /* 0x000000040000795c */ /* 0x000fe20000300000 */
.L_x_1997:
[----:B------:R1:W2:Y:S01]  /*17a0*/  SYNCS.PHASECHK.TRANS64.TRYWAIT P2, [UR40+0x33430], R6 ;  /* 0x03343006ff0075a7 */ /* 0x0002a20008040168 */
[----:B------:R-:W-:Y:S05]  /*17b0*/  @!P1 BRA `(.L_x_1998) ;  /* 0x0000000000049947 */ /* 0x000fea0003800000 */
[----:B------:R-:W-:Y:S01]  /*17c0*/  BPT.TRAP 0x1 ;  /* 0x000000040000795c */ /* 0x000fe20000300000 */
.L_x_1998:
[----:B------:R-:W3:Y:S02]  /*17d0*/  S2R R2, SR_TID.X ;  /* 0x0000000000027919 */ /* 0x000ee40000002100 */
[----:B---3--:R-:W-:-:S04]  /*17e0*/  LOP3.LUT R2, R2, 0x7f, RZ, 0xc0, !PT ;  /* 0x0000007f02027812 */ /* 0x008fc800078ec0ff */
[----:B------:R-:W-:Y:S01]  /*17f0*/  ISETP.NE.AND P0, PT, R2, RZ, PT ;  /* 0x000000ff0200720c */ /* 0x000fe20003f05270 */
[----:B------:R-:W-:-:S05]  /*1800*/  IMAD.U32 R2, RZ, RZ, UR42 ;  /* 0x0000002aff027e24 */ /* 0x000fca000f8e00ff */
[----:B------:R-:W-:Y:S01]  /*1810*/  LOP3.LUT R2, R2, 0x10000, RZ, 0xfc, !PT ;  /* 0x0001000002027812 */ /* 0x000fe200078efcff */
[----:B--2---:R-:W-:Y:S06]  /*1820*/  @P2 BRA `(.L_x_1999) ;  /* 0x0000000000082947 */ /* 0x004fec0003800000 */
[----:B------:R-:W2:Y:S02]  /*1830*/  SYNCS.PHASECHK.TRANS64.TRYWAIT P2, [UR40+0x33430], R6 ;  /* 0x03343006ff0075a7 */ /* 0x000ea40008040168 */
[----:B--2---:R-:W-:Y:S05]  /*1840*/  @!P2 BRA `(.L_x_2000) ;  /* 0x000001380038a947 */ /* 0x004fea0003800000 */
.L_x_1999:
[----:B------:R-:W-:Y:S05]  /*1850*/  WARPSYNC.ALL ;  /* 0x0000000000007948 */ /* 0x000fea0003800000 */
[----:B0-----:R-:W-:Y:S01]  /*1860*/  IMAD.MOV.U32 R3, RZ, RZ, -0x7fffffe0 ;  /* 0x80000020ff037424 */ /* 0x001fe200078e00ff */
[----:B------:R-:W-:Y:S01]  /*1870*/  UIADD3 UR4, UR40, 0x24200, URZ ;  /* 0x0002420028047890 */ /* 0x000fe2000fffe03f */
[C---:B------:R-:W-:Y:S01]  /*1880*/  R2UR UR8, R2.reuse ;  /* 0x00000000020872ca */ /* 0x040fe200000e0000 */
[----:B------:R-:W-:Y:S02]  /*1890*/  WARPGROUP.ARRIVE ;  /* 0x00000000000079c5 */ /* 0x000fe40000000000 */
        /* <DEDUP_REMOVED lines=23> */
[----:B------:R-:W0:Y:S01]  /*1a10*/  LDC R8, c[0x0][0x448] ;  /* 0x00011200ff087b82 */ /* 0x000e220000000800 */
[----:B------:R-:W-:Y:S01]  /*1a20*/  UIADD3 UR4, UR52, 0x200, URZ ;  /* 0x0000020034047890 */ /* 0x000fe2000fffe03f */
[----:B------:R-:W-:Y:S01]  /*1a30*/  LEA.HI R108, R108, R105, RZ, 0x2 ;  /* 0x000000696c6c7211 */ /* 0x000fe200078f10ff */
[----:B------:R-:W-:Y:S01]  /*1a40*/  UMOV UR22, UR8 ;  /* 0x0000000800167c82 */ /* 0x000fe20008000000 */
[----:B------:R-:W-:Y:S01]  /*1a50*/  UMOV UR15, 0x80000020 ;  /* 0x80000020000f7882 */ /* 0x000fe20000000000 */
[----:B------:R-:W-:Y:S01]  /*1a60*/  UMOV UR5, 0x80000020 ;  /* 0x8000002000057882 */ /* 0x000fe20000000000 */
[----:B------:R-:W-:Y:S01]  /*1a70*/  UMOV UR18, UR10 ;  /* 0x0000000a00127c82 */ /* 0x000fe20008000000 */
[----:B------:R-:W-:Y:S01]  /*1a80*/  UIADD3 UR10, UR52, 0x2, URZ ;  /* 0x00000002340a7890 */ /* 0x000fe2000fffe03f */
[----:B------:R-:W-:Y:S01]  /*1a90*/  LOP3.LUT R108, R108, 0xfffffffc, RZ, 0xc0, !PT ;  /* 0xfffffffc6c6c7812 */ /* 0x000fe200078ec0ff */
[----:B------:R-:W-:Y:S01]  /*1aa0*/  UMOV UR14, UR4 ;  /* 0x00000004000e7c82 */ /* 0x000fe20008000000 */
[----:B------:R-:W-:Y:S01]  /*1ab0*/  UIADD3 UR7, UR6, 0x2, URZ ;  /* 0x0000000206077890 */ /* 0x000fe2000fffe03f */
[----:B------:R-:W3:Y:S01]  /*1ac0*/  S2UR UR42, SR_CgaCtaId ;  /* 0x00000000002a79c3 */ /* 0x000ee20000008800 */
[----:B------:R-:W-:Y:S01]  /*1ad0*/  UMOV UR9, UR5 ;  /* 0x0000000500097c82 */ /* 0x000fe20008000000 */
[----:B------:R-:W-:Y:S01]  /*1ae0*/  UMOV UR11, 0x80000020 ;  /* 0x80000020000b7882 */ /* 0x000fe20000000000 */
[----:B------:R-:W-:Y:S01]  /*1af0*/  IMAD.IADD R108, R105, 0x1, -R108 ;  /* 0x00000001696c7824 */ /* 0x000fe200078e0a6c */
[----:B------:R-:W-:-:S02]  /*1b00*/  UMOV UR54, URZ ;  /* 0x0000003f00367c82 */ /* 0x000fc40008000000 */
[----:B------:R-:W-:Y:S01]  /*1b10*/  UMOV UR4, UR7 ;  /* 0x0000000700047c82 */ /* 0x000fe20008000000 */
[----:B------:R-:W-:Y:S01]  /*1b20*/  UIADD3 UR7, UR52, 0x102, URZ ;  /* 0x0000010234077890 */ /* 0x000fe2000fffe03f */
[----:B------:R-:W-:Y:S01]  /*1b30*/  UMOV UR8, UR4 ;  /* 0x0000000400087c82 */ /* 0x000fe20008000000 */
[----:B0-----:R-:W-:Y:S02]  /*1b40*/  ISETP.NE.AND P2, PT, R8, 0x1, PT ;  /* 0x000000010800780c */ /* 0x001fe40003f45270 */
[----:B------:R-:W-:-:S05]  /*1b50*/  LOP3.LUT R8, R107, 0xffffff80, RZ, 0xc0, !PT ;  /* 0xffffff806b087812 */ /* 0x000fca00078ec0ff */
[----:B------:R-:W-:Y:S01]  /*1b60*/  IMAD.IADD R8, R105, 0x1, -R8 ;  /* 0x0000000169087824 */ /* 0x000fe200078e0a08 */
[----:B------:R-:W-:Y:S02]  /*1b70*/  WARPGROUP.DEPBAR.LE gsb0, 0x0 ;  /* 0x00008000000079c5 */ /* 0x000fe40000010000 */
[----:B------:R-:W-:-:S06]  /*1b80*/  WARPGROUP.ARRIVE ;  /* 0x00000000000079c5 */ /* 0x000fcc0000000000 */
[----:B------:R-:W-:Y:S03]  /*1b90*/  QGMMA.64x32x32.F32.E4M3.E4M3 R72, gdesc[UR24], RZ, !UPT, gsb0 ;  /* 0x00600000184879f3 */ /* 0x000fe6000c0008ff */
[----:B------:R-:W-:Y:S02]  /*1ba0*/  WARPGROUP.DEPBAR.LE gsb0, 0x0 ;  /* 0x00008000000079c5 */ /* 0x000fe40000010000 */
[----:B------:R-:W-:-:S06]  /*1bb0*/  WARPGROUP.ARRIVE ;  /* 0x00000000000079c5 */ /* 0x000fcc0000000000 */
[----:B------:R-:W-:Y:S01]  /*1bc0*/  QGMMA.64x32x32.F32.E4M3.E4M3 R56, gdesc[UR20], RZ, !UPT, gsb0 ;  /* 0x00600000143879f3 */ /* 0x000fe2000c0008ff */
[----:B------:R-:W-:Y:S02]  /*1bd0*/  UIADD3 UR20, UR6, 0x402, URZ ;  /* 0x0000040206147890 */ /* 0x000fe4000fffe03f */
[----:B------:R-:W-:Y:S01]  /*1be0*/  UIADD3 UR22, UR52, 0x502, URZ ;  /* 0x0000050234167890 */ /* 0x000fe2000fffe03f */
[----:B------:R-:W-:Y:S01]  /*1bf0*/  UMOV UR21, 0x80000020 ;  /* 0x8000002000157882 */ /* 0x000fe20000000000 */
[----:B------:R-:W-:Y:S01]  /*1c00*/  UMOV UR23, 0x80000020 ;  /* 0x8000002000177882 */ /* 0x000fe20000000000 */
        /* <DEDUP_REMOVED lines=11> */
[----:B------:R-:W-:Y:S02]  /*1cc0*/  UIADD3 UR13, UR6, 0x200, URZ ;  /* 0x00000200060d7890 */ /* 0x000fe4000fffe03f */
        /* <DEDUP_REMOVED lines=38> */
[----:B------:R-:W-:Y:S01]  /*1f30*/  UMOV UR10, UR12 ;  /* 0x0000000c000a7c82 */ /* 0x000fe20008000000 */
[----:B------:R-:W-:Y:S01]  /*1f40*/  UMOV UR11, 0x80000020 ;  /* 0x80000020000b7882 */ /* 0x000fe20000000000 */
        /* <DEDUP_REMOVED lines=19> */
[----:B------:R-:W-:Y:S01]  /*2080*/  UMOV UR14, UR16 ;  /* 0x00000010000e7c82 */ /* 0x000fe20008000000 */
[----:B------:R-:W-:Y:S02]  /*2090*/  UIADD3 UR16, UR6, 0x400, URZ ;  /* 0x0000040006107890 */ /* 0x000fe4000fffe03f */
        /* <DEDUP_REMOVED lines=70> */
[C---:B--2---:R-:W-:Y:S01]  /*2500*/  FMUL.FTZ R5, R0.reuse, R88 ;  /* 0x0000005800057220 */ /* 0x044fe20000410000 */
[C---:B-1----:R-:W-:Y:S01]  /*2510*/  FMUL.FTZ R6, R0.reuse, R92 ;  /* 0x0000005c00067220 */ /* 0x042fe20000410000 */
[----:B------:R-:W0:Y:S01]  /*2520*/  @P2 LDC R88, c[0x0][0x450] ;  /* 0x00011400ff582b82 */ /* 0x000e220000000800 */
[C---:B------:R-:W-:Y:S01]  /*2530*/  FMUL.FTZ R90, R0.reuse, R90 ;  /* 0x0000005a005a7220 */ /* 0x040fe20000410000 */
[----:B------:R-:W-:Y:S01]  /*2540*/  QGMMA.64x32x32.F32.E4M3.E4M3 R72, gdesc[UR20], R72, gsb0 ;  /* 0x00600000144879f3 */ /* 0x000fe20008000848 */
[----:B------:R-:W-:Y:S01]  /*2550*/  UIADD3 UR22, UR52, 0x602, URZ ;  /* 0x0000060234167890 */ /* 0x000fe2000fffe03f */
[C---:B------:R-:W-:Y:S01]  /*2560*/  FMUL.FTZ R91, R0.reuse, R91 ;  /* 0x0000005b005b7220 */ /* 0x040fe20000410000 */
[----:B------:R-:W-:Y:S01]  /*2570*/  UMOV UR23, 0x80000020 ;  /* 0x8000002000177882 */ /* 0x000fe20000000000 */
        /* <DEDUP_REMOVED lines=12> */
[----:B------:R-:W-:-:S05]  /*2640*/  FMUL.FTZ R13, R0, R101 ;  /* 0x00000065000d7220 */ /* 0x000fca0000410000 */
[----:B------:R-:W4:Y:S08]  /*2650*/  MUFU.TANH R94, R94 ;  /* 0x0000005e005e7308 */ /* 0x000f300000002400 */
[----:B------:R-:W5:Y:S08]  /*2660*/  MUFU.TANH R95, R95 ;  /* 0x0000005f005f7308 */ /* 0x000f700000002400 */
[----:B------:R-:W3:Y:S08]  /*2670*/  MUFU.TANH R98, R98 ;  /* 0x0000006200627308 */ /* 0x000ef00000002400 */
[----:B------:R-:W3:Y:S08]  /*2680*/  MUFU.TANH R99, R99 ;  /* 0x0000006300637308 */ /* 0x000ef00000002400 */
[----:B------:R-:W3:Y:S01]  /*2690*/  MUFU.TANH R102, R102 ;  /* 0x0000006600667308 */ /* 0x000ee20000002400 */
[----:B------:R-:W-:-:S02]  /*26a0*/  WARPGROUP.DEPBAR.LE gsb0, 0x0 ;  /* 0x00008000000079c5 */ /* 0x000fc40000010000 */
[----:B------:R-:W-:Y:S01]  /*26b0*/  WARPGROUP.ARRIVE ;  /* 0x00000000000079c5 */ /* 0x000fe20000000000 */
[C---:B------:R-:W-:Y:S01]  /*26c0*/  FMUL.FTZ R14, R0.reuse, R72 ;  /* 0x00000048000e7220 */ /* 0x040fe20000410000 */
[C---:B------:R-:W-:Y:S01]  /*26d0*/  FMUL.FTZ R20, R0.reuse, R76 ;  /* 0x0000004c00147220 */ /* 0x040fe20000410000 */
[----:B------:R-:W-:Y:S01]  /*26e0*/  FMUL.FTZ R72, R0, R80 ;  /* 0x0000005000487220 */ /* 0x000fe20000410000 */
[----:B------:R-:W-:Y:S01]  /*26f0*/  LEA.HI R76, R106, R106, RZ, 0x1 ;  /* 0x0000006a6a4c7211 */ /* 0x000fe200078f08ff */
[C---:B------:R-:W-:Y:S01]  /*2700*/  FMUL.FTZ R21, R0.reuse, R77 ;  /* 0x0000004d00157220 */ /* 0x040fe20000410000 */
[----:B------:R-:W-:Y:S01]  /*2710*/  QGMMA.64x32x32.F32.E4M3.E4M3 R56, gdesc[UR20], R56, gsb0 ;  /* 0x00600000143879f3 */ /* 0x000fe20008000838 */
[C---:B------:R-:W-:Y:S01]  /*2720*/  FMUL.FTZ R74, R0.reuse, R74 ;  /* 0x0000004a004a7220 */ /* 0x040fe20000410000 */
[----:B------:R-:W-:Y:S01]  /*2730*/  FMUL.FTZ R78, R0, R78 ;  /* 0x0000004e004e7220 */ /* 0x000fe20000410000 */
[----:B------:R-:W-:Y:S01]  /*2740*/  LOP3.LUT R77, R76, 0x3fffffe, RZ, 0xc0, !PT ;  /* 0x03fffffe4c4d7812 */ /* 0x000fe200078ec0ff */
[----:B------:R-:W-:Y:S01]  /*2750*/  UIADD3 UR22, UR52, 0x682, URZ ;  /* 0x0000068234167890 */ /* 0x000fe2000fffe03f */
[----:B------:R1:W-:Y:S01]  /*2760*/  MUFU.TANH R118, R74 ;  /* 0x0000004a00767308 */ /* 0x0003e20000002400 */
[----:B------:R-:W-:Y:S01]  /*2770*/  FMUL.FTZ R79, R0, R79 ;  /* 0x0000004f004f7220 */ /* 0x000fe20000410000 */
[----:B------:R-:W-:Y:S01]  /*2780*/  UMOV UR23, 0x80000020 ;  /* 0x8000002000177882 */ /* 0x000fe20000000000 */
[----:B------:R-:W-:-:S02]  /*2790*/  IMAD.IADD R77, R106, 0x1, -R77 ;  /* 0x000000016a4d7824 */ /* 0x000fc400078e0a4d */
[C---:B------:R-:W-:Y:S01]  /*27a0*/  FMUL.FTZ R15, R0.reuse, R73 ;  /* 0x00000049000f7220 */ /* 0x040fe20000410000 */
[C---:B------:R-:W-:Y:S01]  /*27b0*/  FMUL.FTZ R73, R0.reuse, R81 ;  /* 0x0000005100497220 */ /* 0x040fe20000410000 */
[C---:B------:R-:W-:Y:S01]  /*27c0*/  FMUL.FTZ R75, R0.reuse, R75 ;  /* 0x0000004b004b7220 */ /* 0x040fe20000410000 */
[C---:B------:R-:W-:Y:S01]  /*27d0*/  FMUL.FTZ R82, R0.reuse, R82 ;  /* 0x0000005200527220 */ /* 0x040fe20000410000 */
[----:B------:R-:W-:Y:S01]  /*27e0*/  MUFU.TANH R120, R78 ;  /* 0x0000004e00787308 */ /* 0x000fe20000002400 */
[C---:B-1----:R-:W-:Y:S01]  /*27f0*/  FMUL.FTZ R74, R0.reuse, R84 ;  /* 0x00000054004a7220 */ /* 0x042fe20000410000 */
[C---:B------:R-:W-:Y:S01]  /*2800*/  FMUL.FTZ R83, R0.reuse, R83 ;  /* 0x0000005300537220 */ /* 0x040fe20000410000 */
[----:B------:R-:W1:Y:S01]  /*2810*/  @P2 LDC R84, c[0x0][0x44c] ;  /* 0x00011300ff542b82 */ /* 0x000e620000000800 */
[C---:B------:R-:W-:Y:S01]  /*2820*/  FMUL.FTZ R86, R0.reuse, R86 ;  /* 0x0000005600567220 */ /* 0x040fe20000410000 */
[----:B------:R-:W-:-:S03]  /*2830*/  FMUL.FTZ R87, R0, R87 ;  /* 0x0000005700577220 */ /* 0x000fc60000410000 */
[----:B------:R2:W-:Y:S08]  /*2840*/  MUFU.TANH R116, R79 ;  /* 0x0000004f00747308 */ /* 0x0005f00000002400 */
[----:B------:R-:W3:Y:S01]  /*2850*/  MUFU.TANH R103, R103 ;  /* 0x0000006700677308 */ /* 0x000ee20000002400 */
[----:B--2---:R-:W-:-:S04]  /*2860*/  LEA.HI R79, R108, R108, RZ, 0x1 ;  /* 0x0000006c6c4f7211 */ /* 0x004fc800078f08ff */
[----:B------:R-:W-:-:S03]  /*2870*/  LOP3.LUT R79, R79, 0x1ffffffe, RZ, 0xc0, !PT ;  /* 0x1ffffffe4f4f7812 */ /* 0x000fc600078ec0ff */
[----:B------:R2:W3:Y:S08]  /*2880*/  MUFU.TANH R126, R75 ;  /* 0x0000004b007e7308 */ /* 0x0004f00000002400 */
[----:B------:R-:W3:Y:S01]  /*2890*/  MUFU.TANH R82, R82 ;  /* 0x0000005200527308 */ /* 0x000ee20000002400 */
[----:B--2---:R-:W-:-:S07]  /*28a0*/  FMUL.FTZ R75, R0, R85 ;  /* 0x00000055004b7220 */ /* 0x004fce0000410000 */
[----:B------:R-:W2:Y:S01]  /*28b0*/  MUFU.TANH R83, R83 ;  /* 0x0000005300537308 */ /* 0x000ea20000002400 */
[----:B------:R-:W-:Y:S02]  /*28c0*/  WARPGROUP.DEPBAR.LE gsb0, 0x0 ;  /* 0x00008000000079c5 */ /* 0x000fe40000010000 */
[C---:B------:R-:W-:Y:S01]  /*28d0*/  FMUL.FTZ R7, R0.reuse, R58 ;  /* 0x0000003a00077220 */ /* 0x040fe20000410000 */
[C---:B------:R-:W-:Y:S01]  /*28e0*/  FMUL.FTZ R59, R0.reuse, R59 ;  /* 0x0000003b003b7220 */ /* 0x040fe20000410000 */
[----:B------:R-:W-:Y:S01]  /*28f0*/  WARPGROUP.ARRIVE ;  /* 0x00000000000079c5 */ /* 0x000fe20000000000 */
[C---:B------:R-:W-:Y:S02]  /*2900*/  FMUL.FTZ R63, R0.reuse, R63 ;  /* 0x0000003f003f7220 */ /* 0x040fe40000410000 */
[----:B------:R4:W-:Y:S01]  /*2910*/  MUFU.TANH R80, R7 ;  /* 0x0000000700507308 */ /* 0x0009e20000002400 */
[C---:B------:R-:W-:Y:S01]  /*2920*/  FMUL.FTZ R62, R0.reuse, R62 ;  /* 0x0000003e003e7220 */ /* 0x040fe20000410000 */
[C---:B------:R-:W-:Y:S01]  /*2930*/  FMUL.FTZ R66, R0.reuse, R66 ;  /* 0x0000004200427220 */ /* 0x040fe20000410000 */
[C---:B------:R-:W-:Y:S01]  /*2940*/  FMUL.FTZ R67, R0.reuse, R67 ;  /* 0x0000004300437220 */ /* 0x040fe20000410000 */
[----:B------:R-:W-:Y:S01]  /*2950*/  QGMMA.64x32x32.F32.E4M3.E4M3 R40, gdesc[UR20], R40, gsb0 ;  /* 0x00600000142879f3 */ /* 0x000fe20008000828 */
[C---:B------:R-:W-:Y:S01]  /*2960*/  FMUL.FTZ R58, R0.reuse, R60 ;  /* 0x0000003c003a7220 */ /* 0x040fe20000410000 */
[C---:B------:R-:W-:Y:S01]  /*2970*/  FMUL.FTZ R60, R0.reuse, R61 ;  /* 0x0000003d003c7220 */ /* 0x040fe20000410000 */
[C---:B------:R-:W-:Y:S01]  /*2980*/  FMUL.FTZ R61, R0.reuse, R64 ;  /* 0x00000040003d7220 */ /* 0x040fe20000410000 */
[----:B------:R0:W-:Y:S01]  /*2990*/  MUFU.TANH R96, R59 ;  /* 0x0000003b00607308 */ /* 0x0001e20000002400 */
[----:B----4-:R-:W-:Y:S01]  /*29a0*/  SHF.R.S32.HI R7, RZ, 0x1f, R8 ;  /* 0x0000001fff077819 */ /* 0x010fe20000011408 */
[C---:B------:R-:W-:Y:S01]  /*29b0*/  FMUL.FTZ R64, R0.reuse, R69 ;  /* 0x0000004500407220 */ /* 0x040fe20000410000 */
[----:B------:R-:W-:Y:S01]  /*29c0*/  UIADD3 UR22, UR52, 0x702, URZ ;  /* 0x0000070234167890 */ /* 0x000fe2000fffe03f */
[C---:B------:R-:W-:Y:S01]  /*29d0*/  FMUL.FTZ R70, R0.reuse, R70 ;  /* 0x0000004600467220 */ /* 0x040fe20000410000 */
[CC--:B------:R-:W-:Y:S01]  /*29e0*/  LEA.HI R76, R7.reuse, R8.reuse, RZ, 0x2 ;  /* 0x00000008074c7211 */ /* 0x0c0fe200078f10ff */
[----:B------:R-:W-:Y:S01]  /*29f0*/  UMOV UR23, 0x80000020 ;  /* 0x8000002000177882 */ /* 0x000fe20000000000 */
[C---:B------:R-:W-:Y:S01]  /*2a00*/  FMUL.FTZ R71, R0.reuse, R71 ;  /* 0x0000004700477220 */ /* 0x040fe20000410000 */
[----:B------:R4:W-:Y:S01]  /*2a10*/  MUFU.TANH R92, R63 ;  /* 0x0000003f005c7308 */ /* 0x0009e20000002400 */
[----:B0-----:R-:W-:Y:S01]  /*2a20*/  LEA.HI R59, R7, R8, RZ, 0x5 ;  /* 0x00000008073b7211 */ /* 0x001fe200078f28ff */
[C---:B------:R-:W-:Y:S01]  /*2a30*/  FMUL.FTZ R56, R0.reuse, R56 ;  /* 0x0000003800387220 */ /* 0x040fe20000410000 */
[--C-:B------:R-:W-:Y:S01]  /*2a40*/  SHF.R.S32.HI R7, RZ, 0x2, R76.reuse ;  /* 0x00000002ff077819 */ /* 0x100fe2000001144c */
[----:B------:R-:W-:Y:S01]  /*2a50*/  FMUL.FTZ R57, R0, R57 ;  /* 0x0000003900397220 */ /* 0x000fe20000410000 */
[----:B------:R-:W-:-:S02]  /*2a60*/  SHF.R.S32.HI R78, RZ, 0x1f, R76 ;  /* 0x0000001fff4e7819 */ /* 0x000fc4000001144c */
[----:B------:R-:W-:Y:S01]  /*2a70*/  SHF.R.S32.HI R59, RZ, 0x5, R59 ;  /* 0x00000005ff3b7819 */ /* 0x000fe2000001143b */
[----:B------:R0:W-:Y:S01]  /*2a80*/  MUFU.TANH R81, R62 ;  /* 0x0000003e00517308 */ /* 0x0001e20000002400 */
[----:B------:R-:W-:Y:S01]  /*2a90*/  LEA.HI R78, R78, R7, RZ, 0x3 ;  /* 0x000000074e4e7211 */ /* 0x000fe200078f18ff */
[----:B----4-:R-:W-:Y:S02]  /*2aa0*/  FMUL.FTZ R63, R0, R68 ;  /* 0x00000044003f7220 */ /* 0x010fe40000410000 */
[----:B------:R-:W-:Y:S01]  /*2ab0*/  IMAD R59, R59, 0x10, R22 ;  /* 0x000000103b3b7824 */ /* 0x000fe200078e0216 */
[----:B------:R-:W-:-:S03]  /*2ac0*/  LOP3.LUT R78, R78, 0xfffffff8, RZ, 0xc0, !PT ;  /* 0xfffffff84e4e7812 */ /* 0x000fc600078ec0ff */
[----:B------:R-:W4:Y:S01]  /*2ad0*/  MUFU.TANH R86, R86 ;  /* 0x0000005600567308 */ /* 0x000f220000002400 */
[----:B------:R-:W-:Y:S01]  /*2ae0*/  IADD3 R78, R59, R7, -R78 ;  /* 0x000000073b4e7210 */ /* 0x000fe20007ffe84e */
[----:B------:R-:W-:Y:S02]  /*2af0*/  IMAD.IADD R7, R108, 0x1, -R79 ;  /* 0x000000016c077824 */ /* 0x000fe400078e0a4f */
[----:B0-----:R-:W-:Y:S01]  /*2b00*/  FMUL.FTZ R62, R0, R65 ;  /* 0x00000041003e7220 */ /* 0x001fe20000410000 */
[----:B------:R-:W-:Y:S01]  /*2b10*/  LOP3.LUT R65, R76, 0x7ffffffc, RZ, 0xc0, !PT ;  /* 0x7ffffffc4c417812 */ /* 0x000fe200078ec0ff */
[----:B------:R-:W-:Y:S02]  /*2b20*/  IMAD R78, R77, 0x40, R78 ;  /* 0x000000404d4e7824 */ /* 0x000fe400078e024e */
[----:B------:R-:W0:Y:S02]  /*2b30*/  MUFU.TANH R87, R87 ;  /* 0x0000005700577308 */ /* 0x000e240000002400 */
[----:B------:R-:W-:-:S02]  /*2b40*/  IMAD.IADD R8, R8, 0x1, -R65 ;  /* 0x0000000108087824 */ /* 0x000fc400078e0a41 */
[----:B------:R-:W-:-:S04]  /*2b50*/  IMAD R7, R7, 0x8, R78 ;  /* 0x0000000807077824 */ /* 0x000fc800078e024e */
[----:B-1----:R-:W-:Y:S01]  /*2b60*/  @P2 IMAD.HI.U32 R59, R7, R84, RZ ;  /* 0x00000054073b2227 */ /* 0x002fe200078e00ff */
[----:B------:R1:W0:Y:S03]  /*2b70*/  MUFU.TANH R78, R66 ;  /* 0x00000042004e7308 */ /* 0x0002260000002400 */
[----:B------:R-:W-:Y:S01]  /*2b80*/  IMAD.MOV.U32 R77, RZ, RZ, R7 ;  /* 0x000000ffff4d7224 */ /* 0x000fe200078e0007 */
[----:B------:R-:W-:Y:S01]  /*2b90*/  @P2 SHF.R.U32.HI R77, RZ, R88, R59 ;  /* 0x00000058ff4d2219 */ /* 0x000fe2000001163b */
[----:B------:R-:W-:Y:S01]  /*2ba0*/  IMAD.MOV.U32 R84, RZ, RZ, -0xa0 ;  /* 0xffffff60ff547424 */ /* 0x000fe200078e00ff */
[----:B------:R-:W5:Y:S02]  /*2bb0*/  LDC R59, c[0x0][0x288] ;  /* 0x0000a200ff3b7b82 */ /* 0x000f640000000800 */
[----:B------:R3:W0:Y:S01]  /*2bc0*/  MUFU.TANH R88, R67 ;  /* 0x0000004300587308 */ /* 0x0006220000002400 */
[----:B------:R-:W2:Y:S01]  /*2bd0*/  SHFL.IDX PT, R68, R77, 0x1, 0x1c1f ;  /* 0x003c1f004d447f89 */ /* 0x000ea200000e0000 */
[----:B-1----:R-:W-:-:S02]  /*2be0*/  IMAD R66, R23, -0xa0, R104 ;  /* 0xffffff6017427824 */ /* 0x002fc400078e0268 */
[----:B------:R-:W-:-:S04]  /*2bf0*/  IMAD R65, R23, R84, 0xa1 ;  /* 0x000000a117417424 */ /* 0x000fc800078e0254 */
[----:B------:R-:W-:Y:S01]  /*2c00*/  IMAD R65, R8, -0x2, R65 ;  /* 0xfffffffe08417824 */ /* 0x000fe200078e0241 */
[----:B------:R-:W-:Y:S02]  /*2c10*/  WARPGROUP.DEPBAR.LE gsb0, 0x0 ;  /* 0x00008000000079c5 */ /* 0x000fe40000010000 */
[----:B---3--:R-:W-:Y:S01]  /*2c20*/  VIADD R67, R66, 0xa0 ;  /* 0x000000a042437836 */ /* 0x008fe20000000000 */
[----:B------:R-:W-:Y:S01]  /*2c30*/  WARPGROUP.ARRIVE ;  /* 0x00000000000079c5 */ /* 0x000fe20000000000 */
[----:B------:R-:W1:Y:S01]  /*2c40*/  MUFU.TANH R70, R70 ;  /* 0x0000004600467308 */ /* 0x000e620000002400 */
[----:B------:R-:W-:Y:S01]  /*2c50*/  FMUL.FTZ R42, R0, R42 ;  /* 0x0000002a002a7220 */ /* 0x000fe20000410000 */
[----:B------:R-:W-:Y:S02]  /*2c60*/  IMAD R67, R8, -0x2, R67 ;  /* 0xfffffffe08437824 */ /* 0x000fe400078e0243 */
[C---:B------:R-:W-:Y:S01]  /*2c70*/  FMUL.FTZ R43, R0.reuse, R43 ;  /* 0x0000002b002b7220 */ /* 0x040fe20000410000 */
[C---:B------:R-:W-:Y:S01]  /*2c80*/  FMUL.FTZ R46, R0.reuse, R46 ;  /* 0x0000002e002e7220 */ /* 0x040fe20000410000 */
[----:B------:R-:W-:Y:S01]  /*2c90*/  QGMMA.64x32x32.F32.E4M3.E4M3 R24, gdesc[UR20], R24, gsb0 ;  /* 0x00600000141879f3 */ /* 0x000fe20008000818 */
[C---:B------:R-:W-:Y:S01]  /*2ca0*/  FMUL.FTZ R47, R0.reuse, R47 ;  /* 0x0000002f002f7220 */ /* 0x040fe20000410000 */
[C---:B------:R-:W-:Y:S01]  /*2cb0*/  FMUL.FTZ R50, R0.reuse, R50 ;  /* 0x0000003200327220 */ /* 0x040fe20000410000 */
[----:B------:R-:W3:Y:S01]  /*2cc0*/  MUFU.TANH R71, R71 ;  /* 0x0000004700477308 */ /* 0x000ee20000002400 */
[----:B-----5:R-:W-:Y:S01]  /*2cd0*/  IADD3 R108, R65, -R59, R104 ;  /* 0x8000003b416c7210 */ /* 0x020fe20007ffe068 */
[C---:B------:R-:W-:Y:S01]  /*2ce0*/  FMUL.FTZ R65, R0.reuse, R40 ;  /* 0x0000002800417220 */ /* 0x040fe20000410000 */
[C---:B------:R-:W-:Y:S01]  /*2cf0*/  FMUL.FTZ R40, R0.reuse, R41 ;  /* 0x0000002900287220 */ /* 0x040fe20000410000 */
[----:B------:R-:W-:Y:S01]  /*2d00*/  FMUL.FTZ R51, R0, R51 ;  /* 0x0000003300337220 */ /* 0x000fe20000410000 */
[----:B--2---:R-:W-:Y:S01]  /*2d10*/  VIADDMNMX R69, R68, R108, R67, PT ;  /* 0x0000006c44457246 */ /* 0x004fe20003800143 */
[C---:B------:R-:W-:Y:S01]  /*2d20*/  FMUL.FTZ R54, R0.reuse, R54 ;  /* 0x0000003600367220 */ /* 0x040fe20000410000 */
[C---:B------:R-:W-:Y:S01]  /*2d30*/  FMUL.FTZ R55, R0.reuse, R55 ;  /* 0x0000003700377220 */ /* 0x040fe20000410000 */
[----:B------:R-:W2:Y:S01]  /*2d40*/  MUFU.TANH R42, R42 ;  /* 0x0000002a002a7308 */ /* 0x000ea20000002400 */
[C---:B------:R-:W-:Y:S01]  /*2d50*/  ISETP.GT.AND P5, PT, R69.reuse, RZ, PT ;  /* 0x000000ff4500720c */ /* 0x040fe20003fa4270 */
[C---:B------:R-:W-:Y:S01]  /*2d60*/  FMUL.FTZ R52, R0.reuse, R52 ;  /* 0x0000003400347220 */ /* 0x040fe20000410000 */
[C---:B------:R-:W-:Y:S01]  /*2d70*/  ISETP.GT.AND P6, PT, R69.reuse, 0x1, PT ;  /* 0x000000014500780c */ /* 0x040fe20003fc4270 */
[C---:B------:R-:W-:Y:S01]  /*2d80*/  FMUL.FTZ R53, R0.reuse, R53 ;  /* 0x0000003500357220 */ /* 0x040fe20000410000 */
[----:B------:R-:W-:Y:S01]  /*2d90*/  ISETP.GT.AND P3, PT, R69, 0x8, PT ;  /* 0x000000084500780c */ /* 0x000fe20003f64270 */
[----:B------:R-:W-:Y:S01]  /*2da0*/  FMUL.FTZ R45, R0, R45 ;  /* 0x0000002d002d7220 */ /* 0x000fe20000410000 */
[----:B------:R-:W-:Y:S01]  /*2db0*/  FSEL R132, R90, -INF , P5 ;  /* 0xff8000005a847808 */ /* 0x000fe20002800000 */
[----:B------:R-:W5:Y:S01]  /*2dc0*/  MUFU.TANH R66, R43 ;  /* 0x0000002b00427308 */ /* 0x000f620000002400 */
[----:B------:R-:W-:Y:S01]  /*2dd0*/  FSEL R112, R91, -INF , P6 ;  /* 0xff8000005b707808 */ /* 0x000fe20003000000 */
[C---:B------:R-:W-:Y:S01]  /*2de0*/  FMUL.FTZ R48, R0.reuse, R48 ;  /* 0x0000003000307220 */ /* 0x040fe20000410000 */
[----:B------:R-:W-:Y:S01]  /*2df0*/  ISETP.GT.AND P4, PT, R69, 0x9, PT ;  /* 0x000000094500780c */ /* 0x000fe20003f84270 */
[----:B------:R-:W-:Y:S01]  /*2e00*/  FMUL.FTZ R49, R0, R49 ;  /* 0x0000003100317220 */ /* 0x000fe20000410000 */
[----:B------:R-:W-:-:S02]  /*2e10*/  FSEL R128, R94, -INF , P3 ;  /* 0xff8000005e807808 */ /* 0x000fc40001800000 */
[----:B------:R-:W-:Y:S01]  /*2e20*/  FMNMX.FTZ R41, R132, R112, !PT ;  /* 0x0000007084297209 */ /* 0x000fe20007810000 */
[----:B------:R-:W5:Y:S01]  /*2e30*/  MUFU.TANH R46, R46 ;  /* 0x0000002e002e7308 */ /* 0x000f620000002400 */
[----:B------:R-:W-:Y:S02]  /*2e40*/  ISETP.GT.AND P5, PT, R69, 0x10, PT ;  /* 0x000000104500780c */ /* 0x000fe40003fa4270 */
[----:B------:R-:W-:Y:S02]  /*2e50*/  FSEL R114, R95, -INF , P4 ;  /* 0xff8000005f727808 */ /* 0x000fe40002000000 */
[----:B------:R-:W-:Y:S02]  /*2e60*/  FMNMX.FTZ R41, R128, R41, !PT ;  /* 0x0000002980297209 */ /* 0x000fe40007810000 */
[----:B------:R-:W-:Y:S01]  /*2e70*/  ISETP.GT.AND P3, PT, R69, 0x11, PT ;  /* 0x000000114500780c */ /* 0x000fe20003f64270 */
[----:B------:R-:W5:Y:S01]  /*2e80*/  MUFU.TANH R47, R47 ;  /* 0x0000002f002f7308 */ /* 0x000f620000002400 */
[----:B------:R-:W-:-:S02]  /*2e90*/  FSEL R130, R98, -INF , P5 ;  /* 0xff80000062827808 */ /* 0x000fc40002800000 */
[----:B------:R-:W-:Y:S02]  /*2ea0*/  FMNMX.FTZ R41, R114, R41, !PT ;  /* 0x0000002972297209 */ /* 0x000fe40007810000 */
[----:B------:R-:W-:Y:S02]  /*2eb0*/  ISETP.GT.AND P4, PT, R69, 0x18, PT ;  /* 0x000000184500780c */ /* 0x000fe40003f84270 */
[----:B------:R-:W-:Y:S01]  /*2ec0*/  FSEL R136, R99, -INF , P3 ;  /* 0xff80000063887808 */ /* 0x000fe20001800000 */
[----:B------:R-:W5:Y:S01]  /*2ed0*/  MUFU.TANH R68, R50 ;  /* 0x0000003200447308 */ /* 0x000f620000002400 */
[----:B------:R-:W-:Y:S02]  /*2ee0*/  FMNMX.FTZ R41, R130, R41, !PT ;  /* 0x0000002982297209 */ /* 0x000fe40007810000 */
[----:B------:R-:W-:Y:S02]  /*2ef0*/  ISETP.GT.AND P3, PT, R69, 0x19, PT ;  /* 0x000000194500780c */ /* 0x000fe40003f64270 */
        /* <DEDUP_REMOVED lines=8> */
[----:B------:R-:W-:Y:S01]  /*2f80*/  FSEL R118, R118, -INF , P4 ;  /* 0xff80000076767808 */ /* 0x000fe20002000000 */
[----:B------:R-:W-:-:S02]  /*2f90*/  WARPGROUP.DEPBAR.LE gsb0, 0x0 ;  /* 0x00008000000079c5 */ /* 0x000fc40000010000 */
[----:B------:R-:W-:Y:S01]  /*2fa0*/  FMNMX.FTZ R41, R124, R41, !PT ;  /* 0x000000297c297209 */ /* 0x000fe20007810000 */
[C---:B------:R-:W-:Y:S01]  /*2fb0*/  FMUL.FTZ R26, R0.reuse, R26 ;  /* 0x0000001a001a7220 */ /* 0x040fe20000410000 */
[C---:B------:R-:W-:Y:S01]  /*2fc0*/  ISETP.GT.AND P4, PT, R69.reuse, 0x28, PT ;  /* 0x000000284500780c */ /* 0x040fe20003f84270 */
[----:B------:R-:W-:Y:S01]  /*2fd0*/  FMUL.FTZ R27, R0, R27 ;  /* 0x0000001b001b7220 */ /* 0x000fe20000410000 */
[----:B------:R-:W-:Y:S01]  /*2fe0*/  FSEL R126, R126, -INF , P3 ;  /* 0xff8000007e7e7808 */ /* 0x000fe20001800000 */
[----:B------:R-:W-:Y:S01]  /*2ff0*/  MUFU.TANH R76, R26 ;  /* 0x0000001a004c7308 */ /* 0x000fe20000002400 */
[----:B------:R-:W-:Y:S01]  /*3000*/  FMNMX.FTZ R41, R118, R41, !PT ;  /* 0x0000002976297209 */ /* 0x000fe20007810000 */
[C---:B------:R-:W-:Y:S01]  /*3010*/  FMUL.FTZ R31, R0.reuse, R31 ;  /* 0x0000001f001f7220 */ /* 0x040fe20000410000 */
[C---:B------:R-:W-:Y:S01]  /*3020*/  ISETP.GT.AND P3, PT, R69.reuse, 0x29, PT ;  /* 0x000000294500780c */ /* 0x040fe20003f64270 */
[----:B------:R-:W-:Y:S01]  /*3030*/  FMUL.FTZ R35, R0, R35 ;  /* 0x0000002300237220 */ /* 0x000fe20000410000 */
[----:B------:R-:W-:Y:S01]  /*3040*/  FSEL R120, R120, -INF , P4 ;  /* 0xff80000078787808 */ /* 0x000fe20002000000 */
[----:B------:R-:W-:Y:S01]  /*3050*/  FMUL.FTZ R39, R0, R39 ;  /* 0x0000002700277220 */ /* 0x000fe20000410000 */
[----:B------:R-:W-:Y:S01]  /*3060*/  FMNMX.FTZ R41, R126, R41, !PT ;  /* 0x000000297e297209 */ /* 0x000fe20007810000 */
[----:B------:R-:W5:Y:S01]  /*3070*/  MUFU.TANH R55, R55 ;  /* 0x0000003700377308 */ /* 0x000f620000002400 */
[C---:B------:R-:W-:Y:S01]  /*3080*/  ISETP.GT.AND P4, PT, R69.reuse, 0x30, PT ;  /* 0x000000304500780c */ /* 0x040fe20003f84270 */
[----:B------:R-:W-:Y:S01]  /*3090*/  FMUL.FTZ R32, R0, R32 ;  /* 0x0000002000207220 */ /* 0x000fe20000410000 */
[----:B------:R-:W-:Y:S01]  /*30a0*/  FSEL R116, R116, -INF , P3 ;  /* 0xff80000074747808 */ /* 0x000fe20001800000 */
[----:B------:R-:W-:Y:S01]  /*30b0*/  FMUL.FTZ R33, R0, R33 ;  /* 0x0000002100217220 */ /* 0x000fe20000410000 */
[----:B------:R-:W-:Y:S01]  /*30c0*/  FMNMX.FTZ R41, R120, R41, !PT ;  /* 0x0000002978297209 */ /* 0x000fe20007810000 */
[----:B------:R-:W-:Y:S01]  /*30d0*/  FMUL.FTZ R25, R0, R25 ;  /* 0x0000001900197220 */ /* 0x000fe20000410000 */
[C---:B------:R-:W-:Y:S01]  /*30e0*/  ISETP.GT.AND P3, PT, R69.reuse, 0x31, PT ;  /* 0x000000314500780c */ /* 0x040fe20003f64270 */
[----:B------:R-:W-:Y:S01]  /*30f0*/  MUFU.TANH R31, R31 ;  /* 0x0000001f001f7308 */ /* 0x000fe20000002400 */
[----:B------:R-:W-:Y:S01]  /*3100*/  FSEL R110, R82, -INF , P4 ;  /* 0xff800000526e7808 */ /* 0x000fe20002000000 */
[----:B------:R-:W-:Y:S01]  /*3110*/  FMUL.FTZ R28, R0, R28 ;  /* 0x0000001c001c7220 */ /* 0x000fe20000410000 */
[----:B------:R-:W-:Y:S01]  /*3120*/  FMNMX.FTZ R41, R116, R41, !PT ;  /* 0x0000002974297209 */ /* 0x000fe20007810000 */
[C---:B------:R-:W-:Y:S01]  /*3130*/  FMUL.FTZ R29, R0.reuse, R29 ;  /* 0x0000001d001d7220 */ /* 0x040fe20000410000 */
[----:B------:R-:W-:Y:S01]  /*3140*/  ISETP.GT.AND P4, PT, R69, 0x38, PT ;  /* 0x000000384500780c */ /* 0x000fe20003f84270 */
[----:B------:R-:W-:Y:S01]  /*3150*/  FMUL.FTZ R24, R0, R24 ;  /* 0x0000001800187220 */ /* 0x000fe20000410000 */
[----:B------:R-:W-:Y:S01]  /*3160*/  FSEL R106, R83, -INF , P3 ;  /* 0xff800000536a7808 */ /* 0x000fe20001800000 */
[----:B------:R-:W-:Y:S01]  /*3170*/  MUFU.TANH R35, R35 ;  /* 0x0000002300237308 */ /* 0x000fe20000002400 */
[----:B------:R-:W-:Y:S01]  /*3180*/  FMNMX.FTZ R41, R110, R41, !PT ;  /* 0x000000296e297209 */ /* 0x000fe20007810000 */
[C---:B------:R-:W-:Y:S01]  /*3190*/  FMUL.FTZ R37, R0.reuse, R37 ;  /* 0x0000002500257220 */ /* 0x040fe20000410000 */
[----:B------:R-:W-:Y:S01]  /*31a0*/  ISETP.GT.AND P3, PT, R69, 0x39, PT ;  /* 0x000000394500780c */ /* 0x000fe20003f64270 */
[----:B------:R-:W-:Y:S01]  /*31b0*/  FMUL.FTZ R36, R0, R36 ;  /* 0x0000002400247220 */ /* 0x000fe20000410000 */
[----:B----4-:R-:W-:-:S02]  /*31c0*/  FSEL R102, R86, -INF , P4 ;  /* 0xff80000056667808 */ /* 0x010fc40002000000 */
[----:B------:R-:W-:Y:S01]  /*31d0*/  FMNMX.FTZ R41, R106, R41, !PT ;  /* 0x000000296a297209 */ /* 0x000fe20007810000 */
[----:B------:R-:W-:Y:S01]  /*31e0*/  MUFU.TANH R39, R39 ;  /* 0x0000002700277308 */ /* 0x000fe20000002400 */
[----:B------:R-:W-:Y:S02]  /*31f0*/  ISETP.GT.AND P4, PT, R69, 0x40, PT ;  /* 0x000000404500780c */ /* 0x000fe40003f84270 */
[----:B0-----:R-:W-:Y:S02]  /*3200*/  FSEL R100, R87, -INF , P3 ;  /* 0xff80000057647808 */ /* 0x001fe40001800000 */
[----:B------:R-:W-:Y:S02]  /*3210*/  FMNMX.FTZ R41, R102, R41, !PT ;  /* 0x0000002966297209 */ /* 0x000fe40007810000 */
[----:B------:R-:W-:Y:S01]  /*3220*/  ISETP.GT.AND P3, PT, R69, 0x41, PT ;  /* 0x000000414500780c */ /* 0x000fe20003f64270 */
[----:B------:R0:W-:Y:S01]  /*3230*/  MUFU.TANH R144, R32 ;  /* 0x0000002000907308 */ /* 0x0001e20000002400 */
[----:B------:R-:W-:-:S02]  /*3240*/  FSEL R98, R80, -INF , P4 ;  /* 0xff80000050627808 */ /* 0x000fc40002000000 */
[----:B------:R-:W-:Y:S02]  /*3250*/  FMNMX.FTZ R41, R100, R41, !PT ;  /* 0x0000002964297209 */ /* 0x000fe40007810000 */
[C---:B------:R-:W-:Y:S02]  /*3260*/  ISETP.GT.AND P4, PT, R69.reuse, 0x48, PT ;  /* 0x000000484500780c */ /* 0x040fe40003f84270 */
[----:B------:R-:W-:Y:S01]  /*3270*/  FSEL R96, R96, -INF , P3 ;  /* 0xff80000060607808 */ /* 0x000fe20001800000 */
[----:B------:R-:W-:Y:S01]  /*3280*/  MUFU.TANH R5, R5 ;  /* 0x0000000500057308 */ /* 0x000fe20000002400 */
[----:B------:R-:W-:Y:S01]  /*3290*/  FMNMX.FTZ R41, R98, R41, !PT ;  /* 0x0000002962297209 */ /* 0x000fe20007810000 */
[----:B0-----:R-:W0:Y:S01]  /*32a0*/  SHFL.IDX PT, R32, R77, RZ, 0x1c1f ;  /* 0x001c1fff4d207589 */ /* 0x001e2200000e0000 */
[----:B------:R-:W-:Y:S02]  /*32b0*/  ISETP.GT.AND P3, PT, R69, 0x49, PT ;  /* 0x000000494500780c */ /* 0x000fe40003f64270 */
[----:B------:R-:W-:-:S02]  /*32c0*/  FSEL R94, R81, -INF , P4 ;  /* 0xff800000515e7808 */ /* 0x000fc40002000000 */
[----:B------:R-:W-:Y:S01]  /*32d0*/  FMNMX.FTZ R41, R96, R41, !PT ;  /* 0x0000002960297209 */ /* 0x000fe20007810000 */
[----:B------:R-:W-:Y:S01]  /*32e0*/  MUFU.TANH R4, R4 ;  /* 0x0000000400047308 */ /* 0x000fe20000002400 */
[C---:B------:R-:W-:Y:S02]  /*32f0*/  ISETP.GT.AND P4, PT, R69.reuse, 0x50, PT ;  /* 0x000000504500780c */ /* 0x040fe40003f84270 */
[----:B------:R-:W-:Y:S02]  /*3300*/  FSEL R92, R92, -INF , P3 ;  /* 0xff8000005c5c7808 */ /* 0x000fe40001800000 */
[----:B------:R-:W-:Y:S02]  /*3310*/  FMNMX.FTZ R41, R94, R41, !PT ;  /* 0x000000295e297209 */ /* 0x000fe40007810000 */
[----:B------:R-:W-:Y:S01]  /*3320*/  ISETP.GT.AND P3, PT, R69, 0x51, PT ;  /* 0x000000514500780c */ /* 0x000fe20003f64270 */
[----:B------:R-:W-:Y:S01]  /*3330*/  MUFU.TANH R6, R6 ;  /* 0x0000000600067308 */ /* 0x000fe20000002400 */
[----:B------:R-:W-:-:S02]  /*3340*/  FSEL R90, R78, -INF , P4 ;  /* 0xff8000004e5a7808 */ /* 0x000fc40002000000 */
[----:B------:R-:W-:Y:S02]  /*3350*/  FMNMX.FTZ R41, R92, R41, !PT ;  /* 0x000000295c297209 */ /* 0x000fe40007810000 */
[C---:B------:R-:W-:Y:S02]  /*3360*/  ISETP.GT.AND P4, PT, R69.reuse, 0x58, PT ;  /* 0x000000584500780c */ /* 0x040fe40003f84270 */
[----:B------:R-:W-:Y:S01]  /*3370*/  FSEL R88, R88, -INF , P3 ;  /* 0xff80000058587808 */ /* 0x000fe20001800000 */
[----:B------:R-:W-:Y:S01]  /*3380*/  MUFU.TANH R9, R9 ;  /* 0x0000000900097308 */ /* 0x000fe20000002400 */
[----:B------:R-:W-:Y:S02]  /*3390*/  FMNMX.FTZ R41, R90, R41, !PT ;  /* 0x000000295a297209 */ /* 0x000fe40007810000 */
[----:B------:R-:W-:Y:S02]  /*33a0*/  ISETP.GT.AND P3, PT, R69, 0x59, PT ;  /* 0x000000594500780c */ /* 0x000fe40003f64270 */
[----:B-1----:R-:W-:-:S02]  /*33b0*/  FSEL R86, R70, -INF , P4 ;  /* 0xff80000046567808 */ /* 0x002fc40002000000 */
[----:B------:R-:W-:Y:S01]  /*33c0*/  FMNMX.FTZ R41, R88, R41, !PT ;  /* 0x0000002958297209 */ /* 0x000fe20007810000 */
[----:B------:R1:W4:Y:S01]  /*33d0*/  MUFU.TANH R70, R27 ;  /* 0x0000001b00467308 */ /* 0x0003220000002400 */
[----:B------:R-:W-:Y:S02]  /*33e0*/  ISETP.GT.AND P4, PT, R69, 0x60, PT ;  /* 0x000000604500780c */ /* 0x000fe40003f84270 */
[----:B---3--:R-:W-:Y:S02]  /*33f0*/  FSEL R80, R71, -INF , P3 ;  /* 0xff80000047507808 */ /* 0x008fe40001800000 */
[----:B------:R-:W-:Y:S01]  /*3400*/  FMNMX.FTZ R43, R86, R41, !PT ;  /* 0x00000029562b7209 */ /* 0x000fe20007810000 */
[----:B------:R-:W-:Y:S01]  /*3410*/  FMUL.FTZ R41, R0, R30 ;  /* 0x0000001e00297220 */ /* 0x000fe20000410000 */
[----:B------:R-:W-:Y:S01]  /*3420*/  ISETP.GT.AND P3, PT, R69, 0x61, PT ;  /* 0x000000614500780c */ /* 0x000fe20003f64270 */
[----:B------:R-:W-:Y:S01]  /*3430*/  MUFU.TANH R10, R10 ;  /* 0x0000000a000a7308 */ /* 0x000fe20000002400 */
[----:B--2---:R-:W-:Y:S01]  /*3440*/  FSEL R50, R42, -INF , P4 ;  /* 0xff8000002a327808 */ /* 0x004fe20002000000 */
[----:B-1----:R-:W-:Y:S01]  /*3450*/  FMUL.FTZ R27, R0, R34 ;  /* 0x00000022001b7220 */ /* 0x002fe20000410000 */
[----:B------:R-:W-:-:S02]  /*3460*/  FMNMX.FTZ R43, R80, R43, !PT ;  /* 0x0000002b502b7209 */ /* 0x000fc40007810000 */
[C---:B------:R-:W-:Y:S02]  /*3470*/  ISETP.GT.AND P4, PT, R69.reuse, 0x68, PT ;  /* 0x000000684500780c */ /* 0x040fe40003f84270 */
[----:B-----5:R-:W-:Y:S01]  /*3480*/  FSEL R26, R66, -INF , P3 ;  /* 0xff800000421a7808 */ /* 0x020fe20001800000 */
[----:B------:R-:W1:Y:S01]  /*3490*/  MUFU.TANH R41, R41 ;  /* 0x0000002900297308 */ /* 0x000e620000002400 */
[----:B------:R-:W-:Y:S02]  /*34a0*/  FMNMX.FTZ R43, R50, R43, !PT ;  /* 0x0000002b322b7209 */ /* 0x000fe40007810000 */
[C---:B------:R-:W-:Y:S02]  /*34b0*/  ISETP.GT.AND P3, PT, R69.reuse, 0x69, PT ;  /* 0x000000694500780c */ /* 0x040fe40003f64270 */
[----:B------:R-:W-:Y:S02]  /*34c0*/  FSEL R30, R46, -INF , P4 ;  /* 0xff8000002e1e7808 */ /* 0x000fe40002000000 */
[----:B------:R-:W-:Y:S01]  /*34d0*/  FMNMX.FTZ R43, R26, R43, !PT ;  /* 0x0000002b1a2b7209 */ /* 0x000fe20007810000 */
[----:B------:R-:W-:Y:S01]  /*34e0*/  MUFU.TANH R11, R11 ;  /* 0x0000000b000b7308 */ /* 0x000fe20000002400 */
[----:B------:R-:W-:-:S02]  /*34f0*/  ISETP.GT.AND P4, PT, R69, 0x70, PT ;  /* 0x000000704500780c */ /* 0x000fc40003f84270 */
[----:B------:R-:W-:Y:S02]  /*3500*/  FSEL R42, R47, -INF , P3 ;  /* 0xff8000002f2a7808 */ /* 0x000fe40001800000 */
[----:B------:R-:W-:Y:S02]  /*3510*/  FMNMX.FTZ R43, R30, R43, !PT ;  /* 0x0000002b1e2b7209 */ /* 0x000fe40007810000 */
[C---:B------:R-:W-:Y:S01]  /*3520*/  ISETP.GT.AND P3, PT, R69.reuse, 0x71, PT ;  /* 0x000000714500780c */ /* 0x040fe20003f64270 */
[----:B------:R2:W3:Y:S01]  /*3530*/  MUFU.TANH R47, R27 ;  /* 0x0000001b002f7308 */ /* 0x0004e20000002400 */
[----:B------:R-:W-:Y:S02]  /*3540*/  FSEL R34, R68, -INF , P4 ;  /* 0xff80000044227808 */ /* 0x000fe40002000000 */
[----:B------:R-:W-:Y:S02]  /*3550*/  FMNMX.FTZ R43, R42, R43, !PT ;  /* 0x0000002b2a2b7209 */ /* 0x000fe40007810000 */
[----:B------:R-:W-:-:S02]  /*3560*/  ISETP.GT.AND P4, PT, R69, 0x78, PT ;  /* 0x000000784500780c */ /* 0x000fc40003f84270 */
[----:B------:R-:W-:Y:S01]  /*3570*/  FSEL R46, R51, -INF , P3 ;  /* 0xff800000332e7808 */ /* 0x000fe20001800000 */
[----:B------:R-:W-:Y:S01]  /*3580*/  MUFU.TANH R138, R52 ;  /* 0x00000034008a7308 */ /* 0x000fe20000002400 */
[----:B------:R-:W-:Y:S01]  /*3590*/  FMNMX.FTZ R43, R34, R43, !PT ;  /* 0x0000002b222b7209 */ /* 0x000fe20007810000 */
[----:B--2---:R-:W-:Y:S01]  /*35a0*/  FMUL.FTZ R27, R0, R38 ;  /* 0x00000026001b7220 */ /* 0x004fe20000410000 */
[C---:B------:R-:W-:Y:S02]  /*35b0*/  ISETP.GT.AND P3, PT, R69.reuse, 0x79, PT ;  /* 0x000000794500780c */ /* 0x040fe40003f64270 */
[----:B------:R-:W-:Y:S02]  /*35c0*/  FSEL R54, R54, -INF , P4 ;  /* 0xff80000036367808 */ /* 0x000fe40002000000 */
[----:B------:R-:W-:Y:S01]  /*35d0*/  FMNMX.FTZ R43, R46, R43, !PT ;  /* 0x0000002b2e2b7209 */ /* 0x000fe20007810000 */
[----:B------:R2:W5:Y:S01]  /*35e0*/  MUFU.TANH R82, R27 ;  /* 0x0000001b00527308 */ /* 0x0005620000002400 */
[----:B------:R-:W-:-:S02]  /*35f0*/  ISETP.GT.AND P4, PT, R69, 0x80, PT ;  /* 0x000000804500780c */ /* 0x000fc40003f84270 */
[----:B------:R-:W-:Y:S02]  /*3600*/  FSEL R66, R55, -INF , P3 ;  /* 0xff80000037427808 */ /* 0x000fe40001800000 */
[----:B------:R-:W-:Y:S02]  /*3610*/  FMNMX.FTZ R43, R54, R43, !PT ;  /* 0x0000002b362b7209 */ /* 0x000fe40007810000 */
[C---:B------:R-:W-:Y:S01]  /*3620*/  ISETP.GT.AND P3, PT, R69.reuse, 0x81, PT ;  /* 0x000000814500780c */ /* 0x040fe20003f64270 */
[----:B------:R-:W0:Y:S01]  /*3630*/  MUFU.TANH R12, R12 ;  /* 0x0000000c000c7308 */ /* 0x000e220000002400 */
[----:B------:R-:W-:Y:S01]  /*3640*/  FSEL R38, R76, -INF , P4 ;  /* 0xff8000004c267808 */ /* 0x000fe20002000000 */
[----:B--2---:R-:W-:Y:S01]  /*3650*/  FMUL.FTZ R27, R0, R44 ;  /* 0x0000002c001b7220 */ /* 0x004fe20000410000 */
[----:B------:R-:W-:Y:S02]  /*3660*/  FMNMX.FTZ R43, R66, R43, !PT ;  /* 0x0000002b422b7209 */ /* 0x000fe40007810000 */
[----:B------:R-:W-:-:S02]  /*3670*/  ISETP.GT.AND P4, PT, R69, 0x88, PT ;  /* 0x000000884500780c */ /* 0x000fc40003f84270 */
[----:B----4-:R-:W-:Y:S01]  /*3680*/  FSEL R68, R70, -INF , P3 ;  /* 0xff80000046447808 */ /* 0x010fe20001800000 */
[----:B------:R-:W-:Y:S01]  /*3690*/  MUFU.TANH R146, R33 ;  /* 0x0000002100927308 */ /* 0x000fe20000002400 */
[----:B------:R-:W-:Y:S02]  /*36a0*/  FMNMX.FTZ R43, R38, R43, !PT ;  /* 0x0000002b262b7209 */ /* 0x000fe40007810000 */
[----:B------:R-:W-:Y:S02]  /*36b0*/  ISETP.GT.AND P3, PT, R69, 0x89, PT ;  /* 0x000000894500780c */ /* 0x000fe40003f64270 */
[----:B-1----:R-:W-:Y:S02]  /*36c0*/  FSEL R70, R41, -INF , P4 ;  /* 0xff80000029467808 */ /* 0x002fe40002000000 */
[----:B------:R-:W-:Y:S01]  /*36d0*/  FMNMX.FTZ R43, R68, R43, !PT ;  /* 0x0000002b442b7209 */ /* 0x000fe20007810000 */
[----:B------:R-:W-:Y:S01]  /*36e0*/  MUFU.TANH R41, R27 ;  /* 0x0000001b00297308 */ /* 0x000fe20000002400 */
[----:B------:R-:W-:-:S02]  /*36f0*/  ISETP.GT.AND P4, PT, R69, 0x90, PT ;  /* 0x000000904500780c */ /* 0x000fc40003f84270 */
[----:B------:R-:W-:Y:S02]  /*3700*/  FSEL R76, R31, -INF , P3 ;  /* 0xff8000001f4c7808 */ /* 0x000fe40001800000 */
[----:B------:R-:W-:Y:S02]  /*3710*/  FMNMX.FTZ R43, R70, R43, !PT ;  /* 0x0000002b462b7209 */ /* 0x000fe40007810000 */
[----:B------:R-:W-:Y:S01]  /*3720*/  ISETP.GT.AND P3, PT, R69, 0x91, PT ;  /* 0x000000914500780c */ /* 0x000fe20003f64270 */
[----:B------:R-:W1:Y:S01]  /*3730*/  MUFU.TANH R13, R13 ;  /* 0x0000000d000d7308 */ /* 0x000e620000002400 */
[----:B---3--:R-:W-:Y:S02]  /*3740*/  FSEL R44, R47, -INF , P4 ;  /* 0xff8000002f2c7808 */ /* 0x008fe40002000000 */
[----:B------:R-:W-:Y:S02]  /*3750*/  FMNMX.FTZ R43, R76, R43, !PT ;  /* 0x0000002b4c2b7209 */ /* 0x000fe40007810000 */
[----:B------:R-:W-:-:S02]  /*3760*/  ISETP.GT.AND P4, PT, R69, 0x98, PT ;  /* 0x000000984500780c */ /* 0x000fc40003f84270 */
[----:B------:R-:W-:Y:S01]  /*3770*/  FSEL R78, R35, -INF , P3 ;  /* 0xff800000234e7808 */ /* 0x000fe20001800000 */
[----:B------:R2:W-:Y:S01]  /*3780*/  MUFU.TANH R47, R53 ;  /* 0x00000035002f7308 */ /* 0x0005e20000002400 */
[----:B------:R-:W-:Y:S02]  /*3790*/  FMNMX.FTZ R43, R44, R43, !PT ;  /* 0x0000002b2c2b7209 */ /* 0x000fe40007810000 */
[----:B------:R-:W-:Y:S02]  /*37a0*/  ISETP.GT.AND P3, PT, R69, 0x99, PT ;  /* 0x000000994500780c */ /* 0x000fe40003f64270 */
[----:B-----5:R-:W-:Y:S02]  /*37b0*/  FSEL R82, R82, -INF , P4 ;  /* 0xff80000052527808 */ /* 0x020fe40002000000 */
[----:B------:R-:W-:Y:S01]  /*37c0*/  FMNMX.FTZ R43, R78, R43, !PT ;  /* 0x0000002b4e2b7209 */ /* 0x000fe20007810000 */
[----:B------:R-:W-:Y:S01]  /*37d0*/  MUFU.TANH R142, R28 ;  /* 0x0000001c008e7308 */ /* 0x000fe20000002400 */
[----:B------:R-:W-:-:S02]  /*37e0*/  FSEL R84, R39, -INF , P3 ;  /* 0xff80000027547808 */ /* 0x000fc40001800000 */
[----:B------:R-:W-:Y:S02]  /*37f0*/  FMNMX.FTZ R43, R82, R43, !PT ;  /* 0x0000002b522b7209 */ /* 0x000fe40007810000 */
[----:B0-----:R-:W-:Y:S02]  /*3800*/  VIADDMNMX R67, R32, R108, R67, PT ;  /* 0x0000006c20437246 */ /* 0x001fe40003800143 */
[----:B------:R-:W-:Y:S01]  /*3810*/  FMNMX.FTZ R43, R84, R43, !PT ;  /* 0x0000002b542b7209 */ /* 0x000fe20007810000 */
[----:B------:R-:W0:Y:S01]  /*3820*/  MUFU.TANH R14, R14 ;  /* 0x0000000e000e7308 */ /* 0x000e220000002400 */
[C---:B------:R-:W-:Y:S02]  /*3830*/  ISETP.GT.AND P4, PT, R67.reuse, 0x1, PT ;  /* 0x000000014300780c */ /* 0x040fe40003f84270 */
[----:B------:R-:W-:Y:S01]  /*3840*/  ISETP.GT.AND P5, PT, R67, 0x8, PT ;  /* 0x000000084300780c */ /* 0x000fe20003fa4270 */
[----:B------:R-:W3:Y:S01]  /*3850*/  SHFL.BFLY PT, R122, R43, 0x2, 0x1f ;  /* 0x0c401f002b7a7f89 */ /* 0x000ee200000e0000 */
[----:B--2---:R-:W-:-:S02]  /*3860*/  FSEL R53, R4, -INF , P4 ;  /* 0xff80000004357808 */ /* 0x004fc40002000000 */
[----:B------:R-:W-:Y:S01]  /*3870*/  FSEL R108, R6, -INF , P5 ;  /* 0xff800000066c7808 */ /* 0x000fe20002800000 */
[----:B------:R-:W2:Y:S01]  /*3880*/  MUFU.TANH R15, R15 ;  /* 0x0000000f000f7308 */ /* 0x000ea20000002400 */
[----:B------:R-:W-:-:S07]  /*3890*/  ISETP.GT.AND P4, PT, R67, 0x10, PT ;  /* 0x000000104300780c */ /* 0x000fce0003f84270 */
[----:B------:R-:W4:Y:S08]  /*38a0*/  MUFU.TANH R20, R20 ;  /* 0x0000001400147308 */ /* 0x000f300000002400 */
[----:B------:R-:W5:Y:S01]  /*38b0*/  MUFU.TANH R21, R21 ;  /* 0x0000001500157308 */ /* 0x000f620000002400 */
[----:B---3--:R-:W-:-:S07]  /*38c0*/  FMNMX.FTZ R27, R43, R122, !PT ;  /* 0x0000007a2b1b7209 */ /* 0x008fce0007810000 */
[----:B------:R3:W-:Y:S01]  /*38d0*/  MUFU.TANH R43, R25 ;  /* 0x00000019002b7308 */ /* 0x0007e20000002400 */
[----:B------:R-:W1:Y:S07]  /*38e0*/  SHFL.BFLY PT, R122, R27, 0x1, 0x1f ;  /* 0x0c201f001b7a7f89 */ /* 0x000e6e00000e0000 */
[----:B------:R-:W5:Y:S08]  /*38f0*/  MUFU.TANH R72, R72 ;  /* 0x0000004800487308 */ /* 0x000f700000002400 */
[----:B------:R0:W-:Y:S08]  /*3900*/  MUFU.TANH R51, R29 ;  /* 0x0000001d00337308 */ /* 0x0001f00000002400 */
[----:B------:R-:W5:Y:S01]  /*3910*/  MUFU.TANH R73, R73 ;  /* 0x0000004900497308 */ /* 0x000f620000002400 */
[----:B-1----:R-:W-:-:S04]  /*3920*/  FMNMX.FTZ R122, R27, R122, !PT ;  /* 0x0000007a1b7a7209 */ /* 0x002fc80007810000 */
[C---:B------:R-:W-:Y:S01]  /*3930*/  FSETP.NEU.FTZ.AND P3, PT, R122.reuse, -INF , PT ;  /* 0xff8000007a00780b */ /* 0x040fe20003f7d000 */
[----:B------:R-:W-:Y:S02]  /*3940*/  FFMA.FTZ R31, R122, R121, -8 ;  /* 0xc10000007a1f7423 */ /* 0x000fe40000010079 */
[----:B------:R1:W-:Y:S03]  /*3950*/  MUFU.TANH R140, R24 ;  /* 0x00000018008c7308 */ /* 0x0003e60000002400 */
[----:B------:R-:W-:Y:S02]  /*3960*/  FSEL R31, R31, RZ, P3 ;  /* 0x000000ff1f1f7208 */ /* 0x000fe40001800000 */
[----:B------:R-:W-:-:S03]  /*3970*/  ISETP.GT.AND P3, PT, R67, RZ, PT ;  /* 0x000000ff4300720c */ /* 0x000fc60003f64270 */
[-CC-:B---3--:R-:W-:Y:S01]  /*3980*/  FFMA.FTZ R25, R112, R121.reuse, -R31.reuse ;  /* 0x0000007970197223 */ /* 0x188fe2000001081f */
[----:B------:R-:W-:Y:S01]  /*3990*/  FSEL R52, R5, -INF , P3 ;  /* 0xff80000005347808 */ /* 0x000fe20001800000 */
[-CC-:B------:R-:W-:Y:S01]  /*39a0*/  FFMA.FTZ R28, R114, R121.reuse, -R31.reuse ;  /* 0x00000079721c7223 */ /* 0x180fe2000001081f */
[----:B------:R-:W-:Y:S01]  /*39b0*/  ISETP.GT.AND P3, PT, R67, 0x9, PT ;  /* 0x000000094300780c */ /* 0x000fe20003f64270 */
[--C-:B------:R-:W-:Y:S01]  /*39c0*/  FFMA.FTZ R6, R118, R121, -R31.reuse ;  /* 0x0000007976067223 */ /* 0x100fe2000001081f */
[----:B------:R-:W-:Y:S01]  /*39d0*/  FMNMX.FTZ R33, R52, R53, !PT ;  /* 0x0000003534217209 */ /* 0x000fe20007810000 */
[-CC-:B------:R-:W-:Y:S01]  /*39e0*/  FFMA.FTZ R4, R124, R121.reuse, -R31.reuse ;  /* 0x000000797c047223 */ /* 0x180fe2000001081f */
[----:B------:R-:W-:Y:S01]  /*39f0*/  FSEL R112, R9, -INF , P3 ;  /* 0xff80000009707808 */ /* 0x000fe20001800000 */
[--C-:B------:R-:W-:Y:S01]  /*3a00*/  FFMA.FTZ R9, R126, R121, -R31.reuse ;  /* 0x000000797e097223 */ /* 0x100fe2000001081f */
[----:B------:R-:W-:Y:S01]  /*3a10*/  FMNMX.FTZ R33, R108, R33, !PT ;  /* 0x000000216c217209 */ /* 0x000fe20007810000 */
[-CC-:B------:R-:W-:Y:S01]  /*3a20*/  FFMA.FTZ R27, R128, R121.reuse, -R31.reuse ;  /* 0x00000079801b7223 */ /* 0x180fe2000001081f */
[C---:B------:R-:W-:Y:S01]  /*3a30*/  ISETP.GT.AND P3, PT, R67.reuse, 0x11, PT ;  /* 0x000000114300780c */ /* 0x040fe20003f64270 */
[--C-:B0-----:R-:W-:Y:S01]  /*3a40*/  FFMA.FTZ R29, R130, R121, -R31.reuse ;  /* 0x00000079821d7223 */ /* 0x101fe2000001081f */
[----:B------:R-:W-:Y:S01]  /*3a50*/  FSEL R114, R10, -INF , P4 ;  /* 0xff8000000a727808 */ /* 0x000fe20002000000 */
[----:B------:R-:W0:Y:S01]  /*3a60*/  MUFU.TANH R74, R74 ;  /* 0x0000004a004a7308 */ /* 0x000e220000002400 */
[----:B------:R-:W-:Y:S01]  /*3a70*/  FMNMX.FTZ R33, R112, R33, !PT ;  /* 0x0000002170217209 */ /* 0x000fe20007810000 */
[-CC-:B-1----:R-:W-:Y:S01]  /*3a80*/  FFMA.FTZ R24, R132, R121.reuse, -R31.reuse ;  /* 0x0000007984187223 */ /* 0x182fe2000001081f */
[----:B------:R-:W-:Y:S01]  /*3a90*/  ISETP.GT.AND P4, PT, R67, 0x18, PT ;  /* 0x000000184300780c */ /* 0x000fe20003f84270 */
[-CC-:B------:R-:W-:Y:S01]  /*3aa0*/  FFMA.FTZ R134, R134, R121.reuse, -R31.reuse ;  /* 0x0000007986867223 */ /* 0x180fe2000001081f */
[----:B------:R-:W-:Y:S01]  /*3ab0*/  FSEL R118, R11, -INF , P3 ;  /* 0xff8000000b767808 */ /* 0x000fe20001800000 */
[--C-:B------:R-:W-:Y:S01]  /*3ac0*/  FFMA.FTZ R11, R116, R121, -R31.reuse ;  /* 0x00000079740b7223 */ /* 0x100fe2000001081f */
[----:B------:R-:W-:Y:S01]  /*3ad0*/  FMNMX.FTZ R33, R114, R33, !PT ;  /* 0x0000002172217209 */ /* 0x000fe20007810000 */
[----:B------:R-:W1:Y:S01]  /*3ae0*/  MUFU.TANH R75, R75 ;  /* 0x0000004b004b7308 */ /* 0x000e620000002400 */
[C---:B------:R-:W-:Y:S01]  /*3af0*/  ISETP.GT.AND P3, PT, R67.reuse, 0x19, PT ;  /* 0x000000194300780c */ /* 0x040fe20003f64270 */
[-CC-:B------:R-:W-:Y:S01]  /*3b00*/  FFMA.FTZ R136, R136, R121.reuse, -R31.reuse ;  /* 0x0000007988887223 */ /* 0x180fe2000001081f */
[----:B------:R-:W-:Y:S01]  /*3b10*/  FSEL R124, R12, -INF , P4 ;  /* 0xff8000000c7c7808 */ /* 0x000fe20002000000 */
[--C-:B------:R-:W-:Y:S01]  /*3b20*/  FFMA.FTZ R12, R110, R121, -R31.reuse ;  /* 0x000000796e0c7223 */ /* 0x100fe2000001081f */
[----:B------:R-:W-:Y:S01]  /*3b30*/  FMNMX.FTZ R33, R118, R33, !PT ;  /* 0x0000002176217209 */ /* 0x000fe20007810000 */
[-CC-:B------:R-:W-:Y:S01]  /*3b40*/  FFMA.FTZ R39, R90, R121.reuse, -R31.reuse ;  /* 0x000000795a277223 */ /* 0x180fe2000001081f */
[----:B------:R-:W-:Y:S01]  /*3b50*/  ISETP.GT.AND P4, PT, R67, 0x20, PT ;  /* 0x000000204300780c */ /* 0x000fe20003f84270 */
[----:B------:R-:W3:Y:S01]  /*3b60*/  MUFU.TANH R56, R56 ;  /* 0x0000003800387308 */ /* 0x000ee20000002400 */
[----:B------:R-:W-:Y:S01]  /*3b70*/  FSEL R126, R13, -INF , P3 ;  /* 0xff8000000d7e7808 */ /* 0x000fe20001800000 */
[--C-:B------:R-:W-:Y:S01]  /*3b80*/  FFMA.FTZ R13, R106, R121, -R31.reuse ;  /* 0x000000796a0d7223 */ /* 0x100fe2000001081f */
[----:B------:R-:W-:Y:S01]  /*3b90*/  FMNMX.FTZ R33, R124, R33, !PT ;  /* 0x000000217c217209 */ /* 0x000fe20007810000 */
[-CC-:B------:R-:W-:Y:S01]  /*3ba0*/  FFMA.FTZ R50, R50, R121.reuse, -R31.reuse ;  /* 0x0000007932327223 */ /* 0x180fe2000001081f */
[C---:B------:R-:W-:Y:S01]  /*3bb0*/  ISETP.GT.AND P3, PT, R67.reuse, 0x21, PT ;  /* 0x000000214300780c */ /* 0x040fe20003f64270 */
[--C-:B------:R-:W-:Y:S01]  /*3bc0*/  FFMA.FTZ R10, R120, R121, -R31.reuse ;  /* 0x00000079780a7223 */ /* 0x100fe2000001081f */
[----:B------:R-:W-:Y:S01]  /*3bd0*/  FSEL R128, R14, -INF , P4 ;  /* 0xff8000000e807808 */ /* 0x000fe20002000000 */
[----:B------:R-:W3:Y:S01]  /*3be0*/  MUFU.TANH R57, R57 ;  /* 0x0000003900397308 */ /* 0x000ee20000002400 */
[----:B------:R-:W-:Y:S01]  /*3bf0*/  FMNMX.FTZ R33, R126, R33, !PT ;  /* 0x000000217e217209 */ /* 0x000fe20007810000 */
[-CC-:B------:R-:W-:Y:S01]  /*3c00*/  FFMA.FTZ R14, R102, R121.reuse, -R31.reuse ;  /* 0x00000079660e7223 */ /* 0x180fe2000001081f */
[----:B------:R-:W-:Y:S01]  /*3c10*/  ISETP.GT.AND P4, PT, R67, 0x28, PT ;  /* 0x000000284300780c */ /* 0x000fe20003f84270 */
[-CC-:B------:R-:W-:Y:S01]  /*3c20*/  FFMA.FTZ R26, R26, R121.reuse, -R31.reuse ;  /* 0x000000791a1a7223 */ /* 0x180fe2000001081f */
[----:B--2---:R-:W-:Y:S01]  /*3c30*/  FSEL R130, R15, -INF , P3 ;  /* 0xff8000000f827808 */ /* 0x004fe20001800000 */
[--C-:B------:R-:W-:Y:S01]  /*3c40*/  FFMA.FTZ R15, R98, R121, -R31.reuse ;  /* 0x00000079620f7223 */ /* 0x100fe2000001081f */
[----:B------:R-:W-:Y:S01]  /*3c50*/  FMNMX.FTZ R33, R128, R33, !PT ;  /* 0x0000002180217209 */ /* 0x000fe20007810000 */
[----:B------:R-:W2:Y:S01]  /*3c60*/  MUFU.TANH R58, R58 ;  /* 0x0000003a003a7308 */ /* 0x000ea20000002400 */
[C---:B------:R-:W-:Y:S01]  /*3c70*/  ISETP.GT.AND P3, PT, R67.reuse, 0x29, PT ;  /* 0x000000294300780c */ /* 0x040fe20003f64270 */
[-CC-:B------:R-:W-:Y:S01]  /*3c80*/  FFMA.FTZ R30, R30, R121.reuse, -R31.reuse ;  /* 0x000000791e1e7223 */ /* 0x180fe2000001081f */
[----:B----4-:R-:W-:Y:S01]  /*3c90*/  FSEL R132, R20, -INF , P4 ;  /* 0xff80000014847808 */ /* 0x010fe20002000000 */
[--C-:B------:R-:W-:Y:S01]  /*3ca0*/  FFMA.FTZ R20, R96, R121, -R31.reuse ;  /* 0x0000007960147223 */ /* 0x100fe2000001081f */
[----:B------:R-:W-:Y:S01]  /*3cb0*/  FMNMX.FTZ R33, R130, R33, !PT ;  /* 0x0000002182217209 */ /* 0x000fe20007810000 */
[-CC-:B------:R-:W-:Y:S01]  /*3cc0*/  FFMA.FTZ R34, R34, R121.reuse, -R31.reuse ;  /* 0x0000007922227223 */ /* 0x180fe2000001081f */
[----:B------:R-:W-:Y:S01]  /*3cd0*/  ISETP.GT.AND P4, PT, R67, 0x30, PT ;  /* 0x000000304300780c */ /* 0x000fe20003f84270 */
[----:B------:R-:W4:Y:S01]  /*3ce0*/  MUFU.TANH R60, R60 ;  /* 0x0000003c003c7308 */ /* 0x000f220000002400 */
[----:B-----5:R-:W-:Y:S01]  /*3cf0*/  FSEL R116, R21, -INF , P3 ;  /* 0xff80000015747808 */ /* 0x020fe20001800000 */
[--C-:B------:R-:W-:Y:S01]  /*3d00*/  FFMA.FTZ R21, R100, R121, -R31.reuse ;  /* 0x0000007964157223 */ /* 0x100fe2000001081f */
[----:B------:R-:W-:Y:S01]  /*3d10*/  FMNMX.FTZ R33, R132, R33, !PT ;  /* 0x0000002184217209 */ /* 0x000fe20007810000 */
[-CC-:B------:R-:W-:Y:S01]  /*3d20*/  FFMA.FTZ R38, R38, R121.reuse, -R31.reuse ;  /* 0x0000007926267223 */ /* 0x180fe2000001081f */
[C---:B------:R-:W-:Y:S01]  /*3d30*/  ISETP.GT.AND P3, PT, R67.reuse, 0x31, PT ;  /* 0x000000314300780c */ /* 0x040fe20003f64270 */
[--C-:B------:R-:W-:Y:S01]  /*3d40*/  FFMA.FTZ R44, R44, R121, -R31.reuse ;  /* 0x000000792c2c7223 */ /* 0x100fe2000001081f */
[----:B------:R-:W-:Y:S01]  /*3d50*/  FSEL R72, R72, -INF , P4 ;  /* 0xff80000048487808 */ /* 0x000fe20002000000 */
[----:B------:R-:W5:Y:S01]  /*3d60*/  MUFU.TANH R61, R61 ;  /* 0x0000003d003d7308 */ /* 0x000f620000002400 */
[----:B------:R-:W-:Y:S01]  /*3d70*/  FMNMX.FTZ R33, R116, R33, !PT ;  /* 0x0000002174217209 */ /* 0x000fe20007810000 */
[----:B------:R-:W-:Y:S01]  /*3d80*/  FFMA.FTZ R78, R78, R121, -R31 ;  /* 0x000000794e4e7223 */ /* 0x000fe2000001081f */
[----:B------:R-:W-:-:S02]  /*3d90*/  ISETP.GT.AND P4, PT, R67, 0x38, PT ;  /* 0x000000384300780c */ /* 0x000fc40003f84270 */
[----:B------:R-:W-:Y:S02]  /*3da0*/  FSEL R110, R73, -INF , P3 ;  /* 0xff800000496e7808 */ /* 0x000fe40001800000 */
[----:B------:R-:W-:Y:S01]  /*3db0*/  FMNMX.FTZ R33, R72, R33, !PT ;  /* 0x0000002148217209 */ /* 0x000fe20007810000 */
[----:B------:R-:W5:Y:S01]  /*3dc0*/  MUFU.TANH R62, R62 ;  /* 0x0000003e003e7308 */ /* 0x000f620000002400 */
[C---:B------:R-:W-:Y:S02]  /*3dd0*/  ISETP.GT.AND P3, PT, R67.reuse, 0x39, PT ;  /* 0x000000394300780c */ /* 0x040fe40003f64270 */
[----:B0-----:R-:W-:Y:S02]  /*3de0*/  FSEL R74, R74, -INF , P4 ;  /* 0xff8000004a4a7808 */ /* 0x001fe40002000000 */
[----:B------:R-:W-:Y:S02]  /*3df0*/  FMNMX.FTZ R33, R110, R33, !PT ;  /* 0x000000216e217209 */ /* 0x000fe40007810000 */
[----:B------:R-:W-:Y:S01]  /*3e00*/  ISETP.GT.AND P4, PT, R67, 0x40, PT ;  /* 0x000000404300780c */ /* 0x000fe20003f84270 */
[----:B------:R-:W0:Y:S01]  /*3e10*/  MUFU.TANH R63, R63 ;  /* 0x0000003f003f7308 */ /* 0x000e220000002400 */
[----:B-1----:R-:W-:-:S02]  /*3e20*/  FSEL R106, R75, -INF , P3 ;  /* 0xff8000004b6a7808 */ /* 0x002fc40001800000 */
[----:B------:R-:W-:Y:S02]  /*3e30*/  FMNMX.FTZ R33, R74, R33, !PT ;  /* 0x000000214a217209 */ /* 0x000fe40007810000 */
[C---:B------:R-:W-:Y:S02]  /*3e40*/  ISETP.GT.AND P3, PT, R67.reuse, 0x41, PT ;  /* 0x000000414300780c */ /* 0x040fe40003f64270 */
[----:B---3--:R-:W-:Y:S01]  /*3e50*/  FSEL R56, R56, -INF , P4 ;  /* 0xff80000038387808 */ /* 0x008fe20002000000 */
[----:B------:R-:W1:Y:S01]  /*3e60*/  MUFU.TANH R64, R64 ;  /* 0x0000004000407308 */ /* 0x000e620000002400 */
[----:B------:R-:W-:Y:S02]  /*3e70*/  FMNMX.FTZ R33, R106, R33, !PT ;  /* 0x000000216a217209 */ /* 0x000fe40007810000 */
[----:B------:R-:W-:Y:S02]  /*3e80*/  ISETP.GT.AND P4, PT, R67, 0x48, PT ;  /* 0x000000484300780c */ /* 0x000fe40003f84270 */
[----:B------:R-:W-:-:S02]  /*3e90*/  FSEL R102, R57, -INF , P3 ;  /* 0xff80000039667808 */ /* 0x000fc40001800000 */
[----:B------:R-:W-:Y:S01]  /*3ea0*/  FMNMX.FTZ R33, R56, R33, !PT ;  /* 0x0000002138217209 */ /* 0x000fe20007810000 */
[----:B------:R-:W3:Y:S01]  /*3eb0*/  MUFU.TANH R65, R65 ;  /* 0x0000004100417308 */ /* 0x000ee20000002400 */
[C---:B------:R-:W-:Y:S02]  /*3ec0*/  ISETP.GT.AND P3, PT, R67.reuse, 0x49, PT ;  /* 0x000000494300780c */ /* 0x040fe40003f64270 */
[----:B--2---:R-:W-:Y:S02]  /*3ed0*/  FSEL R58, R58, -INF , P4 ;  /* 0xff8000003a3a7808 */ /* 0x004fe40002000000 */
[----:B------:R-:W-:Y:S02]  /*3ee0*/  FMNMX.FTZ R33, R102, R33, !PT ;  /* 0x0000002166217209 */ /* 0x000fe40007810000 */
[----:B------:R-:W-:Y:S01]  /*3ef0*/  ISETP.GT.AND P4, PT, R67, 0x50, PT ;  /* 0x000000504300780c */ /* 0x000fe20003f84270 */
[----:B------:R-:W2:Y:S01]  /*3f00*/  MUFU.TANH R40, R40 ;  /* 0x0000002800287308 */ /* 0x000ea20000002400 */
[----:B----4-:R-:W-:-:S02]  /*3f10*/  FSEL R60, R60, -INF , P3 ;  /* 0xff8000003c3c7808 */ /* 0x010fc40001800000 */
[----:B------:R-:W-:Y:S02]  /*3f20*/  FMNMX.FTZ R33, R58, R33, !PT ;  /* 0x000000213a217209 */ /* 0x000fe40007810000 */
[----:B------:R-:W-:Y:S02]  /*3f30*/  ISETP.GT.AND P3, PT, R67, 0x51, PT ;  /* 0x000000514300780c */ /* 0x000fe40003f64270 */
[----:B-----5:R-:W-:Y:S01]  /*3f40*/  FSEL R100, R61, -INF , P4 ;  /* 0xff8000003d647808 */ /* 0x020fe20002000000 */
[----:B------:R-:W4:Y:S01]  /*3f50*/  MUFU.TANH R45, R45 ;  /* 0x0000002d002d7308 */ /* 0x000f220000002400 */
[----:B------:R-:W-:Y:S02]  /*3f60*/  FMNMX.FTZ R33, R60, R33, !PT ;  /* 0x000000213c217209 */ /* 0x000fe40007810000 */
[----:B------:R-:W-:Y:S02]  /*3f70*/  ISETP.GT.AND P4, PT, R67, 0x58, PT ;  /* 0x000000584300780c */ /* 0x000fe40003f84270 */
[----:B------:R-:W-:-:S02]  /*3f80*/  FSEL R62, R62, -INF , P3 ;  /* 0xff8000003e3e7808 */ /* 0x000fc40001800000 */
[----:B------:R-:W-:Y:S01]  /*3f90*/  FMNMX.FTZ R33, R100, R33, !PT ;  /* 0x0000002164217209 */ /* 0x000fe20007810000 */
[----:B------:R-:W5:Y:S01]  /*3fa0*/  MUFU.TANH R48, R48 ;  /* 0x0000003000307308 */ /* 0x000f620000002400 */
[----:B------:R-:W-:Y:S02]  /*3fb0*/  ISETP.GT.AND P3, PT, R67, 0x59, PT ;  /* 0x000000594300780c */ /* 0x000fe40003f64270 */
[----:B0-----:R-:W-:Y:S02]  /*3fc0*/  FSEL R98, R63, -INF , P4 ;  /* 0xff8000003f627808 */ /* 0x001fe40002000000 */
[----:B------:R-:W-:Y:S02]  /*3fd0*/  FMNMX.FTZ R33, R62, R33, !PT ;  /* 0x000000213e217209 */ /* 0x000fe40007810000 */
[----:B------:R-:W-:Y:S01]  /*3fe0*/  ISETP.GT.AND P4, PT, R67, 0x60, PT ;  /* 0x000000604300780c */ /* 0x000fe20003f84270 */
[----:B------:R0:W-:Y:S01]  /*3ff0*/  MUFU.TANH R150, R37 ;  /* 0x0000002500967308 */ /* 0x0001e20000002400 */
[----:B-1----:R-:W-:-:S02]  /*4000*/  FSEL R64, R64, -INF , P3 ;  /* 0xff80000040407808 */ /* 0x002fc40001800000 */
[----:B------:R-:W-:Y:S02]  /*4010*/  FMNMX.FTZ R33, R98, R33, !PT ;  /* 0x0000002162217209 */ /* 0x000fe40007810000 */
[----:B------:R-:W-:Y:S02]  /*4020*/  ISETP.GT.AND P3, PT, R67, 0x61, PT ;  /* 0x000000614300780c */ /* 0x000fe40003f64270 */
[----:B---3--:R-:W-:Y:S01]  /*4030*/  FSEL R96, R65, -INF , P4 ;  /* 0xff80000041607808 */ /* 0x008fe20002000000 */
[----:B------:R-:W1:Y:S01]  /*4040*/  MUFU.TANH R49, R49 ;  /* 0x0000003100317308 */ /* 0x000e620000002400 */
[----:B------:R-:W-:Y:S01]  /*4050*/  FMNMX.FTZ R35, R64, R33, !PT ;  /* 0x0000002140237209 */ /* 0x000fe20007810000 */
[-CC-:B0-----:R-:W-:Y:S01]  /*4060*/  FFMA.FTZ R37, R94, R121.reuse, -R31.reuse ;  /* 0x000000795e257223 */ /* 0x181fe2000001081f */
[C---:B------:R-:W-:Y:S02]  /*4070*/  ISETP.GT.AND P4, PT, R67.reuse, 0x68, PT ;  /* 0x000000684300780c */ /* 0x040fe40003f84270 */
[----:B--2---:R-:W-:Y:S01]  /*4080*/  FSEL R94, R40, -INF , P3 ;  /* 0xff800000285e7808 */ /* 0x004fe20001800000 */
[----:B------:R-:W-:Y:S01]  /*4090*/  FFMA.FTZ R40, R88, R121, -R31 ;  /* 0x0000007958287223 */ /* 0x000fe2000001081f */
[----:B------:R-:W-:Y:S01]  /*40a0*/  FMNMX.FTZ R35, R96, R35, !PT ;  /* 0x0000002360237209 */ /* 0x000fe20007810000 */
[----:B------:R0:W-:Y:S01]  /*40b0*/  MUFU.EX2 R5, R134 ;  /* 0x0000008600057308 */ /* 0x0001e20000000800 */
[----:B------:R-:W-:-:S02]  /*40c0*/  ISETP.GT.AND P3, PT, R67, 0x69, PT ;  /* 0x000000694300780c */ /* 0x000fc40003f64270 */
[----:B------:R-:W-:-:S05]  /*40d0*/  FMNMX.FTZ R35, R94, R35, !PT ;  /* 0x000000235e237209 */ /* 0x000fca0007810000 */
[----:B------:R2:W3:Y:S01]  /*40e0*/  MUFU.TANH R148, R36 ;  /* 0x0000002400947308 */ /* 0x0004e20000002400 */
[----:B0-----:R-:W-:Y:S01]  /*40f0*/  FSEL R134, R41, -INF , P4 ;  /* 0xff80000029867808 */ /* 0x001fe20002000000 */
[----:B------:R-:W-:Y:S01]  /*4100*/  FFMA.FTZ R41, R86, R121, -R31 ;  /* 0x0000007956297223 */ /* 0x000fe2000001081f */
[----:B------:R-:W-:Y:S02]  /*4110*/  ISETP.GT.AND P4, PT, R67, 0x70, PT ;  /* 0x000000704300780c */ /* 0x000fe40003f84270 */
[----:B------:R-:W-:-:S03]  /*4120*/  FMNMX.FTZ R35, R134, R35, !PT ;  /* 0x0000002386237209 */ /* 0x000fc60007810000 */
[----:B------:R5:W-:Y:S01]  /*4130*/  MUFU.EX2 R32, R136 ;  /* 0x0000008800207308 */ /* 0x000be20000000800 */
[-CC-:B--2---:R-:W-:Y:S01]  /*4140*/  FFMA.FTZ R36, R92, R121.reuse, -R31.reuse ;  /* 0x000000795c247223 */ /* 0x184fe2000001081f */
[----:B----4-:R-:W-:Y:S01]  /*4150*/  FSEL R92, R45, -INF , P3 ;  /* 0xff8000002d5c7808 */ /* 0x010fe20001800000 */
[----:B------:R-:W-:Y:S01]  /*4160*/  FFMA.FTZ R45, R66, R121, -R31 ;  /* 0x00000079422d7223 */ /* 0x000fe2000001081f */
[----:B------:R-:W-:-:S04]  /*4170*/  ISETP.GT.AND P3, PT, R67, 0x71, PT ;  /* 0x000000714300780c */ /* 0x000fc80003f64270 */
[----:B------:R0:W-:Y:S01]  /*4180*/  MUFU.EX2 R33, R37 ;  /* 0x0000002500217308 */ /* 0x0001e20000000800 */
[----:B-----5:R-:W-:Y:S01]  /*4190*/  FSEL R136, R48, -INF , P4 ;  /* 0xff80000030887808 */ /* 0x020fe20002000000 */
[-CC-:B------:R-:W-:Y:S01]  /*41a0*/  FFMA.FTZ R48, R80, R121.reuse, -R31.reuse ;  /* 0x0000007950307223 */ /* 0x180fe2000001081f */
[----:B------:R-:W-:Y:S02]  /*41b0*/  ISETP.GT.AND P4, PT, R67, 0x78, PT ;  /* 0x000000784300780c */ /* 0x000fe40003f84270 */
[----:B-1----:R-:W-:Y:S01]  /*41c0*/  FSEL R90, R49, -INF , P3 ;  /* 0xff800000315a7808 */ /* 0x002fe20001800000 */
[----:B------:R-:W-:Y:S01]  /*41d0*/  FFMA.FTZ R49, R76, R121, -R31 ;  /* 0x000000794c317223 */ /* 0x000fe2000001081f */
[----:B------:R-:W-:Y:S01]  /*41e0*/  ISETP.GT.AND P3, PT, R67, 0x79, PT ;  /* 0x000000794300780c */ /* 0x000fe20003f64270 */
[----:B------:R-:W-:Y:S01]  /*41f0*/  MUFU.EX2 R24, R24 ;  /* 0x0000001800187308 */ /* 0x000fe20000000800 */
[----:B0-----:R-:W-:Y:S02]  /*4200*/  FMNMX.FTZ R37, R92, R35, !PT ;  /* 0x000000235c257209 */ /* 0x001fe40007810000 */
[----:B------:R-:W-:-:S02]  /*4210*/  FSEL R138, R138, -INF , P4 ;  /* 0xff8000008a8a7808 */ /* 0x000fc40002000000 */
[----:B------:R-:W-:Y:S02]  /*4220*/  FMNMX.FTZ R37, R136, R37, !PT ;  /* 0x0000002588257209 */ /* 0x000fe40007810000 */
[----:B------:R-:W-:Y:S01]  /*4230*/  ISETP.GT.AND P4, PT, R67, 0x80, PT ;  /* 0x000000804300780c */ /* 0x000fe20003f84270 */
[----:B------:R0:W-:Y:S01]  /*4240*/  MUFU.EX2 R35, R39 ;  /* 0x0000002700237308 */ /* 0x0001e20000000800 */
[----:B------:R-:W-:Y:S02]  /*4250*/  FMNMX.FTZ R37, R90, R37, !PT ;  /* 0x000000255a257209 */ /* 0x000fe40007810000 */
[----:B------:R-:W-:Y:S02]  /*4260*/  FSEL R88, R47, -INF , P3 ;  /* 0xff8000002f587808 */ /* 0x000fe40001800000 */
[----:B------:R-:W-:Y:S02]  /*4270*/  FMNMX.FTZ R37, R138, R37, !PT ;  /* 0x000000258a257209 */ /* 0x000fe40007810000 */
[----:B------:R-:W-:Y:S01]  /*4280*/  ISETP.GT.AND P3, PT, R67, 0x81, PT ;  /* 0x000000814300780c */ /* 0x000fe20003f64270 */
[----:B------:R-:W-:Y:S01]  /*4290*/  MUFU.EX2 R25, R25 ;  /* 0x0000001900197308 */ /* 0x000fe20000000800 */
[----:B------:R-:W-:-:S02]  /*42a0*/  FSEL R140, R140, -INF , P4 ;  /* 0xff8000008c8c7808 */ /* 0x000fc40002000000 */
[----:B0-----:R-:W-:Y:S02]  /*42b0*/  FMNMX.FTZ R39, R88, R37, !PT ;  /* 0x0000002558277209 */ /* 0x001fe40007810000 */
[----:B------:R-:W-:Y:S02]  /*42c0*/  ISETP.GT.AND P4, PT, R67, 0x88, PT ;  /* 0x000000884300780c */ /* 0x000fe40003f84270 */
[----:B------:R-:W-:Y:S01]  /*42d0*/  FSEL R86, R43, -INF , P3 ;  /* 0xff8000002b567808 */ /* 0x000fe20001800000 */
[----:B------:R0:W-:Y:S01]  /*42e0*/  MUFU.EX2 R37, R41 ;  /* 0x0000002900257308 */ /* 0x0001e20000000800 */
[----:B------:R-:W-:Y:S01]  /*42f0*/  FMNMX.FTZ R39, R140, R39, !PT ;  /* 0x000000278c277209 */ /* 0x000fe20007810000 */
[-CC-:B------:R-:W-:Y:S01]  /*4300*/  FFMA.FTZ R43, R46, R121.reuse, -R31.reuse ;  /* 0x000000792e2b7223 */ /* 0x180fe2000001081f */
[----:B------:R-:W-:Y:S01]  /*4310*/  ISETP.GT.AND P3, PT, R67, 0x89, PT ;  /* 0x000000894300780c */ /* 0x000fe20003f64270 */
[----:B------:R-:W-:Y:S01]  /*4320*/  FFMA.FTZ R46, R70, R121, -R31 ;  /* 0x00000079462e7223 */ /* 0x000fe2000001081f */
[----:B------:R-:W-:-:S02]  /*4330*/  FSEL R142, R142, -INF , P4 ;  /* 0xff8000008e8e7808 */ /* 0x000fc40002000000 */
[----:B------:R-:W-:Y:S01]  /*4340*/  FMNMX.FTZ R39, R86, R39, !PT ;  /* 0x0000002756277209 */ /* 0x000fe20007810000 */
[----:B------:R-:W-:Y:S01]  /*4350*/  MUFU.EX2 R27, R27 ;  /* 0x0000001b001b7308 */ /* 0x000fe20000000800 */
[----:B------:R-:W-:Y:S02]  /*4360*/  ISETP.GT.AND P4, PT, R67, 0x90, PT ;  /* 0x000000904300780c */ /* 0x000fe40003f84270 */
[----:B------:R-:W-:Y:S02]  /*4370*/  FSEL R80, R51, -INF , P3 ;  /* 0xff80000033507808 */ /* 0x000fe40001800000 */
[----:B------:R-:W-:Y:S02]  /*4380*/  FMNMX.FTZ R39, R142, R39, !PT ;  /* 0x000000278e277209 */ /* 0x000fe40007810000 */
[----:B------:R-:W-:Y:S01]  /*4390*/  ISETP.GT.AND P3, PT, R67, 0x91, PT ;  /* 0x000000914300780c */ /* 0x000fe20003f64270 */
[----:B------:R-:W1:Y:S01]  /*43a0*/  MUFU.EX2 R28, R28 ;  /* 0x0000001c001c7308 */ /* 0x000e620000000800 */
[----:B------:R-:W-:-:S02]  /*43b0*/  FSEL R144, R144, -INF , P4 ;  /* 0xff80000090907808 */ /* 0x000fc40002000000 */
[----:B0-----:R-:W-:Y:S02]  /*43c0*/  FMNMX.FTZ R41, R80, R39, !PT ;  /* 0x0000002750297209 */ /* 0x001fe40007810000 */
[C---:B------:R-:W-:Y:S02]  /*43d0*/  ISETP.GT.AND P4, PT, R67.reuse, 0x98, PT ;  /* 0x000000984300780c */ /* 0x040fe40003f84270 */
[----:B------:R-:W-:Y:S01]  /*43e0*/  FSEL R146, R146, -INF , P3 ;  /* 0xff80000092927808 */ /* 0x000fe20001800000 */
[----:B------:R0:W-:Y:S01]  /*43f0*/  MUFU.EX2 R39, R50 ;  /* 0x0000003200277308 */ /* 0x0001e20000000800 */
[----:B------:R-:W-:Y:S02]  /*4400*/  FMNMX.FTZ R41, R144, R41, !PT ;  /* 0x0000002990297209 */ /* 0x000fe40007810000 */
[----:B------:R-:W-:Y:S02]  /*4410*/  ISETP.GT.AND P3, PT, R67, 0x99, PT ;  /* 0x000000994300780c */ /* 0x000fe40003f64270 */
[----:B---3--:R-:W-:-:S02]  /*4420*/  FSEL R148, R148, -INF , P4 ;  /* 0xff80000094947808 */ /* 0x008fc40002000000 */
[----:B------:R-:W-:Y:S01]  /*4430*/  FMNMX.FTZ R41, R146, R41, !PT ;  /* 0x0000002992297209 */ /* 0x000fe20007810000 */
[----:B------:R-:W-:Y:S01]  /*4440*/  MUFU.EX2 R29, R29 ;  /* 0x0000001d001d7308 */ /* 0x000fe20000000800 */
[----:B------:R-:W-:Y:S02]  /*4450*/  FSEL R150, R150, -INF , P3 ;  /* 0xff80000096967808 */ /* 0x000fe40001800000 */
[----:B------:R-:W-:Y:S02]  /*4460*/  FMNMX.FTZ R41, R148, R41, !PT ;  /* 0x0000002994297209 */ /* 0x000fe40007810000 */
[----:B-1----:R-:W-:Y:S02]  /*4470*/  F2FP.SATFINITE.E4M3.F32.PACK_AB_MERGE_C R217, R28, R27, RZ ;  /* 0x0000001b1cd9723e */ /* 0x002fe400048070ff */
[----:B------:R-:W-:Y:S01]  /*4480*/  FMNMX.FTZ R47, R150, R41, !PT ;  /* 0x00000029962f7209 */ /* 0x000fe20007810000 */
[-CC-:B------:R-:W-:Y:S01]  /*4490*/  FFMA.FTZ R41, R42, R121.reuse, -R31.reuse ;  /* 0x000000792a297223 */ /* 0x180fe2000001081f */
[----:B------:R-:W-:Y:S01]  /*44a0*/  FFMA.FTZ R42, R54, R121, -R31 ;  /* 0x00000079362a7223 */ /* 0x000fe2000001081f */
[----:B------:R-:W1:Y:S01]  /*44b0*/  MUFU.EX2 R4, R4 ;  /* 0x0000000400047308 */ /* 0x000e620000000800 */
[----:B------:R-:W-:Y:S01]  /*44c0*/  F2FP.SATFINITE.E4M3.F32.PACK_AB_MERGE_C R217, R25, R24, R217 ;  /* 0x0000001819d9723e */ /* 0x000fe200048070d9 */
[----:B0-----:R-:W0:Y:S06]  /*44d0*/  SHFL.BFLY PT, R50, R47, 0x2, 0x1f ;  /* 0x0c401f002f327f89 */ /* 0x001e2c00000e0000 */
[----:B------:R-:W-:Y:S08]  /*44e0*/  MUFU.EX2 R6, R6 ;  /* 0x0000000600067308 */ /* 0x000ff00000000800 */
[----:B------:R-:W-:Y:S01]  /*44f0*/  MUFU.EX2 R9, R9 ;  /* 0x0000000900097308 */ /* 0x000fe20000000800 */
[----:B-1----:R-:W-:-:S04]  /*4500*/  F2FP.SATFINITE.E4M3.F32.PACK_AB_MERGE_C R219, R4, R5, RZ ;  /* 0x0000000504db723e */ /* 0x002fc800048070ff */
[----:B------:R-:W-:-:S03]  /*4510*/  F2FP.SATFINITE.E4M3.F32.PACK_AB_MERGE_C R219, R32, R29, R219 ;  /* 0x0000001d20db723e */ /* 0x000fc600048070db */
[----:B------:R-:W-:Y:S01]  /*4520*/  MUFU.EX2 R10, R10 ;  /* 0x0000000a000a7308 */ /* 0x000fe20000000800 */
[----:B0-----:R-:W-:Y:S01]  /*4530*/  FMNMX.FTZ R50, R47, R50, !PT ;  /* 0x000000322f327209 */ /* 0x001fe20007810000 */
[----:B------:R-:W-:Y:S01]  /*4540*/  FFMA.FTZ R47, R68, R121, -R31 ;  /* 0x00000079442f7223 */ /* 0x000fe2000001081f */
[----:B------:R-:W-:-:S03]  /*4550*/  IMAD.U32 R68, RZ, RZ, UR40 ;  /* 0x00000028ff447e24 */ /* 0x000fc6000f8e00ff */
[----:B------:R-:W0:Y:S02]  /*4560*/  SHFL.BFLY PT, R51, R50, 0x1, 0x1f ;  /* 0x0c201f0032337f89 */ /* 0x000e2400000e0000 */
[----:B------:R-:W1:Y:S08]  /*4570*/  MUFU.EX2 R11, R11 ;  /* 0x0000000b000b7308 */ /* 0x000e700000000800 */
[----:B------:R-:W-:Y:S08]  /*4580*/  MUFU.EX2 R12, R12 ;  /* 0x0000000c000c7308 */ /* 0x000ff00000000800 */
[----:B------:R-:W-:Y:S01]  /*4590*/  MUFU.EX2 R13, R13 ;  /* 0x0000000d000d7308 */ /* 0x000fe20000000800 */
[----:B-1----:R-:W-:-:S04]  /*45a0*/  F2FP.SATFINITE.E4M3.F32.PACK_AB_MERGE_C R213, R11, R10, RZ ;  /* 0x0000000a0bd5723e */ /* 0x002fc800048070ff */
[----:B------:R-:W-:Y:S02]  /*45b0*/  F2FP.SATFINITE.E4M3.F32.PACK_AB_MERGE_C R213, R9, R6, R213 ;  /* 0x0000000609d5723e */ /* 0x000fe400048070d5 */
[----:B0-----:R-:W-:Y:S01]  /*45c0*/  FMNMX.FTZ R120, R50, R51, !PT ;  /* 0x0000003332787209 */ /* 0x001fe20007810000 */
[----:B------:R-:W-:Y:S01]  /*45d0*/  MUFU.EX2 R14, R14 ;  /* 0x0000000e000e7308 */ /* 0x000fe20000000800 */
[-CC-:B------:R-:W-:Y:S01]  /*45e0*/  FFMA.FTZ R50, R82, R121.reuse, -R31.reuse ;  /* 0x0000007952327223 */ /* 0x180fe2000001081f */
[-C--:B------:R-:W-:Y:S01]  /*45f0*/  FFMA.FTZ R31, R84, R121.reuse, -R31 ;  /* 0x00000079541f7223 */ /* 0x080fe2000001081f */
[C---:B------:R-:W-:Y:S01]  /*4600*/  FSETP.NEU.FTZ.AND P3, PT, R120.reuse, -INF , PT ;  /* 0xff8000007800780b */ /* 0x040fe20003f7d000 */
[----:B------:R-:W-:-:S04]  /*4610*/  FFMA.FTZ R54, R120, R121, -8 ;  /* 0xc100000078367423 */ /* 0x000fc80000010079 */
[----:B------:R-:W0:Y:S01]  /*4620*/  MUFU.EX2 R21, R21 ;  /* 0x0000001500157308 */ /* 0x000e220000000800 */
[----:B------:R-:W-:-:S05]  /*4630*/  FSEL R57, R54, RZ, P3 ;  /* 0x000000ff36397208 */ /* 0x000fca0001800000 */
        /* <DEDUP_REMOVED lines=9> */
[-CC-:B------:R-:W-:Y:S01]  /*46d0*/  FFMA.FTZ R124, R124, R121.reuse, -R57.reuse ;  /* 0x000000797c7c7223 */ /* 0x180fe20000010839 */
[-CC-:B------:R-:W-:Y:S01]  /*46e0*/  FFMA.FTZ R126, R126, R121.reuse, -R57.reuse ;  /* 0x000000797e7e7223 */ /* 0x180fe20000010839 */
[-CC-:B------:R-:W-:Y:S01]  /*46f0*/  FFMA.FTZ R54, R128, R121.reuse, -R57.reuse ;  /* 0x0000007980367223 */ /* 0x180fe20000010839 */
[-CC-:B------:R-:W-:Y:S01]  /*4700*/  FFMA.FTZ R55, R130, R121.reuse, -R57.reuse ;  /* 0x0000007982377223 */ /* 0x180fe20000010839 */
        /* <DEDUP_REMOVED lines=9> */
[----:B------:R-:W-:Y:S01]  /*47a0*/  MUFU.EX2 R108, R108 ;  /* 0x0000006c006c7308 */ /* 0x000fe20000000800 */
[----:B0-----:R-:W-:Y:S01]  /*47b0*/  F2FP.SATFINITE.E4M3.F32.PACK_AB_MERGE_C R215, R21, R14, RZ ;  /* 0x0000000e15d7723e */ /* 0x001fe200048070ff */
[-CC-:B------:R-:W-:Y:S01]  /*47c0*/  FFMA.FTZ R100, R100, R121.reuse, -R57.reuse ;  /* 0x0000007964647223 */ /* 0x180fe20000010839 */
[-CC-:B------:R-:W-:Y:S01]  /*47d0*/  FFMA.FTZ R62, R62, R121.reuse, -R57.reuse ;  /* 0x000000793e3e7223 */ /* 0x180fe20000010839 */
[-CC-:B------:R-:W-:Y:S01]  /*47e0*/  FFMA.FTZ R98, R98, R121.reuse, -R57.reuse ;  /* 0x0000007962627223 */ /* 0x180fe20000010839 */
[-CC-:B------:R-:W-:Y:S01]  /*47f0*/  FFMA.FTZ R64, R64, R121.reuse, -R57.reuse ;  /* 0x0000007940407223 */ /* 0x180fe20000010839 */
[-CC-:B------:R-:W-:Y:S01]  /*4800*/  FFMA.FTZ R96, R96, R121.reuse, -R57.reuse ;  /* 0x0000007960607223 */ /* 0x180fe20000010839 */
[-C--:B------:R-:W-:Y:S01]  /*4810*/  FFMA.FTZ R94, R94, R121.reuse, -R57 ;  /* 0x000000795e5e7223 */ /* 0x080fe20000010839 */
[----:B------:R-:W0:Y:S01]  /*4820*/  MUFU.EX2 R61, R112 ;  /* 0x00000070003d7308 */ /* 0x000e220000000800 */
[----:B-1----:R-:W-:Y:S01]  /*4830*/  FADD.FTZ R81, R52, R53 ;  /* 0x0000003534517221 */ /* 0x002fe20000010000 */
[----:B------:R-:W-:Y:S01]  /*4840*/  F2FP.SATFINITE.E4M3.F32.PACK_AB_MERGE_C R215, R13, R12, R215 ;  /* 0x0000000c0dd7723e */ /* 0x000fe200048070d7 */
[-CC-:B------:R-:W-:Y:S01]  /*4850*/  FFMA.FTZ R134, R134, R121.reuse, -R57.reuse ;  /* 0x0000007986867223 */ /* 0x180fe20000010839 */
[-CC-:B------:R-:W-:Y:S01]  /*4860*/  FFMA.FTZ R92, R92, R121.reuse, -R57.reuse ;  /* 0x000000795c5c7223 */ /* 0x180fe20000010839 */
        /* <DEDUP_REMOVED lines=10> */
[----:B------:R-:W-:Y:S01]  /*4910*/  FFMA.FTZ R146, R146, R121, -R57 ;  /* 0x0000007992927223 */ /* 0x000fe20000010839 */
[----:B------:R-:W2:Y:S01]  /*4920*/  MUFU.EX2 R114, R114 ;  /* 0x0000007200727308 */ /* 0x000ea20000000800 */
[----:B-1----:R-:W-:-:S02]  /*4930*/  @!P0 VIADD R56, R68, 0x33440 ;  /* 0x0003344044388836 */ /* 0x002fc40000000000 */
[----:B------:R-:W-:Y:S01]  /*4940*/  FADD.FTZ R68, R24, R25 ;  /* 0x0000001918447221 */ /* 0x000fe20000010000 */
[-CC-:B------:R-:W-:Y:S01]  /*4950*/  FFMA.FTZ R148, R148, R121.reuse, -R57.reuse ;  /* 0x0000007994947223 */ /* 0x180fe20000010839 */
[----:B------:R-:W1:Y:S01]  /*4960*/  @P2 LDC R25, c[0x0][0x44c] ;  /* 0x00011300ff192b82 */ /* 0x000e620000000800 */
[----:B------:R-:W-:Y:S01]  /*4970*/  FFMA.FTZ R57, R150, R121, -R57 ;  /* 0x0000007996397223 */ /* 0x000fe20000010839 */
[----:B------:R-:W-:Y:S01]  /*4980*/  FADD.FTZ R79, R27, R68 ;  /* 0x000000441b4f7221 */ /* 0x000fe20000010000 */
[----:B------:R-:W-:Y:S01]  /*4990*/  @!P0 PRMT R56, RZ, 0x654, R56 ;  /* 0x00000654ff388816 */ /* 0x000fe20000000038 */
[----:B------:R3:W4:Y:S01]  /*49a0*/  MUFU.EX2 R63, R118 ;  /* 0x00000076003f7308 */ /* 0x0007220000000800 */
[----:B0-----:R-:W-:Y:S02]  /*49b0*/  F2FP.SATFINITE.E4M3.F32.PACK_AB_MERGE_C R216, R61, R108, RZ ;  /* 0x0000006c3dd8723e */ /* 0x001fe400048070ff */
[----:B------:R-:W-:Y:S01]  /*49c0*/  CS2R R112, SRZ ;  /* 0x0000000000707805 */ /* 0x000fe2000001ff00 */
[----:B------:R0:W-:Y:S01]  /*49d0*/  @!P0 SYNCS.ARRIVE.TRANS64.RED.A1T0 RZ, [R56+URZ], RZ ;  /* 0x000000ff38ff89a7 */ /* 0x0001e2000810043f */
[----:B------:R-:W-:-:S02]  /*49e0*/  F2FP.SATFINITE.E4M3.F32.PACK_AB_MERGE_C R216, R53, R52, R216 ;  /* 0x0000003435d8723e */ /* 0x000fc400048070d8 */
[----:B------:R-:W-:Y:S01]  /*49f0*/  CS2R R52, SRZ ;  /* 0x0000000000347805 */ /* 0x000fe2000001ff00 */
[----:B------:R5:W-:Y:S01]  /*4a00*/  MUFU.EX2 R75, R60 ;  /* 0x0000003c004b7308 */ /* 0x000be20000000800 */
[----:B---3--:R-:W-:Y:S01]  /*4a10*/  CS2R R118, SRZ ;  /* 0x0000000000767805 */ /* 0x008fe2000001ff00 */
[----:B0-----:R-:W-:Y:S01]  /*4a20*/  FADD.FTZ R56, R108, R81 ;  /* 0x000000516c387221 */ /* 0x001fe20000010000 */
[----:B------:R-:W-:-:S05]  /*4a30*/  CS2R R108, SRZ ;  /* 0x00000000006c7805 */ /* 0x000fca000001ff00 */
[----:B------:R-:W0:Y:S01]  /*4a40*/  MUFU.EX2 R124, R124 ;  /* 0x0000007c007c7308 */ /* 0x000e220000000800 */
[----:B-----5:R-:W-:Y:S01]  /*4a50*/  FADD.FTZ R60, R28, R79 ;  /* 0x0000004f1c3c7221 */ /* 0x020fe20000010000 */
[----:B------:R-:W-:-:S03]  /*4a60*/  FADD.FTZ R81, R61, R56 ;  /* 0x000000383d517221 */ /* 0x000fc60000010000 */
[----:B------:R-:W-:Y:S01]  /*4a70*/  FADD.FTZ R83, R29, R60 ;  /* 0x0000003c1d537221 */ /* 0x000fe20000010000 */
[----:B--2---:R-:W-:Y:S02]  /*4a80*/  FADD.FTZ R56, R114, R81 ;  /* 0x0000005172387221 */ /* 0x004fe40000010000 */
[----:B------:R-:W2:Y:S01]  /*4a90*/  MUFU.EX2 R65, R126 ;  /* 0x0000007e00417308 */ /* 0x000ea20000000800 */
[----:B------:R-:W-:Y:S01]  /*4aa0*/  FADD.FTZ R60, R32, R83 ;  /* 0x00000053203c7221 */ /* 0x000fe20000010000 */
[----:B----4-:R-:W-:-:S03]  /*4ab0*/  FADD.FTZ R83, R63, R56 ;  /* 0x000000383f537221 */ /* 0x010fc60000010000 */
[----:B------:R-:W-:-:S03]  /*4ac0*/  FADD.FTZ R81, R5, R60 ;  /* 0x0000003c05517221 */ /* 0x000fc60000010000 */
[----:B------:R-:W3:Y:S01]  /*4ad0*/  MUFU.EX2 R54, R54 ;  /* 0x0000003600367308 */ /* 0x000ee20000000800 */
[----:B------:R-:W-:Y:S01]  /*4ae0*/  FADD.FTZ R85, R4, R81 ;  /* 0x0000005104557221 */ /* 0x000fe20000010000 */
[----:B0-----:R-:W-:-:S03]  /*4af0*/  FADD.FTZ R56, R124, R83 ;  /* 0x000000537c387221 */ /* 0x001fc60000010000 */
[----:B------:R-:W-:-:S03]  /*4b00*/  FADD.FTZ R60, R6, R85 ;  /* 0x00000055063c7221 */ /* 0x000fc60000010000 */
[----:B------:R-:W0:Y:S01]  /*4b10*/  MUFU.EX2 R55, R55 ;  /* 0x0000003700377308 */ /* 0x000e220000000800 */
[----:B--2---:R-:W-:Y:S01]  /*4b20*/  FADD.FTZ R83, R65, R56 ;  /* 0x0000003841537221 */ /* 0x004fe20000010000 */
[----:B------:R-:W-:Y:S01]  /*4b30*/  FADD.FTZ R85, R9, R60 ;  /* 0x0000003c09557221 */ /* 0x000fe20000010000 */
[----:B------:R-:W-:-:S03]  /*4b40*/  F2FP.SATFINITE.E4M3.F32.PACK_AB_MERGE_C R65, R65, R124, RZ ;  /* 0x0000007c4141723e */ /* 0x000fc600048070ff */
[----:B------:R-:W-:Y:S01]  /*4b50*/  FADD.FTZ R60, R10, R85 ;  /* 0x000000550a3c7221 */ /* 0x000fe20000010000 */
[----:B------:R-:W-:Y:S01]  /*4b60*/  F2FP.SATFINITE.E4M3.F32.PACK_AB_MERGE_C R218, R63, R114, R65 ;  /* 0x000000723fda723e */ /* 0x000fe20004807041 */
[----:B------:R-:W2:Y:S01]  /*4b70*/  MUFU.EX2 R132, R132 ;  /* 0x0000008400847308 */ /* 0x000ea20000000800 */
[----:B---3--:R-:W-:Y:S01]  /*4b80*/  FADD.FTZ R56, R54, R83 ;  /* 0x0000005336387221 */ /* 0x008fe20000010000 */
[----:B------:R-:W-:Y:S01]  /*4b90*/  FADD.FTZ R87, R11, R60 ;  /* 0x0000003c0b577221 */ /* 0x000fe20000010000 */
[----:B------:R-:W-:-:S03]  /*4ba0*/  CS2R R114, SRZ ;  /* 0x0000000000727805 */ /* 0x000fc6000001ff00 */
[----:B------:R-:W-:Y:S02]  /*4bb0*/  FADD.FTZ R60, R12, R87 ;  /* 0x000000570c3c7221 */ /* 0x000fe40000010000 */
[----:B------:R3:W4:Y:S01]  /*4bc0*/  MUFU.EX2 R67, R116 ;  /* 0x0000007400437308 */ /* 0x0007220000000800 */
[----:B0-----:R-:W-:-:S07]  /*4bd0*/  FADD.FTZ R85, R55, R56 ;  /* 0x0000003837557221 */ /* 0x001fce0000010000 */
[----:B------:R-:W0:Y:S01]  /*4be0*/  MUFU.EX2 R72, R72 ;  /* 0x0000004800487308 */ /* 0x000e220000000800 */
[----:B--2---:R-:W-:Y:S01]  /*4bf0*/  FADD.FTZ R56, R132, R85 ;  /* 0x0000005584387221 */ /* 0x004fe20000010000 */
[----:B------:R-:W-:Y:S01]  /*4c00*/  FADD.FTZ R85, R13, R60 ;  /* 0x0000003c0d557221 */ /* 0x000fe20000010000 */
[----:B------:R-:W-:Y:S02]  /*4c10*/  CS2R R60, SRZ ;  /* 0x00000000003c7805 */ /* 0x000fe4000001ff00 */
[----:B---3--:R-:W-:Y:S01]  /*4c20*/  CS2R R116, SRZ ;  /* 0x0000000000747805 */ /* 0x008fe2000001ff00 */
[----:B------:R-:W-:Y:S01]  /*4c30*/  FADD.FTZ R28, R14, R85 ;  /* 0x000000550e1c7221 */ /* 0x000fe20000010000 */
[----:B------:R-:W-:Y:S01]  /*4c40*/  CS2R R84, SRZ ;  /* 0x0000000000547805 */ /* 0x000fe2000001ff00 */
[----:B------:R2:W3:Y:S01]  /*4c50*/  MUFU.EX2 R69, R110 ;  /* 0x0000006e00457308 */ /* 0x0004e20000000800 */
[----:B----4-:R-:W-:Y:S01]  /*4c60*/  FADD.FTZ R27, R67, R56 ;  /* 0x00000038431b7221 */ /* 0x010fe20000010000 */
[----:B------:R-:W-:Y:S01]  /*4c70*/  FADD.FTZ R28, R21, R28 ;  /* 0x0000001c151c7221 */ /* 0x000fe20000010000 */
[----:B------:R-:W-:-:S04]  /*4c80*/  F2FP.SATFINITE.E4M3.F32.PACK_AB_MERGE_C R67, R67, R132, RZ ;  /* 0x000000844343723e */ /* 0x000fc800048070ff */
[----:B------:R-:W-:Y:S01]  /*4c90*/  F2FP.SATFINITE.E4M3.F32.PACK_AB_MERGE_C R212, R55, R54, R67 ;  /* 0x0000003637d4723e */ /* 0x000fe20004807043 */
[----:B------:R-:W4:Y:S01]  /*4ca0*/  MUFU.EX2 R74, R74 ;  /* 0x0000004a004a7308 */ /* 0x000f220000000800 */
[----:B0-----:R-:W-:Y:S01]  /*4cb0*/  FADD.FTZ R4, R72, R27 ;  /* 0x0000001b48047221 */ /* 0x001fe20000010000 */
[----:B------:R-:W-:Y:S01]  /*4cc0*/  CS2R R54, SRZ ;  /* 0x0000000000367805 */ /* 0x000fe2000001ff00 */
[----:B------:R-:W0:Y:S01]  /*4cd0*/  @P2 LDC R27, c[0x0][0x450] ;  /* 0x00011400ff1b2b82 */ /* 0x000e220000000800 */
[----:B--2---:R-:W-:-:S04]  /*4ce0*/  CS2R R110, SRZ ;  /* 0x00000000006e7805 */ /* 0x004fc8000001ff00 */
[----:B------:R-:W2:Y:S01]  /*4cf0*/  MUFU.EX2 R15, R15 ;  /* 0x0000000f000f7308 */ /* 0x000ea20000000800 */
[----:B---3--:R-:W-:-:S07]  /*4d00*/  FADD.FTZ R11, R69, R4 ;  /* 0x00000004450b7221 */ /* 0x008fce0000010000 */
[----:B------:R3:W5:Y:S01]  /*4d10*/  MUFU.EX2 R71, R106 ;  /* 0x0000006a00477308 */ /* 0x0007620000000800 */
[----:B----4-:R-:W-:-:S07]  /*4d20*/  FADD.FTZ R4, R74, R11 ;  /* 0x0000000b4a047221 */ /* 0x010fce0000010000 */
[----:B------:R-:W4:Y:S01]  /*4d30*/  MUFU.EX2 R20, R20 ;  /* 0x0000001400147308 */ /* 0x000f220000000800 */
[----:B--2---:R-:W-:Y:S01]  /*4d40*/  FADD.FTZ R21, R15, R28 ;  /* 0x0000001c0f157221 */ /* 0x004fe20000010000 */
[----:B------:R-:W-:Y:S02]  /*4d50*/  CS2R R28, SRZ ;  /* 0x00000000001c7805 */ /* 0x000fe4000001ff00 */
[----:B---3--:R-:W-:-:S04]  /*4d60*/  CS2R R106, SRZ ;  /* 0x00000000006a7805 */ /* 0x008fc8000001ff00 */
[----:B------:R-:W2:Y:S01]  /*4d70*/  MUFU.EX2 R36, R36 ;  /* 0x0000002400247308 */ /* 0x000ea20000000800 */
[C---:B-----5:R-:W-:Y:S01]  /*4d80*/  FADD.FTZ R11, R71.reuse, R4 ;  /* 0x00000004470b7221 */ /* 0x060fe20000010000 */
[----:B------:R-:W-:-:S03]  /*4d90*/  F2FP.SATFINITE.E4M3.F32.PACK_AB_MERGE_C R71, R71, R74, RZ ;  /* 0x0000004a4747723e */ /* 0x000fc600048070ff */
[----:B------:R-:W-:Y:S01]  /*4da0*/  FADD.FTZ R4, R66, R11 ;  /* 0x0000000b42047221 */ /* 0x000fe20000010000 */
[----:B------:R-:W-:Y:S02]  /*4db0*/  F2FP.SATFINITE.E4M3.F32.PACK_AB_MERGE_C R214, R69, R72, R71 ;  /* 0x0000004845d6723e */ /* 0x000fe40004807047 */
[----:B------:R-:W-:Y:S01]  /*4dc0*/  CS2R R68, SRZ ;  /* 0x0000000000447805 */ /* 0x000fe2000001ff00 */
[----:B------:R3:W5:Y:S01]  /*4dd0*/  MUFU.EX2 R73, R102 ;  /* 0x0000006600497308 */ /* 0x0007620000000800 */
[----:B----4-:R-:W-:Y:S01]  /*4de0*/  FADD.FTZ R10, R20, R21 ;  /* 0x00000015140a7221 */ /* 0x010fe20000010000 */
[----:B------:R-:W-:-:S03]  /*4df0*/  CS2R R70, SRZ ;  /* 0x0000000000467805 */ /* 0x000fc6000001ff00 */
[----:B------:R-:W-:-:S03]  /*4e00*/  FADD.FTZ R11, R33, R10 ;  /* 0x0000000a210b7221 */ /* 0x000fc60000010000 */
[----:B------:R-:W4:Y:S01]  /*4e10*/  MUFU.EX2 R58, R58 ;  /* 0x0000003a003a7308 */ /* 0x000f220000000800 */
[C---:B--2---:R-:W-:Y:S01]  /*4e20*/  F2FP.SATFINITE.E4M3.F32.PACK_AB_MERGE_C R209, R36.reuse, R33, RZ ;  /* 0x0000002124d1723e */ /* 0x044fe200048070ff */
[----:B------:R-:W-:Y:S01]  /*4e30*/  FADD.FTZ R36, R36, R11 ;  /* 0x0000000b24247221 */ /* 0x000fe20000010000 */
[----:B------:R-:W-:Y:S02]  /*4e40*/  CS2R R32, SRZ ;  /* 0x0000000000207805 */ /* 0x000fe4000001ff00 */
[----:B---3--:R-:W-:Y:S02]  /*4e50*/  CS2R R102, SRZ ;  /* 0x0000000000667805 */ /* 0x008fe4000001ff00 */
[----:B------:R-:W-:Y:S01]  /*4e60*/  F2FP.SATFINITE.E4M3.F32.PACK_AB_MERGE_C R209, R20, R15, R209 ;  /* 0x0000000f14d1723e */ /* 0x000fe200048070d1 */
[----:B------:R-:W2:Y:S01]  /*4e70*/  MUFU.EX2 R40, R40 ;  /* 0x0000002800287308 */ /* 0x000ea20000000800 */
[----:B-----5:R-:W-:-:S07]  /*4e80*/  FADD.FTZ R21, R73, R4 ;  /* 0x0000000449157221 */ /* 0x020fce0000010000 */
[----:B------:R-:W3:Y:S01]  /*4e90*/  MUFU.EX2 R100, R100 ;  /* 0x0000006400647308 */ /* 0x000ee20000000800 */
[----:B----4-:R-:W-:Y:S01]  /*4ea0*/  FADD.FTZ R4, R58, R21 ;  /* 0x000000153a047221 */ /* 0x010fe20000010000 */
[----:B------:R-:W-:Y:S01]  /*4eb0*/  FADD.FTZ R21, R35, R36 ;  /* 0x0000002423157221 */ /* 0x000fe20000010000 */
[C---:B------:R-:W-:Y:S02]  /*4ec0*/  F2FP.SATFINITE.E4M3.F32.PACK_AB_MERGE_C R58, R75.reuse, R58, RZ ;  /* 0x0000003a4b3a723e */ /* 0x040fe400048070ff */
[----:B------:R-:W-:Y:S02]  /*4ed0*/  FADD.FTZ R75, R75, R4 ;  /* 0x000000044b4b7221 */ /* 0x000fe40000010000 */
[----:B------:R-:W-:Y:S01]  /*4ee0*/  F2FP.SATFINITE.E4M3.F32.PACK_AB_MERGE_C R208, R73, R66, R58 ;  /* 0x0000004249d0723e */ /* 0x000fe2000480703a */
[----:B------:R-:W4:Y:S01]  /*4ef0*/  MUFU.EX2 R48, R48 ;  /* 0x0000003000307308 */ /* 0x000f220000000800 */
[----:B--2---:R-:W-:Y:S01]  /*4f00*/  FADD.FTZ R6, R40, R21 ;  /* 0x0000001528067221 */ /* 0x004fe20000010000 */
[----:B------:R-:W-:-:S02]  /*4f10*/  CS2R R66, SRZ ;  /* 0x0000000000427805 */ /* 0x000fc4000001ff00 */
[----:B------:R-:W-:Y:S01]  /*4f20*/  CS2R R72, SRZ ;  /* 0x0000000000487805 */ /* 0x000fe2000001ff00 */
[----:B------:R-:W-:-:S03]  /*4f30*/  FADD.FTZ R9, R37, R6 ;  /* 0x0000000625097221 */ /* 0x000fc60000010000 */
[----:B------:R2:W5:Y:S01]  /*4f40*/  MUFU.EX2 R77, R62 ;  /* 0x0000003e004d7308 */ /* 0x0005620000000800 */
[----:B---3--:R-:W-:Y:S01]  /*4f50*/  FADD.FTZ R4, R100, R75 ;  /* 0x0000004b64047221 */ /* 0x008fe20000010000 */
[----:B------:R-:W-:-:S06]  /*4f60*/  CS2R R74, SRZ ;  /* 0x00000000004a7805 */ /* 0x000fcc000001ff00 */
[----:B------:R-:W3:Y:S01]  /*4f70*/  MUFU.EX2 R98, R98 ;  /* 0x0000006200627308 */ /* 0x000ee20000000800 */
[C---:B----4-:R-:W-:Y:S01]  /*4f80*/  F2FP.SATFINITE.E4M3.F32.PACK_AB_MERGE_C R211, R48.reuse, R37, RZ ;  /* 0x0000002530d3723e */ /* 0x050fe200048070ff */
[----:B------:R-:W-:Y:S01]  /*4f90*/  FADD.FTZ R48, R48, R9 ;  /* 0x0000000930307221 */ /* 0x000fe20000010000 */
[----:B------:R-:W-:Y:S02]  /*4fa0*/  CS2R R36, SRZ ;  /* 0x0000000000247805 */ /* 0x000fe4000001ff00 */
[----:B--2---:R-:W-:Y:S02]  /*4fb0*/  CS2R R62, SRZ ;  /* 0x00000000003e7805 */ /* 0x004fe4000001ff00 */
[----:B------:R-:W-:Y:S01]  /*4fc0*/  F2FP.SATFINITE.E4M3.F32.PACK_AB_MERGE_C R211, R40, R35, R211 ;  /* 0x0000002328d3723e */ /* 0x000fe200048070d3 */
[----:B------:R-:W2:Y:S01]  /*4fd0*/  MUFU.EX2 R26, R26 ;  /* 0x0000001a001a7308 */ /* 0x000ea20000000800 */
[----:B-----5:R-:W-:-:S07]  /*4fe0*/  FADD.FTZ R13, R77, R4 ;  /* 0x000000044d0d7221 */ /* 0x020fce0000010000 */
[----:B------:R4:W5:Y:S01]  /*4ff0*/  MUFU.EX2 R79, R64 ;  /* 0x00000040004f7308 */ /* 0x0009620000000800 */
[----:B---3--:R-:W-:Y:S01]  /*5000*/  FADD.FTZ R4, R98, R13 ;  /* 0x0000000d62047221 */ /* 0x008fe20000010000 */
[----:B------:R-:W-:-:S06]  /*5010*/  FADD.FTZ R13, R39, R48 ;  /* 0x00000030270d7221 */ /* 0x000fcc0000010000 */
[----:B------:R-:W-:Y:S01]  /*5020*/  MUFU.EX2 R30, R30 ;  /* 0x0000001e001e7308 */ /* 0x000fe20000000800 */
[----:B--2---:R-:W-:Y:S01]  /*5030*/  FADD.FTZ R13, R26, R13 ;  /* 0x0000000d1a0d7221 */ /* 0x004fe20000010000 */
[----:B----4-:R-:W-:-:S06]  /*5040*/  CS2R R64, SRZ ;  /* 0x0000000000407805 */ /* 0x010fcc000001ff00 */
[----:B------:R-:W2:Y:S01]  /*5050*/  MUFU.EX2 R41, R41 ;  /* 0x0000002900297308 */ /* 0x000ea20000000800 */
[C---:B-----5:R-:W-:Y:S01]  /*5060*/  F2FP.SATFINITE.E4M3.F32.PACK_AB_MERGE_C R98, R79.reuse, R98, RZ ;  /* 0x000000624f62723e */ /* 0x060fe200048070ff */
[----:B------:R-:W-:-:S03]  /*5070*/  FADD.FTZ R79, R79, R4 ;  /* 0x000000044f4f7221 */ /* 0x000fc60000010000 */
[----:B------:R-:W-:Y:S02]  /*5080*/  F2FP.SATFINITE.E4M3.F32.PACK_AB_MERGE_C R210, R77, R100, R98 ;  /* 0x000000644dd2723e */ /* 0x000fe40004807062 */
[----:B------:R-:W-:Y:S02]  /*5090*/  CS2R R76, SRZ ;  /* 0x00000000004c7805 */ /* 0x000fe4000001ff00 */
[----:B------:R-:W-:Y:S01]  /*50a0*/  CS2R R98, SRZ ;  /* 0x0000000000627805 */ /* 0x000fe2000001ff00 */
[----:B------:R-:W3:Y:S01]  /*50b0*/  MUFU.EX2 R96, R96 ;  /* 0x0000006000607308 */ /* 0x000ee20000000800 */
[----:B------:R-:W-:-:S07]  /*50c0*/  CS2R R100, SRZ ;  /* 0x0000000000647805 */ /* 0x000fce000001ff00 */
[----:B------:R4:W5:Y:S01]  /*50d0*/  MUFU.EX2 R81, R94 ;  /* 0x0000005e00517308 */ /* 0x0009620000000800 */
[----:B--2---:R-:W-:Y:S01]  /*50e0*/  F2FP.SATFINITE.E4M3.F32.PACK_AB_MERGE_C R205, R41, R30, RZ ;  /* 0x0000001e29cd723e */ /* 0x004fe200048070ff */
[----:B------:R-:W-:-:S03]  /*50f0*/  FADD.FTZ R30, R30, R13 ;  /* 0x0000000d1e1e7221 */ /* 0x000fc60000010000 */
[----:B------:R-:W-:Y:S01]  /*5100*/  F2FP.SATFINITE.E4M3.F32.PACK_AB_MERGE_C R205, R26, R39, R205 ;  /* 0x000000271acd723e */ /* 0x000fe200048070cd */
[----:B------:R-:W-:Y:S02]  /*5110*/  FADD.FTZ R41, R41, R30 ;  /* 0x0000001e29297221 */ /* 0x000fe40000010000 */
[----:B------:R-:W-:Y:S01]  /*5120*/  MUFU.EX2 R42, R42 ;  /* 0x0000002a002a7308 */ /* 0x000fe20000000800 */
[----:B---3--:R-:W-:Y:S01]  /*5130*/  FADD.FTZ R4, R96, R79 ;  /* 0x0000004f60047221 */ /* 0x008fe20000010000 */
[----:B----4-:R-:W-:-:S06]  /*5140*/  CS2R R94, SRZ ;  /* 0x00000000005e7805 */ /* 0x010fcc000001ff00 */
[----:B------:R-:W2:Y:S01]  /*5150*/  MUFU.EX2 R45, R45 ;  /* 0x0000002d002d7308 */ /* 0x000ea20000000800 */
[----:B-----5:R-:W-:-:S07]  /*5160*/  FADD.FTZ R15, R81, R4 ;  /* 0x00000004510f7221 */ /* 0x020fce0000010000 */
[----:B------:R-:W3:Y:S08]  /*5170*/  MUFU.EX2 R34, R34 ;  /* 0x0000002200227308 */ /* 0x000ef00000000800 */
[----:B------:R-:W4:Y:S01]  /*5180*/  MUFU.EX2 R134, R134 ;  /* 0x0000008600867308 */ /* 0x000f220000000800 */
[----:B--2---:R-:W-:-:S07]  /*5190*/  F2FP.SATFINITE.E4M3.F32.PACK_AB_MERGE_C R10, R45, R42, RZ ;  /* 0x0000002a2d0a723e */ /* 0x004fce00048070ff */
[----:B------:R-:W2:Y:S01]  /*51a0*/  MUFU.EX2 R43, R43 ;  /* 0x0000002b002b7308 */ /* 0x000ea20000000800 */
[----:B---3--:R-:W-:Y:S01]  /*51b0*/  FADD.FTZ R6, R34, R41 ;  /* 0x0000002922067221 */ /* 0x008fe20000010000 */
[----:B------:R-:W-:-:S06]  /*51c0*/  CS2R R40, SRZ ;  /* 0x0000000000287805 */ /* 0x000fcc000001ff00 */
[----:B------:R3:W5:Y:S01]  /*51d0*/  MUFU.EX2 R83, R92 ;  /* 0x0000005c00537308 */ /* 0x0007620000000800 */
[----:B----4-:R-:W-:-:S07]  /*51e0*/  FADD.FTZ R4, R134, R15 ;  /* 0x0000000f86047221 */ /* 0x010fce0000010000 */
[----:B------:R-:W4:Y:S01]  /*51f0*/  MUFU.EX2 R136, R136 ;  /* 0x0000008800887308 */ /* 0x000f220000000800 */
[C---:B--2---:R-:W-:Y:S01]  /*5200*/  F2FP.SATFINITE.E4M3.F32.PACK_AB_MERGE_C R207, R43.reuse, R34, R10 ;  /* 0x000000222bcf723e */ /* 0x044fe2000480700a */
[----:B------:R-:W-:Y:S01]  /*5210*/  FADD.FTZ R43, R43, R6 ;  /* 0x000000062b2b7221 */ /* 0x000fe20000010000 */
[----:B------:R-:W-:Y:S02]  /*5220*/  CS2R R34, SRZ ;  /* 0x0000000000227805 */ /* 0x000fe4000001ff00 */
[----:B---3--:R-:W-:Y:S01]  /*5230*/  CS2R R92, SRZ ;  /* 0x00000000005c7805 */ /* 0x008fe2000001ff00 */
[----:B------:R-:W-:Y:S02]  /*5240*/  FADD.FTZ R42, R42, R43 ;  /* 0x0000002b2a2a7221 */ /* 0x000fe40000010000 */
[----:B------:R2:W3:Y:S01]  /*5250*/  MUFU.EX2 R5, R90 ;  /* 0x0000005a00057308 */ /* 0x0004e20000000800 */
[C---:B-----5:R-:W-:Y:S01]  /*5260*/  F2FP.SATFINITE.E4M3.F32.PACK_AB_MERGE_C R134, R83.reuse, R134, RZ ;  /* 0x000000865386723e */ /* 0x060fe200048070ff */
[----:B------:R-:W-:Y:S01]  /*5270*/  FADD.FTZ R83, R83, R4 ;  /* 0x0000000453537221 */ /* 0x000fe20000010000 */
[----:B------:R-:W-:Y:S01]  /*5280*/  FADD.FTZ R45, R45, R42 ;  /* 0x0000002a2d2d7221 */ /* 0x000fe20000010000 */
[----:B------:R-:W-:-:S02]  /*5290*/  CS2R R42, SRZ ;  /* 0x00000000002a7805 */ /* 0x000fc4000001ff00 */
[----:B------:R-:W-:Y:S02]  /*52a0*/  F2FP.SATFINITE.E4M3.F32.PACK_AB_MERGE_C R204, R81, R96, R134 ;  /* 0x0000006051cc723e */ /* 0x000fe40004807086 */
[----:B------:R-:W-:Y:S01]  /*52b0*/  CS2R R96, SRZ ;  /* 0x0000000000607805 */ /* 0x000fe2000001ff00 */
[----:B------:R-:W-:Y:S01]  /*52c0*/  MUFU.EX2 R46, R46 ;  /* 0x0000002e002e7308 */ /* 0x000fe20000000800 */
[----:B----4-:R-:W-:Y:S01]  /*52d0*/  FADD.FTZ R4, R136, R83 ;  /* 0x0000005388047221 */ /* 0x010fe20000010000 */
[----:B------:R-:W-:Y:S02]  /*52e0*/  CS2R R82, SRZ ;  /* 0x0000000000527805 */ /* 0x000fe4000001ff00 */
[----:B--2---:R-:W-:-:S04]  /*52f0*/  CS2R R90, SRZ ;  /* 0x00000000005a7805 */ /* 0x004fc8000001ff00 */
[----:B------:R-:W2:Y:S01]  /*5300*/  MUFU.EX2 R49, R49 ;  /* 0x0000003100317308 */ /* 0x000ea20000000800 */
[----:B---3--:R-:W-:-:S07]  /*5310*/  FADD.FTZ R21, R5, R4 ;  /* 0x0000000405157221 */ /* 0x008fce0000010000 */
[----:B------:R-:W3:Y:S08]  /*5320*/  MUFU.EX2 R38, R38 ;  /* 0x0000002600267308 */ /* 0x000ef00000000800 */
[----:B------:R-:W4:Y:S01]  /*5330*/  MUFU.EX2 R138, R138 ;  /* 0x0000008a008a7308 */ /* 0x000f220000000800 */
[----:B--2---:R-:W-:-:S07]  /*5340*/  F2FP.SATFINITE.E4M3.F32.PACK_AB_MERGE_C R10, R49, R46, RZ ;  /* 0x0000002e310a723e */ /* 0x004fce00048070ff */
[----:B------:R-:W2:Y:S01]  /*5350*/  MUFU.EX2 R47, R47 ;  /* 0x0000002f002f7308 */ /* 0x000ea20000000800 */
[----:B---3--:R-:W-:-:S07]  /*5360*/  FADD.FTZ R6, R38, R45 ;  /* 0x0000002d26067221 */ /* 0x008fce0000010000 */
[----:B------:R3:W5:Y:S01]  /*5370*/  MUFU.EX2 R11, R88 ;  /* 0x00000058000b7308 */ /* 0x0007620000000800 */
[----:B----4-:R-:W-:-:S07]  /*5380*/  FADD.FTZ R4, R138, R21 ;  /* 0x000000158a047221 */ /* 0x010fce0000010000 */
[----:B------:R-:W4:Y:S01]  /*5390*/  MUFU.EX2 R140, R140 ;  /* 0x0000008c008c7308 */ /* 0x000f220000000800 */
[C---:B--2---:R-:W-:Y:S01]  /*53a0*/  F2FP.SATFINITE.E4M3.F32.PACK_AB_MERGE_C R201, R47.reuse, R38, R10 ;  /* 0x000000262fc9723e */ /* 0x044fe2000480700a */
[----:B------:R-:W-:Y:S01]  /*53b0*/  FADD.FTZ R47, R47, R6 ;  /* 0x000000062f2f7221 */ /* 0x000fe20000010000 */
[----:B-1----:R-:W-:Y:S01]  /*53c0*/  @P2 IMAD.HI.U32 R6, R22, R25, RZ ;  /* 0x0000001916062227 */ /* 0x002fe200078e00ff */
[----:B------:R-:W-:Y:S02]  /*53d0*/  CS2R R24, SRZ ;  /* 0x0000000000187805 */ /* 0x000fe4000001ff00 */
[----:B------:R-:W-:Y:S01]  /*53e0*/  CS2R R38, SRZ ;  /* 0x0000000000267805 */ /* 0x000fe2000001ff00 */
[----:B------:R-:W-:Y:S01]  /*53f0*/  FADD.FTZ R46, R46, R47 ;  /* 0x0000002f2e2e7221 */ /* 0x000fe20000010000 */
[----:B---3--:R-:W-:Y:S01]  /*5400*/  CS2R R88, SRZ ;  /* 0x0000000000587805 */ /* 0x008fe2000001ff00 */
[----:B------:R1:W2:Y:S01]  /*5410*/  MUFU.EX2 R9, R86 ;  /* 0x0000005600097308 */ /* 0x0002a20000000800 */
[C---:B-----5:R-:W-:Y:S01]  /*5420*/  F2FP.SATFINITE.E4M3.F32.PACK_AB_MERGE_C R138, R11.reuse, R138, RZ ;  /* 0x0000008a0b8a723e */ /* 0x060fe200048070ff */
[----:B------:R-:W-:Y:S01]  /*5430*/  FADD.FTZ R11, R11, R4 ;  /* 0x000000040b0b7221 */ /* 0x000fe20000010000 */
[----:B0-----:R-:W-:Y:S01]  /*5440*/  @P2 SHF.R.U32.HI R22, RZ, R27, R6 ;  /* 0x0000001bff162219 */ /* 0x001fe20000011606 */
[----:B------:R-:W-:Y:S01]  /*5450*/  FADD.FTZ R49, R49, R46 ;  /* 0x0000002e31317221 */ /* 0x000fe20000010000 */
[----:B------:R-:W-:-:S02]  /*5460*/  F2FP.SATFINITE.E4M3.F32.PACK_AB_MERGE_C R206, R5, R136, R138 ;  /* 0x0000008805ce723e */ /* 0x000fc4000480708a */
[----:B------:R-:W-:Y:S02]  /*5470*/  CS2R R26, SRZ ;  /* 0x00000000001a7805 */ /* 0x000fe4000001ff00 */
[----:B------:R-:W-:Y:S01]  /*5480*/  IADD3 R22, R22, -R59, R104 ;  /* 0x8000003b16167210 */ /* 0x000fe20007ffe068 */
[----:B------:R-:W0:Y:S01]  /*5490*/  MUFU.EX2 R142, R142 ;  /* 0x0000008e008e7308 */ /* 0x000e220000000800 */
[----:B----4-:R-:W-:Y:S01]  /*54a0*/  FADD.FTZ R4, R140, R11 ;  /* 0x0000000b8c047221 */ /* 0x010fe20000010000 */
[----:B------:R-:W-:Y:S02]  /*54b0*/  CS2R R46, SRZ ;  /* 0x00000000002e7805 */ /* 0x000fe4000001ff00 */
[----:B------:R-:W-:Y:S01]  /*54c0*/  CS2R R58, SRZ ;  /* 0x00000000003a7805 */ /* 0x000fe2000001ff00 */
[----:B------:R-:W-:Y:S01]  /*54d0*/  IMAD.HI R22, R22, 0x66666667, RZ ;  /* 0x6666666716167827 */ /* 0x000fe200078e02ff */
[----:B-1----:R-:W-:Y:S02]  /*54e0*/  CS2R R86, SRZ ;  /* 0x0000000000567805 */ /* 0x002fe4000001ff00 */
[----:B------:R-:W-:Y:S01]  /*54f0*/  CS2R R104, SRZ ;  /* 0x0000000000687805 */ /* 0x000fe2000001ff00 */
[----:B------:R1:W3:Y:S01]  /*5500*/  MUFU.EX2 R13, R80 ;  /* 0x00000050000d7308 */ /* 0x0002e20000000800 */
[----:B--2---:R-:W-:-:S07]  /*5510*/  FADD.FTZ R11, R9, R4 ;  /* 0x00000004090b7221 */ /* 0x004fce0000010000 */
[----:B------:R-:W-:Y:S01]  /*5520*/  MUFU.EX2 R50, R50 ;  /* 0x0000003200327308 */ /* 0x000fe20000000800 */
[----:B0-----:R-:W-:Y:S01]  /*5530*/  FADD.FTZ R4, R142, R11 ;  /* 0x0000000b8e047221 */ /* 0x001fe20000010000 */
[----:B------:R-:W-:Y:S01]  /*5540*/  VIADD R11, R23, 0xfffffffe ;  /* 0xfffffffe170b7836 */ /* 0x000fe20000000000 */
[----:B-1----:R-:W-:-:S05]  /*5550*/  CS2R R80, SRZ ;  /* 0x0000000000507805 */ /* 0x002fca000001ff00 */
[----:B------:R-:W0:Y:S01]  /*5560*/  MUFU.EX2 R31, R31 ;  /* 0x0000001f001f7308 */ /* 0x000e220000000800 */
[C---:B---3--:R-:W-:Y:S01]  /*5570*/  F2FP.SATFINITE.E4M3.F32.PACK_AB_MERGE_C R142, R13.reuse, R142, RZ ;  /* 0x0000008e0d8e723e */ /* 0x048fe200048070ff */
[----:B------:R-:W-:-:S03]  /*5580*/  FADD.FTZ R13, R13, R4 ;  /* 0x000000040d0d7221 */ /* 0x000fc60000010000 */
[----:B------:R-:W-:Y:S02]  /*5590*/  F2FP.SATFINITE.E4M3.F32.PACK_AB_MERGE_C R200, R9, R140, R142 ;  /* 0x0000008c09c8723e */ /* 0x000fe4000480708e */
[----:B------:R-:W-:Y:S01]  /*55a0*/  SHF.R.U32.HI R9, RZ, 0x1f, R22 ;  /* 0x0000001fff097819 */ /* 0x000fe20000011616 */
[----:B------:R-:W1:Y:S03]  /*55b0*/  MUFU.EX2 R44, R44 ;  /* 0x0000002c002c7308 */ /* 0x000e660000000800 */
[----:B------:R-:W-:-:S04]  /*55c0*/  LEA.HI.SX32 R9, R22, R9, 0x1a ;  /* 0x0000000916097211 */ /* 0x000fc800078fd2ff */
[----:B------:R-:W-:Y:S01]  /*55d0*/  VIMNMX R12, R18, R9, !PT ;  /* 0x00000009120c7248 */ /* 0x000fe20007fe0100 */
[----:B------:R-:W2:Y:S01]  /*55e0*/  MUFU.EX2 R144, R144 ;  /* 0x0000009000907308 */ /* 0x000ea20000000800 */
[----:B0-----:R-:W-:Y:S02]  /*55f0*/  F2FP.SATFINITE.E4M3.F32.PACK_AB_MERGE_C R10, R31, R50, RZ ;  /* 0x000000321f0a723e */ /* 0x001fe400048070ff */
[----:B------:R-:W-:-:S05]  /*5600*/  ISETP.GE.AND P3, PT, R11, R12, PT ;  /* 0x0000000c0b00720c */ /* 0x000fca0003f66270 */
[----:B------:R0:W3:Y:S01]  /*5610*/  MUFU.EX2 R51, R78 ;  /* 0x0000004e00337308 */ /* 0x0000e20000000800 */
[----:B-1----:R-:W-:Y:S01]  /*5620*/  FADD.FTZ R6, R44, R49 ;  /* 0x000000312c067221 */ /* 0x002fe20000010000 */
[----:B------:R-:W-:-:S06]  /*5630*/  CS2R R48, SRZ ;  /* 0x0000000000307805 */ /* 0x000fcc000001ff00 */
[----:B------:R-:W1:Y:S01]  /*5640*/  MUFU.EX2 R15, R146 ;  /* 0x00000092000f7308 */ /* 0x000e620000000800 */
[----:B--2---:R-:W-:Y:S01]  /*5650*/  FADD.FTZ R4, R144, R13 ;  /* 0x0000000d90047221 */ /* 0x004fe20000010000 */
[----:B0-----:R-:W-:-:S06]  /*5660*/  CS2R R78, SRZ ;  /* 0x00000000004e7805 */ /* 0x001fcc000001ff00 */
[----:B------:R-:W0:Y:S01]  /*5670*/  MUFU.EX2 R148, R148 ;  /* 0x0000009400947308 */ /* 0x000e220000000800 */
[C---:B---3--:R-:W-:Y:S01]  /*5680*/  F2FP.SATFINITE.E4M3.F32.PACK_AB_MERGE_C R203, R51.reuse, R44, R10 ;  /* 0x0000002c33cb723e */ /* 0x048fe2000480700a */
[----:B------:R-:W-:Y:S01]  /*5690*/  FADD.FTZ R51, R51, R6 ;  /* 0x0000000633337221 */ /* 0x000fe20000010000 */
[----:B------:R-:W-:-:S03]  /*56a0*/  CS2R R44, SRZ ;  /* 0x00000000002c7805 */ /* 0x000fc6000001ff00 */
[----:B------:R-:W-:Y:S02]  /*56b0*/  FADD.FTZ R50, R50, R51 ;  /* 0x0000003332327221 */ /* 0x000fe40000010000 */
[----:B------:R-:W2:Y:S01]  /*56c0*/  MUFU.EX2 R57, R57 ;  /* 0x0000003900397308 */ /* 0x000ea20000000800 */
[----:B-1----:R-:W-:-:S04]  /*56d0*/  FADD.FTZ R5, R15, R4 ;  /* 0x000000040f057221 */ /* 0x002fc80000010000 */
[----:B0-----:R-:W-:Y:S01]  /*56e0*/  FADD.FTZ R6, R148, R5 ;  /* 0x0000000594067221 */ /* 0x001fe20000010000 */
[----:B------:R-:W-:Y:S01]  /*56f0*/  FADD.FTZ R5, R31, R50 ;  /* 0x000000321f057221 */ /* 0x000fe20000010000 */
[----:B------:R-:W-:Y:S02]  /*5700*/  CS2R R30, SRZ ;  /* 0x00000000001e7805 */ /* 0x000fe4000001ff00 */
[----:B------:R-:W-:Y:S02]  /*5710*/  CS2R R50, SRZ ;  /* 0x0000000000327805 */ /* 0x000fe4000001ff00 */
[C---:B--2---:R-:W-:Y:S01]  /*5720*/  F2FP.SATFINITE.E4M3.F32.PACK_AB_MERGE_C R4, R57.reuse, R148, RZ ;  /* 0x000000943904723e */ /* 0x044fe200048070ff */
[----:B------:R-:W-:Y:S01]  /*5730*/  FADD.FTZ R6, R57, R6 ;  /* 0x0000000639067221 */ /* 0x000fe20000010000 */
[----:B------:R-:W-:Y:S02]  /*5740*/  CS2R R56, SRZ ;  /* 0x0000000000387805 */ /* 0x000fe4000001ff00 */
[----:B------:R-:W-:Y:S01]  /*5750*/  F2FP.SATFINITE.E4M3.F32.PACK_AB_MERGE_C R202, R15, R144, R4 ;  /* 0x000000900fca723e */ /* 0x000fe20004807004 */
[----:B------:R-:W-:Y:S01]  /*5760*/  IMAD.MOV.U32 R4, RZ, RZ, RZ ;  /* 0x000000ffff047224 */ /* 0x000fe200078e00ff */
[----:B------:R-:W-:Y:S06]  /*5770*/  @!P3 BRA `(.L_x_2001) ;  /* 0x0000004400bcb947 */ /* 0x000fec0003800000 */
[----:B------:R-:W-:Y:S01]  /*5780*/  IMAD.MOV.U32 R9, RZ, RZ, R122 ;  /* 0x000000ffff097224 */ /* 0x000fe200078e007a */
[----:B------:R-:W-:Y:S01]  /*5790*/  CS2R R118, SRZ ;  /* 0x0000000000767805 */ /* 0x000fe2000001ff00 */
[----:B------:R-:W-:Y:S01]  /*57a0*/  IMAD.MOV.U32 R10, RZ, RZ, R120 ;  /* 0x000000ffff0a7224 */ /* 0x000fe200078e0078 */
        /* <DEDUP_REMOVED lines=49> */
[----:B------:R-:W-:Y:S01]  /*5ac0*/  ULDC UR43, c[0x0][0x288] ;  /* 0x0000a200002b7ab9 */ /* 0x000fe20000000800 */
[----:B------:R-:W-:-:S05]  /*5ad0*/  ULDC UR53, c[0x0][0x2f0] ;  /* 0x0000bc0000357ab9 */ /* 0x000fca0000000800 */
.L_x_2011:
[----:B------:R-:W-:Y:S01]  /*5ae0*/  ISETP.NE.AND P4, PT, RZ, UR41, PT ;  /* 0x00000029ff007c0c */ /* 0x000fe2000bf85270 */
[----:B------:R-:W-:-:S04]  /*5af0*/  UISETP.NE.AND UP0, UPT, UR55, 0x1, UPT ;  /* 0x000000013700788c */ /* 0x000fc8000bf05270 */
[----:B------:R-:W-:-:S06]  /*5b00*/  USEL UR6, URZ, 0x1, UP0 ;  /* 0x000000013f067887 */ /* 0x000fcc0008000000 */
[----:B------:R-:W-:Y:S02]  /*5b10*/  LOP3.LUT R4, R13, UR6, RZ, 0x3c, !PT ;  /* 0x000000060d047c12 */ /* 0x000fe4000f8e3cff */
[----:B------:R-:W-:Y:S05]  /*5b20*/  @P4 BRA `(.L_x_2002) ;  /* 0x0000000000344947 */ /* 0x000fea0003800000 */
[----:B------:R-:W-:Y:S05]  /*5b30*/  @!P1 BRA `(.L_x_2003) ;  /* 0x0000000000049947 */ /* 0x000fea0003800000 */
[----:B------:R-:W-:Y:S01]  /*5b40*/  BPT.TRAP 0x1 ;  /* 0x000000040000795c */ /* 0x000fe20000300000 */
.L_x_2003:
        /* <DEDUP_REMOVED lines=8> */
.L_x_2004:
[----:B-1----:R-:W-:Y:S05]  /*5bd0*/  @P3 BRA `(.L_x_2002) ;  /* 0x0000000000083947 */ /* 0x002fea0003800000 */
[----:B------:R-:W1:Y:S02]  /*5be0*/  SYNCS.PHASECHK.TRANS64.TRYWAIT P3, [UR6+0x33430], R14 ;  /* 0x0334300eff0075a7 */ /* 0x000e640008060146 */
[----:B-1----:R-:W-:Y:S05]  /*5bf0*/  @!P3 BRA `(.L_x_2005) ;  /* 0x000000f40064b947 */ /* 0x002fea0003800000 */
.L_x_2002:
        /* <DEDUP_REMOVED lines=35> */
[----:B------:R-:W-:Y:S02]  /*5e30*/  UIADD3 UR11, UR56, 0x182, URZ ;  /* 0x00000182380b7890 */ /* 0x000fe4000fffe03f */
        /* <DEDUP_REMOVED lines=128> */
[----:B------:R-:W-:Y:S02]  /*6640*/  UIADD3 UR6, UR56, 0x582, URZ ;  /* 0x0000058238067890 */ /* 0x000fe4000fffe03f */
        /* <DEDUP_REMOVED lines=29> */
.L_x_2007:
[----:B------:R-:W-:Y:S01]  /*6820*/  ULEA UR6, UR55, UR40, 0x3 ;  /* 0x0000002837067291 */ /* 0x000fe2000f8e183f */
[----:B------:R-:W-:-:S08]  /*6830*/  SHF.L.U32 R13, R13, 0x1f, RZ ;  /* 0x0000001f0d0d7819 */ /* 0x000fd000000006ff */
[----:B------:R0:W1:Y:S01]  /*6840*/  SYNCS.PHASECHK.TRANS64.TRYWAIT P3, [UR6+0x33450], R13 ;  /* 0x0334500dff0075a7 */ /* 0x0000620008060146 */
[----:B------:R-:W-:Y:S05]  /*6850*/  @!P1 BRA `(.L_x_2008) ;  /* 0x0000000000049947 */ /* 0x000fea0003800000 */
[----:B------:R-:W-:Y:S01]  /*6860*/  BPT.TRAP 0x1 ;  /* 0x000000040000795c */ /* 0x000fe20000300000 */
.L_x_2008:
[----:B-1----:R-:W-:Y:S05]  /*6870*/  @P3 BRA `(.L_x_2006) ;  /* 0x0000000000083947 */ /* 0x002fea0003800000 */
[----:B------:R-:W1:Y:S02]  /*6880*/  SYNCS.PHASECHK.TRANS64.TRYWAIT P3, [UR6+0x33450], R13 ;  /* 0x0334500dff0075a7 */ /* 0x000e640008060146 */
[----:B-1----:R-:W-:Y:S05]  /*6890*/  @!P3 BRA `(.L_x_2009) ;  /* 0x000000e80054b947 */ /* 0x002fea0003800000 */
.L_x_2006:
[----:B------:R-:W-:Y:S01]  /*68a0*/  UIADD3 UR6, UR40, 0x200, URZ ;  /* 0x0000020028067890 */ /* 0x000fe2000fffe03f */
[----:B------:R-:W-:Y:S01]  /*68b0*/  WARPGROUP.ARRIVE ;  /* 0x00000000000079c5 */ /* 0x000fe20000000000 */
[----:B------:R-:W-:Y:S01]  /*68c0*/  UMOV UR7, 0xc0000010 ;  /* 0xc000001000077882 */ /* 0x000fe20000000000 */
[----:B------:R-:W-:Y:S01]  /*68d0*/  UMOV UR11, 0xc0000010 ;  /* 0xc0000010000b7882 */ /* 0x000fe20000000000 */
[----:B------:R-:W-:Y:S01]  /*68e0*/  USHF.R.U32.HI UR6, URZ, 0x4, UR6 ;  /* 0x000000043f067899 */ /* 0x000fe20008011606 */
[C---:B------:R-:W-:Y:S01]  /*68f0*/  FMUL.FTZ R22, R0.reuse, R189 ;  /* 0x000000bd00167220 */ /* 0x040fe20000410000 */
[C---:B------:R-:W-:Y:S01]  /*6900*/  FMUL.FTZ R189, R0.reuse, R196 ;  /* 0x000000c400bd7220 */ /* 0x040fe20000410000 */
[C---:B------:R-:W-:Y:S01]  /*6910*/  FMUL.FTZ R21, R0.reuse, R188 ;  /* 0x000000bc00157220 */ /* 0x040fe20000410000 */
[----:B------:R-:W-:Y:S01]  /*6920*/  ULOP3.LUT UR6, UR6, 0x3fff, URZ, 0xc0, !UPT ;  /* 0x00003fff06067892 */ /* 0x000fe2000f8ec03f */
[----:B------:R-:W2:Y:S01]  /*6930*/  @P2 LDC R196, c[0x0][0x44c] ;  /* 0x00011300ffc42b82 */ /* 0x000ea20000000800 */
[C---:B------:R-:W-:Y:S01]  /*6940*/  FMUL.FTZ R188, R0.reuse, R195 ;  /* 0x000000c300bc7220 */ /* 0x040fe20000410000 */
[C---:B------:R-:W-:Y:S01]  /*6950*/  FMUL.FTZ R20, R0.reuse, R187 ;  /* 0x000000bb00147220 */ /* 0x040fe20000410000 */
[----:B------:R-:W-:Y:S01]  /*6960*/  ULOP3.LUT UR6, UR6, 0x10000, URZ, 0xfc, !UPT ;  /* 0x0001000006067892 */ /* 0x000fe2000f8efc3f */
[C---:B------:R-:W-:Y:S01]  /*6970*/  FMUL.FTZ R187, R0.reuse, R194 ;  /* 0x000000c200bb7220 */ /* 0x040fe20000410000 */
[C---:B------:R-:W-:Y:S01]  /*6980*/  FMUL.FTZ R194, R0.reuse, R161 ;  /* 0x000000a100c27220 */ /* 0x040fe20000410000 */
[----:B------:R-:W-:Y:S01]  /*6990*/  IMAD.MOV.U32 R161, RZ, RZ, R7 ;  /* 0x000000ffffa17224 */ /* 0x000fe200078e0007 */
[----:B------:R-:W-:Y:S01]  /*69a0*/  UIMAD UR6, UR55, 0x780, UR6 ;  /* 0x00000780370678a4 */ /* 0x000fe2000f8e0206 */
[----:B------:R-:W3:Y:S01]  /*69b0*/  @P2 LDC R195, c[0x0][0x450] ;  /* 0x00011400ffc32b82 */ /* 0x000ee20000000800 */
[C---:B------:R-:W-:Y:S01]  /*69c0*/  FMUL.FTZ R15, R0.reuse, R186 ;  /* 0x000000ba000f7220 */ /* 0x040fe20000410000 */
[C---:B------:R-:W-:Y:S01]  /*69d0*/  FMUL.FTZ R186, R0.reuse, R193 ;  /* 0x000000c100ba7220 */ /* 0x040fe20000410000 */
[----:B------:R-:W-:Y:S01]  /*69e0*/  UIADD3 UR10, UR6, 0x180, URZ ;  /* 0x00000180060a7890 */ /* 0x000fe2000fffe03f */
[C---:B------:R-:W-:Y:S01]  /*69f0*/  FMUL.FTZ R193, R0.reuse, R157 ;  /* 0x0000009d00c17220 */ /* 0x040fe20000410000 */
[C---:B------:R-:W-:Y:S01]  /*6a00*/  FMUL.FTZ R157, R0.reuse, R158 ;  /* 0x0000009e009d7220 */ /* 0x040fe20000410000 */
[C---:B------:R-:W-:Y:S01]  /*6a10*/  FMUL.FTZ R158, R0.reuse, R159 ;  /* 0x0000009f009e7220 */ /* 0x040fe20000410000 */
[C---:B------:R-:W-:Y:S01]  /*6a20*/  FMUL.FTZ R159, R0.reuse, R160 ;  /* 0x000000a0009f7220 */ /* 0x040fe20000410000 */
[----:B------:R-:W-:Y:S01]  /*6a30*/  QGMMA.64x192x32.F32.E4M3.E4M3 R24, R216, gdesc[UR4], R24, gsb0 ;  /* 0x02e00004d8187df3 */ /* 0x000fe20008000818 */
[C---:B------:R-:W-:Y:S01]  /*6a40*/  FMUL.FTZ R160, R0.reuse, R162 ;  /* 0x000000a200a07220 */ /* 0x040fe20000410000 */
[C---:B------:R-:W-:Y:S01]  /*6a50*/  FMUL.FTZ R162, R0.reuse, R163 ;  /* 0x000000a300a27220 */ /* 0x040fe20000410000 */
[----:B------:R-:W-:Y:S01]  /*6a60*/  FMUL.FTZ R163, R0, R164 ;  /* 0x000000a400a37220 */ /* 0x000fe20000410000 */
[----:B------:R-:W-:-:S02]  /*6a70*/  IMAD.MOV.U32 R164, RZ, RZ, -0xa0 ;  /* 0xffffff60ffa47424 */ /* 0x000fc400078e00ff */
[C---:B01----:R-:W-:Y:S01]  /*6a80*/  FMUL.FTZ R13, R0.reuse, R184 ;  /* 0x000000b8000d7220 */ /* 0x043fe20000410000 */
[----:B------:R-:W-:Y:S01]  /*6a90*/  FMUL.FTZ R14, R0, R185 ;  /* 0x000000b9000e7220 */ /* 0x000fe20000410000 */
[----:B------:R-:W-:Y:S01]  /*6aa0*/  MUFU.TANH R21, R21 ;  /* 0x0000001500157308 */ /* 0x000fe20000002400 */
[----:B--2---:R-:W-:-:S04]  /*6ab0*/  @P2 IMAD.HI.U32 R196, R7, R196, RZ ;  /* 0x000000c407c42227 */ /* 0x004fc800078e00ff */
[C---:B------:R-:W-:Y:S01]  /*6ac0*/  FMUL.FTZ R185, R0.reuse, R192 ;  /* 0x000000c000b97220 */ /* 0x040fe20000410000 */
[C---:B------:R-:W-:Y:S01]  /*6ad0*/  FMUL.FTZ R192, R0.reuse, R199 ;  /* 0x000000c700c07220 */ /* 0x040fe20000410000 */
[C---:B------:R-:W-:Y:S01]  /*6ae0*/  FMUL.FTZ R23, R0.reuse, R190 ;  /* 0x000000be00177220 */ /* 0x040fe20000410000 */
[C---:B------:R-:W-:Y:S01]  /*6af0*/  FMUL.FTZ R190, R0.reuse, R197 ;  /* 0x000000c500be7220 */ /* 0x040fe20000410000 */
[C---:B------:R-:W-:Y:S01]  /*6b00*/  FMUL.FTZ R168, R0.reuse, R168 ;  /* 0x000000a800a87220 */ /* 0x040fe20000410000 */
[C---:B------:R-:W-:Y:S01]  /*6b10*/  FMUL.FTZ R136, R0.reuse, R136 ;  /* 0x0000008800887220 */ /* 0x040fe20000410000 */
[----:B------:R-:W0:Y:S01]  /*6b20*/  MUFU.TANH R13, R13 ;  /* 0x0000000d000d7308 */ /* 0x000e220000002400 */
[----:B---3--:R-:W-:Y:S01]  /*6b30*/  @P2 SHF.R.U32.HI R161, RZ, R195, R196 ;  /* 0x000000c3ffa12219 */ /* 0x008fe200000116c4 */
[C---:B------:R-:W-:Y:S01]  /*6b40*/  FMUL.FTZ R195, R0.reuse, R165 ;  /* 0x000000a500c37220 */ /* 0x040fe20000410000 */
[----:B------:R-:W-:Y:S02]  /*6b50*/  IMAD R165, R11, R164, 0x1 ;  /* 0x000000010ba57424 */ /* 0x000fe400078e02a4 */
[C---:B------:R-:W-:Y:S01]  /*6b60*/  FMUL.FTZ R164, R0.reuse, R166 ;  /* 0x000000a600a47220 */ /* 0x040fe20000410000 */
[----:B------:R-:W-:Y:S01]  /*6b70*/  FMUL.FTZ R166, R0, R167 ;  /* 0x000000a700a67220 */ /* 0x000fe20000410000 */
[----:B------:R-:W1:Y:S01]  /*6b80*/  SHFL.IDX PT, R196, R161, RZ, 0x1c1f ;  /* 0x001c1fffa1c47589 */ /* 0x000e6200000e0000 */
[----:B------:R-:W-:Y:S01]  /*6b90*/  IMAD R165, R8, -0x2, R165 ;  /* 0xfffffffe08a57824 */ /* 0x000fe200078e02a5 */
[----:B------:R-:W2:Y:S01]  /*6ba0*/  MUFU.TANH R14, R14 ;  /* 0x0000000e000e7308 */ /* 0x000ea20000002400 */
[C---:B------:R-:W-:Y:S01]  /*6bb0*/  FMUL.FTZ R197, R0.reuse, R137 ;  /* 0x0000008900c57220 */ /* 0x040fe20000410000 */
[----:B------:R-:W-:Y:S01]  /*6bc0*/  FMUL.FTZ R169, R0, R169 ;  /* 0x000000a900a97220 */ /* 0x000fe20000410000 */
[----:B------:R-:W-:-:S02]  /*6bd0*/  IMAD R165, R16, UR53, R165 ;  /* 0x0000003510a57c24 */ /* 0x000fc4000f8e02a5 */
[C---:B------:R-:W-:Y:S01]  /*6be0*/  FMUL.FTZ R172, R0.reuse, R172 ;  /* 0x000000ac00ac7220 */ /* 0x040fe20000410000 */
[C---:B------:R-:W-:Y:S01]  /*6bf0*/  FMUL.FTZ R173, R0.reuse, R173 ;  /* 0x000000ad00ad7220 */ /* 0x040fe20000410000 */
[C---:B------:R-:W-:Y:S01]  /*6c00*/  FMUL.FTZ R176, R0.reuse, R176 ;  /* 0x000000b000b07220 */ /* 0x040fe20000410000 */
[C---:B------:R-:W-:Y:S01]  /*6c10*/  FMUL.FTZ R177, R0.reuse, R177 ;  /* 0x000000b100b17220 */ /* 0x040fe20000410000 */
[----:B------:R-:W3:Y:S01]  /*6c20*/  MUFU.TANH R22, R22 ;  /* 0x0000001600167308 */ /* 0x000ee20000002400 */
[C---:B------:R-:W-:Y:S01]  /*6c30*/  FMUL.FTZ R180, R0.reuse, R180 ;  /* 0x000000b400b47220 */ /* 0x040fe20000410000 */
[C---:B------:R-:W-:Y:S01]  /*6c40*/  FMUL.FTZ R181, R0.reuse, R181 ;  /* 0x000000b500b57220 */ /* 0x040fe20000410000 */
[C---:B------:R-:W-:Y:S01]  /*6c50*/  FMUL.FTZ R152, R0.reuse, R152 ;  /* 0x0000009800987220 */ /* 0x040fe20000410000 */
[C---:B------:R-:W-:Y:S01]  /*6c60*/  FMUL.FTZ R153, R0.reuse, R153 ;  /* 0x0000009900997220 */ /* 0x040fe20000410000 */
[C---:B------:R-:W-:Y:S01]  /*6c70*/  FMUL.FTZ R156, R0.reuse, R156 ;  /* 0x0000009c009c7220 */ /* 0x040fe20000410000 */
[C---:B------:R-:W-:Y:S01]  /*6c80*/  FMUL.FTZ R222, R0.reuse, R148 ;  /* 0x0000009400de7220 */ /* 0x040fe20000410000 */
[C---:B------:R-:W-:Y:S01]  /*6c90*/  FMUL.FTZ R184, R0.reuse, R191 ;  /* 0x000000bf00b87220 */ /* 0x040fe20000410000 */
[----:B------:R-:W4:Y:S01]  /*6ca0*/  MUFU.TANH R185, R185 ;  /* 0x000000b900b97308 */ /* 0x000f220000002400 */
[C---:B------:R-:W-:Y:S01]  /*6cb0*/  FMUL.FTZ R191, R0.reuse, R198 ;  /* 0x000000c600bf7220 */ /* 0x040fe20000410000 */
[C---:B------:R-:W-:Y:S01]  /*6cc0*/  FMUL.FTZ R220, R0.reuse, R145 ;  /* 0x0000009100dc7220 */ /* 0x040fe20000410000 */
[C---:B------:R-:W-:Y:S01]  /*6cd0*/  FMUL.FTZ R226, R0.reuse, R121 ;  /* 0x0000007900e27220 */ /* 0x040fe20000410000 */
[C---:B------:R-:W-:Y:S01]  /*6ce0*/  FMUL.FTZ R121, R0.reuse, R124 ;  /* 0x0000007c00797220 */ /* 0x040fe20000410000 */
[----:B------:R-:W-:Y:S01]  /*6cf0*/  FMUL.FTZ R224, R0, R149 ;  /* 0x0000009500e07220 */ /* 0x000fe20000410000 */
[----:B-1----:R-:W-:Y:S01]  /*6d00*/  IADD3 R167, R196, -UR43, R165 ;  /* 0x8000002bc4a77c10 */ /* 0x002fe2000fffe0a5 */
[C---:B------:R-:W-:Y:S01]  /*6d10*/  FMUL.FTZ R120, R0.reuse, R120 ;  /* 0x0000007800787220 */ /* 0x040fe20000410000 */
[----:B------:R-:W1:Y:S01]  /*6d20*/  MUFU.TANH R186, R186 ;  /* 0x000000ba00ba7308 */ /* 0x000e620000002400 */
[C---:B------:R-:W-:Y:S01]  /*6d30*/  FMUL.FTZ R125, R0.reuse, R125 ;  /* 0x0000007d007d7220 */ /* 0x040fe20000410000 */
[C---:B------:R-:W-:Y:S01]  /*6d40*/  ISETP.GT.AND P3, PT, R167.reuse, RZ, PT ;  /* 0x000000ffa700720c */ /* 0x040fe20003f64270 */
[C---:B------:R-:W-:Y:S01]  /*6d50*/  FMUL.FTZ R129, R0.reuse, R129 ;  /* 0x0000008100817220 */ /* 0x040fe20000410000 */
[----:B------:R-:W-:Y:S01]  /*6d60*/  ISETP.GT.AND P4, PT, R167, 0x1, PT ;  /* 0x00000001a700780c */ /* 0x000fe20003f84270 */
[C---:B------:R-:W-:Y:S01]  /*6d70*/  FMUL.FTZ R133, R0.reuse, R133 ;  /* 0x0000008500857220 */ /* 0x040fe20000410000 */
[----:B0-----:R-:W-:Y:S01]  /*6d80*/  FSEL R13, R13, -INF , P3 ;  /* 0xff8000000d0d7808 */ /* 0x001fe20001800000 */
[----:B------:R-:W-:Y:S01]  /*6d90*/  FMUL.FTZ R170, R0, R170 ;  /* 0x000000aa00aa7220 */ /* 0x000fe20000410000 */
[----:B------:R-:W-:Y:S01]  /*6da0*/  ISETP.GT.AND P3, PT, R167, 0x8, PT ;  /* 0x00000008a700780c */ /* 0x000fe20003f64270 */
[----:B------:R-:W0:Y:S01]  /*6db0*/  MUFU.TANH R189, R189 ;  /* 0x000000bd00bd7308 */ /* 0x000e220000002400 */
[----:B--2---:R-:W-:Y:S01]  /*6dc0*/  FSEL R14, R14, -INF , P4 ;  /* 0xff8000000e0e7808 */ /* 0x004fe20002000000 */
[C---:B------:R-:W-:Y:S01]  /*6dd0*/  FMUL.FTZ R171, R0.reuse, R171 ;  /* 0x000000ab00ab7220 */ /* 0x040fe20000410000 */
[----:B------:R-:W-:Y:S01]  /*6de0*/  FMNMX.FTZ R199, R13, R10, !PT ;  /* 0x0000000a0dc77209 */ /* 0x000fe20007810000 */
[C---:B------:R-:W-:Y:S01]  /*6df0*/  FMUL.FTZ R174, R0.reuse, R174 ;  /* 0x000000ae00ae7220 */ /* 0x040fe20000410000 */
[----:B------:R-:W-:Y:S01]  /*6e00*/  ISETP.GT.AND P4, PT, R167, 0x9, PT ;  /* 0x00000009a700780c */ /* 0x000fe20003f84270 */
[----:B------:R-:W-:Y:S01]  /*6e10*/  FMUL.FTZ R175, R0, R175 ;  /* 0x000000af00af7220 */ /* 0x000fe20000410000 */
[----:B------:R-:W-:Y:S01]  /*6e20*/  FSEL R21, R21, -INF , P3 ;  /* 0xff80000015157808 */ /* 0x000fe20001800000 */
[----:B------:R-:W2:Y:S01]  /*6e30*/  MUFU.TANH R190, R190 ;  /* 0x000000be00be7308 */ /* 0x000ea20000002400 */
[----:B------:R-:W-:Y:S01]  /*6e40*/  FMNMX.FTZ R196, R14, R199, !PT ;  /* 0x000000c70ec47209 */ /* 0x000fe20007810000 */
[C---:B------:R-:W-:Y:S01]  /*6e50*/  FMUL.FTZ R178, R0.reuse, R178 ;  /* 0x000000b200b27220 */ /* 0x040fe20000410000 */
[----:B------:R-:W-:Y:S01]  /*6e60*/  ISETP.GT.AND P3, PT, R167, 0x10, PT ;  /* 0x00000010a700780c */ /* 0x000fe20003f64270 */
[----:B------:R-:W-:Y:S01]  /*6e70*/  FMUL.FTZ R179, R0, R179 ;  /* 0x000000b300b37220 */ /* 0x000fe20000410000 */
[----:B---3--:R-:W-:Y:S01]  /*6e80*/  FSEL R22, R22, -INF , P4 ;  /* 0xff80000016167808 */ /* 0x008fe20002000000 */
[C---:B------:R-:W-:Y:S01]  /*6e90*/  FMUL.FTZ R182, R0.reuse, R182 ;  /* 0x000000b600b67220 */ /* 0x040fe20000410000 */
[----:B------:R-:W-:Y:S01]  /*6ea0*/  FMNMX.FTZ R137, R21, R196, !PT ;  /* 0x000000c415897209 */ /* 0x000fe20007810000 */
[----:B------:R-:W3:Y:S01]  /*6eb0*/  MUFU.TANH R168, R168 ;  /* 0x000000a800a87308 */ /* 0x000ee20000002400 */
[----:B------:R-:W-:Y:S01]  /*6ec0*/  ISETP.GT.AND P4, PT, R167, 0x11, PT ;  /* 0x00000011a700780c */ /* 0x000fe20003f84270 */
[C---:B------:R-:W-:Y:S01]  /*6ed0*/  FMUL.FTZ R183, R0.reuse, R183 ;  /* 0x000000b700b77220 */ /* 0x040fe20000410000 */
[----:B----4-:R-:W-:Y:S01]  /*6ee0*/  FSEL R185, R185, -INF , P3 ;  /* 0xff800000b9b97808 */ /* 0x010fe20001800000 */
[C---:B------:R-:W-:Y:S01]  /*6ef0*/  FMUL.FTZ R154, R0.reuse, R154 ;  /* 0x0000009a009a7220 */ /* 0x040fe20000410000 */
[C---:B------:R-:W-:Y:S01]  /*6f00*/  ISETP.GT.AND P3, PT, R167.reuse, 0x18, PT ;  /* 0x00000018a700780c */ /* 0x040fe20003f64270 */
[----:B------:R-:W-:Y:S01]  /*6f10*/  FMUL.FTZ R155, R0, R155 ;  /* 0x0000009b009b7220 */ /* 0x000fe20000410000 */
[----:B-1----:R-:W-:Y:S01]  /*6f20*/  FSEL R186, R186, -INF , P4 ;  /* 0xff800000baba7808 */ /* 0x002fe20002000000 */
[----:B------:R-:W1:Y:S01]  /*6f30*/  MUFU.TANH R169, R169 ;  /* 0x000000a900a97308 */ /* 0x000e620000002400 */
[----:B------:R-:W-:Y:S01]  /*6f40*/  ISETP.GT.AND P4, PT, R167, 0x19, PT ;  /* 0x00000019a700780c */ /* 0x000fe20003f84270 */
[C---:B------:R-:W-:Y:S01]  /*6f50*/  FMUL.FTZ R122, R0.reuse, R122 ;  /* 0x0000007a007a7220 */ /* 0x040fe20000410000 */
[----:B0-----:R-:W-:Y:S01]  /*6f60*/  FSEL R189, R189, -INF , P3 ;  /* 0xff800000bdbd7808 */ /* 0x001fe20001800000 */
[C---:B------:R-:W-:Y:S01]  /*6f70*/  FMUL.FTZ R123, R0.reuse, R123 ;  /* 0x0000007b007b7220 */ /* 0x040fe20000410000 */
[C---:B------:R-:W-:Y:S01]  /*6f80*/  ISETP.GT.AND P3, PT, R167.reuse, 0x20, PT ;  /* 0x00000020a700780c */ /* 0x040fe20003f64270 */
[----:B------:R-:W-:Y:S01]  /*6f90*/  FMUL.FTZ R126, R0, R126 ;  /* 0x0000007e007e7220 */ /* 0x000fe20000410000 */
[----:B--2---:R-:W-:Y:S01]  /*6fa0*/  FSEL R190, R190, -INF , P4 ;  /* 0xff800000bebe7808 */ /* 0x004fe20002000000 */
[----:B------:R-:W0:Y:S01]  /*6fb0*/  MUFU.TANH R172, R172 ;  /* 0x000000ac00ac7308 */ /* 0x000e220000002400 */
[C---:B------:R-:W-:Y:S01]  /*6fc0*/  ISETP.GT.AND P4, PT, R167.reuse, 0x21, PT ;  /* 0x00000021a700780c */ /* 0x040fe20003f84270 */
[----:B------:R-:W-:Y:S01]  /*6fd0*/  FMUL.FTZ R127, R0, R127 ;  /* 0x0000007f007f7220 */ /* 0x000fe20000410000 */
[----:B---3--:R-:W-:Y:S01]  /*6fe0*/  FSEL R168, R168, -INF , P3 ;  /* 0xff800000a8a87808 */ /* 0x008fe20001800000 */
[C---:B------:R-:W-:Y:S01]  /*6ff0*/  FMUL.FTZ R130, R0.reuse, R130 ;  /* 0x0000008200827220 */ /* 0x040fe20000410000 */
[----:B------:R-:W-:Y:S01]  /*7000*/  ISETP.GT.AND P3, PT, R167, 0x28, PT ;  /* 0x00000028a700780c */ /* 0x000fe20003f64270 */
[C---:B------:R-:W-:Y:S01]  /*7010*/  FMUL.FTZ R131, R0.reuse, R131 ;  /* 0x0000008300837220 */ /* 0x040fe20000410000 */
[----:B------:R-:W-:Y:S01]  /*7020*/  FMUL.FTZ R134, R0, R134 ;  /* 0x0000008600867220 */ /* 0x000fe20000410000 */
[----:B------:R-:W2:Y:S01]  /*7030*/  MUFU.TANH R173, R173 ;  /* 0x000000ad00ad7308 */ /* 0x000ea20000002400 */
[----:B-1----:R-:W-:Y:S01]  /*7040*/  FSEL R169, R169, -INF , P4 ;  /* 0xff800000a9a97808 */ /* 0x002fe20002000000 */
[----:B------:R-:W-:Y:S01]  /*7050*/  UMOV UR7, 0xc0000010 ;  /* 0xc000001000077882 */ /* 0x000fe20000000000 */
[----:B------:R-:W-:-:S05]  /*7060*/  ISETP.GT.AND P4, PT, R167, 0x29, PT ;  /* 0x00000029a700780c */ /* 0x000fca0003f84270 */
[----:B------:R-:W1:Y:S01]  /*7070*/  MUFU.TANH R176, R176 ;  /* 0x000000b000b07308 */ /* 0x000e620000002400 */
[----:B0-----:R-:W-:Y:S02]  /*7080*/  FSEL R172, R172, -INF , P3 ;  /* 0xff800000acac7808 */ /* 0x001fe40001800000 */
[----:B------:R-:W-:-:S05]  /*7090*/  ISETP.GT.AND P3, PT, R167, 0x30, PT ;  /* 0x00000030a700780c */ /* 0x000fca0003f64270 */
[----:B------:R-:W-:Y:S01]  /*70a0*/  MUFU.TANH R177, R177 ;  /* 0x000000b100b17308 */ /* 0x000fe20000002400 */
[----:B--2---:R-:W-:Y:S02]  /*70b0*/  FSEL R173, R173, -INF , P4 ;  /* 0xff800000adad7808 */ /* 0x004fe40002000000 */
[----:B------:R-:W-:-:S05]  /*70c0*/  ISETP.GT.AND P4, PT, R167, 0x31, PT ;  /* 0x00000031a700780c */ /* 0x000fca0003f84270 */
[----:B------:R-:W0:Y:S01]  /*70d0*/  MUFU.TANH R180, R180 ;  /* 0x000000b400b47308 */ /* 0x000e220000002400 */
[----:B-1----:R-:W-:Y:S02]  /*70e0*/  FSEL R176, R176, -INF , P3 ;  /* 0xff800000b0b07808 */ /* 0x002fe40001800000 */
[----:B------:R-:W-:-:S05]  /*70f0*/  ISETP.GT.AND P3, PT, R167, 0x38, PT ;  /* 0x00000038a700780c */ /* 0x000fca0003f64270 */
[----:B------:R-:W-:Y:S08]  /*7100*/  MUFU.TANH R181, R181 ;  /* 0x000000b500b57308 */ /* 0x000ff00000002400 */
[----:B------:R-:W1:Y:S01]  /*7110*/  MUFU.TANH R152, R152 ;  /* 0x0000009800987308 */ /* 0x000e620000002400 */
[----:B0-----:R-:W-:Y:S02]  /*7120*/  FSEL R180, R180, -INF , P3 ;  /* 0xff800000b4b47808 */ /* 0x001fe40001800000 */
[----:B------:R-:W-:-:S05]  /*7130*/  ISETP.GT.AND P3, PT, R167, 0x40, PT ;  /* 0x00000040a700780c */ /* 0x000fca0003f64270 */
[----:B------:R-:W-:Y:S08]  /*7140*/  MUFU.TANH R153, R153 ;  /* 0x0000009900997308 */ /* 0x000ff00000002400 */
        /* <DEDUP_REMOVED lines=12> */
[----:B------:R-:W-:Y:S01]  /*7210*/  MUFU.TANH R197, R197 ;  /* 0x000000c500c57308 */ /* 0x000fe20000002400 */
[----:B0-----:R-:W-:Y:S02]  /*7220*/  FSEL R198, R163, -INF , P3 ;  /* 0xff800000a3c67808 */ /* 0x001fe40001800000 */
[----:B------:R-:W-:Y:S01]  /*7230*/  ISETP.GT.AND P3, PT, R167, 0x60, PT ;  /* 0x00000060a700780c */ /* 0x000fe20003f64270 */
[----:B------:R-:W-:-:S02]  /*7240*/  WARPGROUP.DEPBAR.LE gsb0, 0x0 ;  /* 0x00008000000079c5 */ /* 0x000fc40000010000 */
[----:B------:R-:W-:Y:S01]  /*7250*/  WARPGROUP.ARRIVE ;  /* 0x00000000000079c5 */ /* 0x000fe20000000000 */
[C---:B------:R-:W-:Y:S01]  /*7260*/  FMUL.FTZ R218, R0.reuse, R141 ;  /* 0x0000008d00da7220 */ /* 0x040fe20000410000 */
[----:B------:R-:W-:Y:S01]  /*7270*/  FMUL.FTZ R216, R0, R140 ;  /* 0x0000008c00d87220 */ /* 0x000fe20000410000 */
[----:B------:R-:W-:Y:S03]  /*7280*/  MUFU.TANH R220, R220 ;  /* 0x000000dc00dc7308 */ /* 0x000fe60000002400 */
[----:B------:R-:W-:Y:S01]  /*7290*/  QGMMA.64x192x32.F32.E4M3.E4M3 R24, R212, gdesc[UR8], R24, gsb0 ;  /* 0x02e00008d4187df3 */ /* 0x000fe20008000818 */
[----:B------:R-:W-:Y:S01]  /*72a0*/  UIADD3 UR10, UR6, 0x300, URZ ;  /* 0x00000300060a7890 */ /* 0x000fe2000fffe03f */
[----:B------:R-:W-:-:S03]  /*72b0*/  UMOV UR11, 0xc0000010 ;  /* 0xc0000010000b7882 */ /* 0x000fc60000000000 */
[----:B------:R-:W-:Y:S08]  /*72c0*/  MUFU.TANH R216, R216 ;  /* 0x000000d800d87308 */ /* 0x000ff00000002400 */
[----:B------:R-:W-:Y:S08]  /*72d0*/  MUFU.TANH R218, R218 ;  /* 0x000000da00da7308 */ /* 0x000ff00000002400 */
[----:B------:R-:W-:Y:S08]  /*72e0*/  MUFU.TANH R222, R222 ;  /* 0x000000de00de7308 */ /* 0x000ff00000002400 */
[----:B------:R-:W-:Y:S08]  /*72f0*/  MUFU.TANH R224, R224 ;  /* 0x000000e000e07308 */ /* 0x000ff00000002400 */
[----:B------:R0:W-:Y:S08]  /*7300*/  MUFU.TANH R228, R121 ;  /* 0x0000007900e47308 */ /* 0x0001f00000002400 */
[----:B------:R-:W-:Y:S01]  /*7310*/  MUFU.TANH R120, R120 ;  /* 0x0000007800787308 */ /* 0x000fe20000002400 */
[----:B0-----:R-:W-:-:S07]  /*7320*/  FMUL.FTZ R121, R0, R128 ;  /* 0x0000008000797220 */ /* 0x001fce0000410000 */
        /* <DEDUP_REMOVED lines=22> */
[----:B------:R0:W1:Y:S01]  /*7490*/  MUFU.TANH R214, R136 ;  /* 0x0000008800d67308 */ /* 0x0000620000002400 */
[----:B------:R-:W-:Y:S01]  /*74a0*/  QGMMA.64x192x32.F32.E4M3.E4M3 R24, R208, gdesc[UR8], R24, gsb0 ;  /* 0x02e00008d0187df3 */ /* 0x000fe20008000818 */
[----:B------:R-:W-:Y:S01]  /*74b0*/  UIADD3 UR10, UR6, 0x480, URZ ;  /* 0x00000480060a7890 */ /* 0x000fe2000fffe03f */
[----:B------:R-:W-:Y:S01]  /*74c0*/  UMOV UR11, 0xc0000010 ;  /* 0xc0000010000b7882 */ /* 0x000fe20000000000 */
[----:B------:R-:W-:-:S04]  /*74d0*/  UIADD3 UR6, UR6, 0x600, URZ ;  /* 0x0000060006067890 */ /* 0x000fc8000fffe03f */
[----:B------:R-:W-:Y:S01]  /*74e0*/  MUFU.TANH R154, R154 ;  /* 0x0000009a009a7308 */ /* 0x000fe20000002400 */
[----:B0-----:R-:W-:Y:S01]  /*74f0*/  FMUL.FTZ R136, R0, R138 ;  /* 0x0000008a00887220 */ /* 0x001fe20000410000 */
[----:B------:R-:W-:Y:S01]  /*7500*/  FMNMX.FTZ R138, R22, R137, !PT ;  /* 0x00000089168a7209 */ /* 0x000fe20007810000 */
[----:B------:R-:W-:-:S03]  /*7510*/  FMUL.FTZ R137, R0, R139 ;  /* 0x0000008b00897220 */ /* 0x000fc60000410000 */
[----:B------:R-:W-:Y:S02]  /*7520*/  FMNMX.FTZ R199, R185, R138, !PT ;  /* 0x0000008ab9c77209 */ /* 0x000fe40007810000 */
[----:B------:R-:W-:Y:S01]  /*7530*/  MUFU.TANH R155, R155 ;  /* 0x0000009b009b7308 */ /* 0x000fe20000002400 */
[----:B-1----:R-:W-:Y:S02]  /*7540*/  FSEL R214, R214, -INF , P3 ;  /* 0xff800000d6d67808 */ /* 0x002fe40001800000 */
[----:B------:R-:W-:Y:S02]  /*7550*/  FMNMX.FTZ R138, R186, R199, !PT ;  /* 0x000000c7ba8a7209 */ /* 0x000fe40007810000 */
[----:B------:R-:W-:Y:S02]  /*7560*/  ISETP.GT.AND P3, PT, R167, 0x68, PT ;  /* 0x00000068a700780c */ /* 0x000fe40003f64270 */
[----:B------:R-:W-:Y:S01]  /*7570*/  FMNMX.FTZ R139, R189, R138, !PT ;  /* 0x0000008abd8b7209 */ /* 0x000fe20007810000 */
[----:B------:R-:W-:Y:S01]  /*7580*/  MUFU.TANH R157, R157 ;  /* 0x0000009d009d7308 */ /* 0x000fe20000002400 */
[----:B------:R-:W-:-:S02]  /*7590*/  FSEL R216, R216, -INF , P3 ;  /* 0xff800000d8d87808 */ /* 0x000fc40001800000 */
[----:B------:R-:W-:Y:S02]  /*75a0*/  FMNMX.FTZ R139, R190, R139, !PT ;  /* 0x0000008bbe8b7209 */ /* 0x000fe40007810000 */
[----:B------:R-:W-:Y:S02]  /*75b0*/  ISETP.GT.AND P3, PT, R167, 0x70, PT ;  /* 0x00000070a700780c */ /* 0x000fe40003f64270 */
[----:B------:R-:W-:Y:S01]  /*75c0*/  FMNMX.FTZ R138, R168, R139, !PT ;  /* 0x0000008ba88a7209 */ /* 0x000fe20007810000 */
[----:B------:R-:W-:Y:S03]  /*75d0*/  MUFU.TANH R158, R158 ;  /* 0x0000009e009e7308 */ /* 0x000fe60000002400 */
[----:B------:R-:W-:-:S04]  /*75e0*/  FMNMX.FTZ R139, R169, R138, !PT ;  /* 0x0000008aa98b7209 */ /* 0x000fc80007810000 */
[----:B------:R-:W-:Y:S01]  /*75f0*/  FMNMX.FTZ R138, R172, R139, !PT ;  /* 0x0000008bac8a7209 */ /* 0x000fe20007810000 */
[----:B------:R-:W-:Y:S01]  /*7600*/  FMUL.FTZ R139, R0, R144 ;  /* 0x00000090008b7220 */ /* 0x000fe20000410000 */
[----:B------:R-:W-:Y:S02]  /*7610*/  MUFU.TANH R160, R160 ;  /* 0x000000a000a07308 */ /* 0x000fe40000002400 */
[----:B------:R-:W-:Y:S02]  /*7620*/  FMNMX.FTZ R141, R173, R138, !PT ;  /* 0x0000008aad8d7209 */ /* 0x000fe40007810000 */
[----:B------:R-:W-:Y:S02]  /*7630*/  FSEL R138, R177, -INF , P4 ;  /* 0xff800000b18a7808 */ /* 0x000fe40002000000 */
[----:B------:R-:W-:Y:S02]  /*7640*/  FMNMX.FTZ R141, R176, R141, !PT ;  /* 0x0000008db08d7209 */ /* 0x000fe40007810000 */
[----:B------:R-:W-:Y:S01]  /*7650*/  ISETP.GT.AND P4, PT, R167, 0x39, PT ;  /* 0x00000039a700780c */ /* 0x000fe20003f84270 */
[----:B------:R-:W0:Y:S01]  /*7660*/  MUFU.TANH R139, R139 ;  /* 0x0000008b008b7308 */ /* 0x000e220000002400 */
[----:B------:R-:W-:-:S02]  /*7670*/  FMNMX.FTZ R141, R138, R141, !PT ;  /* 0x0000008d8a8d7209 */ /* 0x000fc40007810000 */
[----:B------:R-:W-:Y:S02]  /*7680*/  FSEL R140, R181, -INF , P4 ;  /* 0xff800000b58c7808 */ /* 0x000fe40002000000 */
[----:B------:R-:W-:Y:S02]  /*7690*/  FMNMX.FTZ R141, R180, R141, !PT ;  /* 0x0000008db48d7209 */ /* 0x000fe40007810000 */
[----:B------:R-:W-:Y:S01]  /*76a0*/  ISETP.GT.AND P4, PT, R167, 0x41, PT ;  /* 0x00000041a700780c */ /* 0x000fe20003f84270 */
[----:B------:R-:W-:Y:S01]  /*76b0*/  MUFU.TANH R162, R162 ;  /* 0x000000a200a27308 */ /* 0x000fe20000002400 */
[----:B------:R-:W-:Y:S02]  /*76c0*/  FMNMX.FTZ R141, R140, R141, !PT ;  /* 0x0000008d8c8d7209 */ /* 0x000fe40007810000 */
[----:B------:R-:W-:Y:S02]  /*76d0*/  FSEL R144, R153, -INF , P4 ;  /* 0xff80000099907808 */ /* 0x000fe40002000000 */
[----:B------:R-:W-:-:S02]  /*76e0*/  FMNMX.FTZ R141, R152, R141, !PT ;  /* 0x0000008d988d7209 */ /* 0x000fc40007810000 */
[----:B------:R-:W-:Y:S01]  /*76f0*/  ISETP.GT.AND P4, PT, R167, 0x49, PT ;  /* 0x00000049a700780c */ /* 0x000fe20003f84270 */
[----:B------:R-:W-:Y:S01]  /*7700*/  MUFU.TANH R164, R164 ;  /* 0x000000a400a47308 */ /* 0x000fe20000002400 */
[----:B------:R-:W-:Y:S02]  /*7710*/  FMNMX.FTZ R141, R144, R141, !PT ;  /* 0x0000008d908d7209 */ /* 0x000fe40007810000 */
[----:B------:R-:W-:Y:S02]  /*7720*/  FSEL R148, R193, -INF , P4 ;  /* 0xff800000c1947808 */ /* 0x000fe40002000000 */
[----:B------:R-:W-:Y:S02]  /*7730*/  FMNMX.FTZ R141, R156, R141, !PT ;  /* 0x0000008d9c8d7209 */ /* 0x000fe40007810000 */
[----:B------:R-:W-:Y:S01]  /*7740*/  ISETP.GT.AND P4, PT, R167, 0x51, PT ;  /* 0x00000051a700780c */ /* 0x000fe20003f84270 */
[----:B------:R-:W-:Y:S01]  /*7750*/  MUFU.TANH R166, R166 ;  /* 0x000000a600a67308 */ /* 0x000fe20000002400 */
        /* <DEDUP_REMOVED lines=20> */
[----:B0-----:R-:W-:Y:S02]  /*78a0*/  FSEL R128, R139, -INF , P3 ;  /* 0xff8000008b807808 */ /* 0x001fe40001800000 */
[----:B------:R-:W-:Y:S02]  /*78b0*/  FMNMX.FTZ R141, R218, R141, !PT ;  /* 0x0000008dda8d7209 */ /* 0x000fe40007810000 */
[----:B------:R-:W-:-:S02]  /*78c0*/  ISETP.GT.AND P3, PT, R167, 0x78, PT ;  /* 0x00000078a700780c */ /* 0x000fc40003f64270 */
[----:B------:R-:W-:Y:S01]  /*78d0*/  FSEL R220, R220, -INF , P4 ;  /* 0xff800000dcdc7808 */ /* 0x000fe20002000000 */
[----:B------:R0:W1:Y:S01]  /*78e0*/  MUFU.TANH R139, R121 ;  /* 0x00000079008b7308 */ /* 0x0000620000002400 */
[----:B------:R-:W-:Y:S02]  /*78f0*/  FMNMX.FTZ R141, R128, R141, !PT ;  /* 0x0000008d808d7209 */ /* 0x000fe40007810000 */
[C---:B------:R-:W-:Y:S02]  /*7900*/  ISETP.GT.AND P4, PT, R167.reuse, 0x79, PT ;  /* 0x00000079a700780c */ /* 0x040fe40003f84270 */
[----:B------:R-:W-:Y:S02]  /*7910*/  FSEL R222, R222, -INF , P3 ;  /* 0xff800000dede7808 */ /* 0x000fe40001800000 */
[----:B------:R-:W-:Y:S01]  /*7920*/  FMNMX.FTZ R141, R220, R141, !PT ;  /* 0x0000008ddc8d7209 */ /* 0x000fe20007810000 */
[----:B------:R-:W-:Y:S01]  /*7930*/  MUFU.TANH R126, R126 ;  /* 0x0000007e007e7308 */ /* 0x000fe20000002400 */
[----:B------:R-:W-:Y:S01]  /*7940*/  ISETP.GT.AND P3, PT, R167, 0x80, PT ;  /* 0x00000080a700780c */ /* 0x000fe20003f64270 */
[----:B0-----:R-:W-:Y:S01]  /*7950*/  FMUL.FTZ R121, R0, R132 ;  /* 0x0000008400797220 */ /* 0x001fe20000410000 */
[----:B------:R-:W-:-:S02]  /*7960*/  FSEL R224, R224, -INF , P4 ;  /* 0xff800000e0e07808 */ /* 0x000fc40002000000 */
[----:B------:R-:W-:Y:S02]  /*7970*/  FMNMX.FTZ R141, R222, R141, !PT ;  /* 0x0000008dde8d7209 */ /* 0x000fe40007810000 */
[C---:B------:R-:W-:Y:S01]  /*7980*/  ISETP.GT.AND P4, PT, R167.reuse, 0x81, PT ;  /* 0x00000081a700780c */ /* 0x040fe20003f84270 */
[----:B------:R-:W0:Y:S01]  /*7990*/  MUFU.TANH R121, R121 ;  /* 0x0000007900797308 */ /* 0x000e220000002400 */
[----:B------:R-:W-:Y:S02]  /*79a0*/  FSEL R132, R120, -INF , P3 ;  /* 0xff80000078847808 */ /* 0x000fe40001800000 */
[----:B------:R-:W-:Y:S02]  /*79b0*/  FMNMX.FTZ R141, R224, R141, !PT ;  /* 0x0000008de08d7209 */ /* 0x000fe40007810000 */
[----:B------:R-:W-:Y:S02]  /*79c0*/  ISETP.GT.AND P3, PT, R167, 0x88, PT ;  /* 0x00000088a700780c */ /* 0x000fe40003f64270 */
[----:B------:R-:W-:Y:S01]  /*79d0*/  FSEL R226, R226, -INF , P4 ;  /* 0xff800000e2e27808 */ /* 0x000fe20002000000 */
[----:B------:R-:W-:Y:S01]  /*79e0*/  MUFU.TANH R127, R127 ;  /* 0x0000007f007f7308 */ /* 0x000fe20000002400 */
[----:B------:R-:W-:-:S02]  /*79f0*/  FMNMX.FTZ R141, R132, R141, !PT ;  /* 0x0000008d848d7209 */ /* 0x000fc40007810000 */
[C---:B------:R-:W-:Y:S02]  /*7a00*/  ISETP.GT.AND P4, PT, R167.reuse, 0x89, PT ;  /* 0x00000089a700780c */ /* 0x040fe40003f84270 */
[----:B------:R-:W-:Y:S02]  /*7a10*/  FSEL R228, R228, -INF , P3 ;  /* 0xff800000e4e47808 */ /* 0x000fe40001800000 */
[----:B------:R-:W-:Y:S01]  /*7a20*/  FMNMX.FTZ R141, R226, R141, !PT ;  /* 0x0000008de28d7209 */ /* 0x000fe20007810000 */
[----:B------:R-:W-:Y:S01]  /*7a30*/  MUFU.TANH R130, R130 ;  /* 0x0000008200827308 */ /* 0x000fe20000002400 */
[----:B------:R-:W-:Y:S02]  /*7a40*/  ISETP.GT.AND P3, PT, R167, 0x90, PT ;  /* 0x00000090a700780c */ /* 0x000fe40003f64270 */
[----:B------:R-:W-:Y:S01]  /*7a50*/  FSEL R230, R125, -INF , P4 ;  /* 0xff8000007de67808 */ /* 0x000fe20002000000 */
[----:B------:R-:W-:Y:S01]  /*7a60*/  FMUL.FTZ R125, R0, R142 ;  /* 0x0000008e007d7220 */ /* 0x000fe20000410000 */
[----:B------:R-:W-:-:S02]  /*7a70*/  FMNMX.FTZ R141, R228, R141, !PT ;  /* 0x0000008de48d7209 */ /* 0x000fc40007810000 */
[----:B------:R-:W-:Y:S01]  /*7a80*/  ISETP.GT.AND P4, PT, R167, 0x91, PT ;  /* 0x00000091a700780c */ /* 0x000fe20003f84270 */
[----:B------:R-:W-:Y:S01]  /*7a90*/  MUFU.TANH R131, R131 ;  /* 0x0000008300837308 */ /* 0x000fe20000002400 */
[----:B-1----:R-:W-:Y:S01]  /*7aa0*/  FSEL R142, R139, -INF , P3 ;  /* 0xff8000008b8e7808 */ /* 0x002fe20001800000 */
[----:B------:R-:W-:Y:S01]  /*7ab0*/  FMUL.FTZ R139, R0, R147 ;  /* 0x00000093008b7220 */ /* 0x000fe20000410000 */
[----:B------:R-:W-:Y:S02]  /*7ac0*/  FMNMX.FTZ R141, R230, R141, !PT ;  /* 0x0000008de68d7209 */ /* 0x000fe40007810000 */
[----:B------:R-:W-:Y:S02]  /*7ad0*/  ISETP.GT.AND P3, PT, R167, 0x98, PT ;  /* 0x00000098a700780c */ /* 0x000fe40003f64270 */
[----:B------:R-:W-:Y:S01]  /*7ae0*/  FSEL R232, R129, -INF , P4 ;  /* 0xff80000081e87808 */ /* 0x000fe20002000000 */
[----:B------:R-:W-:Y:S01]  /*7af0*/  FMUL.FTZ R129, R0, R143 ;  /* 0x0000008f00817220 */ /* 0x000fe20000410000 */
[----:B------:R-:W-:Y:S01]  /*7b00*/  FMNMX.FTZ R141, R142, R141, !PT ;  /* 0x0000008d8e8d7209 */ /* 0x000fe20007810000 */
[----:B------:R-:W-:Y:S01]  /*7b10*/  FMUL.FTZ R143, R0, R151 ;  /* 0x00000097008f7220 */ /* 0x000fe20000410000 */
[----:B------:R-:W-:Y:S01]  /*7b20*/  ISETP.GT.AND P4, PT, R167, 0x99, PT ;  /* 0x00000099a700780c */ /* 0x000fe20003f84270 */
[----:B------:R-:W1:Y:S01]  /*7b30*/  MUFU.TANH R125, R125 ;  /* 0x0000007d007d7308 */ /* 0x000e620000002400 */
[----:B0-----:R-:W-:-:S02]  /*7b40*/  FSEL R236, R121, -INF , P3 ;  /* 0xff80000079ec7808 */ /* 0x001fc40001800000 */
[----:B------:R-:W-:Y:S02]  /*7b50*/  FMNMX.FTZ R141, R232, R141, !PT ;  /* 0x0000008de88d7209 */ /* 0x000fe40007810000 */
[----:B------:R-:W-:Y:S01]  /*7b60*/  FSEL R234, R133, -INF , P4 ;  /* 0xff80000085ea7808 */ /* 0x000fe20002000000 */
[----:B------:R-:W-:Y:S01]  /*7b70*/  FMUL.FTZ R133, R0, R146 ;  /* 0x0000009200857220 */ /* 0x000fe20000410000 */
[----:B------:R-:W-:Y:S01]  /*7b80*/  FMNMX.FTZ R141, R236, R141, !PT ;  /* 0x0000008dec8d7209 */ /* 0x000fe20007810000 */
[----:B------:R-:W0:Y:S03]  /*7b90*/  MUFU.TANH R129, R129 ;  /* 0x0000008100817308 */ /* 0x000e260000002400 */
[----:B------:R-:W-:Y:S01]  /*7ba0*/  FMNMX.FTZ R120, R234, R141, !PT ;  /* 0x0000008dea787209 */ /* 0x000fe20007810000 */
[----:B------:R-:W-:Y:S02]  /*7bb0*/  FMUL.FTZ R141, R0, R150 ;  /* 0x00000096008d7220 */ /* 0x000fe40000410000 */
[----:B------:R-:W2:Y:S02]  /*7bc0*/  SHFL.IDX PT, R150, R161, 0x1, 0x1c1f ;  /* 0x003c1f00a1967f89 */ /* 0x000ea400000e0000 */
[----:B------:R-:W3:Y:S02]  /*7bd0*/  MUFU.TANH R133, R133 ;  /* 0x0000008500857308 */ /* 0x000ee40000002400 */
[----:B------:R-:W4:Y:S06]  /*7be0*/  SHFL.BFLY PT, R121, R120, 0x2, 0x1f ;  /* 0x0c401f0078797f89 */ /* 0x000f2c00000e0000 */
[----:B------:R-:W5:Y:S08]  /*7bf0*/  MUFU.TANH R139, R139 ;  /* 0x0000008b008b7308 */ /* 0x000f700000002400 */
[----:B------:R-:W5:Y:S01]  /*7c00*/  MUFU.TANH R141, R141 ;  /* 0x0000008d008d7308 */ /* 0x000f620000002400 */
[----:B--2---:R-:W-:-:S07]  /*7c10*/  IADD3 R165, R150, -UR43, R165 ;  /* 0x8000002b96a57c10 */ /* 0x004fce000fffe0a5 */
[----:B------:R-:W2:Y:S01]  /*7c20*/  MUFU.TANH R143, R143 ;  /* 0x0000008f008f7308 */ /* 0x000ea20000002400 */
[----:B------:R-:W-:Y:S02]  /*7c30*/  WARPGROUP.DEPBAR.LE gsb0, 0x0 ;  /* 0x00008000000079c5 */ /* 0x000fe40000010000 */
[----:B----4-:R-:W-:Y:S01]  /*7c40*/  FMNMX.FTZ R145, R120, R121, !PT ;  /* 0x0000007978917209 */ /* 0x010fe20007810000 */
[----:B------:R-:W-:Y:S01]  /*7c50*/  WARPGROUP.ARRIVE ;  /* 0x00000000000079c5 */ /* 0x000fe20000000000 */
[----:B------:R-:W4:Y:S01]  /*7c60*/  LDC R121, c[0x0][0x988] ;  /* 0x00026200ff797b82 */ /* 0x000f220000000800 */
[C---:B------:R-:W-:Y:S02]  /*7c70*/  ISETP.GT.AND P4, PT, R165.reuse, RZ, PT ;  /* 0x000000ffa500720c */ /* 0x040fe40003f84270 */
[----:B------:R-:W1:Y:S01]  /*7c80*/  SHFL.BFLY PT, R120, R145, 0x1, 0x1f ;  /* 0x0c201f0091787f89 */ /* 0x000e6200000e0000 */
[----:B------:R-:W-:Y:S01]  /*7c90*/  ISETP.GT.AND P5, PT, R165, 0x1, PT ;  /* 0x00000001a500780c */ /* 0x000fe20003fa4270 */
[----:B------:R-:W-:Y:S01]  /*7ca0*/  QGMMA.64x192x32.F32.E4M3.E4M3 R24, R204, gdesc[UR8], R24, gsb0 ;  /* 0x02e00008cc187df3 */ /* 0x000fe20008000818 */
[----:B------:R-:W-:Y:S01]  /*7cb0*/  FSEL R150, R15, -INF , P4 ;  /* 0xff8000000f967808 */ /* 0x000fe20002000000 */
[----:B------:R-:W2:Y:S01]  /*7cc0*/  MUFU.TANH R134, R134 ;  /* 0x0000008600867308 */ /* 0x000ea20000002400 */
[----:B------:R-:W-:-:S02]  /*7cd0*/  ISETP.GT.AND P4, PT, R165, 0x8, PT ;  /* 0x00000008a500780c */ /* 0x000fc40003f84270 */
[----:B------:R-:W-:Y:S02]  /*7ce0*/  FSEL R20, R20, -INF , P5 ;  /* 0xff80000014147808 */ /* 0x000fe40002800000 */
[----:B------:R-:W-:Y:S02]  /*7cf0*/  FMNMX.FTZ R149, R150, R9, !PT ;  /* 0x0000000996957209 */ /* 0x000fe40007810000 */
[C---:B------:R-:W-:Y:S02]  /*7d00*/  ISETP.GT.AND P5, PT, R165.reuse, 0x9, PT ;  /* 0x00000009a500780c */ /* 0x040fe40003fa4270 */
[----:B------:R-:W-:Y:S02]  /*7d10*/  FMNMX.FTZ R149, R20, R149, !PT ;  /* 0x0000009514957209 */ /* 0x000fe40007810000 */
[----:B------:R-:W-:Y:S02]  /*7d20*/  FSEL R184, R184, -INF , P5 ;  /* 0xff800000b8b87808 */ /* 0x000fe40002800000 */
[----:B------:R-:W-:-:S04]  /*7d30*/  ISETP.GT.AND P5, PT, R165, 0x11, PT ;  /* 0x00000011a500780c */ /* 0x000fc80003fa4270 */
[----:B------:R-:W-:Y:S02]  /*7d40*/  FSEL R188, R188, -INF , P5 ;  /* 0xff800000bcbc7808 */ /* 0x000fe40002800000 */
[----:B------:R-:W-:Y:S02]  /*7d50*/  ISETP.GT.AND P5, PT, R165, 0x19, PT ;  /* 0x00000019a500780c */ /* 0x000fe40003fa4270 */
[----:B-1----:R-:W-:Y:S01]  /*7d60*/  FMNMX.FTZ R120, R145, R120, !PT ;  /* 0x0000007891787209 */ /* 0x002fe20007810000 */
[----:B------:R-:W-:Y:S01]  /*7d70*/  FMUL.FTZ R145, R0, R135 ;  /* 0x0000008700917220 */ /* 0x000fe20000410000 */
[----:B------:R-:W-:Y:S02]  /*7d80*/  FSEL R192, R192, -INF , P5 ;  /* 0xff800000c0c07808 */ /* 0x000fe40002800000 */
[C---:B------:R-:W-:Y:S01]  /*7d90*/  FSETP.NEU.FTZ.AND P3, PT, R120.reuse, -INF , PT ;  /* 0xff8000007800780b */ /* 0x040fe20003f7d000 */
[----:B----4-:R-:W-:-:S01]  /*7da0*/  FFMA.FTZ R146, R120, R121, -8 ;  /* 0xc100000078927423 */ /* 0x010fc20000010079 */
[----:B------:R-:W-:Y:S01]  /*7db0*/  ISETP.GT.AND P5, PT, R165, 0x21, PT ;  /* 0x00000021a500780c */ /* 0x000fe20003fa4270 */
[----:B------:R-:W1:Y:S01]  /*7dc0*/  MUFU.TANH R145, R145 ;  /* 0x0000009100917308 */ /* 0x000e620000002400 */
[----:B------:R-:W-:-:S02]  /*7dd0*/  FSEL R195, R120, RZ, P3 ;  /* 0x000000ff78c37208 */ /* 0x000fc40001800000 */
[----:B------:R-:W-:-:S05]  /*7de0*/  FSEL R135, R146, RZ, P3 ;  /* 0x000000ff92877208 */ /* 0x000fca0001800000 */
[-CC-:B------:R-:W-:Y:S01]  /*7df0*/  FFMA.FTZ R147, R186, R121.reuse, -R135.reuse ;  /* 0x00000079ba937223 */ /* 0x180fe20000010887 */
        /* <DEDUP_REMOVED lines=27> */
[----:B------:R4:W-:Y:S01]  /*7fb0*/  MUFU.EX2 R149, R159 ;  /* 0x0000009f00957308 */ /* 0x0009e20000000800 */
[----:B------:R-:W-:Y:S01]  /*7fc0*/  FSEL R172, R171, -INF , P5 ;  /* 0xff800000abac7808 */ /* 0x000fe20002800000 */
[--C-:B------:R-:W-:Y:S01]  /*7fd0*/  FFMA.FTZ R190, R190, R121, -R135.reuse ;  /* 0x00000079bebe7223 */ /* 0x100fe20000010887 */
[----:B------:R-:W-:Y:S01]  /*7fe0*/  FMNMX.FTZ R151, R170, R151, !PT ;  /* 0x00000097aa977209 */ /* 0x000fe20007810000 */
[-CC-:B------:R-:W-:Y:S01]  /*7ff0*/  FFMA.FTZ R140, R140, R121.reuse, -R135.reuse ;  /* 0x000000798c8c7223 */ /* 0x180fe20000010887 */
[C---:B------:R-:W-:Y:S01]  /*8000*/  ISETP.GT.AND P5, PT, R165.reuse, 0x29, PT ;  /* 0x00000029a500780c */ /* 0x040fe20003fa4270 */
[-CC-:B------:R-:W-:Y:S01]  /*8010*/  FFMA.FTZ R152, R152, R121.reuse, -R135.reuse ;  /* 0x0000007998987223 */ /* 0x180fe20000010887 */
[----:B------:R-:W-:Y:S01]  /*8020*/  FSEL R174, R174, -INF , P4 ;  /* 0xff800000aeae7808 */ /* 0x000fe20002000000 */
[--C-:B------:R-:W-:Y:S01]  /*8030*/  FFMA.FTZ R194, R194, R121, -R135.reuse ;  /* 0x00000079c2c27223 */ /* 0x100fe20000010887 */
[----:B------:R-:W-:Y:S01]  /*8040*/  FMNMX.FTZ R153, R172, R151, !PT ;  /* 0x00000097ac997209 */ /* 0x000fe20007810000 */
[-CC-:B------:R-:W-:Y:S01]  /*8050*/  FFMA.FTZ R212, R212, R121.reuse, -R135.reuse ;  /* 0x00000079d4d47223 */ /* 0x180fe20000010887 */
[----:B------:R-:W-:Y:S01]  /*8060*/  ISETP.GT.AND P4, PT, R165, 0x30, PT ;  /* 0x00000030a500780c */ /* 0x000fe20003f84270 */
[----:B------:R-:W-:Y:S01]  /*8070*/  MUFU.EX2 R151, R173 ;  /* 0x000000ad00977308 */ /* 0x000fe20000000800 */
[----:B------:R-:W-:Y:S01]  /*8080*/  FSEL R175, R175, -INF , P5 ;  /* 0xff800000afaf7808 */ /* 0x000fe20002800000 */
[--C-:B------:R-:W-:Y:S01]  /*8090*/  FFMA.FTZ R124, R124, R121, -R135.reuse ;  /* 0x000000797c7c7223 */ /* 0x100fe20000010887 */
[----:B------:R-:W-:Y:S01]  /*80a0*/  FMNMX.FTZ R153, R174, R153, !PT ;  /* 0x00000099ae997209 */ /* 0x000fe20007810000 */
[-CC-:B------:R-:W-:Y:S01]  /*80b0*/  FFMA.FTZ R128, R128, R121.reuse, -R135.reuse ;  /* 0x0000007980807223 */ /* 0x180fe20000010887 */
[----:B------:R-:W-:Y:S01]  /*80c0*/  ISETP.GT.AND P5, PT, R165, 0x31, PT ;  /* 0x00000031a500780c */ /* 0x000fe20003fa4270 */
[-CC-:B------:R-:W-:Y:S01]  /*80d0*/  FFMA.FTZ R132, R132, R121.reuse, -R135.reuse ;  /* 0x0000007984847223 */ /* 0x180fe20000010887 */
[----:B------:R-:W-:Y:S01]  /*80e0*/  FSEL R178, R178, -INF , P4 ;  /* 0xff800000b2b27808 */ /* 0x000fe20002000000 */
[--C-:B------:R-:W-:Y:S01]  /*80f0*/  FFMA.FTZ R171, R228, R121, -R135.reuse ;  /* 0x00000079e4ab7223 */ /* 0x100fe20000010887 */
[----:B----4-:R-:W-:Y:S01]  /*8100*/  FMNMX.FTZ R159, R175, R153, !PT ;  /* 0x00000099af9f7209 */ /* 0x010fe20007810000 */
[-CC-:B------:R-:W-:Y:S01]  /*8110*/  FFMA.FTZ R142, R142, R121.reuse, -R135.reuse ;  /* 0x000000798e8e7223 */ /* 0x180fe20000010887 */
[----:B------:R-:W-:Y:S01]  /*8120*/  ISETP.GT.AND P4, PT, R165, 0x38, PT ;  /* 0x00000038a500780c */ /* 0x000fe20003f84270 */
[----:B------:R4:W-:Y:S01]  /*8130*/  MUFU.EX2 R153, R163 ;  /* 0x000000a300997308 */ /* 0x0009e20000000800 */
[----:B------:R-:W-:Y:S01]  /*8140*/  FSEL R176, R179, -INF , P5 ;  /* 0xff800000b3b07808 */ /* 0x000fe20002800000 */
[--C-:B------:R-:W-:Y:S01]  /*8150*/  FFMA.FTZ R232, R232, R121, -R135.reuse ;  /* 0x00000079e8e87223 */ /* 0x100fe20000010887 */
[----:B------:R-:W-:Y:S01]  /*8160*/  FMNMX.FTZ R159, R178, R159, !PT ;  /* 0x0000009fb29f7209 */ /* 0x000fe20007810000 */
[----:B------:R-:W-:Y:S01]  /*8170*/  FFMA.FTZ R177, R236, R121, -R135 ;  /* 0x00000079ecb17223 */ /* 0x000fe20000010887 */
[----:B------:R-:W-:-:S02]  /*8180*/  ISETP.GT.AND P5, PT, R165, 0x39, PT ;  /* 0x00000039a500780c */ /* 0x000fc40003fa4270 */
[----:B------:R-:W-:Y:S01]  /*8190*/  FSEL R182, R182, -INF , P4 ;  /* 0xff800000b6b67808 */ /* 0x000fe20002000000 */
[----:B------:R-:W-:Y:S01]  /*81a0*/  MUFU.EX2 R13, R13 ;  /* 0x0000000d000d7308 */ /* 0x000fe20000000800 */
[----:B------:R-:W-:Y:S01]  /*81b0*/  FMNMX.FTZ R161, R176, R159, !PT ;  /* 0x0000009fb0a17209 */ /* 0x000fe20007810000 */
[----:B----4-:R-:W-:Y:S01]  /*81c0*/  FFMA.FTZ R163, R180, R121, -R135 ;  /* 0x00000079b4a37223 */ /* 0x010fe20000010887 */
[----:B------:R-:W-:Y:S02]  /*81d0*/  ISETP.GT.AND P4, PT, R165, 0x40, PT ;  /* 0x00000040a500780c */ /* 0x000fe40003f84270 */
[----:B------:R-:W-:Y:S02]  /*81e0*/  FSEL R138, R183, -INF , P5 ;  /* 0xff800000b78a7808 */ /* 0x000fe40002800000 */
[----:B------:R-:W-:Y:S01]  /*81f0*/  FMNMX.FTZ R161, R182, R161, !PT ;  /* 0x000000a1b6a17209 */ /* 0x000fe20007810000 */
[----:B------:R4:W-:Y:S01]  /*8200*/  MUFU.EX2 R159, R167 ;  /* 0x000000a7009f7308 */ /* 0x0009e20000000800 */
[----:B------:R-:W-:-:S02]  /*8210*/  ISETP.GT.AND P5, PT, R165, 0x41, PT ;  /* 0x00000041a500780c */ /* 0x000fc40003fa4270 */
[----:B------:R-:W-:Y:S02]  /*8220*/  FSEL R154, R154, -INF , P4 ;  /* 0xff8000009a9a7808 */ /* 0x000fe40002000000 */
[----:B------:R-:W-:Y:S02]  /*8230*/  FMNMX.FTZ R161, R138, R161, !PT ;  /* 0x000000a18aa17209 */ /* 0x000fe40007810000 */
[----:B------:R-:W-:Y:S01]  /*8240*/  ISETP.GT.AND P4, PT, R165, 0x48, PT ;  /* 0x00000048a500780c */ /* 0x000fe20003f84270 */
[----:B------:R-:W-:Y:S01]  /*8250*/  MUFU.EX2 R14, R14 ;  /* 0x0000000e000e7308 */ /* 0x000fe20000000800 */
[----:B------:R-:W-:Y:S01]  /*8260*/  FSEL R180, R155, -INF , P5 ;  /* 0xff8000009bb47808 */ /* 0x000fe20002800000 */
[----:B----4-:R-:W-:Y:S01]  /*8270*/  FFMA.FTZ R167, R144, R121, -R135 ;  /* 0x0000007990a77223 */ /* 0x010fe20000010887 */
[----:B------:R-:W-:Y:S02]  /*8280*/  FMNMX.FTZ R161, R154, R161, !PT ;  /* 0x000000a19aa17209 */ /* 0x000fe40007810000 */
[----:B------:R-:W-:-:S02]  /*8290*/  ISETP.GT.AND P5, PT, R165, 0x49, PT ;  /* 0x00000049a500780c */ /* 0x000fc40003fa4270 */
[----:B------:R-:W-:Y:S01]  /*82a0*/  FSEL R157, R157, -INF , P4 ;  /* 0xff8000009d9d7808 */ /* 0x000fe20002000000 */
[----:B------:R4:W-:Y:S01]  /*82b0*/  MUFU.EX2 R155, R163 ;  /* 0x000000a3009b7308 */ /* 0x0009e20000000800 */
[----:B------:R-:W-:Y:S02]  /*82c0*/  FMNMX.FTZ R161, R180, R161, !PT ;  /* 0x000000a1b4a17209 */ /* 0x000fe40007810000 */
[----:B------:R-:W-:Y:S02]  /*82d0*/  ISETP.GT.AND P4, PT, R165, 0x50, PT ;  /* 0x00000050a500780c */ /* 0x000fe40003f84270 */
[----:B------:R-:W-:Y:S02]  /*82e0*/  FSEL R158, R158, -INF , P5 ;  /* 0xff8000009e9e7808 */ /* 0x000fe40002800000 */
[----:B------:R-:W-:Y:S01]  /*82f0*/  FMNMX.FTZ R161, R157, R161, !PT ;  /* 0x000000a19da17209 */ /* 0x000fe20007810000 */
[----:B------:R-:W-:Y:S01]  /*8300*/  MUFU.EX2 R21, R21 ;  /* 0x0000001500157308 */ /* 0x000fe20000000800 */
[----:B------:R-:W-:-:S02]  /*8310*/  ISETP.GT.AND P5, PT, R165, 0x51, PT ;  /* 0x00000051a500780c */ /* 0x000fc40003fa4270 */
[----:B------:R-:W-:Y:S02]  /*8320*/  FSEL R160, R160, -INF , P4 ;  /* 0xff800000a0a07808 */ /* 0x000fe40002000000 */
[----:B------:R-:W-:Y:S02]  /*8330*/  FMNMX.FTZ R161, R158, R161, !PT ;  /* 0x000000a19ea17209 */ /* 0x000fe40007810000 */
[C---:B------:R-:W-:Y:S01]  /*8340*/  ISETP.GT.AND P4, PT, R165.reuse, 0x58, PT ;  /* 0x00000058a500780c */ /* 0x040fe20003f84270 */
[----:B------:R-:W-:Y:S01]  /*8350*/  MUFU.EX2 R22, R22 ;  /* 0x0000001600167308 */ /* 0x000fe20000000800 */
[----:B------:R-:W-:Y:S02]  /*8360*/  FSEL R162, R162, -INF , P5 ;  /* 0xff800000a2a27808 */ /* 0x000fe40002800000 */
[----:B------:R-:W-:Y:S02]  /*8370*/  FMNMX.FTZ R161, R160, R161, !PT ;  /* 0x000000a1a0a17209 */ /* 0x000fe40007810000 */
[----:B------:R-:W-:-:S02]  /*8380*/  ISETP.GT.AND P5, PT, R165, 0x59, PT ;  /* 0x00000059a500780c */ /* 0x000fc40003fa4270 */
[----:B------:R-:W-:Y:S01]  /*8390*/  FSEL R164, R164, -INF , P4 ;  /* 0xff800000a4a47808 */ /* 0x000fe20002000000 */
[----:B------:R-:W-:Y:S01]  /*83a0*/  MUFU.EX2 R146, R146 ;  /* 0x0000009200927308 */ /* 0x000fe20000000800 */
[----:B----4-:R-:W-:Y:S02]  /*83b0*/  FMNMX.FTZ R163, R162, R161, !PT ;  /* 0x000000a1a2a37209 */ /* 0x010fe40007810000 */
[C---:B------:R-:W-:Y:S02]  /*83c0*/  ISETP.GT.AND P4, PT, R165.reuse, 0x60, PT ;  /* 0x00000060a500780c */ /* 0x040fe40003f84270 */
        /* <DEDUP_REMOVED lines=13> */
[--C-:B------:R-:W-:Y:S01]  /*84a0*/  FFMA.FTZ R125, R148, R121, -R135.reuse ;  /* 0x00000079947d7223 */ /* 0x100fe20000010887 */
[----:B------:R-:W-:Y:S01]  /*84b0*/  FMNMX.FTZ R163, R144, R163, !PT ;  /* 0x000000a390a37209 */ /* 0x000fe20007810000 */
[----:B------:R-:W-:Y:S01]  /*84c0*/  MUFU.EX2 R137, R169 ;  /* 0x000000a900897308 */ /* 0x000fe20000000800 */
[----:B------:R-:W-:Y:S02]  /*84d0*/  ISETP.GT.AND P4, PT, R165, 0x70, PT ;  /* 0x00000070a500780c */ /* 0x000fe40003f84270 */
[----:B0-----:R-:W-:Y:S01]  /*84e0*/  FSEL R148, R129, -INF , P5 ;  /* 0xff80000081947808 */ /* 0x001fe20002800000 */
[----:B------:R-:W-:-:S01]  /*84f0*/  FFMA.FTZ R129, R196, R121, -R135 ;  /* 0x00000079c4817223 */ /* 0x000fc20000010887 */
[----:B------:R-:W-:Y:S02]  /*8500*/  FMNMX.FTZ R163, R156, R163, !PT ;  /* 0x000000a39ca37209 */ /* 0x000fe40007810000 */
[----:B------:R-:W-:Y:S01]  /*8510*/  ISETP.GT.AND P5, PT, R165, 0x71, PT ;  /* 0x00000071a500780c */ /* 0x000fe20003fa4270 */
[----:B------:R-:W-:Y:S01]  /*8520*/  MUFU.EX2 R15, R189 ;  /* 0x000000bd000f7308 */ /* 0x000fe20000000800 */
[----:B---3--:R-:W-:-:S02]  /*8530*/  FSEL R133, R133, -INF , P4 ;  /* 0xff80000085857808 */ /* 0x008fc40002000000 */
[----:B------:R-:W-:Y:S02]  /*8540*/  FMNMX.FTZ R163, R148, R163, !PT ;  /* 0x000000a394a37209 */ /* 0x000fe40007810000 */
[----:B------:R-:W-:Y:S02]  /*8550*/  ISETP.GT.AND P4, PT, R165, 0x78, PT ;  /* 0x00000078a500780c */ /* 0x000fe40003f84270 */
[----:B-----5:R-:W-:Y:S01]  /*8560*/  FSEL R196, R139, -INF , P5 ;  /* 0xff8000008bc47808 */ /* 0x020fe20002800000 */
[----:B------:R-:W-:Y:S01]  /*8570*/  MUFU.EX2 R190, R190 ;  /* 0x000000be00be7308 */ /* 0x000fe20000000800 */
[----:B------:R-:W-:Y:S02]  /*8580*/  FMNMX.FTZ R163, R133, R163, !PT ;  /* 0x000000a385a37209 */ /* 0x000fe40007810000 */
[----:B------:R-:W-:Y:S02]  /*8590*/  ISETP.GT.AND P5, PT, R165, 0x79, PT ;  /* 0x00000079a500780c */ /* 0x000fe40003fa4270 */
[----:B------:R-:W-:-:S02]  /*85a0*/  FSEL R141, R141, -INF , P4 ;  /* 0xff8000008d8d7808 */ /* 0x000fc40002000000 */
[----:B------:R-:W-:Y:S01]  /*85b0*/  FMNMX.FTZ R163, R196, R163, !PT ;  /* 0x000000a3c4a37209 */ /* 0x000fe20007810000 */
[----:B------:R-:W-:Y:S01]  /*85c0*/  MUFU.EX2 R23, R23 ;  /* 0x0000001700177308 */ /* 0x000fe20000000800 */
[----:B------:R-:W-:Y:S02]  /*85d0*/  ISETP.GT.AND P4, PT, R165, 0x80, PT ;  /* 0x00000080a500780c */ /* 0x000fe40003f84270 */
[----:B--2---:R-:W-:Y:S02]  /*85e0*/  FSEL R143, R143, -INF , P5 ;  /* 0xff8000008f8f7808 */ /* 0x004fe40002800000 */
[----:B------:R-:W-:Y:S02]  /*85f0*/  FMNMX.FTZ R163, R141, R163, !PT ;  /* 0x000000a38da37209 */ /* 0x000fe40007810000 */
[----:B------:R-:W-:Y:S01]  /*8600*/  FSEL R139, R122, -INF , P4 ;  /* 0xff8000007a8b7808 */ /* 0x000fe20002000000 */
[----:B------:R-:W-:Y:S01]  /*8610*/  MUFU.EX2 R210, R210 ;  /* 0x000000d200d27308 */ /* 0x000fe20000000800 */
[----:B------:R-:W-:Y:S01]  /*8620*/  ISETP.GT.AND P5, PT, R165, 0x81, PT ;  /* 0x00000081a500780c */ /* 0x000fe20003fa4270 */
[----:B------:R-:W-:-:S02]  /*8630*/  WARPGROUP.DEPBAR.LE gsb0, 0x0 ;  /* 0x00008000000079c5 */ /* 0x000fc40000010000 */
[----:B------:R-:W-:Y:S01]  /*8640*/  FMNMX.FTZ R122, R143, R163, !PT ;  /* 0x000000a38f7a7209 */ /* 0x000fe20007810000 */
[----:B------:R-:W-:Y:S01]  /*8650*/  WARPGROUP.ARRIVE ;  /* 0x00000000000079c5 */ /* 0x000fe20000000000 */
[----:B------:R-:W-:Y:S02]  /*8660*/  ISETP.GT.AND P4, PT, R165, 0x88, PT ;  /* 0x00000088a500780c */ /* 0x000fe40003f84270 */
[----:B------:R-:W-:Y:S01]  /*8670*/  FSEL R198, R123, -INF , P5 ;  /* 0xff8000007bc67808 */ /* 0x000fe20002800000 */
[----:B------:R-:W-:Y:S01]  /*8680*/  MUFU.EX2 R140, R140 ;  /* 0x0000008c008c7308 */ /* 0x000fe20000000800 */
[----:B------:R-:W-:Y:S01]  /*8690*/  FMNMX.FTZ R163, R139, R122, !PT ;  /* 0x0000007a8ba37209 */ /* 0x000fe20007810000 */
[----:B------:R-:W-:Y:S01]  /*86a0*/  QGMMA.64x192x32.F32.E4M3.E4M3 R24, R200, gdesc[UR4], R24, gsb0 ;  /* 0x02e00004c8187df3 */ /* 0x000fe20008000818 */
[----:B------:R-:W-:Y:S02]  /*86b0*/  ISETP.GT.AND P5, PT, R165, 0x89, PT ;  /* 0x00000089a500780c */ /* 0x000fe40003fa4270 */
[----:B------:R-:W-:-:S02]  /*86c0*/  FSEL R126, R126, -INF , P4 ;  /* 0xff8000007e7e7808 */ /* 0x000fc40002000000 */
[----:B------:R-:W-:Y:S01]  /*86d0*/  FMNMX.FTZ R163, R198, R163, !PT ;  /* 0x000000a3c6a37209 */ /* 0x000fe20007810000 */
[----:B------:R0:W-:Y:S01]  /*86e0*/  MUFU.EX2 R123, R167 ;  /* 0x000000a7007b7308 */ /* 0x0001e20000000800 */
[----:B------:R-:W-:Y:S02]  /*86f0*/  ISETP.GT.AND P4, PT, R165, 0x90, PT ;  /* 0x00000090a500780c */ /* 0x000fe40003f84270 */
[----:B------:R-:W-:Y:S02]  /*8700*/  FSEL R127, R127, -INF , P5 ;  /* 0xff8000007f7f7808 */ /* 0x000fe40002800000 */
[----:B------:R-:W-:Y:S02]  /*8710*/  FMNMX.FTZ R122, R126, R163, !PT ;  /* 0x000000a37e7a7209 */ /* 0x000fe40007810000 */
[----:B------:R-:W-:Y:S01]  /*8720*/  ISETP.GT.AND P5, PT, R165, 0x91, PT ;  /* 0x00000091a500780c */ /* 0x000fe20003fa4270 */
[----:B------:R-:W-:Y:S01]  /*8730*/  MUFU.EX2 R152, R152 ;  /* 0x0000009800987308 */ /* 0x000fe20000000800 */
[----:B------:R-:W-:Y:S01]  /*8740*/  FSEL R130, R130, -INF , P4 ;  /* 0xff80000082827808 */ /* 0x000fe20002000000 */
[----:B0-----:R-:W-:Y:S01]  /*8750*/  FFMA.FTZ R167, R214, R121, -R135 ;  /* 0x00000079d6a77223 */ /* 0x001fe20000010887 */
[----:B------:R-:W-:-:S02]  /*8760*/  FMNMX.FTZ R163, R127, R122, !PT ;  /* 0x0000007a7fa37209 */ /* 0x000fc40007810000 */
[----:B------:R-:W-:Y:S02]  /*8770*/  ISETP.GT.AND P4, PT, R165, 0x98, PT ;  /* 0x00000098a500780c */ /* 0x000fe40003f84270 */
[----:B------:R-:W-:Y:S01]  /*8780*/  FSEL R214, R131, -INF , P5 ;  /* 0xff80000083d67808 */ /* 0x000fe20002800000 */
[----:B------:R-:W-:Y:S01]  /*8790*/  MUFU.EX2 R125, R125 ;  /* 0x0000007d007d7308 */ /* 0x000fe20000000800 */
[----:B------:R-:W-:Y:S02]  /*87a0*/  FMNMX.FTZ R163, R130, R163, !PT ;  /* 0x000000a382a37209 */ /* 0x000fe40007810000 */
[----:B------:R-:W-:Y:S01]  /*87b0*/  ISETP.GT.AND P5, PT, R165, 0x99, PT ;  /* 0x00000099a500780c */ /* 0x000fe20003fa4270 */
[----:B------:R-:W-:-:S01]  /*87c0*/  FFMA.FTZ R165, R220, R121, -R135 ;  /* 0x00000079dca57223 */ /* 0x000fc20000010887 */
[----:B------:R-:W-:Y:S01]  /*87d0*/  FSEL R134, R134, -INF , P4 ;  /* 0xff80000086867808 */ /* 0x000fe20002000000 */
[----:B------:R-:W-:-:S01]  /*87e0*/  FFMA.FTZ R220, R230, R121, -R135 ;  /* 0x00000079e6dc7223 */ /* 0x000fc20000010887 */
[----:B------:R-:W-:Y:S01]  /*87f0*/  FMNMX.FTZ R163, R214, R163, !PT ;  /* 0x000000a3d6a37209 */ /* 0x000fe20007810000 */
[----:B------:R0:W-:Y:S01]  /*8800*/  MUFU.EX2 R131, R167 ;  /* 0x000000a700837308 */ /* 0x0001e20000000800 */
[----:B-1----:R-:W-:-:S02]  /*8810*/  FSEL R145, R145, -INF , P5 ;  /* 0xff80000091917808 */ /* 0x002fc40002800000 */
[----:B------:R-:W-:Y:S01]  /*8820*/  FMNMX.FTZ R122, R134, R163, !PT ;  /* 0x000000a3867a7209 */ /* 0x000fe20007810000 */
[----:B------:R-:W-:-:S01]  /*8830*/  FFMA.FTZ R163, R216, R121, -R135 ;  /* 0x00000079d8a37223 */ /* 0x000fc20000010887 */
[-CC-:B------:R-:W-:Y:S01]  /*8840*/  FFMA.FTZ R216, R218, R121.reuse, -R135.reuse ;  /* 0x00000079dad87223 */ /* 0x180fe20000010887 */
[----:B------:R-:W-:-:S01]  /*8850*/  FFMA.FTZ R218, R224, R121, -R135 ;  /* 0x00000079e0da7223 */ /* 0x000fc20000010887 */
[----:B------:R-:W-:Y:S01]  /*8860*/  FMNMX.FTZ R122, R145, R122, !PT ;  /* 0x0000007a917a7209 */ /* 0x000fe20007810000 */
[----:B------:R-:W-:Y:S01]  /*8870*/  MUFU.EX2 R129, R129 ;  /* 0x0000008100817308 */ /* 0x000fe20000000800 */
[----:B0-----:R-:W-:-:S01]  /*8880*/  FFMA.FTZ R167, R222, R121, -R135 ;  /* 0x00000079dea77223 */ /* 0x001fc20000010887 */
[--C-:B------:R-:W-:Y:S02]  /*8890*/  FFMA.FTZ R222, R234, R121, -R135.reuse ;  /* 0x00000079eade7223 */ /* 0x100fe40000010887 */
[----:B------:R-:W0:Y:S04]  /*88a0*/  SHFL.BFLY PT, R169, R122, 0x2, 0x1f ;  /* 0x0c401f007aa97f89 */ /* 0x000e2800000e0000 */
[----:B------:R-:W-:Y:S08]  /*88b0*/  MUFU.EX2 R194, R194 ;  /* 0x000000c200c27308 */ /* 0x000ff00000000800 */
[----:B------:R-:W-:Y:S08]  /*88c0*/  MUFU.EX2 R212, R212 ;  /* 0x000000d400d47308 */ /* 0x000ff00000000800 */
[----:B------:R-:W-:Y:S01]  /*88d0*/  MUFU.EX2 R124, R124 ;  /* 0x0000007c007c7308 */ /* 0x000fe20000000800 */
[----:B0-----:R-:W-:Y:S01]  /*88e0*/  FMNMX.FTZ R173, R122, R169, !PT ;  /* 0x000000a97aad7209 */ /* 0x001fe20007810000 */
[----:B------:R-:W-:-:S06]  /*88f0*/  FFMA.FTZ R169, R226, R121, -R135 ;  /* 0x00000079e2a97223 */ /* 0x000fcc0000010887 */
[----:B------:R-:W-:Y:S01]  /*8900*/  MUFU.EX2 R163, R163 ;  /* 0x000000a300a37308 */ /* 0x000fe20000000800 */
[----:B------:R-:W0:Y:S07]  /*8910*/  SHFL.BFLY PT, R122, R173, 0x1, 0x1f ;  /* 0x0c201f00ad7a7f89 */ /* 0x000e2e00000e0000 */
[----:B------:R-:W-:Y:S08]  /*8920*/  MUFU.EX2 R216, R216 ;  /* 0x000000d800d87308 */ /* 0x000ff00000000800 */
[----:B------:R-:W-:Y:S08]  /*8930*/  MUFU.EX2 R128, R128 ;  /* 0x0000008000807308 */ /* 0x000ff00000000800 */
[----:B------:R-:W-:Y:S01]  /*8940*/  MUFU.EX2 R165, R165 ;  /* 0x000000a500a57308 */ /* 0x000fe20000000800 */
[----:B0-----:R-:W-:-:S04]  /*8950*/  FMNMX.FTZ R122, R173, R122, !PT ;  /* 0x0000007aad7a7209 */ /* 0x001fc80007810000 */
[C---:B------:R-:W-:Y:S01]  /*8960*/  FSETP.NEU.FTZ.AND P4, PT, R122.reuse, -INF , PT ;  /* 0xff8000007a00780b */ /* 0x040fe20003f9d000 */
[----:B------:R-:W-:-:S02]  /*8970*/  FFMA.FTZ R179, R122, R121, -8 ;  /* 0xc10000007ab37423 */ /* 0x000fc40000010079 */
[----:B------:R-:W-:Y:S03]  /*8980*/  MUFU.EX2 R167, R167 ;  /* 0x000000a700a77308 */ /* 0x000fe60000000800 */
[----:B------:R-:W-:-:S05]  /*8990*/  FSEL R135, R179, RZ, P4 ;  /* 0x000000ffb3877208 */ /* 0x000fca0002000000 */
[-CC-:B------:R-:W-:Y:S01]  /*89a0*/  FFMA.FTZ R187, R172, R121.reuse, -R135.reuse ;  /* 0x00000079acbb7223 */ /* 0x180fe20000010887 */
[----:B------:R-:W-:-:S01]  /*89b0*/  FFMA.FTZ R172, R174, R121, -R135 ;  /* 0x00000079aeac7223 */ /* 0x000fc20000010887 */
[-CC-:B------:R-:W-:Y:S01]  /*89c0*/  FFMA.FTZ R174, R178, R121.reuse, -R135.reuse ;  /* 0x00000079b2ae7223 */ /* 0x180fe20000010887 */
[----:B------:R-:W-:Y:S01]  /*89d0*/  FSEL R178, R122, RZ, P4 ;  /* 0x000000ff7ab27208 */ /* 0x000fe20002000000 */
[-CC-:B------:R-:W-:Y:S01]  /*89e0*/  FFMA.FTZ R191, R138, R121.reuse, -R135.reuse ;  /* 0x000000798abf7223 */ /* 0x180fe20000010887 */
[----:B------:R-:W-:-:S01]  /*89f0*/  FFMA.FTZ R138, R154, R121, -R135 ;  /* 0x000000799a8a7223 */ /* 0x000fc20000010887 */
[----:B------:R-:W-:Y:S01]  /*8a00*/  FADD.FTZ R154, -R195, R10 ;  /* 0x0000000ac39a7221 */ /* 0x000fe20000010100 */
[----:B------:R-:W-:-:S01]  /*8a10*/  FFMA.FTZ R150, R150, R121, -R135 ;  /* 0x0000007996967223 */ /* 0x000fc20000010887 */
[----:B------:R-:W-:Y:S01]  /*8a20*/  FADD.FTZ R178, -R178, R9 ;  /* 0x00000009b2b27221 */ /* 0x000fe20000010100 */
[----:B------:R-:W-:-:S01]  /*8a30*/  FFMA.FTZ R179, R20, R121, -R135 ;  /* 0x0000007914b37223 */ /* 0x000fc20000010887 */
[-C--:B------:R-:W-:Y:S01]  /*8a40*/  FMUL.FTZ R154, R154, R121.reuse ;  /* 0x000000799a9a7220 */ /* 0x080fe20000410000 */
[----:B------:R-:W-:-:S01]  /*8a50*/  FFMA.FTZ R20, R186, R121, -R135 ;  /* 0x00000079ba147223 */ /* 0x000fc20000010887 */
[-C--:B------:R-:W-:Y:S01]  /*8a60*/  FMUL.FTZ R9, R178, R121.reuse ;  /* 0x00000079b2097220 */ /* 0x080fe20000410000 */
        /* <DEDUP_REMOVED lines=25> */
[----:B0-----:R-:W-:-:S04]  /*8c00*/  FFMA.FTZ R197, R154, R6, R13 ;  /* 0x000000069ac57223 */ /* 0x001fc8000001000d */
[----:B------:R-:W-:Y:S01]  /*8c10*/  FADD.FTZ R162, R14, R197 ;  /* 0x000000c50ea27221 */ /* 0x000fe20000010000 */
[----:B------:R-:W-:-:S01]  /*8c20*/  FFMA.FTZ R197, R166, R121, -R135 ;  /* 0x00000079a6c57223 */ /* 0x000fc20000010887 */
[----:B------:R-:W-:Y:S01]  /*8c30*/  IMAD.U32 R166, RZ, RZ, UR54 ;  /* 0x00000036ffa67e24 */ /* 0x000fe2000f8e00ff */
[----:B------:R-:W0:Y:S01]  /*8c40*/  MUFU.EX2 R20, R20 ;  /* 0x0000001400147308 */ /* 0x000e220000000800 */
[----:B-1----:R-:W-:-:S01]  /*8c50*/  FFMA.FTZ R6, R9, R5, R150 ;  /* 0x0000000509067223 */ /* 0x002fc20000010096 */
[----:B------:R-:W-:Y:S02]  /*8c60*/  FADD.FTZ R199, R21, R162 ;  /* 0x000000a215c77221 */ /* 0x000fe40000010000 */
[----:B------:R-:W-:Y:S02]  /*8c70*/  @!P0 LEA R166, R166, UR40, 0x3 ;  /* 0x00000028a6a68c11 */ /* 0x000fe4000f8e18ff */
[----:B------:R-:W-:Y:S02]  /*8c80*/  FADD.FTZ R199, R22, R199 ;  /* 0x000000c716c77221 */ /* 0x000fe40000010000 */
[----:B------:R-:W1:Y:S01]  /*8c90*/  MUFU.EX2 R181, R181 ;  /* 0x000000b500b57308 */ /* 0x000e620000000800 */
[----:B--2---:R-:W-:-:S01]  /*8ca0*/  FADD.FTZ R5, R179, R6 ;  /* 0x00000006b3057221 */ /* 0x004fc20000010000 */
[----:B------:R-:W-:Y:S01]  /*8cb0*/  FADD.FTZ R162, R146, R199 ;  /* 0x000000c792a27221 */ /* 0x000fe20000010000 */
[----:B------:R-:W-:-:S01]  /*8cc0*/  FFMA.FTZ R199, R144, R121, -R135 ;  /* 0x0000007990c77223 */ /* 0x000fc20000010887 */
[----:B------:R-:W-:-:S02]  /*8cd0*/  FFMA.FTZ R144, R156, R121, -R135 ;  /* 0x000000799c907223 */ /* 0x000fc40000010887 */
        /* <DEDUP_REMOVED lines=19> */
[----:B------:R-:W-:Y:S02]  /*8e10*/  WARPGROUP.DEPBAR.LE gsb0, 0x0 ;  /* 0x00008000000079c5 */ /* 0x000fe40000010000 */
[----:B------:R-:W-:-:S01]  /*8e20*/  FADD.FTZ R203, R155, R156 ;  /* 0x0000009c9bcb7221 */ /* 0x000fc20000010000 */
[-CC-:B------:R-:W-:Y:S01]  /*8e30*/  FFMA.FTZ R201, R148, R121.reuse, -R135.reuse ;  /* 0x0000007994c97223 */ /* 0x180fe20000010887 */
[----:B------:R-:W-:-:S02]  /*8e40*/  FFMA.FTZ R148, R196, R121, -R135 ;  /* 0x00000079c4947223 */ /* 0x000fc40000010887 */
        /* <DEDUP_REMOVED lines=27> */
[----:B------:R-:W-:Y:S01]  /*9000*/  FFMA.FTZ R156, R143, R121, -R135 ;  /* 0x000000798f9c7223 */ /* 0x000fe20000010887 */
[----:B------:R-:W-:-:S04]  /*9010*/  FADD.FTZ R143, R129, R6 ;  /* 0x00000006818f7221 */ /* 0x000fc80000010000 */
[----:B------:R-:W-:Y:S01]  /*9020*/  FADD.FTZ R164, R194, R143 ;  /* 0x0000008fc2a47221 */ /* 0x000fe20000010000 */
[----:B------:R-:W0:Y:S01]  /*9030*/  MUFU.EX2 R158, R158 ;  /* 0x0000009e009e7308 */ /* 0x000e220000000800 */
[----:B-1----:R-:W-:-:S02]  /*9040*/  FADD.FTZ R162, R10, R5 ;  /* 0x000000050aa27221 */ /* 0x002fc40000010000 */
[----:B------:R-:W-:-:S04]  /*9050*/  FADD.FTZ R143, R123, R164 ;  /* 0x000000a47b8f7221 */ /* 0x000fc80000010000 */
[----:B------:R-:W-:Y:S01]  /*9060*/  FADD.FTZ R164, R212, R143 ;  /* 0x0000008fd4a47221 */ /* 0x000fe20000010000 */
[----:B------:R-:W1:Y:S01]  /*9070*/  MUFU.EX2 R195, R195 ;  /* 0x000000c300c37308 */ /* 0x000e620000000800 */
[----:B--2---:R-:W-:-:S01]  /*9080*/  FADD.FTZ R5, R157, R162 ;  /* 0x000000a29d057221 */ /* 0x004fc20000010000 */
[----:B------:R-:W-:Y:S01]  /*9090*/  FFMA.FTZ R162, R198, R121, -R135 ;  /* 0x00000079c6a27223 */ /* 0x000fe20000010887 */
[----:B------:R-:W-:-:S04]  /*90a0*/  FADD.FTZ R143, R131, R164 ;  /* 0x000000a4838f7221 */ /* 0x000fc80000010000 */
[----:B------:R-:W-:Y:S01]  /*90b0*/  FADD.FTZ R164, R124, R143 ;  /* 0x0000008f7ca47221 */ /* 0x000fe20000010000 */
[----:B------:R-:W2:Y:S01]  /*90c0*/  MUFU.EX2 R160, R160 ;  /* 0x000000a000a07308 */ /* 0x000ea20000000800 */
[----:B0-----:R-:W-:-:S01]  /*90d0*/  FADD.FTZ R6, R158, R5 ;  /* 0x000000059e067221 */ /* 0x001fc20000010000 */
[----:B------:R-:W-:Y:S01]  /*90e0*/  FFMA.FTZ R143, R127, R121, -R135 ;  /* 0x000000797f8f7223 */ /* 0x000fe20000010887 */
[----:B------:R-:W-:-:S05]  /*90f0*/  FADD.FTZ R127, R163, R164 ;  /* 0x000000a4a37f7221 */ /* 0x000fca0000010000 */
        /* <DEDUP_REMOVED lines=12> */
[----:B------:R-:W-:Y:S01]  /*91c0*/  FADD.FTZ R5, R216, R127 ;  /* 0x0000007fd8057221 */ /* 0x000fe20000010000 */
[----:B------:R-:W-:-:S03]  /*91d0*/  FFMA.FTZ R127, R130, R121, -R135 ;  /* 0x00000079827f7223 */ /* 0x000fc60000010887 */
[----:B------:R-:W-:Y:S01]  /*91e0*/  FADD.FTZ R130, R128, R5 ;  /* 0x0000000580827221 */ /* 0x000fe20000010000 */
[----:B------:R-:W-:Y:S01]  /*91f0*/  IADD3 R5, -R19, 0xb, RZ ;  /* 0x0000000b13057810 */ /* 0x000fe20007ffe1ff */
[----:B------:R-:W0:Y:S01]  /*9200*/  MUFU.EX2 R148, R148 ;  /* 0x0000009400947308 */ /* 0x000e220000000800 */
[----:B-1----:R-:W-:-:S03]  /*9210*/  FADD.FTZ R6, R201, R6 ;  /* 0x00000006c9067221 */ /* 0x002fc60000010000 */
[----:B------:R1:W-:Y:S06]  /*9220*/  BAR.ARV R5, 0x100 ;  /* 0x000400050000751d */ /* 0x0003ec0000002000 */
[----:B------:R-:W3:Y:S01]  /*9230*/  MUFU.EX2 R141, R141 ;  /* 0x0000008d008d7308 */ /* 0x000ee20000000800 */
[----:B--2---:R-:W-:-:S01]  /*9240*/  FADD.FTZ R203, R133, R6 ;  /* 0x0000000685cb7221 */ /* 0x004fc20000010000 */
[----:B------:R-:W-:Y:S01]  /*9250*/  FADD.FTZ R6, R165, R130 ;  /* 0x00000082a5067221 */ /* 0x000fe20000010000 */
[----:B------:R-:W-:-:S01]  /*9260*/  FFMA.FTZ R130, R214, R121, -R135 ;  /* 0x00000079d6827223 */ /* 0x000fc20000010887 */
[----:B------:R-:W-:Y:S01]  /*9270*/  FFMA.FTZ R135, R145, R121, -R135 ;  /* 0x0000007991877223 */ /* 0x000fe20000010887 */
[----:B-1----:R-:W-:-:S02]  /*9280*/  @!P0 VIADD R5, R166, 0x33440 ;  /* 0x00033440a6058836 */ /* 0x002fc40000000000 */
[----:B0-----:R-:W-:Y:S01]  /*9290*/  FADD.FTZ R164, R148, R203 ;  /* 0x000000cb94a47221 */ /* 0x001fe20000010000 */
[----:B------:R-:W0:Y:S01]  /*92a0*/  MUFU.EX2 R218, R218 ;  /* 0x000000da00da7308 */ /* 0x000e220000000800 */
[----:B------:R-:W-:-:S01]  /*92b0*/  FADD.FTZ R203, R167, R6 ;  /* 0x00000006a7cb7221 */ /* 0x000fc20000010000 */
[----:B------:R-:W-:-:S04]  /*92c0*/  @!P0 PRMT R5, RZ, 0x654, R5 ;  /* 0x00000654ff058816 */ /* 0x000fc80000000005 */
[----:B------:R1:W-:Y:S02]  /*92d0*/  @!P0 SYNCS.ARRIVE.TRANS64.RED.A1T0 RZ, [R5+URZ], RZ ;  /* 0x000000ff05ff89a7 */ /* 0x0003e4000810043f */
        /* <DEDUP_REMOVED lines=18> */
[----:B------:R-:W-:Y:S01]  /*9400*/  MUFU.EX2 R142, R142 ;  /* 0x0000008e008e7308 */ /* 0x000fe20000000800 */
[----:B---3--:R-:W-:-:S07]  /*9410*/  FADD.FTZ R145, R220, R145 ;  /* 0x00000091dc917221 */ /* 0x008fce0000010000 */
[----:B------:R-:W1:Y:S01]  /*9420*/  MUFU.EX2 R127, R127 ;  /* 0x0000007f007f7308 */ /* 0x000e620000000800 */
[----:B0-----:R-:W-:-:S07]  /*9430*/  FADD.FTZ R6, R143, R6 ;  /* 0x000000068f067221 */ /* 0x001fce0000010000 */
[----:B------:R-:W-:Y:S08]  /*9440*/  MUFU.EX2 R173, R232 ;  /* 0x000000e800ad7308 */ /* 0x000ff00000000800 */
[----:B------:R-:W0:Y:S01]  /*9450*/  MUFU.EX2 R130, R130 ;  /* 0x0000008200827308 */ /* 0x000e220000000800 */
[----:B-1----:R-:W-:-:S07]  /*9460*/  FADD.FTZ R5, R127, R6 ;  /* 0x000000067f057221 */ /* 0x002fce0000010000 */
[----:B------:R-:W1:Y:S08]  /*9470*/  MUFU.EX2 R177, R177 ;  /* 0x000000b100b17308 */ /* 0x000e700000000800 */
[----:B------:R2:W3:Y:S01]  /*9480*/  MUFU.EX2 R166, R134 ;  /* 0x0000008600a67308 */ /* 0x0004e20000000800 */
[----:B0-----:R-:W-:-:S07]  /*9490*/  FADD.FTZ R5, R130, R5 ;  /* 0x0000000582057221 */ /* 0x001fce0000010000 */
[----:B------:R-:W0:Y:S01]  /*94a0*/  MUFU.EX2 R222, R222 ;  /* 0x000000de00de7308 */ /* 0x000e220000000800 */
[----:B--2---:R-:W-:-:S04]  /*94b0*/  FADD.FTZ R134, R142, R145 ;  /* 0x000000918e867221 */ /* 0x004fc80000010000 */
[----:B------:R-:W-:-:S03]  /*94c0*/  FADD.FTZ R134, R173, R134 ;  /* 0x00000086ad867221 */ /* 0x000fc60000010000 */
[----:B------:R-:W2:Y:S01]  /*94d0*/  MUFU.EX2 R135, R135 ;  /* 0x0000008700877308 */ /* 0x000ea20000000800 */
[----:B-1----:R-:W-:-:S01]  /*94e0*/  FADD.FTZ R145, R177, R134 ;  /* 0x00000086b1917221 */ /* 0x002fc20000010000 */
[----:B---3--:R-:W-:-:S03]  /*94f0*/  FADD.FTZ R5, R166, R5 ;  /* 0x00000005a6057221 */ /* 0x008fc60000010000 */
[----:B0-----:R-:W-:Y:S01]  /*9500*/  FADD.FTZ R6, R222, R145 ;  /* 0x00000091de067221 */ /* 0x001fe20000010000 */
[----:B--2---:R-:W-:-:S01]  /*9510*/  FADD.FTZ R5, R135, R5 ;  /* 0x0000000587057221 */ /* 0x004fc20000010000 */
[----:B------:R-:W-:Y:S06]  /*9520*/  @!P1 BRA `(.L_x_2010) ;  /* 0x0000000000049947 */ /* 0x000fec0003800000 */
[----:B------:R-:W-:Y:S01]  /*9530*/  BPT.TRAP 0x1 ;  /* 0x000000040000795c */ /* 0x000fe20000300000 */
.L_x_2010:
        /* <DEDUP_REMOVED lines=145> */
[----:B------:R-:W-:Y:S01]  /*9e50*/  IMAD.MOV.U32 R13, RZ, RZ, R4 ;  /* 0x000000ffff0d7224 */ /* 0x000fe200078e0004 */
[----:B------:R-:W-:Y:S06]  /*9e60*/  @P3 BRA `(.L_x_2011) ;  /* 0xffffffbc001c3947 */ /* 0x000fec000383ffff */
.L_x_2001:
[----:B------:R-:W-:-:S13]  /*9e70*/  ISETP.GE.AND P2, PT, R11, R18, PT ;  /* 0x000000120b00720c */ /* 0x000fda0003f46270 */
[----:B------:R-:W-:Y:S05]  /*9e80*/  @!P2 BRA `(.L_x_2012) ;  /* 0x000000380018a947 */ /* 0x000fea0003800000 */
[C---:B------:R-:W-:Y:S01]  /*9e90*/  VIADD R9, R19.reuse, 0x8 ;  /* 0x0000000813097836 */ /* 0x040fe20000000000 */
[----:B------:R-:W-:Y:S01]  /*9ea0*/  IADD3 R19, -R19, 0xb, RZ ;  /* 0x0000000b13137810 */ /* 0x000fe20007ffe1ff */
[----:B------:R-:W-:Y:S01]  /*9eb0*/  IMAD.MOV.U32 R8, RZ, RZ, R122 ;  /* 0x000000ffff087224 */ /* 0x000fe200078e007a */
[----:B------:R-:W-:Y:S01]  /*9ec0*/  UMOV UR43, UR54 ;  /* 0x00000036002b7c82 */ /* 0x000fe20008000000 */
[----:B------:R-:W-:Y:S02]  /*9ed0*/  IMAD.MOV.U32 R7, RZ, RZ, R120 ;  /* 0x000000ffff077224 */ /* 0x000fe400078e0078 */
[----:B------:R-:W-:-:S07]  /*9ee0*/  IMAD.MOV.U32 R10, RZ, RZ, R4 ;  /* 0x000000ffff0a7224 */ /* 0x000fce00078e0004 */
.L_x_2022:
[----:B------:R-:W-:Y:S01]  /*9ef0*/  UIADD3 UR54, UR43, 0x1, URZ ;  /* 0x000000012b367890 */ /* 0x000fe2000fffe03f */
[----:B------:R-:W-:-:S03]  /*9f00*/  ISETP.NE.AND P3, PT, RZ, UR41, PT ;  /* 0x00000029ff007c0c */ /* 0x000fc6000bf65270 */
[----:B------:R-:W-:-:S04]  /*9f10*/  UISETP.NE.AND UP0, UPT, UR54, 0x2, UPT ;  /* 0x000000023600788c */ /* 0x000fc8000bf05270 */
[----:B------:R-:W-:Y:S02]  /*9f20*/  USEL UR6, URZ, 0x1, UP0 ;  /* 0x000000013f067887 */ /* 0x000fe40008000000 */
[----:B------:R-:W-:-:S04]  /*9f30*/  USEL UR54, UR54, URZ, UP0 ;  /* 0x0000003f36367287 */ /* 0x000fc80008000000 */
[----:B------:R-:W-:Y:S01]  /*9f40*/  LOP3.LUT R4, R10, UR6, RZ, 0x3c, !PT ;  /* 0x000000060a047c12 */ /* 0x000fe2000f8e3cff */
[----:B------:R-:W-:Y:S07]  /*9f50*/  @P3 BRA `(.L_x_2013) ;  /* 0x0000000000283947 */ /* 0x000fee0003800000 */
[----:B------:R-:W-:Y:S05]  /*9f60*/  @!P1 BRA `(.L_x_2014) ;  /* 0x0000000000049947 */ /* 0x000fea0003800000 */
[----:B------:R-:W-:Y:S01]  /*9f70*/  BPT.TRAP 0x1 ;  /* 0x000000040000795c */ /* 0x000fe20000300000 */
.L_x_2014:
[----:B------:R-:W-:Y:S01]  /*9f80*/  ULEA UR6, UR54, UR40, 0x3 ;  /* 0x0000002836067291 */ /* 0x000fe2000f8e183f */
[----:B------:R-:W-:-:S08]  /*9f90*/  SHF.L.U32 R12, R4, 0x1f, RZ ;  /* 0x0000001f040c7819 */ /* 0x000fd000000006ff */
[----:B------:R0:W1:Y:S01]  /*9fa0*/  SYNCS.PHASECHK.TRANS64.TRYWAIT P2, [UR6+0x33430], R12 ;  /* 0x0334300cff0075a7 */ /* 0x0000620008040146 */
[----:B------:R-:W-:Y:S05]  /*9fb0*/  @!P1 BRA `(.L_x_2015) ;  /* 0x0000000000049947 */ /* 0x000fea0003800000 */
[----:B------:R-:W-:Y:S01]  /*9fc0*/  BPT.TRAP 0x1 ;  /* 0x000000040000795c */ /* 0x000fe20000300000 */
.L_x_2015:
[----:B-1----:R-:W-:Y:S05]  /*9fd0*/  @P2 BRA `(.L_x_2013) ;  /* 0x0000000000082947 */ /* 0x002fea0003800000 */
[----:B------:R-:W1:Y:S02]  /*9fe0*/  SYNCS.PHASECHK.TRANS64.TRYWAIT P2, [UR6+0x33430], R12 ;  /* 0x0334300cff0075a7 */ /* 0x000e640008040146 */
[----:B-1----:R-:W-:Y:S05]  /*9ff0*/  @!P2 BRA `(.L_x_2016) ;  /* 0x000000b00094a947 */ /* 0x002fea0003800000 */
.L_x_2013:
[----:B------:R2:W-:Y:S01]  /*a000*/  BAR.SYNC.DEFER_BLOCKING R9, 0x100 ;  /* 0x000400090000751d */ /* 0x0005e20000010000 */
[C---:B------:R-:W-:Y:S01]  /*a010*/  R2UR UR24, R2.reuse ;  /* 0x00000000021872ca */ /* 0x040fe200000e0000 */
[----:B------:R-:W-:Y:S01]  /*a020*/  UIMAD UR53, UR54, 0x780, UR52 ;  /* 0x00000780363578a4 */ /* 0x000fe2000f8e0234 */
[C---:B------:R-:W-:Y:S02]  /*a030*/  R2UR UR25, R3.reuse ;  /* 0x00000000031972ca */ /* 0x040fe400000e0000 */
[C---:B------:R-:W-:Y:S01]  /*a040*/  R2UR UR28, R2.reuse ;  /* 0x00000000021c72ca */ /* 0x040fe200000e0000 */
[----:B------:R-:W-:Y:S01]  /*a050*/  UMOV UR27, 0x80000020 ;  /* 0x80000020001b7882 */ /* 0x000fe20000000000 */
[C---:B------:R-:W-:Y:S01]  /*a060*/  R2UR UR29, R3.reuse ;  /* 0x00000000031d72ca */ /* 0x040fe200000e0000 */
[----:B------:R-:W-:Y:S01]  /*a070*/  UIADD3 UR30, UR53, 0x80, URZ ;  /* 0x00000080351e7890 */ /* 0x000fe2000fffe03f */
[C---:B------:R-:W-:Y:S01]  /*a080*/  R2UR UR32, R2.reuse ;  /* 0x00000000022072ca */ /* 0x040fe200000e0000 */
[----:B------:R-:W-:Y:S01]  /*a090*/  UMOV UR26, UR53 ;  /* 0x00000035001a7c82 */ /* 0x000fe20008000000 */
[----:B------:R-:W-:Y:S01]  /*a0a0*/  UMOV UR31, 0x80000020 ;  /* 0x80000020001f7882 */ /* 0x000fe20000000000 */
[C---:B------:R-:W-:Y:S01]  /*a0b0*/  R2UR UR33, R3.reuse ;  /* 0x00000000032172ca */ /* 0x040fe200000e0000 */
[----:B------:R-:W-:Y:S01]  /*a0c0*/  UIADD3 UR34, UR53, 0x100, URZ ;  /* 0x0000010035227890 */ /* 0x000fe2000fffe03f */
[C---:B------:R-:W-:Y:S01]  /*a0d0*/  R2UR UR44, R2.reuse ;  /* 0x00000000022c72ca */ /* 0x040fe200000e0000 */
[----:B------:R-:W-:Y:S01]  /*a0e0*/  UMOV UR35, 0x80000020 ;  /* 0x8000002000237882 */ /* 0x000fe20000000000 */
[C---:B------:R-:W-:Y:S01]  /*a0f0*/  R2UR UR45, R3.reuse ;  /* 0x00000000032d72ca */ /* 0x040fe200000e0000 */
[----:B------:R-:W-:Y:S01]  /*a100*/  UIADD3 UR46, UR53, 0x180, URZ ;  /* 0x00000180352e7890 */ /* 0x000fe2000fffe03f */
[----:B------:R-:W-:Y:S01]  /*a110*/  R2UR UR48, R2 ;  /* 0x00000000023072ca */ /* 0x000fe200000e0000 */
[----:B------:R-:W-:Y:S01]  /*a120*/  UMOV UR47, 0x80000020 ;  /* 0x80000020002f7882 */ /* 0x000fe20000000000 */
[----:B------:R-:W-:Y:S01]  /*a130*/  R2UR UR49, R3 ;  /* 0x00000000033172ca */ /* 0x000fe200000e0000 */
        /* <DEDUP_REMOVED lines=167> */
[----:B--2---:R-:W-:Y:S05]  /*abb0*/  @P3 BRA `(.L_x_2017) ;  /* 0x0000000000283947 */ /* 0x004fea0003800000 */
[----:B------:R-:W-:Y:S05]  /*abc0*/  @!P1 BRA `(.L_x_2018) ;  /* 0x0000000000049947 */ /* 0x000fea0003800000 */
[----:B------:R-:W-:Y:S01]  /*abd0*/  BPT.TRAP 0x1 ;  /* 0x000000040000795c */ /* 0x000fe20000300000 */
.L_x_2018:
[----:B------:R-:W-:Y:S01]  /*abe0*/  ULEA UR6, UR43, UR40, 0x3 ;  /* 0x000000282b067291 */ /* 0x000fe2000f8e183f */
[----:B------:R-:W-:-:S08]  /*abf0*/  SHF.L.U32 R10, R10, 0x1f, RZ ;  /* 0x0000001f0a0a7819 */ /* 0x000fd000000006ff */
[----:B------:R2:W3:Y:S01]  /*ac00*/  SYNCS.PHASECHK.TRANS64.TRYWAIT P2, [UR6+0x33450], R10 ;  /* 0x0334500aff0075a7 */ /* 0x0004e20008040146 */
[----:B------:R-:W-:Y:S05]  /*ac10*/  @!P1 BRA `(.L_x_2019) ;  /* 0x0000000000049947 */ /* 0x000fea0003800000 */
[----:B------:R-:W-:Y:S01]  /*ac20*/  BPT.TRAP 0x1 ;  /* 0x000000040000795c */ /* 0x000fe20000300000 */
.L_x_2019:
[----:B---3--:R-:W-:Y:S05]  /*ac30*/  @P2 BRA `(.L_x_2017) ;  /* 0x0000000000082947 */ /* 0x008fea0003800000 */
[----:B------:R-:W3:Y:S02]  /*ac40*/  SYNCS.PHASECHK.TRANS64.TRYWAIT P2, [UR6+0x33450], R10 ;  /* 0x0334500aff0075a7 */ /* 0x000ee40008040146 */
[----:B---3--:R-:W-:Y:S05]  /*ac50*/  @!P2 BRA `(.L_x_2020) ;  /* 0x000000a40094a947 */ /* 0x008fea0003800000 */
.L_x_2017:
[----:B------:R-:W-:Y:S01]  /*ac60*/  UIADD3 UR6, UR40, 0x200, URZ ;  /* 0x0000020028067890 */ /* 0x000fe2000fffe03f */
[----:B------:R-:W-:Y:S01]  /*ac70*/  WARPGROUP.ARRIVE ;  /* 0x00000000000079c5 */ /* 0x000fe20000000000 */
[----:B------:R-:W-:Y:S01]  /*ac80*/  UMOV UR7, 0xc0000010 ;  /* 0xc000001000077882 */ /* 0x000fe20000000000 */
[----:B------:R-:W-:Y:S01]  /*ac90*/  UMOV UR11, 0xc0000010 ;  /* 0xc0000010000b7882 */ /* 0x000fe20000000000 */
[----:B------:R-:W-:Y:S01]  /*aca0*/  USHF.R.U32.HI UR6, URZ, 0x4, UR6 ;  /* 0x000000043f067899 */ /* 0x000fe20008011606 */
[C---:B-12---:R-:W-:Y:S01]  /*acb0*/  FMUL.FTZ R10, R0.reuse, R184 ;  /* 0x000000b8000a7220 */ /* 0x046fe20000410000 */
[C---:B------:R-:W-:Y:S01]  /*acc0*/  FMUL.FTZ R13, R0.reuse, R186 ;  /* 0x000000ba000d7220 */ /* 0x040fe20000410000 */
[C---:B0-----:R-:W-:Y:S01]  /*acd0*/  FMUL.FTZ R12, R0.reuse, R185 ;  /* 0x000000b9000c7220 */ /* 0x041fe20000410000 */
[----:B------:R-:W-:Y:S01]  /*ace0*/  ULOP3.LUT UR6, UR6, 0x3fff, URZ, 0xc0, !UPT ;  /* 0x00003fff06067892 */ /* 0x000fe2000f8ec03f */
[C---:B------:R-:W-:Y:S01]  /*acf0*/  FMUL.FTZ R14, R0.reuse, R187 ;  /* 0x000000bb000e7220 */ /* 0x040fe20000410000 */
[C---:B------:R-:W-:Y:S01]  /*ad00*/  FMUL.FTZ R16, R0.reuse, R188 ;  /* 0x000000bc00107220 */ /* 0x040fe20000410000 */
[----:B------:R-:W0:Y:S01]  /*ad10*/  MUFU.TANH R10, R10 ;  /* 0x0000000a000a7308 */ /* 0x000e220000002400 */
[----:B------:R-:W-:Y:S01]  /*ad20*/  ULOP3.LUT UR6, UR6, 0x10000, URZ, 0xfc, !UPT ;  /* 0x0001000006067892 */ /* 0x000fe2000f8efc3f */
[C---:B------:R-:W-:Y:S01]  /*ad30*/  FMUL.FTZ R22, R0.reuse, R190 ;  /* 0x000000be00167220 */ /* 0x040fe20000410000 */
[C---:B------:R-:W-:Y:S01]  /*ad40*/  FMUL.FTZ R20, R0.reuse, R189 ;  /* 0x000000bd00147220 */ /* 0x040fe20000410000 */
[C---:B------:R-:W-:Y:S01]  /*ad50*/  FMUL.FTZ R184, R0.reuse, R191 ;  /* 0x000000bf00b87220 */ /* 0x040fe20000410000 */
[----:B------:R-:W-:Y:S01]  /*ad60*/  UIMAD UR6, UR43, 0x780, UR6 ;  /* 0x000007802b0678a4 */ /* 0x000fe2000f8e0206 */
[C---:B------:R-:W-:Y:S01]  /*ad70*/  FMUL.FTZ R186, R0.reuse, R192 ;  /* 0x000000c000ba7220 */ /* 0x040fe20000410000 */
[C---:B------:R-:W-:Y:S01]  /*ad80*/  FMUL.FTZ R190, R0.reuse, R194 ;  /* 0x000000c200be7220 */ /* 0x040fe20000410000 */
[----:B------:R-:W1:Y:S01]  /*ad90*/  MUFU.TANH R13, R13 ;  /* 0x0000000d000d7308 */ /* 0x000e620000002400 */
[----:B------:R-:W-:Y:S01]  /*ada0*/  UIADD3 UR10, UR6, 0x180, URZ ;  /* 0x00000180060a7890 */ /* 0x000fe2000fffe03f */
[C---:B------:R-:W-:Y:S01]  /*adb0*/  FMUL.FTZ R188, R0.reuse, R193 ;  /* 0x000000c100bc7220 */ /* 0x040fe20000410000 */
[C---:B------:R-:W-:Y:S01]  /*adc0*/  FMUL.FTZ R23, R0.reuse, R157 ;  /* 0x0000009d00177220 */ /* 0x040fe20000410000 */
[C---:B------:R-:W-:Y:S01]  /*add0*/  FMUL.FTZ R157, R0.reuse, R163 ;  /* 0x000000a3009d7220 */ /* 0x040fe20000410000 */
[C---:B------:R-:W-:Y:S01]  /*ade0*/  FMUL.FTZ R192, R0.reuse, R195 ;  /* 0x000000c300c07220 */ /* 0x040fe20000410000 */
[----:B------:R-:W-:Y:S01]  /*adf0*/  QGMMA.64x192x32.F32.E4M3.E4M3 R24, R216, gdesc[UR4], R24, gsb0 ;  /* 0x02e00004d8187df3 */ /* 0x000fe20008000818 */
        /* <DEDUP_REMOVED lines=78> */
[----:B------:R-:W-:Y:S01]  /*b2e0*/  FMUL.FTZ R134, R0, R134 ;  /* 0x0000008600867220 */ /* 0x000fe20000410000 */
[----:B------:R-:W-:-:S02]  /*b2f0*/  UMOV UR7, 0xc0000010 ;  /* 0xc000001000077882 */ /* 0x000fc40000000000 */
        /* <DEDUP_REMOVED lines=39> */
[----:B------:R-:W-:Y:S01]  /*b570*/  FMUL.FTZ R218, R0, R129 ;  /* 0x0000008100da7220 */ /* 0x000fe20000410000 */
[----:B------:R-:W-:Y:S01]  /*b580*/  QGMMA.64x192x32.F32.E4M3.E4M3 R24, R212, gdesc[UR8], R24, gsb0 ;  /* 0x02e00008d4187df3 */ /* 0x000fe20008000818 */
[----:B------:R-:W-:Y:S01]  /*b590*/  UIADD3 UR10, UR6, 0x300, URZ ;  /* 0x00000300060a7890 */ /* 0x000fe2000fffe03f */
[----:B------:R-:W-:-:S03]  /*b5a0*/  UMOV UR11, 0xc0000010 ;  /* 0xc0000010000b7882 */ /* 0x000fc60000000000 */
        /* <DEDUP_REMOVED lines=108> */
[----:B-1----:R-:W-:Y:S02]  /*bc70*/  FMNMX.FTZ R120, R132, R121, !PT ;  /* 0x0000007984787209 */ /* 0x002fe40007810000 */
[----:B------:R-:W1:Y:S05]  /*bc80*/  LDC R121, c[0x0][0x988] ;  /* 0x00026200ff797b82 */ /* 0x000e6a0000000800 */
[----:B------:R-:W3:Y:S01]  /*bc90*/  MUFU.TANH R131, R131 ;  /* 0x0000008300837308 */ /* 0x000ee20000002400 */
[----:B--2---:R-:W-:Y:S02]  /*bca0*/  FMNMX.FTZ R122, R134, R133, !PT ;  /* 0x00000085867a7209 */ /* 0x004fe40007810000 */
[----:B0-----:R-:W-:-:S05]  /*bcb0*/  FMNMX.FTZ R133, R129, R120, !PT ;  /* 0x0000007881857209 */ /* 0x001fca0007810000 */
[----:B------:R-:W0:Y:S01]  /*bcc0*/  SHFL.BFLY PT, R120, R133, 0x2, 0x1f ;  /* 0x0c401f0085787f89 */ /* 0x000e2200000e0000 */
[----:B------:R-:W-:Y:S02]  /*bcd0*/  WARPGROUP.DEPBAR.LE gsb0, 0x0 ;  /* 0x00008000000079c5 */ /* 0x000fe40000010000 */
[----:B------:R-:W-:Y:S01]  /*bce0*/  WARPGROUP.ARRIVE ;  /* 0x00000000000079c5 */ /* 0x000fe20000000000 */
[----:B---3--:R-:W-:-:S05]  /*bcf0*/  FMNMX.FTZ R135, R131, R122, !PT ;  /* 0x0000007a83877209 */ /* 0x008fca0007810000 */
[----:B------:R-:W-:Y:S01]  /*bd00*/  QGMMA.64x192x32.F32.E4M3.E4M3 R24, R204, gdesc[UR8], R24, gsb0 ;  /* 0x02e00008cc187df3 */ /* 0x000fe20008000818 */
[----:B------:R-:W2:Y:S01]  /*bd10*/  SHFL.BFLY PT, R122, R135, 0x2, 0x1f ;  /* 0x0c401f00877a7f89 */ /* 0x000ea200000e0000 */
[----:B0-----:R-:W-:-:S05]  /*bd20*/  FMNMX.FTZ R169, R133, R120, !PT ;  /* 0x0000007885a97209 */ /* 0x001fca0007810000 */
[----:B------:R-:W0:Y:S01]  /*bd30*/  SHFL.BFLY PT, R120, R169, 0x1, 0x1f ;  /* 0x0c201f00a9787f89 */ /* 0x000e2200000e0000 */
[----:B--2---:R-:W-:-:S05]  /*bd40*/  FMNMX.FTZ R171, R135, R122, !PT ;  /* 0x0000007a87ab7209 */ /* 0x004fca0007810000 */
[----:B------:R-:W2:Y:S01]  /*bd50*/  SHFL.BFLY PT, R122, R171, 0x1, 0x1f ;  /* 0x0c201f00ab7a7f89 */ /* 0x000ea200000e0000 */
[----:B0-----:R-:W-:-:S05]  /*bd60*/  FMNMX.FTZ R120, R169, R120, !PT ;  /* 0x00000078a9787209 */ /* 0x001fca0007810000 */
[C---:B-1----:R-:W-:Y:S01]  /*bd70*/  FFMA.FTZ R133, R120.reuse, R121, -8 ;  /* 0xc100000078857423 */ /* 0x042fe20000010079 */
[----:B------:R-:W-:-:S03]  /*bd80*/  FADD.FTZ R212, -R120, R7 ;  /* 0x0000000778d47221 */ /* 0x000fc60000010100 */
[-CC-:B------:R-:W-:Y:S01]  /*bd90*/  FFMA.FTZ R135, R12, R121.reuse, -R133.reuse ;  /* 0x000000790c877223 */ /* 0x180fe20000010885 */
[----:B------:R-:W-:-:S01]  /*bda0*/  FFMA.FTZ R12, R16, R121, -R133 ;  /* 0x00000079100c7223 */ /* 0x000fc20000010885 */
[----:B--2---:R-:W-:Y:S01]  /*bdb0*/  FMNMX.FTZ R122, R171, R122, !PT ;  /* 0x0000007aab7a7209 */ /* 0x004fe20007810000 */
        /* <DEDUP_REMOVED lines=37> */
[----:B------:R-:W-:Y:S01]  /*c010*/  FFMA.FTZ R129, R129, R121, -R133 ;  /* 0x0000007981817223 */ /* 0x000fe20000010885 */
[----:B------:R-:W-:-:S01]  /*c020*/  FADD.FTZ R8, -R122, R8 ;  /* 0x000000087a087221 */ /* 0x000fc20000010100 */
[-C--:B------:R-:W-:Y:S01]  /*c030*/  FFMA.FTZ R133, R122, R121.reuse, -8 ;  /* 0xc10000007a857423 */ /* 0x080fe20000010079 */
[-C--:B------:R-:W-:Y:S01]  /*c040*/  FMUL.FTZ R7, R212, R121.reuse ;  /* 0x00000079d4077220 */ /* 0x080fe20000410000 */
[----:B------:R-:W-:Y:S01]  /*c050*/  MUFU.EX2 R10, R10 ;  /* 0x0000000a000a7308 */ /* 0x000fe20000000800 */
[-C--:B------:R-:W-:Y:S01]  /*c060*/  FMUL.FTZ R8, R8, R121.reuse ;  /* 0x0000007908087220 */ /* 0x080fe20000410000 */
        /* <DEDUP_REMOVED lines=40> */
[----:B------:R-:W-:-:S02]  /*c2f0*/  IMAD.U32 R194, RZ, RZ, UR54 ;  /* 0x00000036ffc27e24 */ /* 0x000fc4000f8e00ff */
[----:B------:R-:W-:-:S01]  /*c300*/  FFMA.FTZ R127, R127, R121, -R133 ;  /* 0x000000797f7f7223 */ /* 0x000fc20000010885 */
[-CC-:B------:R-:W-:Y:S01]  /*c310*/  FFMA.FTZ R134, R134, R121.reuse, -R133.reuse ;  /* 0x0000007986867223 */ /* 0x180fe20000010885 */
[----:B------:R-:W-:-:S01]  /*c320*/  FFMA.FTZ R131, R131, R121, -R133 ;  /* 0x0000007983837223 */ /* 0x000fc20000010885 */
[----:B------:R-:W-:Y:S01]  /*c330*/  @!P0 LEA R194, R194, UR40, 0x3 ;  /* 0x00000028c2c28c11 */ /* 0x000fe2000f8e18ff */
        /* <DEDUP_REMOVED lines=16> */
[----:B------:R-:W-:Y:S02]  /*c440*/  WARPGROUP.DEPBAR.LE gsb0, 0x0 ;  /* 0x00008000000079c5 */ /* 0x000fe40000010000 */
[----:B------:R-:W-:-:S04]  /*c450*/  WARPGROUP.ARRIVE ;  /* 0x00000000000079c5 */ /* 0x000fc80000000000 */
[----:B------:R-:W2:Y:S01]  /*c460*/  MUFU.EX2 R20, R20 ;  /* 0x0000001400147308 */ /* 0x000ea20000000800 */
[----:B-1----:R-:W-:-:S01]  /*c470*/  FADD.FTZ R5, R171, R6 ;  /* 0x00000006ab057221 */ /* 0x002fc20000010000 */
[----:B------:R-:W-:Y:S06]  /*c480*/  QGMMA.64x192x32.F32.E4M3.E4M3 R24, R200, gdesc[UR4], R24, gsb0 ;  /* 0x02e00004c8187df3 */ /* 0x000fec0008000818 */
        /* <DEDUP_REMOVED lines=52> */
[----:B------:R-:W-:-:S06]  /*c7d0*/  WARPGROUP.DEPBAR.LE gsb0, 0x0 ;  /* 0x00008000000079c5 */ /* 0x000fcc0000010000 */
        /* <DEDUP_REMOVED lines=14> */
[-CC-:B------:R-:W-:Y:S01]  /*c8c0*/  FFMA.FTZ R190, R123, R121.reuse, -R133.reuse ;  /* 0x000000797bbe7223 */ /* 0x180fe20000010885 */
[----:B------:R-:W-:-:S05]  /*c8d0*/  FFMA.FTZ R123, R126, R121, -R133 ;  /* 0x000000797e7b7223 */ /* 0x000fca0000010885 */
        /* <DEDUP_REMOVED lines=8> */
[----:B------:R-:W-:-:S06]  /*c960*/  FFMA.FTZ R192, R216, R121, -R133 ;  /* 0x00000079d8c07223 */ /* 0x000fcc0000010885 */
        /* <DEDUP_REMOVED lines=16> */
[----:B------:R-:W-:-:S06]  /*ca70*/  FFMA.FTZ R126, R130, R121, -R133 ;  /* 0x00000079827e7223 */ /* 0x000fcc0000010885 */
        /* <DEDUP_REMOVED lines=10> */
[----:B------:R-:W-:-:S05]  /*cb20*/  @!P0 VIADD R5, R194, 0x33440 ;  /* 0x00033440c2058836 */ /* 0x000fca0000000000 */
[----:B------:R-:W-:Y:S01]  /*cb30*/  @!P0 PRMT R5, RZ, 0x654, R5 ;  /* 0x00000654ff058816 */ /* 0x000fe20000000005 */
[----:B------:R-:W2:Y:S01]  /*cb40*/  MUFU.EX2 R151, R151 ;  /* 0x0000009700977308 */ /* 0x000ea20000000800 */
[----:B-1----:R-:W-:-:S01]  /*cb50*/  FADD.FTZ R130, R150, R197 ;  /* 0x000000c596827221 */ /* 0x002fc20000010000 */
[----:B------:R1:W-:Y:S06]  /*cb60*/  BAR.ARV R19, 0x100 ;  /* 0x000400130000751d */ /* 0x0003ec0000002000 */
[----:B------:R-:W3:Y:S01]  /*cb70*/  MUFU.EX2 R163, R163 ;  /* 0x000000a300a37308 */ /* 0x000ee20000000800 */
[----:B0-----:R-:W-:-:S01]  /*cb80*/  FADD.FTZ R6, R149, R6 ;  /* 0x0000000695067221 */ /* 0x001fc20000010000 */
[----:B------:R0:W-:Y:S06]  /*cb90*/  @!P0 SYNCS.ARRIVE.TRANS64.RED.A1T0 RZ, [R5+URZ], RZ ;  /* 0x000000ff05ff89a7 */ /* 0x0001ec000810043f */
[----:B------:R-:W4:Y:S01]  /*cba0*/  MUFU.EX2 R167, R167 ;  /* 0x000000a700a77308 */ /* 0x000f220000000800 */
[----:B--2---:R-:W-:-:S07]  /*cbb0*/  FADD.FTZ R130, R151, R130 ;  /* 0x0000008297827221 */ /* 0x004fce0000010000 */
[----:B------:R-:W2:Y:S01]  /*cbc0*/  MUFU.EX2 R186, R186 ;  /* 0x000000ba00ba7308 */ /* 0x000ea20000000800 */
[----:B---3--:R-:W-:-:S07]  /*cbd0*/  FADD.FTZ R133, R163, R6 ;  /* 0x00000006a3857221 */ /* 0x008fce0000010000 */
[----:B------:R-:W3:Y:S01]  /*cbe0*/  MUFU.EX2 R190, R190 ;  /* 0x000000be00be7308 */ /* 0x000ee20000000800 */
[----:B----4-:R-:W-:-:S07]  /*cbf0*/  FADD.FTZ R197, R167, R130 ;  /* 0x00000082a7c57221 */ /* 0x010fce0000010000 */
[----:B------:R-:W4:Y:S01]  /*cc00*/  MUFU.EX2 R124, R124 ;  /* 0x0000007c007c7308 */ /* 0x000f220000000800 */
[----:B--2---:R-:W-:-:S07]  /*cc10*/  FADD.FTZ R133, R186, R133 ;  /* 0x00000085ba857221 */ /* 0x004fce0000010000 */
[----:B------:R-:W2:Y:S01]  /*cc20*/  MUFU.EX2 R123, R123 ;  /* 0x0000007b007b7308 */ /* 0x000ea20000000800 */
[----:B---3--:R-:W-:-:S07]  /*cc30*/  FADD.FTZ R6, R190, R197 ;  /* 0x000000c5be067221 */ /* 0x008fce0000010000 */
[----:B------:R-:W0:Y:S01]  /*cc40*/  MUFU.EX2 R125, R125 ;  /* 0x0000007d007d7308 */ /* 0x000e220000000800 */
[----:B----4-:R-:W-:-:S07]  /*cc50*/  FADD.FTZ R130, R124, R133 ;  /* 0x000000857c827221 */ /* 0x010fce0000010000 */
[----:B------:R-:W3:Y:S01]  /*cc60*/  MUFU.EX2 R192, R192 ;  /* 0x000000c000c07308 */ /* 0x000ee20000000800 */
[----:B--2---:R-:W-:-:S07]  /*cc70*/  FADD.FTZ R133, R123, R6 ;  /* 0x000000067b857221 */ /* 0x004fce0000010000 */
[----:B------:R-:W2:Y:S01]  /*cc80*/  MUFU.EX2 R128, R128 ;  /* 0x0000008000807308 */ /* 0x000ea20000000800 */
[----:B0-----:R-:W-:-:S07]  /*cc90*/  FADD.FTZ R5, R125, R130 ;  /* 0x000000827d057221 */ /* 0x001fce0000010000 */
[----:B------:R-:W0:Y:S01]  /*cca0*/  MUFU.EX2 R126, R126 ;  /* 0x0000007e007e7308 */ /* 0x000e220000000800 */
[----:B---3--:R-:W-:-:S07]  /*ccb0*/  FADD.FTZ R133, R192, R133 ;  /* 0x00000085c0857221 */ /* 0x008fce0000010000 */
        /* <DEDUP_REMOVED lines=11> */
[----:B---3--:R-:W-:-:S01]  /*cd70*/  FADD.FTZ R130, R199, R130 ;  /* 0x00000082c7827221 */ /* 0x008fc20000010000 */
[----:B--2---:R-:W-:-:S03]  /*cd80*/  FADD.FTZ R6, R129, R6 ;  /* 0x0000000681067221 */ /* 0x004fc60000010000 */
[----:B0-----:R-:W-:Y:S01]  /*cd90*/  FADD.FTZ R5, R131, R130 ;  /* 0x0000008283057221 */ /* 0x001fe20000010000 */
[----:B-1----:R-:W-:Y:S06]  /*cda0*/  @!P1 BRA `(.L_x_2021) ;  /* 0x0000000000049947 */ /* 0x002fec0003800000 */
[----:B------:R-:W-:Y:S01]  /*cdb0*/  BPT.TRAP 0x1 ;  /* 0x000000040000795c */ /* 0x000fe20000300000 */
.L_x_2021:
[----:B------:R-:W-:Y:S01]  /*cdc0*/  ULEA UR6, UR43, UR40, 0x3 ;  /* 0x000000282b067291 */ /* 0x000fe2000f8e183f */
[----:B------:R-:W-:Y:S01]  /*cdd0*/  ISETP.GT.AND P2, PT, R11, R18, PT ;  /* 0x000000120b00720c */ /* 0x000fe20003f44270 */
[-C--:B------:R-:W-:Y:S01]  /*cde0*/  FMUL.FTZ R24, R24, R7.reuse ;  /* 0x0000000718187220 */ /* 0x080fe20000410000 */
        /* <DEDUP_REMOVED lines=144> */
.L_x_2012:
[----:B------:R-:W-:Y:S06]  /*d6f0*/  BAR.ARV 0x8, 0x180 ;  /* 0x0206000000007b1d */ /* 0x000fec0000002000 */
[----:B------:R-:W-:Y:S05]  /*d700*/  @!P1 BRA `(.L_x_2023) ;  /* 0x0000000000049947 */ /* 0x000fea0003800000 */
[----:B------:R-:W-:Y:S01]  /*d710*/  BPT.TRAP 0x1 ;  /* 0x000000040000795c */ /* 0x000fe20000300000 */
.L_x_2023:
[----:B------:R-:W-:Y:S01]  /*d720*/  ULEA UR5, UR54, UR40, 0x3 ;  /* 0x0000002836057291 */ /* 0x000fe2000f8e183f */
[----:B------:R-:W-:-:S08]  /*d730*/  SHF.L.U32 R4, R4, 0x1f, RZ ;  /* 0x0000001f04047819 */ /* 0x000fd000000006ff */
[----:B------:R0:W1:Y:S01]  /*d740*/  SYNCS.PHASECHK.TRANS64.TRYWAIT P0, [UR5+0x33450], R4 ;  /* 0x03345004ff0075a7 */ /* 0x0000620008000145 */
[----:B------:R-:W-:Y:S05]  /*d750*/  @!P1 BRA `(.L_x_2024) ;  /* 0x0000000000049947 */ /* 0x000fea0003800000 */
[----:B------:R-:W-:Y:S01]  /*d760*/  BPT.TRAP 0x1 ;  /* 0x000000040000795c */ /* 0x000fe20000300000 */
.L_x_2024:
[----:B-1----:R-:W-:Y:S05]  /*d770*/  @P0 BRA `(.L_x_2025) ;  /* 0x0000000000080947 */ /* 0x002fea0003800000 */
[----:B------:R-:W1:Y:S02]  /*d780*/  SYNCS.PHASECHK.TRANS64.TRYWAIT P0, [UR5+0x33450], R4 ;  /* 0x03345004ff0075a7 */ /* 0x000e640008000145 */
[----:B-1----:R-:W-:Y:S05]  /*d790*/  @!P0 BRA `(.L_x_2026) ;  /* 0x0000007800dc8947 */ /* 0x002fea0003800000 */
.L_x_2025:
[----:B------:R-:W-:Y:S01]  /*d7a0*/  UIADD3 UR40, UR40, 0x200, URZ ;  /* 0x0000020028287890 */ /* 0x000fe2000fffe03f */
[----:B------:R-:W-:Y:S01]  /*d7b0*/  WARPGROUP.ARRIVE ;  /* 0x00000000000079c5 */ /* 0x000fe20000000000 */
[----:B------:R-:W-:Y:S01]  /*d7c0*/  UMOV UR55, 0xc0000010 ;  /* 0xc000001000377882 */ /* 0x000fe20000000000 */
[----:B------:R-:W-:Y:S01]  /*d7d0*/  UMOV UR7, 0xc0000010 ;  /* 0xc000001000077882 */ /* 0x000fe20000000000 */
[----:B------:R-:W-:Y:S01]  /*d7e0*/  USHF.R.U32.HI UR40, URZ, 0x4, UR40 ;  /* 0x000000043f287899 */ /* 0x000fe20008011628 */
[----:B------:R-:W2:Y:S03]  /*d7f0*/  LDC.64 R8, c[0x0][0x9a0] ;  /* 0x00026800ff087b82 */ /* 0x000ea60000000a00 */
[----:B------:R-:W-:-:S04]  /*d800*/  ULOP3.LUT UR40, UR40, 0x3fff, URZ, 0xc0, !UPT ;  /* 0x00003fff28287892 */ /* 0x000fc8000f8ec03f */
[----:B------:R-:W-:-:S04]  /*d810*/  ULOP3.LUT UR40, UR40, 0x10000, URZ, 0xfc, !UPT ;  /* 0x0001000028287892 */ /* 0x000fc8000f8efc3f */
[----:B------:R-:W-:-:S04]  /*d820*/  UIMAD UR54, UR54, 0x780, UR40 ;  /* 0x00000780363678a4 */ /* 0x000fc8000f8e0228 */
[----:B------:R-:W-:-:S05]  /*d830*/  UIADD3 UR4, UR54, 0x180, URZ ;  /* 0x0000018036047890 */ /* 0x000fca000fffe03f */
[----:B------:R-:W-:Y:S02]  /*d840*/  QGMMA.64x192x32.F32.E4M3.E4M3 R24, R216, gdesc[UR52], R24, gsb0 ;  /* 0x02e00034d8187df3 */ /* 0x000fe40008000818 */
[----:B------:R-:W-:Y:S01]  /*d850*/  UMOV UR6, UR4 ;  /* 0x0000000400067c82 */ /* 0x000fe20008000000 */
[----:B------:R-:W-:Y:S01]  /*d860*/  UIADD3 UR4, UR54, 0x300, URZ ;  /* 0x0000030036047890 */ /* 0x000fe2000fffe03f */
[----:B--2---:R-:W-:-:S04]  /*d870*/  ISETP.NE.U32.AND P0, PT, R8, RZ, PT ;  /* 0x000000ff0800720c */ /* 0x004fc80003f05070 */
[----:B------:R-:W-:-:S13]  /*d880*/  ISETP.NE.AND.EX P0, PT, R9, RZ, PT, P0 ;  /* 0x000000ff0900720c */ /* 0x000fda0003f05300 */
[----:B-1----:R-:W1:Y:S01]  /*d890*/  @P0 LDC.64 R2, c[0x0][0x9c8] ;  /* 0x00027200ff020b82 */ /* 0x002e620000000a00 */
[----:B------:R-:W-:-:S07]  /*d8a0*/  @P0 SHF.R.S32.HI R13, RZ, 0x1f, R17 ;  /* 0x0000001fff0d0819 */ /* 0x000fce0000011411 */
[----:B------:R-:W2:Y:S01]  /*d8b0*/  @P0 LDC.64 R10, c[0x0][0x9d0] ;  /* 0x00027400ff0a0b82 */ /* 0x000ea20000000a00 */
[----:B-1----:R-:W-:-:S04]  /*d8c0*/  @P0 IMAD R0, R2, UR37, RZ ;  /* 0x0000002502000c24 */ /* 0x002fc8000f8e02ff */
[----:B------:R-:W-:Y:S02]  /*d8d0*/  @P0 IMAD R7, R3, UR36, R0 ;  /* 0x0000002403070c24 */ /* 0x000fe4000f8e0200 */
[----:B------:R-:W-:-:S04]  /*d8e0*/  @P0 IMAD.WIDE.U32 R2, R2, UR36, RZ ;  /* 0x0000002402020c25 */ /* 0x000fc8000f8e00ff */
[-C--:B--2---:R-:W-:Y:S02]  /*d8f0*/  @P0 IMAD R0, R13, R10.reuse, RZ ;  /* 0x0000000a0d000224 */ /* 0x084fe400078e02ff */
        /* <DEDUP_REMOVED lines=11> */
[----:B------:R-:W-:Y:S01]  /*d9b0*/  UMOV UR6, UR4 ;  /* 0x0000000400067c82 */ /* 0x000fe20008000000 */
[----:B------:R-:W-:Y:S01]  /*d9c0*/  UMOV UR7, 0xc0000010 ;  /* 0xc000001000077882 */ /* 0x000fe20000000000 */
[----:B------:R-:W-:Y:S01]  /*d9d0*/  UIADD3 UR4, UR54, 0x480, URZ ;  /* 0x0000048036047890 */ /* 0x000fe2000fffe03f */
[----:B------:R-:W-:Y:S02]  /*d9e0*/  WARPGROUP.DEPBAR.LE gsb0, 0x0 ;  /* 0x00008000000079c5 */ /* 0x000fe40000010000 */
[----:B------:R-:W-:-:S14]  /*d9f0*/  WARPGROUP.ARRIVE ;  /* 0x00000000000079c5 */ /* 0x000fdc0000000000 */
[----:B------:R-:W-:Y:S01]  /*da00*/  QGMMA.64x192x32.F32.E4M3.E4M3 R24, R208, gdesc[UR4], R24, gsb0 ;  /* 0x02e00004d0187df3 */ /* 0x000fe20008000818 */
[----:B------:R-:W-:Y:S01]  /*da10*/  UMOV UR6, UR4 ;  /* 0x0000000400067c82 */ /* 0x000fe20008000000 */
[----:B------:R-:W-:Y:S01]  /*da20*/  UMOV UR7, 0xc0000010 ;  /* 0xc000001000077882 */ /* 0x000fe20000000000 */
[----:B------:R-:W-:Y:S01]  /*da30*/  UIADD3 UR54, UR54, 0x600, URZ ;  /* 0x0000060036367890 */ /* 0x000fe2000fffe03f */
[----:B------:R-:W-:Y:S01]  /*da40*/  UMOV UR55, 0xc0000010 ;  /* 0xc000001000377882 */ /* 0x000fe20000000000 */
[----:B------:R-:W3:Y:S04]  /*da50*/  SHFL.BFLY PT, R7, R6, 0x2, 0x1f ;  /* 0x0c401f0006077f89 */ /* 0x000ee800000e0000 */
[----:B------:R-:W4:Y:S01]  /*da60*/  SHFL.BFLY PT, R2, R5, 0x2, 0x1f ;  /* 0x0c401f0005027f89 */ /* 0x000f2200000e0000 */
[----:B------:R-:W-:-:S02]  /*da70*/  WARPGROUP.DEPBAR.LE gsb0, 0x0 ;  /* 0x00008000000079c5 */ /* 0x000fc40000010000 */
[----:B------:R-:W-:-:S08]  /*da80*/  WARPGROUP.ARRIVE ;  /* 0x00000000000079c5 */ /* 0x000fd00000000000 */
[----:B------:R-:W-:Y:S01]  /*da90*/  QGMMA.64x192x32.F32.E4M3.E4M3 R24, R204, gdesc[UR4], R24, gsb0 ;  /* 0x02e00004cc187df3 */ /* 0x000fe20008000818 */
[----:B---3--:R-:W-:Y:S01]  /*daa0*/  FADD.FTZ R7, R7, R6 ;  /* 0x0000000607077221 */ /* 0x008fe20000010000 */
[----:B----4-:R-:W-:-:S04]  /*dab0*/  FADD.FTZ R2, R2, R5 ;  /* 0x0000000502027221 */ /* 0x010fc80000010000 */
[----:B------:R-:W3:Y:S04]  /*dac0*/  SHFL.BFLY PT, R0, R7, 0x1, 0x1f ;  /* 0x0c201f0007007f89 */ /* 0x000ee800000e0000 */
[----:B-1----:R-:W1:Y:S01]  /*dad0*/  SHFL.BFLY PT, R9, R2, 0x1, 0x1f ;  /* 0x0c201f0002097f89 */ /* 0x002e6200000e0000 */
[----:B0-----:R-:W-:Y:S02]  /*dae0*/  IMAD.MOV.U32 R4, RZ, RZ, RZ ;  /* 0x000000ffff047224 */ /* 0x001fe400078e00ff */
[----:B---3--:R-:W-:Y:S01]  /*daf0*/  FADD.FTZ R10, R7, R0 ;  /* 0x00000000070a7221 */ /* 0x008fe20000010000 */
        /* <DEDUP_REMOVED lines=20> */
[-C--:B--2---:R-:W-:Y:S01]  /*dc40*/  FMUL.FTZ R4, R4, R3.reuse ;  /* 0x0000000304047220 */ /* 0x084fe20000410000 */
[----:B------:R-:W-:Y:S02]  /*dc50*/  IMAD.MOV.U32 R0, RZ, RZ, -0x800000 ;  /* 0xff800000ff007424 */ /* 0x000fe400078e00ff */
[----:B------:R-:W-:Y:S01]  /*dc60*/  @P2 FFMA.FTZ R2, R5, R120, R6 ;  /* 0x0000007805022223 */ /* 0x000fe20000010006 */
[----:B------:R-:W-:Y:S01]  /*dc70*/  @P3 FFMA.FTZ R0, R14, R122, R7 ;  /* 0x0000007a0e003223 */ /* 0x000fe20000010007 */
[----:B---3--:R-:W-:Y:S01]  /*dc80*/  FMUL.FTZ R8, R8, R3 ;  /* 0x0000000308087220 */ /* 0x008fe20000410000 */
[----:B------:R-:W-:-:S02]  /*dc90*/  WARPGROUP.DEPBAR.LE gsb0, 0x0 ;  /* 0x00008000000079c5 */ /* 0x000fc40000010000 */
[----:B------:R-:W-:Y:S05]  /*dca0*/  @!P1 BRA `(.L_x_2027) ;  /* 0x0000000000049947 */ /* 0x000fea0003800000 */
[----:B------:R-:W-:Y:S01]  /*dcb0*/  BPT.TRAP 0x1 ;  /* 0x000000040000795c */ /* 0x000fe20000300000 */
.L_x_2027:
        /* <DEDUP_REMOVED lines=100> */
.L_x_1994:
[----:B------:R-:W-:Y:S05]  /*e300*/  @P0 BRA `(.L_x_2028) ;  /* 0x0000002c00540947 */ /* 0x000fea0003800000 */
[----:B------:R-:W0:Y:S01]  /*e310*/  S2R R19, SR_TID.X ;  /* 0x0000000000137919 */ /* 0x000e220000002100 */
[----:B------:R-:W-:Y:S01]  /*e320*/  ULDC.64 UR4, c[0x4][0x38] ;  /* 0x01000e0000047ab9 */ /* 0x000fe20000000a00 */
[----:B------:R-:W-:Y:S01]  /*e330*/  ULDC.64 UR6, c[0x0][0xb38] ;  /* 0x0002ce0000067ab9 */ /* 0x000fe20000000a00 */
[----:B------:R-:W1:Y:S01]  /*e340*/  LDC R127, c[0x0][0xbe8] ;  /* 0x0002fa00ff7f7b82 */ /* 0x000e620000000800 */
        /* <DEDUP_REMOVED lines=8> */
[C---:B------:R-:W-:Y:S01]  /*e3d0*/  LOP3.LUT P0, R8, R19.reuse, 0x3, RZ, 0xc0, !PT ;  /* 0x0000000313087812 */ /* 0x040fe2000780c0ff */
[----:B------:R-:W-:Y:S01]  /*e3e0*/  VIADD R19, R19, 0xffffff80 ;  /* 0xffffff8013137836 */ /* 0x000fe20000000000 */
[----:B-1----:R-:W-:Y:S01]  /*e3f0*/  ISETP.NE.AND P2, PT, R127, 0x1, PT ;  /* 0x000000017f00780c */ /* 0x002fe20003f45270 */
[----:B------:R-:W-:Y:S01]  /*e400*/  BSSY B0, `(.L_x_2029) ;  /* 0x000021b000007945 */ /* 0x000fe20003800000 */
[----:B------:R-:W-:-:S04]  /*e410*/  ISETP.EQ.OR P0, PT, R8, 0x3, !P0 ;  /* 0x000000030800780c */ /* 0x000fc80004702670 */
[----:B------:R-:W-:Y:S02]  /*e420*/  SEL R20, R11, R6, P0 ;  /* 0x000000060b147207 */ /* 0x000fe40000000000 */
[----:B0-----:R-:W-:Y:S02]  /*e430*/  SHF.R.S32.HI R4, RZ, 0x1f, R19 ;  /* 0x0000001fff047819 */ /* 0x001fe40000011413 */
[----:B------:R-:W-:Y:S02]  /*e440*/  SEL R11, R6, R11, P0 ;  /* 0x0000000b060b7207 */ /* 0x000fe40000000000 */
[----:B------:R-:W-:Y:S02]  /*e450*/  LEA.HI R5, R4, R19, RZ, 0x7 ;  /* 0x0000001304057211 */ /* 0x000fe400078f38ff */
[----:B------:R-:W-:Y:S02]  /*e460*/  SEL R164, R76, R123, P0 ;  /* 0x0000007b4ca47207 */ /* 0x000fe40000000000 */
[----:B------:R-:W-:-:S02]  /*e470*/  LOP3.LUT R6, R5, 0xffffff80, RZ, 0xc0, !PT ;  /* 0xffffff8005067812 */ /* 0x000fc400078ec0ff */
[----:B------:R-:W-:Y:S02]  /*e480*/  SEL R30, R123, R76, P0 ;  /* 0x0000004c7b1e7207 */ /* 0x000fe40000000000 */
[----:B------:R-:W-:Y:S01]  /*e490*/  SEL R144, R48, R7, P0 ;  /* 0x0000000730907207 */ /* 0x000fe20000000000 */
[----:B------:R-:W-:Y:S01]  /*e4a0*/  IMAD.IADD R76, R19, 0x1, -R6 ;  /* 0x00000001134c7824 */ /* 0x000fe200078e0a06 */
[----:B------:R-:W-:Y:S02]  /*e4b0*/  SEL R48, R7, R48, P0 ;  /* 0x0000003007307207 */ /* 0x000fe40000000000 */
[----:B------:R-:W-:Y:S02]  /*e4c0*/  SEL R172, R60, R121, P0 ;  /* 0x000000793cac7207 */ /* 0x000fe40000000000 */
[----:B------:R-:W-:Y:S02]  /*e4d0*/  SHF.R.S32.HI R7, RZ, 0x1f, R76 ;  /* 0x0000001fff077819 */ /* 0x000fe4000001144c */
[----:B------:R-:W-:-:S02]  /*e4e0*/  SEL R26, R121, R60, P0 ;  /* 0x0000003c791a7207 */ /* 0x000fc40000000000 */
[----:B------:R-:W-:Y:S02]  /*e4f0*/  SEL R140, R38, R39, P0 ;  /* 0x00000027268c7207 */ /* 0x000fe40000000000 */
[----:B------:R-:W-:Y:S02]  /*e500*/  SEL R60, R39, R38, P0 ;  /* 0x00000026273c7207 */ /* 0x000fe40000000000 */
[----:B------:R-:W-:Y:S02]  /*e510*/  LEA.HI R39, R7, R76, RZ, 0x2 ;  /* 0x0000004c07277211 */ /* 0x000fe400078f10ff */
[----:B------:R-:W-:Y:S02]  /*e520*/  SEL R138, R21, R50, P0 ;  /* 0x00000032158a7207 */ /* 0x000fe40000000000 */
[----:B------:R-:W-:Y:S02]  /*e530*/  SEL R46, R50, R21, P0 ;  /* 0x00000015322e7207 */ /* 0x000fe40000000000 */
[----:B------:R-:W-:-:S02]  /*e540*/  SHF.R.S32.HI R6, RZ, 0x7, R5 ;  /* 0x00000007ff067819 */ /* 0x000fc40000011405 */
[----:B------:R-:W-:Y:S02]  /*e550*/  LEA.HI R23, R4, R19, RZ, 0x2 ;  /* 0x0000001304177211 */ /* 0x000fe400078f10ff */
[--C-:B------:R-:W-:Y:S02]  /*e560*/  SHF.R.S32.HI R21, RZ, 0x2, R39.reuse ;  /* 0x00000002ff157819 */ /* 0x100fe40000011427 */
[----:B------:R-:W-:Y:S02]  /*e570*/  SHF.R.S32.HI R38, RZ, 0x1f, R39 ;  /* 0x0000001fff267819 */ /* 0x000fe40000011427 */
[----:B------:R-:W-:Y:S02]  /*e580*/  SEL R136, R61, R52, P0 ;  /* 0x000000343d887207 */ /* 0x000fe40000000000 */
[----:B------:R-:W-:Y:S02]  /*e590*/  SEL R61, R52, R61, P0 ;  /* 0x0000003d343d7207 */ /* 0x000fe40000000000 */
[----:B------:R-:W-:-:S02]  /*e5a0*/  LEA.HI R4, R5, R6, RZ, 0x1 ;  /* 0x0000000605047211 */ /* 0x000fc400078f08ff */
[----:B------:R-:W-:Y:S02]  /*e5b0*/  LOP3.LUT R52, R23, 0xfffffffc, RZ, 0xc0, !PT ;  /* 0xfffffffc17347812 */ /* 0x000fe400078ec0ff */
[----:B------:R-:W-:Y:S02]  /*e5c0*/  LEA.HI R38, R38, R21, RZ, 0x3 ;  /* 0x0000001526267211 */ /* 0x000fe400078f18ff */
[----:B------:R-:W-:Y:S02]  /*e5d0*/  SEL R22, R13, R12, P0 ;  /* 0x0000000c0d167207 */ /* 0x000fe40000000000 */
[----:B------:R-:W-:Y:S02]  /*e5e0*/  SEL R13, R12, R13, P0 ;  /* 0x0000000d0c0d7207 */ /* 0x000fe40000000000 */
[----:B------:R-:W-:Y:S02]  /*e5f0*/  SEL R36, R14, R41, P0 ;  /* 0x000000290e247207 */ /* 0x000fe40000000000 */
[----:B------:R-:W-:Y:S01]  /*e600*/  SEL R12, R41, R14, P0 ;  /* 0x0000000e290c7207 */ /* 0x000fe20000000000 */
[----:B------:R-:W-:Y:S01]  /*e610*/  IMAD.IADD R41, R19, 0x1, -R52 ;  /* 0x0000000113297824 */ /* 0x000fe200078e0a34 */
[----:B------:R-:W-:-:S02]  /*e620*/  LOP3.LUT R4, R4, 0x3fffffe, RZ, 0xc0, !PT ;  /* 0x03fffffe04047812 */ /* 0x000fc400078ec0ff */
[----:B------:R-:W-:Y:S02]  /*e630*/  LOP3.LUT R38, R38, 0xfffffff8, RZ, 0xc0, !PT ;  /* 0xfffffff826267812 */ /* 0x000fe400078ec0ff */
[----:B------:R-:W-:Y:S01]  /*e640*/  SHF.R.S32.HI R52, RZ, 0x1f, R17 ;  /* 0x0000001fff347819 */ /* 0x000fe20000011411 */
[----:B------:R-:W-:Y:S01]  /*e650*/  IMAD.IADD R19, R6, 0x1, -R4 ;  /* 0x0000000106137824 */ /* 0x000fe200078e0a04 */
[----:B------:R-:W-:Y:S01]  /*e660*/  SEL R8, R9, R10, P0 ;  /* 0x0000000a09087207 */ /* 0x000fe20000000000 */
[----:B------:R-:W-:Y:S01]  /*e670*/  IMAD.IADD R4, R21, 0x1, -R38 ;  /* 0x0000000115047824 */ /* 0x000fe200078e0a26 */
[----:B------:R-:W-:Y:S01]  /*e680*/  SEL R9, R10, R9, P0 ;  /* 0x000000090a097207 */ /* 0x000fe20000000000 */
[----:B------:R-:W-:Y:S01]  /*e690*/  IMAD R38, R52, UR4, RZ ;  /* 0x0000000434267c24 */ /* 0x000fe2000f8e02ff */
[----:B------:R-:W-:Y:S01]  /*e6a0*/  SEL R16, R32, R33, P0 ;  /* 0x0000002120107207 */ /* 0x000fe20000000000 */
[----:B------:R-:W-:Y:S01]  /*e6b0*/  IMAD R52, R52, UR6, RZ ;  /* 0x0000000634347c24 */ /* 0x000fe2000f8e02ff */
[----:B------:R-:W-:Y:S01]  /*e6c0*/  SEL R10, R33, R32, P0 ;  /* 0x00000020210a7207 */ /* 0x000fe20000000000 */
[C---:B------:R-:W-:Y:S01]  /*e6d0*/  IMAD R21, R17.reuse, UR5, R38 ;  /* 0x0000000511157c24 */ /* 0x040fe2000f8e0226 */
[----:B------:R-:W-:Y:S01]  /*e6e0*/  SEL R160, R84, R85, P0 ;  /* 0x0000005554a07207 */ /* 0x000fe20000000000 */
[----:B------:R-:W-:Y:S01]  /*e6f0*/  IMAD R23, R17, UR7, R52 ;  /* 0x0000000711177c24 */ /* 0x000fe2000f8e0234 */
[----:B------:R-:W-:-:S02]  /*e700*/  SEL R32, R85, R84, P0 ;  /* 0x0000005455207207 */ /* 0x000fc40000000000 */
[----:B------:R-:W-:Y:S02]  /*e710*/  LEA.HI R51, R41, R41, RZ, 0x1 ;  /* 0x0000002929337211 */ /* 0x000fe400078f08ff */
[----:B------:R-:W-:Y:S02]  /*e720*/  SEL R84, R54, R55, P0 ;  /* 0x0000003736547207 */ /* 0x000fe40000000000 */
[----:B------:R-:W-:Y:S02]  /*e730*/  SEL R50, R37, R58, P0 ;  /* 0x0000003a25327207 */ /* 0x000fe40000000000 */
[----:B------:R-:W-:Y:S02]  /*e740*/  SEL R103, R58, R37, P0 ;  /* 0x000000253a677207 */ /* 0x000fe40000000000 */
[----:B------:R-:W0:Y:S01]  /*e750*/  S2R R37, SR_CTAID.X ;  /* 0x0000000000257919 */ /* 0x000e220000002500 */
[----:B------:R-:W-:Y:S02]  /*e760*/  SEL R162, R72, R73, P0 ;  /* 0x0000004948a27207 */ /* 0x000fe40000000000 */
[----:B------:R-:W-:-:S02]  /*e770*/  SEL R27, R73, R72, P0 ;  /* 0x00000048491b7207 */ /* 0x000fc40000000000 */
[----:B------:R-:W-:Y:S02]  /*e780*/  LOP3.LUT R52, R51, 0x1ffffffe, RZ, 0xc0, !PT ;  /* 0x1ffffffe33347812 */ /* 0x000fe400078ec0ff */
[----:B------:R-:W-:Y:S02]  /*e790*/  SEL R128, R74, R75, P0 ;  /* 0x0000004b4a807207 */ /* 0x000fe40000000000 */
[----:B------:R-:W-:Y:S01]  /*e7a0*/  SEL R72, R75, R74, P0 ;  /* 0x0000004a4b487207 */ /* 0x000fe20000000000 */
[----:B------:R-:W-:Y:S01]  /*e7b0*/  IMAD.IADD R52, R41, 0x1, -R52 ;  /* 0x0000000129347824 */ /* 0x000fe200078e0a34 */
        /* <DEDUP_REMOVED lines=18> */
[----:B------:R-:W-:Y:S02]  /*e8e0*/  LEA.HI R7, R7, R76, RZ, 0x5 ;  /* 0x0000004c07077211 */ /* 0x000fe400078f28ff */
        /* <DEDUP_REMOVED lines=14> */
[----:B------:R-:W-:Y:S01]  /*e9d0*/  SHF.R.S32.HI R5, RZ, 0x5, R7 ;  /* 0x00000005ff057819 */ /* 0x000fe20000011407 */
[----:B------:R-:W-:Y:S01]  /*e9e0*/  IMAD.WIDE.U32 R6, R17, UR4, RZ ;  /* 0x0000000411067c25 */ /* 0x000fe2000f8e00ff */
[----:B------:R-:W-:Y:S01]  /*e9f0*/  SEL R126, R86, R87, P0 ;  /* 0x00000057567e7207 */ /* 0x000fe20000000000 */
[----:B------:R-:W1:Y:S01]  /*ea00*/  S2UR UR4, SR_CTAID.Y ;  /* 0x00000000000479c3 */ /* 0x000e620000002600 */
[----:B------:R-:W-:Y:S01]  /*ea10*/  SEL R73, R87, R86, P0 ;  /* 0x0000005657497207 */ /* 0x000fe20000000000 */
[----:B------:R-:W-:Y:S01]  /*ea20*/  IMAD R38, R5, 0x10, R4 ;  /* 0x0000001005267824 */ /* 0x000fe200078e0204 */
[----:B------:R-:W-:Y:S01]  /*ea30*/  LOP3.LUT R39, R39, 0x7ffffffc, RZ, 0xc0, !PT ;  /* 0x7ffffffc27277812 */ /* 0x000fe200078ec0ff */
[----:B------:R-:W-:Y:S01]  /*ea40*/  IMAD.WIDE.U32 R4, R17, UR6, RZ ;  /* 0x0000000611047c25 */ /* 0x000fe2000f8e00ff */
[----:B------:R-:W-:Y:S01]  /*ea50*/  SEL R170, R53, R44, P0 ;  /* 0x0000002c35aa7207 */ /* 0x000fe20000000000 */
[----:B------:R-:W-:Y:S01]  /*ea60*/  ULDC.64 UR6, c[0x0][0xb48] ;  /* 0x0002d20000067ab9 */ /* 0x000fe20000000a00 */
[----:B------:R-:W-:Y:S01]  /*ea70*/  SEL R18, R44, R53, P0 ;  /* 0x000000352c127207 */ /* 0x000fe20000000000 */
[----:B------:R-:W-:Y:S01]  /*ea80*/  IMAD R19, R19, 0x40, R38 ;  /* 0x0000004013137824 */ /* 0x000fe200078e0226 */
[----:B------:R-:W-:Y:S01]  /*ea90*/  SEL R86, R90, R91, P0 ;  /* 0x0000005b5a567207 */ /* 0x000fe20000000000 */
[----:B------:R-:W-:Y:S01]  /*eaa0*/  IMAD.IADD R7, R7, 0x1, R21 ;  /* 0x0000000107077824 */ /* 0x000fe200078e0215 */
[----:B------:R-:W-:Y:S01]  /*eab0*/  SEL R148, R108, R109, P0 ;  /* 0x0000006d6c947207 */ /* 0x000fe20000000000 */
[----:B------:R-:W-:Y:S01]  /*eac0*/  IMAD R52, R52, 0x8, R19 ;  /* 0x0000000834347824 */ /* 0x000fe200078e0213 */
[----:B------:R-:W-:Y:S01]  /*ead0*/  SEL R44, R109, R108, P0 ;  /* 0x0000006c6d2c7207 */ /* 0x000fe20000000000 */
[----:B------:R-:W-:Y:S01]  /*eae0*/  IMAD.IADD R5, R5, 0x1, R23 ;  /* 0x0000000105057824 */ /* 0x000fe200078e0217 */
[----:B------:R-:W-:Y:S01]  /*eaf0*/  SEL R132, R70, R71, P0 ;  /* 0x0000004746847207 */ /* 0x000fe20000000000 */
[----:B0-----:R-:W-:Y:S01]  /*eb00*/  IMAD R100, R37, 0x80, R19 ;  /* 0x0000008025647824 */ /* 0x001fe200078e0213 */
[----:B------:R-:W-:Y:S01]  /*eb10*/  SEL R108, R71, R70, P0 ;  /* 0x00000046476c7207 */ /* 0x000fe20000000000 */
[----:B------:R-:W-:Y:S01]  /*eb20*/  IMAD R52, R37, 0x80, R52 ;  /* 0x0000008025347824 */ /* 0x000fe200078e0234 */
[----:B------:R-:W-:-:S02]  /*eb30*/  SEL R34, R93, R92, P0 ;  /* 0x0000005c5d227207 */ /* 0x000fc40000000000 */
[----:B------:R-:W-:Y:S02]  /*eb40*/  SEL R124, R82, R83, P0 ;  /* 0x00000053527c7207 */ /* 0x000fe40000000000 */
[----:B------:R-:W-:Y:S02]  /*eb50*/  SEL R70, R83, R82, P0 ;  /* 0x0000005253467207 */ /* 0x000fe40000000000 */
[C---:B------:R-:W-:Y:S01]  /*eb60*/  LOP3.LUT P1, RZ, R76.reuse, 0x3, RZ, 0xc0, !PT ;  /* 0x000000034cff7812 */ /* 0x040fe2000782c0ff */
        /* <DEDUP_REMOVED lines=25> */
[----:B0-----:R-:W-:-:S03]  /*ed00*/  LOP3.LUT R84, R3, 0x2, RZ, 0x3c, !PT ;  /* 0x0000000203547812 */ /* 0x001fc600078e3cff */
[----:B------:R-:W-:Y:S04]  /*ed10*/  SHFL.IDX PT, R63, R22, R3, 0x1c1f ;  /* 0x001c1f03163f7589 */ /* 0x000fe800000e0000 */
[----:B------:R-:W-:Y:S04]  /*ed20*/  SHFL.IDX PT, R81, R9, R84, 0x1c1f ;  /* 0x001c1f5409517589 */ /* 0x000fe800000e0000 */
[----:B------:R-:W-:Y:S04]  /*ed30*/  SHFL.IDX PT, R9, R75, R84, 0x1c1f ;  /* 0x001c1f544b097589 */ /* 0x000fe800000e0000 */
[----:B------:R-:W-:Y:S04]  /*ed40*/  SHFL.IDX PT, R62, R20, R3, 0x1c1f ;  /* 0x001c1f03143e7589 */ /* 0x000fe800000e0000 */
[----:B------:R-:W-:Y:S04]  /*ed50*/  SHFL.IDX PT, R22, R112, R3, 0x1c1f ;  /* 0x001c1f0370167589 */ /* 0x000fe800000e0000 */
[----:B------:R-:W0:Y:S04]  /*ed60*/  SHFL.IDX PT, R11, R11, R84, 0x1c1f ;  /* 0x001c1f540b0b7589 */ /* 0x000e2800000e0000 */
[----:B------:R-:W-:Y:S04]  /*ed70*/  SHFL.IDX PT, R111, R162, R3, 0x1c1f ;  /* 0x001c1f03a26f7589 */ /* 0x000fe800000e0000 */
[----:B------:R-:W-:Y:S04]  /*ed80*/  SHFL.IDX PT, R113, R160, R3, 0x1c1f ;  /* 0x001c1f03a0717589 */ /* 0x000fe800000e0000 */
[----:B------:R-:W-:Y:S04]  /*ed90*/  SHFL.IDX PT, R112, R27, R84, 0x1c1f ;  /* 0x001c1f541b707589 */ /* 0x000fe800000e0000 */
[----:B------:R-:W-:Y:S04]  /*eda0*/  SHFL.IDX PT, R32, R32, R84, 0x1c1f ;  /* 0x001c1f5420207589 */ /* 0x000fe800000e0000 */
[----:B------:R-:W-:Y:S04]  /*edb0*/  SHFL.IDX PT, R82, R16, R3, 0x1c1f ;  /* 0x001c1f0310527589 */ /* 0x000fe800000e0000 */
[----:B------:R-:W-:Y:S01]  /*edc0*/  SHFL.IDX PT, R83, R10, R84, 0x1c1f ;  /* 0x001c1f540a537589 */ /* 0x000fe200000e0000 */
[----:B0-----:R-:W-:-:S03]  /*edd0*/  SEL R75, R62, R11, P0 ;  /* 0x0000000b3e4b7207 */ /* 0x001fc60000000000 */
[----:B------:R-:W-:Y:S04]  /*ede0*/  SHFL.IDX PT, R39, R86, R3, 0x1c1f ;  /* 0x001c1f0356277589 */ /* 0x000fe800000e0000 */
[----:B------:R-:W0:Y:S04]  /*edf0*/  SHFL.IDX PT, R86, R13, R84, 0x1c1f ;  /* 0x001c1f540d567589 */ /* 0x000e2800000e0000 */
[----:B------:R-:W-:Y:S04]  /*ee00*/  SHFL.IDX PT, R109, R164, R3, 0x1c1f ;  /* 0x001c1f03a46d7589 */ /* 0x000fe800000e0000 */
[----:B------:R-:W-:Y:S04]  /*ee10*/  SHFL.IDX PT, R30, R30, R84, 0x1c1f ;  /* 0x001c1f541e1e7589 */ /* 0x000fe800000e0000 */
[----:B------:R-:W-:Y:S04]  /*ee20*/  SHFL.IDX PT, R117, R152, R3, 0x1c1f ;  /* 0x001c1f0398757589 */ /* 0x000fe800000e0000 */
[----:B------:R-:W2:Y:S04]  /*ee30*/  SHFL.IDX PT, R10, R42, R84, 0x1c1f ;  /* 0x001c1f542a0a7589 */ /* 0x000ea800000e0000 */
[----:B------:R-:W-:Y:S04]  /*ee40*/  SHFL.IDX PT, R114, R158, R3, 0x1c1f ;  /* 0x001c1f039e727589 */ /* 0x000fe800000e0000 */
[----:B------:R-:W-:Y:S01]  /*ee50*/  SHFL.IDX PT, R115, R156, R3, 0x1c1f ;  /* 0x001c1f039c737589 */ /* 0x000fe200000e0000 */
[----:B0-----:R-:W-:-:S03]  /*ee60*/  SEL R79, R63, R86, P0 ;  /* 0x000000563f4f7207 */ /* 0x001fc60000000000 */
[----:B------:R-:W-:Y:S04]  /*ee70*/  SHFL.IDX PT, R29, R29, R84, 0x1c1f ;  /* 0x001c1f541d1d7589 */ /* 0x000fe800000e0000 */
[----:B------:R-:W-:Y:S04]  /*ee80*/  SHFL.IDX PT, R34, R34, R84, 0x1c1f ;  /* 0x001c1f5422227589 */ /* 0x000fe800000e0000 */
[----:B------:R-:W-:Y:S04]  /*ee90*/  SHFL.IDX PT, R87, R36, R3, 0x1c1f ;  /* 0x001c1f0324577589 */ /* 0x000fe800000e0000 */
[----:B------:R-:W-:Y:S01]  /*eea0*/  SHFL.IDX PT, R85, R178, R3, 0x1c1f ;  /* 0x001c1f03b2557589 */ /* 0x000fe200000e0000 */
[----:B--2---:R-:W-:-:S03]  /*eeb0*/  SEL R27, R10, R117, P0 ;  /* 0x000000750a1b7207 */ /* 0x004fc60000000000 */
        /* <DEDUP_REMOVED lines=32> */
[----:B------:R-:W2:Y:S04]  /*f0c0*/  SHFL.IDX PT, R12, R12, R84, 0x1c1f ;  /* 0x001c1f540c0c7589 */ /* 0x000ea800000e0000 */
[----:B------:R-:W-:Y:S01]  /*f0d0*/  SHFL.IDX PT, R88, R15, R84, 0x1c1f ;  /* 0x001c1f540f587589 */ /* 0x000fe200000e0000 */
[----:B0-----:R-:W-:-:S02]  /*f0e0*/  SEL R3, R74, R9, P0 ;  /* 0x000000094a037207 */ /* 0x001fc40000000000 */
[----:B------:R-:W-:Y:S01]  /*f0f0*/  SEL R9, R9, R74, P0 ;  /* 0x0000004a09097207 */ /* 0x000fe20000000000 */
[----:B------:R-:W-:Y:S01]  /*f100*/  SHFL.IDX PT, R93, R14, R84, 0x1c1f ;  /* 0x001c1f540e5d7589 */ /* 0x000fe200000e0000 */
[----:B------:R-:W-:Y:S02]  /*f110*/  SEL R74, R80, R81, P0 ;  /* 0x00000051504a7207 */ /* 0x000fe40000000000 */
[----:B------:R-:W-:Y:S01]  /*f120*/  SEL R80, R81, R80, P0 ;  /* 0x0000005051507207 */ /* 0x000fe20000000000 */
[----:B------:R-:W0:Y:S01]  /*f130*/  SHFL.IDX PT, R31, R31, R84, 0x1c1f ;  /* 0x001c1f541f1f7589 */ /* 0x000e2200000e0000 */
[----:B------:R-:W-:Y:S02]  /*f140*/  SEL R81, R11, R62, P0 ;  /* 0x0000003e0b517207 */ /* 0x000fe40000000000 */
[----:B------:R-:W-:Y:S01]  /*f150*/  SEL R62, R112, R111, P0 ;  /* 0x0000006f703e7207 */ /* 0x000fe20000000000 */
[----:B------:R3:W-:Y:S01]  /*f160*/  SHFL.IDX PT, R124, R47, R84, 0x1c1f ;  /* 0x001c1f542f7c7589 */ /* 0x0007e200000e0000 */
[----:B------:R-:W-:-:S02]  /*f170*/  SEL R78, R82, R83, P0 ;  /* 0x00000053524e7207 */ /* 0x000fc40000000000 */
[----:B------:R-:W-:Y:S01]  /*f180*/  SEL R82, R83, R82, P0 ;  /* 0x0000005253527207 */ /* 0x000fe20000000000 */
[----:B------:R4:W-:Y:S01]  /*f190*/  SHFL.IDX PT, R128, R60, R84, 0x1c1f ;  /* 0x001c1f543c807589 */ /* 0x0009e200000e0000 */
[----:B------:R-:W-:Y:S02]  /*f1a0*/  SEL R83, R86, R63, P0 ;  /* 0x0000003f56537207 */ /* 0x000fe40000000000 */
[----:B------:R-:W-:Y:S01]  /*f1b0*/  SEL R63, R30, R109, P0 ;  /* 0x0000006d1e3f7207 */ /* 0x000fe20000000000 */
[----:B------:R5:W-:Y:S01]  /*f1c0*/  SHFL.IDX PT, R125, R49, R84, 0x1c1f ;  /* 0x001c1f54317d7589 */ /* 0x000be200000e0000 */
[----:B--2---:R-:W-:Y:S02]  /*f1d0*/  SEL R86, R87, R12, P0 ;  /* 0x0000000c57567207 */ /* 0x004fe40000000000 */
[----:B---3--:R-:W-:Y:S01]  /*f1e0*/  SEL R47, R32, R113, P0 ;  /* 0x00000071202f7207 */ /* 0x008fe20000000000 */
[----:B------:R2:W3:Y:S01]  /*f1f0*/  SHFL.IDX PT, R14, R44, R84, 0x1c1f ;  /* 0x001c1f542c0e7589 */ /* 0x0004e200000e0000 */
[----:B----4-:R-:W-:-:S03]  /*f200*/  SEL R60, R111, R112, P0 ;  /* 0x000000706f3c7207 */ /* 0x010fc60000000000 */
[----:B------:R4:W-:Y:S01]  /*f210*/  SHFL.IDX PT, R15, R45, R84, 0x1c1f ;  /* 0x001c1f542d0f7589 */ /* 0x0009e200000e0000 */
[----:B------:R-:W1:Y:S01]  /*f220*/  @P2 LDC R111, c[0x0][0xbf0] ;  /* 0x0002fc00ff6f2b82 */ /* 0x000e620000000800 */
[----:B-----5:R-:W-:Y:S02]  /*f230*/  SEL R49, R113, R32, P0 ;  /* 0x0000002071317207 */ /* 0x020fe40000000000 */
[----:B------:R-:W5:Y:S01]  /*f240*/  SHFL.IDX PT, R91, R24, R84, 0x1c1f ;  /* 0x001c1f54185b7589 */ /* 0x000f6200000e0000 */
[----:B0-----:R-:W-:Y:S02]  /*f250*/  SEL R42, R116, R31, P0 ;  /* 0x0000001f742a7207 */ /* 0x001fe40000000000 */
[----:B--2---:R-:W-:Y:S01]  /*f260*/  SEL R44, R31, R116, P0 ;  /* 0x000000741f2c7207 */ /* 0x004fe20000000000 */
[----:B------:R-:W0:Y:S01]  /*f270*/  SHFL.IDX PT, R18, R18, R84, 0x1c1f ;  /* 0x001c1f5412127589 */ /* 0x000e2200000e0000 */
[----:B------:R-:W2:Y:S01]  /*f280*/  LDC.64 R112, c[0x0][0xbd8] ;  /* 0x0002f600ff707b82 */ /* 0x000ea20000000a00 */
[----:B----4-:R-:W-:-:S02]  /*f290*/  SEL R45, R34, R115, P0 ;  /* 0x00000073222d7207 */ /* 0x010fc40000000000 */
[----:B------:R-:W-:Y:S04]  /*f2a0*/  SHFL.IDX PT, R97, R26, R84, 0x1c1f ;  /* 0x001c1f541a617589 */ /* 0x000fe800000e0000 */
[----:B------:R4:W0:Y:S01]  /*f2b0*/  SHFL.IDX PT, R13, R43, R84, 0x1c1f ;  /* 0x001c1f542b0d7589 */ /* 0x00082200000e0000 */
[----:B------:R-:W1:Y:S03]  /*f2c0*/  @P2 LDC R116, c[0x0][0xbf0] ;  /* 0x0002fc00ff742b82 */ /* 0x000e660000000800 */
[----:B------:R5:W2:Y:S01]  /*f2d0*/  SHFL.IDX PT, R110, R25, R84, 0x1c1f ;  /* 0x001c1f54196e7589 */ /* 0x000aa200000e0000 */
[----:B---3--:R-:W-:-:S03]  /*f2e0*/  SEL R31, R14, R119, P0 ;  /* 0x000000770e1f7207 */ /* 0x008fc60000000000 */
[----:B------:R3:W2:Y:S01]  /*f2f0*/  SHFL.IDX PT, R126, R48, R84, 0x1c1f ;  /* 0x001c1f54307e7589 */ /* 0x0006a200000e0000 */
[----:B----4-:R-:W-:-:S03]  /*f300*/  SEL R43, R115, R34, P0 ;  /* 0x00000022732b7207 */ /* 0x010fc60000000000 */
[----:B------:R-:W-:Y:S01]  /*f310*/  SHFL.IDX PT, R28, R28, R84, 0x1c1f ;  /* 0x001c1f541c1c7589 */ /* 0x000fe200000e0000 */
[----:B-----5:R-:W-:Y:S02]  /*f320*/  SEL R89, R90, R91, P0 ;  /* 0x0000005b5a597207 */ /* 0x020fe40000000000 */
[----:B------:R-:W-:Y:S01]  /*f330*/  SEL R25, R117, R10, P0 ;  /* 0x0000000a75197207 */ /* 0x000fe20000000000 */
[----:B------:R4:W-:Y:S01]  /*f340*/  SHFL.IDX PT, R130, R61, R84, 0x1c1f ;  /* 0x001c1f543d827589 */ /* 0x0009e200000e0000 */
[----:B------:R-:W1:Y:S01]  /*f350*/  LDC R117, c[0x0][0xc50] ;  /* 0x00031400ff757b82 */ /* 0x000e620000000800 */
[----:B---3--:R-:W-:Y:S02]  /*f360*/  SEL R48, R114, R29, P0 ;  /* 0x0000001d72307207 */ /* 0x008fe40000000000 */
[----:B------:R3:W5:Y:S01]  /*f370*/  SHFL.IDX PT, R123, R46, R84, 0x1c1f ;  /* 0x001c1f542e7b7589 */ /* 0x00076200000e0000 */
[----:B------:R-:W-:Y:S02]  /*f380*/  SEL R10, R106, R15, P0 ;  /* 0x0000000f6a0a7207 */ /* 0x000fe40000000000 */
[----:B0-----:R-:W-:Y:S01]  /*f390*/  SEL R94, R95, R18, P0 ;  /* 0x000000125f5e7207 */ /* 0x001fe20000000000 */
[----:B------:R-:W0:Y:S01]  /*f3a0*/  SHFL.IDX PT, R33, R33, R84, 0x1c1f ;  /* 0x001c1f5421217589 */ /* 0x000e2200000e0000 */
[----:B------:R-:W-:-:S02]  /*f3b0*/  SEL R32, R122, R13, P0 ;  /* 0x0000000d7a207207 */ /* 0x000fc40000000000 */
[----:B----4-:R-:W-:Y:S01]  /*f3c0*/  SEL R61, R109, R30, P0 ;  /* 0x0000001e6d3d7207 */ /* 0x010fe20000000000 */
[----:B------:R-:W4:Y:S01]  /*f3d0*/  SHFL.IDX PT, R35, R35, R84, 0x1c1f ;  /* 0x001c1f5423237589 */ /* 0x000f2200000e0000 */
[----:B------:R-:W1:Y:S01]  /*f3e0*/  @P2 LDC R109, c[0x0][0xbec] ;  /* 0x0002fb00ff6d2b82 */ /* 0x000e620000000800 */
[----:B---3--:R-:W-:Y:S02]  /*f3f0*/  SEL R46, R29, R114, P0 ;  /* 0x000000721d2e7207 */ /* 0x008fe40000000000 */
[----:B------:R-:W-:Y:S01]  /*f400*/  SHFL.IDX PT, R104, R104, R84, 0x1c1f ;  /* 0x001c1f5468687589 */ /* 0x000fe200000e0000 */
[----:B------:R-:W-:Y:S02]  /*f410*/  SEL R29, R119, R14, P0 ;  /* 0x0000000e771d7207 */ /* 0x000fe40000000000 */
[----:B------:R-:W-:Y:S01]  /*f420*/  SEL R34, R13, R122, P0 ;  /* 0x0000007a0d227207 */ /* 0x000fe20000000000 */
[----:B------:R-:W3:Y:S01]  /*f430*/  SHFL.IDX PT, R103, R103, R84, 0x1c1f ;  /* 0x001c1f5467677589 */ /* 0x000ee200000e0000 */
[----:B------:R-:W3:Y:S01]  /*f440*/  LDC.64 R114, c[0x0][0xb40] ;  /* 0x0002d000ff727b82 */ /* 0x000ee20000000a00 */
[----:B--2---:R-:W-:-:S02]  /*f450*/  SEL R98, R99, R110, P0 ;  /* 0x0000006e63627207 */ /* 0x004fc40000000000 */
[----:B------:R-:W-:Y:S01]  /*f460*/  SHFL.IDX PT, R55, R55, R84, 0x1c1f ;  /* 0x001c1f5437377589 */ /* 0x000fe200000e0000 */
[----:B------:R-:W-:Y:S02]  /*f470*/  SEL R11, R105, R126, P0 ;  /* 0x0000007e690b7207 */ /* 0x000fe40000000000 */
[----:B------:R-:W-:Y:S01]  /*f480*/  SEL R13, R126, R105, P0 ;  /* 0x000000697e0d7207 */ /* 0x000fe20000000000 */
[----:B------:R-:W2:Y:S01]  /*f490*/  SHFL.IDX PT, R57, R57, R84, 0x1c1f ;  /* 0x001c1f5439397589 */ /* 0x000ea200000e0000 */
[----:B------:R-:W2:Y:S01]  /*f4a0*/  @P2 LDC R119, c[0x0][0xbec] ;  /* 0x0002fb00ff772b82 */ /* 0x000ea20000000800 */
[----:B-----5:R-:W-:Y:S02]  /*f4b0*/  SEL R14, R102, R123, P0 ;  /* 0x0000007b660e7207 */ /* 0x020fe40000000000 */
[----:B------:R-:W-:Y:S01]  /*f4c0*/  SHFL.IDX PT, R108, R108, R84, 0x1c1f ;  /* 0x001c1f546c6c7589 */ /* 0x000fe200000e0000 */
[----:B0-----:R-:W-:Y:S02]  /*f4d0*/  SEL R24, R118, R33, P0 ;  /* 0x0000002176187207 */ /* 0x001fe40000000000 */
[----:B------:R-:W-:Y:S01]  /*f4e0*/  SEL R26, R33, R118, P0 ;  /* 0x00000076211a7207 */ /* 0x000fe20000000000 */
[----:B------:R-:W0:Y:S01]  /*f4f0*/  SHFL.IDX PT, R101, R101, R84, 0x1c1f ;  /* 0x001c1f5465657589 */ /* 0x000e2200000e0000 */
[----:B----4-:R-:W-:-:S02]  /*f500*/  SEL R30, R35, R120, P0 ;  /* 0x00000078231e7207 */ /* 0x010fc40000000000 */
[----:B------:R-:W-:Y:S01]  /*f510*/  SEL R33, R121, R124, P0 ;  /* 0x0000007c79217207 */ /* 0x000fe20000000000 */
[----:B------:R-:W-:Y:S04]  /*f520*/  SHFL.IDX PT, R77, R77, R84, 0x1c1f ;  /* 0x001c1f544d4d7589 */ /* 0x000fe800000e0000 */
[----:B------:R-:W-:Y:S01]  /*f530*/  SHFL.IDX PT, R72, R72, R84, 0x1c1f ;  /* 0x001c1f5448487589 */ /* 0x000fe200000e0000 */
[----:B---3--:R-:W-:-:S03]  /*f540*/  IMAD.WIDE.U32 R4, R114, UR36, R4 ;  /* 0x0000002472047c25 */ /* 0x008fc6000f8e0004 */
[----:B------:R-:W-:Y:S04]  /*f550*/  SHFL.IDX PT, R73, R73, R84, 0x1c1f ;  /* 0x001c1f5449497589 */ /* 0x000fe800000e0000 */
[----:B------:R-:W-:Y:S01]  /*f560*/  SHFL.IDX PT, R70, R70, R84, 0x1c1f ;  /* 0x001c1f5446467589 */ /* 0x000fe200000e0000 */
[----:B--2---:R-:W-:-:S03]  /*f570*/  @P2 IMAD.HI.U32 R119, R52, R119, RZ ;  /* 0x0000007734772227 */ /* 0x004fc600078e00ff */
[----:B------:R-:W-:Y:S04]  /*f580*/  SHFL.IDX PT, R71, R71, R84, 0x1c1f ;  /* 0x001c1f5447477589 */ /* 0x000fe800000e0000 */
[----:B------:R-:W-:Y:S04]  /*f590*/  SHFL.IDX PT, R68, R68, R84, 0x1c1f ;  /* 0x001c1f5444447589 */ /* 0x000fe800000e0000 */
[----:B------:R-:W-:Y:S04]  /*f5a0*/  SHFL.IDX PT, R67, R67, R84, 0x1c1f ;  /* 0x001c1f5443437589 */ /* 0x000fe800000e0000 */
[----:B------:R-:W-:Y:S04]  /*f5b0*/  SHFL.IDX PT, R66, R66, R84, 0x1c1f ;  /* 0x001c1f5442427589 */ /* 0x000fe800000e0000 */
[----:B------:R-:W-:Y:S04]  /*f5c0*/  SHFL.IDX PT, R65, R65, R84, 0x1c1f ;  /* 0x001c1f5441417589 */ /* 0x000fe800000e0000 */
[----:B------:R-:W-:Y:S04]  /*f5d0*/  SHFL.IDX PT, R64, R64, R84, 0x1c1f ;  /* 0x001c1f5440407589 */ /* 0x000fe800000e0000 */
[----:B------:R2:W-:Y:S02]  /*f5e0*/  SHFL.IDX PT, R69, R69, R84, 0x1c1f ;  /* 0x001c1f5445457589 */ /* 0x0005e400000e0000 */
[----:B--2---:R-:W-:-:S02]  /*f5f0*/  SEL R84, R12, R87, P0 ;  /* 0x000000570c547207 */ /* 0x004fc40000000000 */
[----:B------:R-:W-:Y:S02]  /*f600*/  SEL R87, R85, R88, P0 ;  /* 0x0000005855577207 */ /* 0x000fe40000000000 */
[----:B------:R-:W-:Y:S02]  /*f610*/  SEL R85, R88, R85, P0 ;  /* 0x0000005558557207 */ /* 0x000fe40000000000 */
[----:B------:R-:W-:Y:S02]  /*f620*/  SEL R88, R92, R93, P0 ;  /* 0x0000005d5c587207 */ /* 0x000fe40000000000 */
[----:B------:R-:W-:Y:S02]  /*f630*/  SEL R92, R93, R92, P0 ;  /* 0x0000005c5d5c7207 */ /* 0x000fe40000000000 */
[----:B------:R-:W-:Y:S01]  /*f640*/  SEL R12, R15, R106, P0 ;  /* 0x0000006a0f0c7207 */ /* 0x000fe20000000000 */
[----:B------:R-:W-:Y:S01]  /*f650*/  IMAD R106, R112, UR37, RZ ;  /* 0x00000025706a7c24 */ /* 0x000fe2000f8e02ff */
[----:B------:R-:W-:-:S02]  /*f660*/  SEL R93, R91, R90, P0 ;  /* 0x0000005a5b5d7207 */ /* 0x000fc40000000000 */
[----:B------:R-:W-:Y:S01]  /*f670*/  SEL R90, R18, R95, P0 ;  /* 0x0000005f125a7207 */ /* 0x000fe20000000000 */
[----:B------:R-:W-:Y:S01]  /*f680*/  IMAD R105, R113, UR36, R106 ;  /* 0x0000002471697c24 */ /* 0x000fe2000f8e026a */
[----:B------:R-:W-:Y:S02]  /*f690*/  SEL R95, R96, R97, P0 ;  /* 0x00000061605f7207 */ /* 0x000fe40000000000 */
[----:B------:R-:W-:Y:S02]  /*f6a0*/  SEL R91, R97, R96, P0 ;  /* 0x00000060615b7207 */ /* 0x000fe40000000000 */
[----:B------:R-:W-:Y:S01]  /*f6b0*/  SEL R96, R110, R99, P0 ;  /* 0x000000636e607207 */ /* 0x000fe20000000000 */
[----:B------:R-:W-:Y:S01]  /*f6c0*/  IMAD R110, R114, UR37, RZ ;  /* 0x00000025726e7c24 */ /* 0x000fe2000f8e02ff */
[----:B------:R-:W-:Y:S02]  /*f6d0*/  SEL R99, R107, R28, P0 ;  /* 0x0000001c6b637207 */ /* 0x000fe40000000000 */
[----:B------:R-:W-:Y:S01]  /*f6e0*/  SEL R97, R28, R107, P0 ;  /* 0x0000006b1c617207 */ /* 0x000fe20000000000 */
[----:B------:R-:W-:Y:S01]  /*f6f0*/  IMAD.WIDE.U32 R106, R112, UR36, R6 ;  /* 0x00000024706a7c25 */ /* 0x000fe2000f8e0006 */
[----:B------:R-:W-:-:S02]  /*f700*/  SEL R18, R123, R102, P0 ;  /* 0x000000667b127207 */ /* 0x000fc40000000000 */
[----:B------:R-:W-:Y:S01]  /*f710*/  SEL R7, R53, R130, P0 ;  /* 0x0000008235077207 */ /* 0x000fe20000000000 */
[----:B------:R-:W-:Y:S01]  /*f720*/  IMAD.MOV R112, RZ, RZ, -R17 ;  /* 0x000000ffff707224 */ /* 0x000fe200078e0a11 */
[----:B------:R-:W-:Y:S01]  /*f730*/  SEL R17, R130, R53, P0 ;  /* 0x0000003582117207 */ /* 0x000fe20000000000 */
[----:B-1----:R-:W-:Y:S01]  /*f740*/  @P2 IMAD.HI.U32 R102, R52, R109, RZ ;  /* 0x0000006d34662227 */ /* 0x002fe200078e00ff */
[----:B------:R-:W-:Y:S02]  /*f750*/  SEL R28, R120, R35, P0 ;  /* 0x00000023781c7207 */ /* 0x000fe40000000000 */
[----:B------:R-:W-:Y:S01]  /*f760*/  SEL R15, R19, R128, P0 ;  /* 0x00000080130f7207 */ /* 0x000fe20000000000 */
[----:B------:R-:W-:Y:S01]  /*f770*/  IMAD R117, R117, R112, UR4 ;  /* 0x0000000475757e24 */ /* 0x000fe2000f8e0270 */
[----:B------:R-:W-:Y:S01]  /*f780*/  ULDC.64 UR4, c[0x0][0xbe0] ;  /* 0x0002f80000047ab9 */ /* 0x000fe20000000a00 */
[----:B------:R-:W-:Y:S01]  /*f790*/  IMAD.IADD R107, R107, 0x1, R105 ;  /* 0x000000016b6b7824 */ /* 0x000fe200078e0269 */
[----:B------:R-:W-:Y:S01]  /*f7a0*/  SEL R6, R16, R125, P0 ;  /* 0x0000007d10067207 */ /* 0x000fe20000000000 */
[----:B------:R-:W-:Y:S01]  /*f7b0*/  IMAD.MOV.U32 R105, RZ, RZ, R52 ;  /* 0x000000ffff697224 */ /* 0x000fe200078e0034 */
[----:B------:R-:W-:Y:S01]  /*f7c0*/  @P2 SHF.R.U32.HI R105, RZ, R111, R102 ;  /* 0x0000006fff692219 */ /* 0x000fe20000011666 */
[----:B------:R-:W-:Y:S01]  /*f7d0*/  IMAD R111, R115, UR36, R110 ;  /* 0x00000024736f7c24 */ /* 0x000fe2000f8e026e */
[----:B------:R-:W-:Y:S01]  /*f7e0*/  SHF.R.S32.HI R53, RZ, 0x1f, R117 ;  /* 0x0000001fff357819 */ /* 0x000fe20000011475 */
[----:B------:R-:W-:Y:S01]  /*f7f0*/  IMAD.MOV.U32 R110, RZ, RZ, R4 ;  /* 0x000000ffff6e7224 */ /* 0x000fe200078e0004 */
[----:B------:R-:W-:Y:S01]  /*f800*/  SEL R35, R124, R121, P0 ;  /* 0x000000797c237207 */ /* 0x000fe20000000000 */
[----:B------:R-:W-:Y:S01]  /*f810*/  IMAD.IADD R111, R5, 0x1, R111 ;  /* 0x00000001056f7824 */ /* 0x000fe200078e026f */
[----:B------:R-:W-:Y:S01]  /*f820*/  SEL R19, R128, R19, P0 ;  /* 0x0000001380137207 */ /* 0x000fe20000000000 */
[----:B------:R-:W-:Y:S01]  /*f830*/  IMAD R5, R53, UR4, RZ ;  /* 0x0000000435057c24 */ /* 0x000fe2000f8e02ff */
[----:B------:R-:W-:Y:S01]  /*f840*/  SEL R16, R125, R16, P0 ;  /* 0x000000107d107207 */ /* 0x000fe20000000000 */
[----:B------:R-:W-:-:S02]  /*f850*/  IMAD R53, R53, UR6, RZ ;  /* 0x0000000635357c24 */ /* 0x000fc4000f8e02ff */
[C---:B------:R-:W-:Y:S02]  /*f860*/  IMAD R112, R117.reuse, UR5, R5 ;  /* 0x0000000575707c24 */ /* 0x040fe4000f8e0205 */
[----:B------:R-:W-:Y:S01]  /*f870*/  IMAD.WIDE.U32 R4, R117, UR4, R106 ;  /* 0x0000000475047c25 */ /* 0x000fe2000f8e006a */
[----:B------:R-:W-:-:S03]  /*f880*/  ULDC.64 UR4, c[0x0][0xb30] ;  /* 0x0002cc0000047ab9 */ /* 0x000fc60000000a00 */
[----:B------:R-:W-:Y:S01]  /*f890*/  IMAD.MOV.U32 R109, RZ, RZ, R52 ;  /* 0x000000ffff6d7224 */ /* 0x000fe200078e0034 */
[----:B------:R-:W-:Y:S01]  /*f8a0*/  @P2 SHF.R.U32.HI R109, RZ, R116, R119 ;  /* 0x00000074ff6d2219 */ /* 0x000fe20000011677 */
[C---:B------:R-:W-:Y:S01]  /*f8b0*/  IMAD R113, R117.reuse, UR7, R53 ;  /* 0x0000000775717c24 */ /* 0x040fe2000f8e0235 */
[----:B------:R-:W-:Y:S01]  /*f8c0*/  SHF.R.S32.HI R53, RZ, 0x1f, R105 ;  /* 0x0000001fff357819 */ /* 0x000fe20000011469 */
[----:B------:R-:W-:Y:S01]  /*f8d0*/  IMAD.WIDE.U32 R106, R117, UR6, R110 ;  /* 0x00000006756a7c25 */ /* 0x000fe2000f8e006e */
[----:B------:R-:W-:Y:S01]  /*f8e0*/  IADD3 R4, P2, R105, R4, RZ ;  /* 0x0000000469047210 */ /* 0x000fe20007f5e0ff */
[----:B------:R-:W-:Y:S01]  /*f8f0*/  ULDC.64 UR6, c[0x0][0xbc8] ;  /* 0x0002f20000067ab9 */ /* 0x000fe20000000a00 */
[----:B------:R-:W-:Y:S01]  /*f900*/  SHF.R.S32.HI R102, RZ, 0x1f, R109 ;  /* 0x0000001fff667819 */ /* 0x000fe2000001146d */
[----:B------:R-:W-:Y:S01]  /*f910*/  IMAD.MOV R105, RZ, RZ, -R105 ;  /* 0x000000ffff697224 */ /* 0x000fe200078e0a69 */
[----:B------:R-:W-:Y:S01]  /*f920*/  IADD3.X R5, R53, R5, R112, P2, !PT ;  /* 0x0000000535057210 */ /* 0x000fe200017fe470 */
[----:B------:R-:W-:-:S02]  /*f930*/  IMAD.MOV R111, RZ, RZ, -R109 ;  /* 0x000000ffff6f7224 */ /* 0x000fc400078e0a6d */
[C-C-:B------:R-:W-:Y:S02]  /*f940*/  IMAD R53, R127.reuse, R105, R52.reuse ;  /* 0x000000697f357224 */ /* 0x140fe400078e0234 */
[----:B------:R-:W-:Y:S02]  /*f950*/  IMAD R102, R102, UR4, RZ ;  /* 0x0000000466667c24 */ /* 0x000fe4000f8e02ff */
[----:B------:R-:W-:Y:S01]  /*f960*/  IMAD R111, R127, R111, R52 ;  /* 0x0000006f7f6f7224 */ /* 0x000fe200078e0234 */
[----:B------:R-:W-:Y:S01]  /*f970*/  SHF.R.S32.HI R52, RZ, 0x1f, R53 ;  /* 0x0000001fff347819 */ /* 0x000fe20000011435 */
[----:B------:R-:W-:Y:S02]  /*f980*/  IMAD.IADD R107, R107, 0x1, R113 ;  /* 0x000000016b6b7824 */ /* 0x000fe400078e0271 */
[C---:B------:R-:W-:Y:S01]  /*f990*/  IMAD R105, R109.reuse, UR5, R102 ;  /* 0x000000056d697c24 */ /* 0x040fe2000f8e0266 */
[----:B------:R-:W-:Y:S01]  /*f9a0*/  SHF.R.S32.HI R102, RZ, 0x1f, R111 ;  /* 0x0000001fff667819 */ /* 0x000fe2000001146f */
[----:B------:R-:W-:Y:S01]  /*f9b0*/  IMAD.WIDE.U32 R106, R109, UR4, R106 ;  /* 0x000000046d6a7c25 */ /* 0x000fe2000f8e006a */
[----:B------:R-:W1:Y:S01]  /*f9c0*/  S2UR UR5, SR_CgaCtaId ;  /* 0x00000000000579c3 */ /* 0x000e620000008800 */
[----:B------:R-:W-:-:S02]  /*f9d0*/  UMOV UR4, 0x400 ;  /* 0x0000040000047882 */ /* 0x000fc40000000000 */
[----:B------:R-:W-:Y:S02]  /*f9e0*/  IMAD R52, R52, UR6, RZ ;  /* 0x0000000634347c24 */ /* 0x000fe4000f8e02ff */
[----:B------:R-:W-:Y:S02]  /*f9f0*/  IMAD.IADD R107, R107, 0x1, R105 ;  /* 0x000000016b6b7824 */ /* 0x000fe400078e0269 */
[----:B------:R-:W-:Y:S02]  /*fa00*/  IMAD R102, R102, UR8, RZ ;  /* 0x0000000866667c24 */ /* 0x000fe4000f8e02ff */
[C---:B------:R-:W-:Y:S02]  /*fa10*/  IMAD R105, R53.reuse, UR7, R52 ;  /* 0x0000000735697c24 */ /* 0x040fe4000f8e0234 */
[----:B------:R-:W-:Y:S01]  /*fa20*/  IMAD.WIDE.U32 R52, R53, UR6, R4 ;  /* 0x0000000635347c25 */ /* 0x000fe2000f8e0004 */
[----:B------:R-:W-:Y:S01]  /*fa30*/  ULDC.64 UR6, c[0x0][0xba8] ;  /* 0x0002ea0000067ab9 */ /* 0x000fe20000000a00 */
[----:B------:R-:W-:-:S02]  /*fa40*/  SEL R4, R50, R103, P0 ;  /* 0x0000006732047207 */ /* 0x000fc40000000000 */
        /* <DEDUP_REMOVED lines=10> */
[----:B-1----:R-:W-:Y:S01]  /*faf0*/  ULEA UR4, UR5, UR4, 0x18 ;  /* 0x0000000405047291 */ /* 0x002fe2000f8ec03f */
[----:B------:R-:W-:Y:S01]  /*fb00*/  LEA.HI.X R109, R52, UR7, R5, 0x2, P2 ;  /* 0x00000007346d7c11 */ /* 0x000fe200090f1405 */
[----:B------:R-:W-:Y:S01]  /*fb10*/  IMAD R105, R127, UR6, RZ ;  /* 0x000000067f697c24 */ /* 0x000fe2000f8e02ff */
[----:B------:R-:W-:Y:S01]  /*fb20*/  LEA.HI.X R107, R110, UR9, R107, 0x2, P3 ;  /* 0x000000096e6b7c11 */ /* 0x000fe200098f146b */
[----:B------:R-:W-:Y:S01]  /*fb30*/  UIADD3 UR4, UR4, 0x33420, URZ ;  /* 0x0003342004047890 */ /* 0x000fe2000fffe03f */
[----:B------:R-:W-:Y:S01]  /*fb40*/  SHFL.IDX PT, R110, R114, RZ, 0x1c1f ;  /* 0x001c1fff726e7589 */ /* 0x000fe200000e0000 */
[----:B------:R-:W-:-:S02]  /*fb50*/  SEL R5, R51, R104, P0 ;  /* 0x0000006833057207 */ /* 0x000fc40000000000 */
[----:B------:R-:W-:Y:S01]  /*fb60*/  SEL R51, R104, R51, P0 ;  /* 0x0000003368337207 */ /* 0x000fe20000000000 */
[----:B------:R-:W1:Y:S01]  /*fb70*/  SHFL.IDX PT, R111, R109, RZ, 0x1c1f ;  /* 0x001c1fff6d6f7589 */ /* 0x000e6200000e0000 */
[C---:B------:R-:W-:Y:S01]  /*fb80*/  VIADD R104, R100.reuse, 0x8 ;  /* 0x0000000864687836 */ /* 0x040fe20000000000 */
[CC--:B------:R-:W-:Y:S01]  /*fb90*/  ISETP.GE.OR P2, PT, R100.reuse, R105.reuse, P1 ;  /* 0x000000696400720c */ /* 0x0c0fe20000f46670 */
[----:B------:R-:W-:Y:S01]  /*fba0*/  UPRMT UR4, URZ, 0x654, UR4 ;  /* 0x000006543f047896 */ /* 0x000fe20008000004 */
[----:B------:R-:W2:Y:S01]  /*fbb0*/  SHFL.IDX PT, R113, R109, 0x1, 0x1c1f ;  /* 0x003c1f006d717f89 */ /* 0x000ea200000e0000 */
[-C--:B------:R-:W-:Y:S02]  /*fbc0*/  ISETP.GE.AND P3, PT, R100, R105.reuse, PT ;  /* 0x000000696400720c */ /* 0x080fe40003f66270 */
[----:B------:R-:W-:Y:S01]  /*fbd0*/  ISETP.GE.OR P1, PT, R104, R105, P1 ;  /* 0x000000696800720c */ /* 0x000fe20000f26670 */
[----:B------:R3:W4:Y:S01]  /*fbe0*/  SHFL.IDX PT, R102, R106, RZ, 0x1c1f ;  /* 0x001c1fff6a667589 */ /* 0x00072200000e0000 */
[----:B------:R-:W-:-:S02]  /*fbf0*/  SEL R52, R56, R57, P0 ;  /* 0x0000003938347207 */ /* 0x000fc40000000000 */
[----:B------:R-:W-:Y:S01]  /*fc00*/  SEL R56, R57, R56, P0 ;  /* 0x0000003839387207 */ /* 0x000fe20000000000 */
[----:B------:R-:W-:Y:S01]  /*fc10*/  SYNCS.ARRIVE.TRANS64.RED.A1T0 RZ, [UR4], RZ ;  /* 0x000000ffffff79a7 */ /* 0x000fe20008100404 */
[----:B------:R3:W3:Y:S01]  /*fc20*/  SHFL.IDX PT, R103, R107, RZ, 0x1c1f ;  /* 0x001c1fff6b677589 */ /* 0x0006e200000e0000 */
[----:B------:R-:W-:Y:S02]  /*fc30*/  SEL R53, R54, R55, P0 ;  /* 0x0000003736357207 */ /* 0x000fe40000000000 */
[----:B------:R-:W-:Y:S02]  /*fc40*/  SEL R57, R55, R54, P0 ;  /* 0x0000003637397207 */ /* 0x000fe40000000000 */
[----:B0-----:R-:W-:Y:S02]  /*fc50*/  SEL R54, R58, R101, P0 ;  /* 0x000000653a367207 */ /* 0x001fe40000000000 */
[----:B------:R-:W-:Y:S01]  /*fc60*/  SEL R58, R101, R58, P0 ;  /* 0x0000003a653a7207 */ /* 0x000fe20000000000 */
[----:B------:R-:W-:Y:S01]  /*fc70*/  IMAD.SHL.U32 R101, R76, 0x2, RZ ;  /* 0x000000024c657824 */ /* 0x000fe200078e00ff */
[----:B------:R-:W-:Y:S01]  /*fc80*/  SEL R55, R59, R108, P0 ;  /* 0x0000006c3b377207 */ /* 0x000fe20000000000 */
[----:B-1----:R0:W-:Y:S01]  /*fc90*/  @!P2 ST.E desc[UR38][R110.64], R2 ;  /* 0x000000026e00a985 */ /* 0x0021e2000c101926 */
[----:B------:R-:W-:-:S03]  /*fca0*/  SEL R59, R108, R59, P0 ;  /* 0x0000003b6c3b7207 */ /* 0x000fc60000000000 */
[----:B--2---:R0:W-:Y:S01]  /*fcb0*/  @!P1 ST.E desc[UR38][R112.64], R0 ;  /* 0x0000000070009985 */ /* 0x0041e2000c101926 */
[----:B------:R-:W-:Y:S05]  /*fcc0*/  @P3 BRA `(.L_x_2030) ;  /* 0x0000000800383947 */ /* 0x000fea0003800000 */
[C---:B0-----:R-:W-:Y:S01]  /*fcd0*/  VIADD R0, R101.reuse, 0x8 ;  /* 0x0000000865007836 */ /* 0x041fe20000000000 */
        /* <DEDUP_REMOVED lines=23> */
[----:B------:R1:W-:Y:S01]  /*fe50*/  @!P5 ST.E.64 desc[UR38][R110.64], R80 ;  /* 0x000000506e00d985 */ /* 0x0003e2000c101b26 */
[----:B------:R-:W-:Y:S01]  /*fe60*/  @!P2 LEA.HI R112, R112, R112, RZ, 0x1 ;  /* 0x000000707070a211 */ /* 0x000fe200078f08ff */
[----:B0-----:R-:W-:Y:S01]  /*fe70*/  @!P3 IMAD.WIDE R74, R113, 0x4, R102 ;  /* 0x00000004714ab825 */ /* 0x001fe200078e0266 */
[----:B------:R-:W-:Y:S02]  /*fe80*/  ISETP.GE.AND P5, PT, R114, UR4, PT ;  /* 0x0000000472007c0c */ /* 0x000fe4000bfa6270 */
[----:B------:R-:W-:Y:S01]  /*fe90*/  @!P2 LOP3.LUT R109, R112, 0xfffffffe, RZ, 0xc0, !PT ;  /* 0xfffffffe706da812 */ /* 0x000fe200078ec0ff */
[----:B------:R-:W-:Y:S01]  /*fea0*/  VIADD R100, R101, 0x40 ;  /* 0x0000004065647836 */ /* 0x000fe20000000000 */
[----:B------:R0:W-:Y:S01]  /*feb0*/  @!P3 ST.E.64 desc[UR38][R74.64], R78 ;  /* 0x0000004e4a00b985 */ /* 0x0001e2000c101b26 */
[----:B------:R-:W-:-:S02]  /*fec0*/  @!P4 LEA.HI R0, R0, R0, RZ, 0x1 ;  /* 0x000000000000c211 */ /* 0x000fc400078f08ff */
[--C-:B------:R-:W-:Y:S01]  /*fed0*/  @!P2 IMAD.WIDE R108, R109, 0x4, R102.reuse ;  /* 0x000000046d6ca825 */ /* 0x100fe200078e0266 */
[----:B------:R-:W-:Y:S02]  /*fee0*/  ISETP.GE.AND P3, PT, R100, UR4, PT ;  /* 0x0000000464007c0c */ /* 0x000fe4000bf66270 */
[----:B------:R-:W-:Y:S01]  /*fef0*/  @!P6 LEA.HI R76, R76, R76, RZ, 0x1 ;  /* 0x0000004c4c4ce211 */ /* 0x000fe200078f08ff */
[--C-:B-1----:R-:W-:Y:S01]  /*ff00*/  @!P1 IMAD.WIDE R80, R115, 0x4, R102.reuse ;  /* 0x0000000473509825 */ /* 0x102fe200078e0266 */
[----:B------:R-:W-:Y:S02]  /*ff10*/  @!P4 LOP3.LUT R111, R0, 0xfffffffe, RZ, 0xc0, !PT ;  /* 0xfffffffe006fc812 */ /* 0x000fe400078ec0ff */
[----:B------:R-:W-:Y:S01]  /*ff20*/  @!P5 LEA.HI R114, R114, R114, RZ, 0x1 ;  /* 0x000000727272d211 */ /* 0x000fe200078f08ff */
[C---:B------:R-:W-:Y:S01]  /*ff30*/  VIADD R110, R101.reuse, 0x48 ;  /* 0x00000048656e7836 */ /* 0x040fe20000000000 */
[----:B------:R1:W-:Y:S01]  /*ff40*/  @!P1 ST.E.64 desc[UR38][R80.64], R82 ;  /* 0x0000005250009985 */ /* 0x0003e2000c101b26 */
[----:B------:R-:W-:Y:S01]  /*ff50*/  VIADD R0, R101, 0x50 ;  /* 0x0000005065007836 */ /* 0x000fe20000000000 */
[----:B0-----:R-:W-:Y:S01]  /*ff60*/  @!P5 LOP3.LUT R79, R114, 0xfffffffe, RZ, 0xc0, !PT ;  /* 0xfffffffe724fd812 */ /* 0x001fe200078ec0ff */
[--C-:B------:R-:W-:Y:S01]  /*ff70*/  @!P4 IMAD.WIDE R74, R111, 0x4, R102.reuse ;  /* 0x000000046f4ac825 */ /* 0x100fe200078e0266 */
[----:B------:R-:W-:Y:S01]  /*ff80*/  ISETP.GE.AND P1, PT, R110, UR4, PT ;  /* 0x000000046e007c0c */ /* 0x000fe2000bf26270 */
[----:B------:R-:W-:Y:S01]  /*ff90*/  @!P2 ST.E.64 desc[UR38][R108.64], R86 ;  /* 0x000000566c00a985 */ /* 0x000fe2000c101b26 */
[----:B------:R-:W-:Y:S01]  /*ffa0*/  ISETP.GE.AND P2, PT, R0, UR4, PT ;  /* 0x0000000400007c0c */ /* 0x000fe2000bf46270 */
[----:B------:R-:W-:Y:S01]  /*ffb0*/  @!P5 IMAD.WIDE R78, R79, 0x4, R102 ;  /* 0x000000044f4ed825 */ /* 0x000fe200078e0266 */
[----:B------:R-:W-:Y:S01]  /*ffc0*/  @!P3 LEA.HI R100, R100, R100, RZ, 0x1 ;  /* 0x000000646464b211 */ /* 0x000fe200078f08ff */
[----:B------:R0:W-:Y:S04]  /*ffd0*/  @!P4 ST.E.64 desc[UR38][R74.64], R84 ;  /* 0x000000544a00c985 */ /* 0x0001e8000c101b26 */
[----:B------:R2:W-:Y:S01]  /*ffe0*/  @!P5 ST.E.64 desc[UR38][R78.64], R88 ;  /* 0x000000584e00d985 */ /* 0x0005e2000c101b26 */
[----:B-1----:R-:W-:Y:S01]  /*fff0*/  @!P6 LOP3.LUT R81, R76, 0xfffffffe, RZ, 0xc0, !PT ;  /* 0xfffffffe4c51e812 */ /* 0x002fe200078ec0ff */
[----:B------:R-:W-:Y:S01]  /*10000*/  VIADD R76, R101, 0x58 ;  /* 0x00000058654c7836 */ /* 0x000fe20000000000 */
[----:B------:R-:W-:-:S02]  /*10010*/  @!P3 LOP3.LUT R83, R100, 0xfffffffe, RZ, 0xc0, !PT ;  /* 0xfffffffe6453b812 */ /* 0x000fc400078ec0ff */
[----:B------:R-:W-:Y:S01]  /*10020*/  @!P1 LEA.HI R110, R110, R110, RZ, 0x1 ;  /* 0x0000006e6e6e9211 */ /* 0x000fe200078f08ff */
[--C-:B------:R-:W-:Y:S01]  /*10030*/  @!P6 IMAD.WIDE R80, R81, 0x4, R102.reuse ;  /* 0x000000045150e825 */ /* 0x100fe200078e0266 */
[----:B------:R-:W-:Y:S02]  /*10040*/  ISETP.GE.AND P4, PT, R76, UR4, PT ;  /* 0x000000044c007c0c */ /* 0x000fe4000bf86270 */
[----:B------:R-:W-:Y:S01]  /*10050*/  @!P2 LEA.HI R0, R0, R0, RZ, 0x1 ;  /* 0x000000000000a211 */ /* 0x000fe200078f08ff */
[--C-:B------:R-:W-:Y:S01]  /*10060*/  @!P3 IMAD.WIDE R82, R83, 0x4, R102.reuse ;  /* 0x000000045352b825 */ /* 0x100fe200078e0266 */
[----:B0-----:R-:W-:Y:S01]  /*10070*/  @!P1 LOP3.LUT R75, R110, 0xfffffffe, RZ, 0xc0, !PT ;  /* 0xfffffffe6e4b9812 */ /* 0x001fe200078ec0ff */
[----:B------:R0:W-:Y:S01]  /*10080*/  @!P6 ST.E.64 desc[UR38][R80.64], R92 ;  /* 0x0000005c5000e985 */ /* 0x0001e2000c101b26 */
[----:B------:R-:W-:Y:S01]  /*10090*/  @!P2 LOP3.LUT R85, R0, 0xfffffffe, RZ, 0xc0, !PT ;  /* 0xfffffffe0055a812 */ /* 0x000fe200078ec0ff */
[----:B------:R-:W-:Y:S02]  /*100a0*/  VIADD R86, R101, 0x60 ;  /* 0x0000006065567836 */ /* 0x000fe40000000000 */
[--C-:B------:R-:W-:Y:S01]  /*100b0*/  @!P1 IMAD.WIDE R74, R75, 0x4, R102.reuse ;  /* 0x000000044b4a9825 */ /* 0x100fe200078e0266 */
[----:B------:R1:W-:Y:S02]  /*100c0*/  @!P3 ST.E.64 desc[UR38][R82.64], R94 ;  /* 0x0000005e5200b985 */ /* 0x0003e4000c101b26 */
[----:B------:R-:W-:Y:S01]  /*100d0*/  ISETP.GE.AND P3, PT, R86, UR4, PT ;  /* 0x0000000456007c0c */ /* 0x000fe2000bf66270 */
[----:B------:R-:W-:Y:S01]  /*100e0*/  VIADD R0, R101, 0x68 ;  /* 0x0000006865007836 */ /* 0x000fe20000000000 */
[----:B------:R-:W-:Y:S01]  /*100f0*/  @!P4 LEA.HI R76, R76, R76, RZ, 0x1 ;  /* 0x0000004c4c4cc211 */ /* 0x000fe200078f08ff */
[----:B------:R3:W-:Y:S01]  /*10100*/  @!P1 ST.E.64 desc[UR38][R74.64], R90 ;  /* 0x0000005a4a009985 */ /* 0x0007e2000c101b26 */
[----:B--2---:R-:W-:-:S02]  /*10110*/  @!P2 IMAD.WIDE R78, R85, 0x4, R102 ;  /* 0x00000004554ea825 */ /* 0x004fc400078e0266 */
[----:B------:R-:W-:Y:S02]  /*10120*/  ISETP.GE.AND P1, PT, R0, UR4, PT ;  /* 0x0000000400007c0c */ /* 0x000fe4000bf26270 */
[----:B0-----:R-:W-:Y:S01]  /*10130*/  @!P4 LOP3.LUT R81, R76, 0xfffffffe, RZ, 0xc0, !PT ;  /* 0xfffffffe4c51c812 */ /* 0x001fe200078ec0ff */
[C---:B------:R-:W-:Y:S01]  /*10140*/  VIADD R80, R101.reuse, 0x70 ;  /* 0x0000007065507836 */ /* 0x040fe20000000000 */
[----:B------:R0:W-:Y:S01]  /*10150*/  @!P2 ST.E.64 desc[UR38][R78.64], R98 ;  /* 0x000000624e00a985 */ /* 0x0001e2000c101b26 */
[C---:B------:R-:W-:Y:S02]  /*10160*/  VIADD R84, R101.reuse, 0x78 ;  /* 0x0000007865547836 */ /* 0x040fe40000000000 */
[C---:B-1----:R-:W-:Y:S01]  /*10170*/  VIADD R82, R101.reuse, 0x80 ;  /* 0x0000008065527836 */ /* 0x042fe20000000000 */
[----:B------:R-:W-:Y:S01]  /*10180*/  ISETP.GE.AND P6, PT, R80, UR4, PT ;  /* 0x0000000450007c0c */ /* 0x000fe2000bfc6270 */
[----:B------:R-:W-:Y:S01]  /*10190*/  VIADD R76, R101, 0x88 ;  /* 0x00000088654c7836 */ /* 0x000fe20000000000 */
[----:B------:R-:W-:Y:S01]  /*101a0*/  ISETP.GE.AND P5, PT, R84, UR4, PT ;  /* 0x0000000454007c0c */ /* 0x000fe2000bfa6270 */
[----:B---3--:R-:W-:Y:S01]  /*101b0*/  @!P4 IMAD.WIDE R74, R81, 0x4, R102 ;  /* 0x00000004514ac825 */ /* 0x008fe200078e0266 */
[----:B------:R-:W-:-:S02]  /*101c0*/  ISETP.GE.AND P2, PT, R82, UR4, PT ;  /* 0x0000000452007c0c */ /* 0x000fc4000bf46270 */
[----:B------:R-:W-:Y:S02]  /*101d0*/  @!P3 LEA.HI R86, R86, R86, RZ, 0x1 ;  /* 0x000000565656b211 */ /* 0x000fe400078f08ff */
[----:B------:R1:W-:Y:S01]  /*101e0*/  @!P4 ST.E.64 desc[UR38][R74.64], R96 ;  /* 0x000000604a00c985 */ /* 0x0003e2000c101b26 */
[----:B------:R-:W-:Y:S02]  /*101f0*/  ISETP.GE.AND P4, PT, R76, UR4, PT ;  /* 0x000000044c007c0c */ /* 0x000fe4000bf86270 */
[----:B------:R-:W-:Y:S02]  /*10200*/  @!P1 LEA.HI R0, R0, R0, RZ, 0x1 ;  /* 0x0000000000009211 */ /* 0x000fe400078f08ff */
[----:B0-----:R-:W-:Y:S02]  /*10210*/  @!P3 LOP3.LUT R79, R86, 0xfffffffe, RZ, 0xc0, !PT ;  /* 0xfffffffe564fb812 */ /* 0x001fe400078ec0ff */
[----:B------:R-:W-:Y:S02]  /*10220*/  @!P1 LOP3.LUT R81, R0, 0xfffffffe, RZ, 0xc0, !PT ;  /* 0xfffffffe00519812 */ /* 0x000fe400078ec0ff */
[----:B------:R-:W-:Y:S01]  /*10230*/  @!P6 LEA.HI R0, R80, R80, RZ, 0x1 ;  /* 0x000000505000e211 */ /* 0x000fe200078f08ff */
[----:B------:R-:W-:Y:S01]  /*10240*/  @!P3 IMAD.WIDE R78, R79, 0x4, R102 ;  /* 0x000000044f4eb825 */ /* 0x000fe200078e0266 */
[----:B------:R-:W-:-:S02]  /*10250*/  @!P5 LEA.HI R84, R84, R84, RZ, 0x1 ;  /* 0x000000545454d211 */ /* 0x000fc400078f08ff */
[----:B------:R-:W-:Y:S01]  /*10260*/  @!P2 LEA.HI R82, R82, R82, RZ, 0x1 ;  /* 0x000000525252a211 */ /* 0x000fe200078f08ff */
[--C-:B------:R-:W-:Y:S01]  /*10270*/  @!P1 IMAD.WIDE R80, R81, 0x4, R102.reuse ;  /* 0x0000000451509825 */ /* 0x100fe200078e0266 */
[----:B------:R-:W-:Y:S01]  /*10280*/  @!P6 LOP3.LUT R83, R0, 0xfffffffe, RZ, 0xc0, !PT ;  /* 0xfffffffe0053e812 */ /* 0x000fe200078ec0ff */
[----:B------:R0:W-:Y:S01]  /*10290*/  @!P3 ST.E.64 desc[UR38][R78.64], R60 ;  /* 0x0000003c4e00b985 */ /* 0x0001e2000c101b26 */
[----:B------:R-:W-:Y:S01]  /*102a0*/  @!P4 LEA.HI R76, R76, R76, RZ, 0x1 ;  /* 0x0000004c4c4cc211 */ /* 0x000fe200078f08ff */
[----:B------:R-:W-:Y:S01]  /*102b0*/  VIADD R0, R101, 0x90 ;  /* 0x0000009065007836 */ /* 0x000fe20000000000 */
[----:B------:R-:W-:Y:S01]  /*102c0*/  @!P5 LOP3.LUT R85, R84, 0xfffffffe, RZ, 0xc0, !PT ;  /* 0xfffffffe5455d812 */ /* 0x000fe200078ec0ff */
[--C-:B-1----:R-:W-:Y:S01]  /*102d0*/  @!P6 IMAD.WIDE R74, R83, 0x4, R102.reuse ;  /* 0x00000004534ae825 */ /* 0x102fe200078e0266 */
[----:B------:R-:W-:Y:S01]  /*102e0*/  @!P2 LOP3.LUT R87, R82, 0xfffffffe, RZ, 0xc0, !PT ;  /* 0xfffffffe5257a812 */ /* 0x000fe200078ec0ff */
[----:B------:R1:W-:Y:S01]  /*102f0*/  @!P1 ST.E.64 desc[UR38][R80.64], R62 ;  /* 0x0000003e50009985 */ /* 0x0003e2000c101b26 */
[----:B------:R-:W-:Y:S01]  /*10300*/  ISETP.GE.AND P1, PT, R0, UR4, PT ;  /* 0x0000000400007c0c */ /* 0x000fe2000bf26270 */
[----:B------:R-:W-:-:S02]  /*10310*/  @!P5 IMAD.WIDE R82, R85, 0x4, R102 ;  /* 0x000000045552d825 */ /* 0x000fc400078e0266 */
[----:B------:R2:W-:Y:S01]  /*10320*/  @!P6 ST.E.64 desc[UR38][R74.64], R48 ;  /* 0x000000304a00e985 */ /* 0x0005e2000c101b26 */
[----:B0-----:R-:W-:Y:S01]  /*10330*/  @!P4 LOP3.LUT R79, R76, 0xfffffffe, RZ, 0xc0, !PT ;  /* 0xfffffffe4c4fc812 */ /* 0x001fe200078ec0ff */
[--C-:B------:R-:W-:Y:S02]  /*10340*/  @!P2 IMAD.WIDE R60, R87, 0x4, R102.reuse ;  /* 0x00000004573ca825 */ /* 0x100fe400078e0266 */
[----:B------:R-:W-:Y:S02]  /*10350*/  @!P5 ST.E.64 desc[UR38][R82.64], R46 ;  /* 0x0000002e5200d985 */ /* 0x000fe4000c101b26 */
[----:B------:R-:W-:Y:S02]  /*10360*/  VIADD R76, R101, 0x98 ;  /* 0x00000098654c7836 */ /* 0x000fe40000000000 */
[----:B------:R0:W-:Y:S01]  /*10370*/  @!P2 ST.E.64 desc[UR38][R60.64], R42 ;  /* 0x0000002a3c00a985 */ /* 0x0001e2000c101b26 */
[----:B-1----:R-:W-:Y:S01]  /*10380*/  @!P4 IMAD.WIDE R62, R79, 0x4, R102 ;  /* 0x000000044f3ec825 */ /* 0x002fe200078e0266 */
[----:B------:R-:W-:-:S02]  /*10390*/  @!P1 LEA.HI R0, R0, R0, RZ, 0x1 ;  /* 0x0000000000009211 */ /* 0x000fc400078f08ff */
[----:B------:R-:W-:Y:S01]  /*103a0*/  ISETP.GE.AND P2, PT, R76, UR4, PT ;  /* 0x000000044c007c0c */ /* 0x000fe2000bf46270 */
[C---:B------:R-:W-:Y:S01]  /*103b0*/  VIADD R78, R101.reuse, 0xa0 ;  /* 0x000000a0654e7836 */ /* 0x040fe20000000000 */
[----:B------:R1:W-:Y:S01]  /*103c0*/  @!P4 ST.E.64 desc[UR38][R62.64], R44 ;  /* 0x0000002c3e00c985 */ /* 0x0003e2000c101b26 */
[C---:B------:R-:W-:Y:S02]  /*103d0*/  VIADD R79, R101.reuse, 0xa8 ;  /* 0x000000a8654f7836 */ /* 0x040fe40000000000 */
[C---:B--2---:R-:W-:Y:S01]  /*103e0*/  VIADD R48, R101.reuse, 0xb0 ;  /* 0x000000b065307836 */ /* 0x044fe20000000000 */
[----:B------:R-:W-:Y:S01]  /*103f0*/  ISETP.GE.AND P3, PT, R78, UR4, PT ;  /* 0x000000044e007c0c */ /* 0x000fe2000bf66270 */
[----:B------:R-:W-:Y:S01]  /*10400*/  VIADD R49, R101, 0xb8 ;  /* 0x000000b865317836 */ /* 0x000fe20000000000 */
[----:B------:R-:W-:Y:S02]  /*10410*/  ISETP.GE.AND P4, PT, R79, UR4, PT ;  /* 0x000000044f007c0c */ /* 0x000fe4000bf86270 */
[----:B------:R-:W-:-:S02]  /*10420*/  ISETP.GE.AND P5, PT, R48, UR4, PT ;  /* 0x0000000430007c0c */ /* 0x000fc4000bfa6270 */
[----:B------:R-:W-:Y:S02]  /*10430*/  ISETP.GE.AND P6, PT, R49, UR4, PT ;  /* 0x0000000431007c0c */ /* 0x000fe4000bfc6270 */
[----:B------:R-:W-:Y:S02]  /*10440*/  @!P2 LEA.HI R76, R76, R76, RZ, 0x1 ;  /* 0x0000004c4c4ca211 */ /* 0x000fe400078f08ff */
[----:B0-----:R-:W-:Y:S02]  /*10450*/  @!P1 LOP3.LUT R43, R0, 0xfffffffe, RZ, 0xc0, !PT ;  /* 0xfffffffe002b9812 */ /* 0x001fe400078ec0ff */
[----:B-1----:R-:W-:Y:S02]  /*10460*/  @!P2 LOP3.LUT R45, R76, 0xfffffffe, RZ, 0xc0, !PT ;  /* 0xfffffffe4c2da812 */ /* 0x002fe400078ec0ff */
[----:B------:R-:W-:Y:S02]  /*10470*/  @!P3 LEA.HI R78, R78, R78, RZ, 0x1 ;  /* 0x0000004e4e4eb211 */ /* 0x000fe400078f08ff */
[----:B------:R-:W-:Y:S01]  /*10480*/  @!P4 LEA.HI R79, R79, R79, RZ, 0x1 ;  /* 0x0000004f4f4fc211 */ /* 0x000fe200078f08ff */
[----:B------:R-:W-:Y:S01]  /*10490*/  @!P2 IMAD.WIDE R44, R45, 0x4, R102 ;  /* 0x000000042d2ca825 */ /* 0x000fe200078e0266 */
[----:B------:R-:W-:-:S02]  /*104a0*/  @!P5 LEA.HI R48, R48, R48, RZ, 0x1 ;  /* 0x000000303030d211 */ /* 0x000fc400078f08ff */
[----:B------:R-:W-:Y:S02]  /*104b0*/  @!P6 LEA.HI R42, R49, R49, RZ, 0x1 ;  /* 0x00000031312ae211 */ /* 0x000fe400078f08ff */
[----:B------:R-:W-:Y:S02]  /*104c0*/  @!P3 LOP3.LUT R47, R78, 0xfffffffe, RZ, 0xc0, !PT ;  /* 0xfffffffe4e2fb812 */ /* 0x000fe400078ec0ff */
[----:B------:R-:W-:Y:S02]  /*104d0*/  @!P4 LOP3.LUT R49, R79, 0xfffffffe, RZ, 0xc0, !PT ;  /* 0xfffffffe4f31c812 */ /* 0x000fe400078ec0ff */
[----:B------:R-:W-:Y:S01]  /*104e0*/  @!P5 LOP3.LUT R61, R48, 0xfffffffe, RZ, 0xc0, !PT ;  /* 0xfffffffe303dd812 */ /* 0x000fe200078ec0ff */
[----:B------:R-:W-:Y:S01]  /*104f0*/  @!P3 IMAD.WIDE R46, R47, 0x4, R102 ;  /* 0x000000042f2eb825 */ /* 0x000fe200078e0266 */
[----:B------:R-:W-:-:S03]  /*10500*/  @!P6 LOP3.LUT R63, R42, 0xfffffffe, RZ, 0xc0, !PT ;  /* 0xfffffffe2a3fe812 */ /* 0x000fc600078ec0ff */
[----:B------:R-:W-:-:S04]  /*10510*/  @!P1 IMAD.WIDE R42, R43, 0x4, R102 ;  /* 0x000000042b2a9825 */ /* 0x000fc800078e0266 */
[--C-:B------:R-:W-:Y:S01]  /*10520*/  @!P4 IMAD.WIDE R48, R49, 0x4, R102.reuse ;  /* 0x000000043130c825 */ /* 0x100fe200078e0266 */
[----:B------:R1:W-:Y:S03]  /*10530*/  @!P1 ST.E.64 desc[UR38][R42.64], R24 ;  /* 0x000000182a009985 */ /* 0x0003e6000c101b26 */
[--C-:B------:R-:W-:Y:S01]  /*10540*/  @!P5 IMAD.WIDE R60, R61, 0x4, R102.reuse ;  /* 0x000000043d3cd825 */ /* 0x100fe200078e0266 */
[----:B------:R1:W-:Y:S03]  /*10550*/  @!P2 ST.E.64 desc[UR38][R44.64], R26 ;  /* 0x0000001a2c00a985 */ /* 0x0003e6000c101b26 */
[----:B------:R-:W-:Y:S01]  /*10560*/  @!P6 IMAD.WIDE R102, R63, 0x4, R102 ;  /* 0x000000043f66e825 */ /* 0x000fe200078e0266 */
[----:B------:R1:W-:Y:S04]  /*10570*/  @!P3 ST.E.64 desc[UR38][R46.64], R28 ;  /* 0x0000001c2e00b985 */ /* 0x0003e8000c101b26 */
[----:B------:R1:W-:Y:S04]  /*10580*/  @!P4 ST.E.64 desc[UR38][R48.64], R30 ;  /* 0x0000001e3000c985 */ /* 0x0003e8000c101b26 */
[----:B------:R1:W-:Y:S04]  /*10590*/  @!P5 ST.E.64 desc[UR38][R60.64], R32 ;  /* 0x000000203c00d985 */ /* 0x0003e8000c101b26 */
[----:B------:R1:W-:Y:S02]  /*105a0*/  @!P6 ST.E.64 desc[UR38][R102.64], R34 ;  /* 0x000000226600e985 */ /* 0x0003e4000c101b26 */
.L_x_2030:
[----:B------:R-:W-:Y:S05]  /*105b0*/  BSYNC B0 ;  /* 0x0000000000007941 */ /* 0x000fea0003800000 */
.L_x_2029:
[----:B------:R-:W-:Y:S01]  /*105c0*/  ISETP.GE.AND P1, PT, R104, R105, PT ;  /* 0x000000696800720c */ /* 0x000fe20003f26270 */
[----:B-1----:R1:W2:Y:S01]  /*105d0*/  SHFL.IDX PT, R25, R107, 0x1, 0x1c1f ;  /* 0x003c1f006b197f89 */ /* 0x0022a200000e0000 */
        /* <DEDUP_REMOVED lines=21> */
[----:B0-----:R-:W-:Y:S02]  /*10730*/  SEL R2, R20, R69, P0 ;  /* 0x0000004514027207 */ /* 0x001fe40000000000 */
[----:B------:R-:W-:Y:S01]  /*10740*/  SEL R8, R69, R20, P0 ;  /* 0x0000001445087207 */ /* 0x000fe20000000000 */
[----:B-12---:R-:W-:Y:S06]  /*10750*/  @P1 BRA `(.L_x_1992) ;  /* 0x0000004800541947 */ /* 0x006fec0003800000 */
        /* <DEDUP_REMOVED lines=60> */
[C---:B-1----:R-:W-:Y:S01]  /*10b20*/  VIADD R12, R101.reuse, 0x68 ;  /* 0x00000068650c7836 */ /* 0x042fe20000000000 */
[----:B------:R-:W-:Y:S01]  /*10b30*/  @!P2 LEA.HI R18, R18, R18, RZ, 0x1 ;  /* 0x000000121212a211 */ /* 0x000fe200078f08ff */
[----:B------:R-:W-:Y:S02]  /*10b40*/  VIADD R16, R101, 0x80 ;  /* 0x0000008065107836 */ /* 0x000fe40000000000 */
[----:B--2---:R-:W-:Y:S01]  /*10b50*/  @!P1 IMAD.WIDE R4, R11, 0x4, R24 ;  /* 0x000000040b049825 */ /* 0x004fe200078e0218 */
[----:B------:R-:W-:-:S02]  /*10b60*/  ISETP.GE.AND P5, PT, R12, UR4, PT ;  /* 0x000000040c007c0c */ /* 0x000fc4000bfa6270 */
[----:B------:R-:W-:Y:S01]  /*10b70*/  @!P3 LEA.HI R0, R0, R0, RZ, 0x1 ;  /* 0x000000000000b211 */ /* 0x000fe200078f08ff */
[----:B------:R-:W-:Y:S01]  /*10b80*/  VIADD R14, R101, 0x70 ;  /* 0x00000070650e7836 */ /* 0x000fe20000000000 */
[----:B------:R1:W-:Y:S01]  /*10b90*/  @!P1 ST.E.64 desc[UR38][R4.64], R52 ;  /* 0x0000003404009985 */ /* 0x0003e2000c101b26 */
[----:B------:R-:W-:Y:S01]  /*10ba0*/  @!P0 IMAD.WIDE R10, R45, 0x4, R24 ;  /* 0x000000042d0a8825 */ /* 0x000fe200078e0218 */
[----:B------:R-:W-:Y:S02]  /*10bb0*/  @!P3 LOP3.LUT R13, R0, 0xfffffffe, RZ, 0xc0, !PT ;  /* 0xfffffffe000db812 */ /* 0x000fe400078ec0ff */
[----:B------:R-:W-:Y:S01]  /*10bc0*/  ISETP.GE.AND P1, PT, R14, UR4, PT ;  /* 0x000000040e007c0c */ /* 0x000fe2000bf26270 */
[----:B------:R-:W-:Y:S01]  /*10bd0*/  VIADD R15, R101, 0x78 ;  /* 0x00000078650f7836 */ /* 0x000fe20000000000 */
[----:B------:R2:W-:Y:S01]  /*10be0*/  @!P0 ST.E.64 desc[UR38][R10.64], R56 ;  /* 0x000000380a008985 */ /* 0x0005e2000c101b26 */
[----:B0-----:R-:W-:Y:S02]  /*10bf0*/  @!P2 LOP3.LUT R7, R18, 0xfffffffe, RZ, 0xc0, !PT ;  /* 0xfffffffe1207a812 */ /* 0x001fe400078ec0ff */
        /* <DEDUP_REMOVED lines=70> */
.L_x_2028:
        /* <DEDUP_REMOVED lines=36> */
[--C-:B------:R-:W-:Y:S01]  /*112a0*/  SHF.R.S32.HI R9, RZ, 0x1f, R5.reuse ;  /* 0x0000001fff097819 */ /* 0x100fe20000011405 */
[----:B------:R-:W-:Y:S01]  /*112b0*/  IMAD.MOV R7, RZ, RZ, -R5 ;  /* 0x000000ffff077224 */ /* 0x000fe200078e0a05 */
[----:B------:R-:W-:Y:S01]  /*112c0*/  IADD3 R2, P0, R5, R2, RZ ;  /* 0x0000000205027210 */ /* 0x000fe20007f1e0ff */
[----:B------:R-:W-:Y:S02]  /*112d0*/  IMAD R4, R4, UR4, RZ ;  /* 0x0000000404047c24 */ /* 0x000fe4000f8e02ff */
[----:B------:R-:W-:-:S02]  /*112e0*/  IMAD R7, R6, R7, R0 ;  /* 0x0000000706077224 */ /* 0x000fc400078e0200 */
[----:B------:R-:W-:Y:S01]  /*112f0*/  IMAD R4, R17, UR5, R4 ;  /* 0x0000000511047c24 */ /* 0x000fe2000f8e0204 */
[----:B------:R-:W-:Y:S02]  /*11300*/  ULDC.64 UR4, c[0x0][0xbc8] ;  /* 0x0002f20000047ab9 */ /* 0x000fe40000000a00 */
        /* <DEDUP_REMOVED lines=12> */
.L_x_1990:
        /* <DEDUP_REMOVED lines=18> */
.L_x_2031:
[----:B------:R-:W-:Y:S01]  /*114f0*/  ULDC UR8, c[0x0][0xc50] ;  /* 0x0003140000087ab9 */ /* 0x000fe20000000800 */
[----:B------:R-:W-:Y:S01]  /*11500*/  UMOV UR36, UR6 ;  /* 0x0000000600247c82 */ /* 0x000fe20008000000 */
[----:B------:R-:W-:-:S11]  /*11510*/  UISETP.NE.AND UP0, UPT, UR8, 0x1, UPT ;  /* 0x000000010800788c */ /* 0x000fd6000bf05270 */
[----:B------:R-:W-:Y:S01]  /*11520*/  @UP0 ULDC UR4, c[0x0][0xc54] ;  /* 0x0003150000040ab9 */ /* 0x000fe20000000800 */
[----:B------:R-:W-:Y:S01]  /*11530*/  @UP0 ULDC UR7, c[0x0][0xc58] ;  /* 0x0003160000070ab9 */ /* 0x000fe20000000800 */
[----:B------:R-:W-:-:S04]  /*11540*/  UIMAD.WIDE.U32 UR4, UR6, UR4, URZ ;  /* 0x00000004060472a5 */ /* 0x000fc8000f8e003f */
[----:B------:R-:W-:-:S12]  /*11550*/  @UP0 USHF.R.U32.HI UR36, URZ, UR7, UR5 ;  /* 0x000000073f240299 */ /* 0x000fd80008011605 */
.L_x_2032:
        /* <DEDUP_REMOVED lines=8> */
[----:B------:R-:W-:Y:S01]  /*115e0*/  ULDC UR6, c[0x0][0x448] ;  /* 0x0001120000067ab9 */ /* 0x000fe20000000800 */
[----:B------:R-:W-:Y:S01]  /*115f0*/  ULDC.64 UR4, c[0x0][0x418] ;  /* 0x0001060000047ab9 */ /* 0x000fe20000000a00 */
[----:B------:R-:W-:Y:S01]  /*11600*/  UISETP.NE.AND UP1, UPT, UR6, 0x1, UPT ;  /* 0x000000010600788c */ /* 0x000fe2000bf25270 */
[----:B------:R-:W-:Y:S01]  /*11610*/  IMAD.MOV.U32 R0, RZ, RZ, RZ ;  /* 0x000000ffff007224 */ /* 0x000fe200078e00ff */
[----:B------:R-:W-:Y:S01]  /*11620*/  UISETP.NE.U32.AND UP0, UPT, UR4, URZ, UPT ;  /* 0x0000003f0400728c */ /* 0x000fe2000bf05070 */
[----:B------:R-:W-:Y:S02]  /*11630*/  ULDC UR7, c[0x0][0x424] ;  /* 0x0001090000077ab9 */ /* 0x000fe40000000800 */
[----:B------:R-:W-:Y:S01]  /*11640*/  ULDC UR4, c[0x0][0x288] ;  /* 0x0000a20000047ab9 */ /* 0x000fe20000000800 */
[----:B------:R-:W-:Y:S02]  /*11650*/  UISETP.NE.AND.EX UP0, UPT, UR5, URZ, UPT, UP0 ;  /* 0x0000003f0500728c */ /* 0x000fe4000bf05300 */
[----:B------:R-:W-:-:S02]  /*11660*/  UIADD3 UR10, -UR4, 0xa0, URZ ;  /* 0x000000a0040a7890 */ /* 0x000fc4000fffe13f */
[----:B------:R-:W-:Y:S01]  /*11670*/  USEL UR7, UR7, 0x1, UP0 ;  /* 0x0000000107077887 */ /* 0x000fe20008000000 */
[----:B------:R-:W-:Y:S01]  /*11680*/  @UP1 ULDC UR4, c[0x0][0x44c] ;  /* 0x0001130000041ab9 */ /* 0x000fe20000000800 */
[----:B------:R-:W-:Y:S01]  /*11690*/  ULDC UR9, c[0x0][0x2f0] ;  /* 0x0000bc0000097ab9 */ /* 0x000fe20000000800 */
[----:B------:R-:W-:Y:S01]  /*116a0*/  @UP1 ULDC UR11, c[0x0][0x450] ;  /* 0x00011400000b1ab9 */ /* 0x000fe20000000800 */
[----:B------:R-:W-:Y:S02]  /*116b0*/  UIMAD UR10, UR7, UR9, UR10 ;  /* 0x00000009070a72a4 */ /* 0x000fe4000f8e020a */
[----:B0-----:R-:W-:-:S04]  /*116c0*/  USHF.L.U32 UR41, UR41, 0x7, URZ ;  /* 0x0000000729297899 */ /* 0x001fc8000800063f */
[----:B------:R-:W-:-:S04]  /*116d0*/  UIADD3 UR6, UR41, 0x7f, URZ ;  /* 0x0000007f29067890 */ /* 0x000fc8000fffe03f */
[----:B------:R-:W-:Y:S02]  /*116e0*/  UIMAD.WIDE.U32 UR4, UR6, UR4, URZ ;  /* 0x00000004060472a5 */ /* 0x000fe4000f8e003f */
[----:B------:R-:W-:Y:S02]  /*116f0*/  UIMAD UR4, UR7, UR9, 0x9f ;  /* 0x0000009f070474a4 */ /* 0x000fe4000f8e0209 */
[----:B------:R-:W-:Y:S02]  /*11700*/  @UP1 USHF.R.U32.HI UR6, URZ, UR11, UR5 ;  /* 0x0000000b3f061299 */ /* 0x000fe40008011605 */
[----:B------:R-:W-:Y:S02]  /*11710*/  UIMAD.WIDE UR4, UR4, 0x66666667, URZ ;  /* 0x66666667040478a5 */ /* 0x000fe4000f8e023f */
[----:B------:R-:W-:Y:S02]  /*11720*/  UIADD3 UR6, UR10, UR6, URZ ;  /* 0x000000060a067290 */ /* 0x000fe4000fffe03f */
[----:B------:R-:W-:-:S02]  /*11730*/  USHF.R.U32.HI UR9, URZ, 0x1f, UR5 ;  /* 0x0000001f3f097899 */ /* 0x000fc40008011605 */
[----:B------:R-:W-:Y:S02]  /*11740*/  UIMAD.WIDE UR6, UR6, 0x66666667, URZ ;  /* 0x66666667060678a5 */ /* 0x000fe4000f8e023f */
[----:B------:R-:W-:Y:S02]  /*11750*/  ULEA.HI.SX32 UR9, UR5, UR9, 0x1a ;  /* 0x0000000905097291 */ /* 0x000fe4000f8fd23f */
[----:B------:R-:W-:Y:S02]  /*11760*/  USHF.R.U32.HI UR4, URZ, 0x1f, UR7 ;  /* 0x0000001f3f047899 */ /* 0x000fe40008011607 */
[----:B------:R-:W-:Y:S02]  /*11770*/  ULOP3.LUT UR5, UR8, 0xffff, URZ, 0xc0, !UPT ;  /* 0x0000ffff08057892 */ /* 0x000fe4000f8ec03f */
[----:B------:R-:W-:Y:S02]  /*11780*/  ULEA.HI.SX32 UR4, UR7, UR4, 0x1a ;  /* 0x0000000407047291 */ /* 0x000fe4000f8fd23f */
[----:B------:R-:W-:-:S02]  /*11790*/  USHF.R.U32.HI UR7, URZ, 0x10, UR8 ;  /* 0x000000103f077899 */ /* 0x000fc40008011608 */
[----:B------:R-:W-:-:S04]  /*117a0*/  UISETP.LT.AND UP0, UPT, UR9, UR4, UPT ;  /* 0x000000040900728c */ /* 0x000fc8000bf01270 */
[----:B------:R-:W-:Y:S02]  /*117b0*/  USEL UR6, UR9, UR4, UP0 ;  /* 0x0000000409067287 */ /* 0x000fe40008000000 */
[----:B------:R-:W-:Y:S02]  /*117c0*/  UISETP.NE.AND UP0, UPT, UR7, URZ, UPT ;  /* 0x0000003f0700728c */ /* 0x000fe4000bf05270 */
[----:B------:R-:W-:-:S06]  /*117d0*/  UISETP.GE.AND UP1, UPT, UR6, 0x1, UPT ;  /* 0x000000010600788c */ /* 0x000fcc000bf26270 */
[----:B------:R-:W-:-:S03]  /*117e0*/  PLOP3.LUT P0, PT, PT, PT, UP1, 0x80, 0x0 ;  /* 0x000000000000781c */ /* 0x000fc60003f0f018 */
[----:B------:R-:W-:-:S10]  /*117f0*/  @!UP0 ULDC UR7, c[0x0][0x9f0] ;  /* 0x00027c0000078ab9 */ /* 0x000fd40000000800 */
[----:B------:R-:W-:Y:S05]  /*11800*/  @!P0 BRA `(.L_x_2034) ;  /* 0x0000000000708947 */ /* 0x000fea0003800000 */
        /* <DEDUP_REMOVED lines=25> */
[----:B------:R-:W-:-:S04]  /*119a0*/  IMAD.MOV.U32 R0, RZ, RZ, R3 ;  /* 0x000000ffff007224 */ /* 0x000fc800078e0003 */
[----:B------:R-:W-:Y:S01]  /*119b0*/  @!P2 IMAD.MOV R0, RZ, RZ, -R0 ;  /* 0x000000ffff00a224 */ /* 0x000fe200078e0a00 */
[----:B------:R-:W-:-:S07]  /*119c0*/  @!P1 LOP3.LUT R0, RZ, UR7, RZ, 0x33, !PT ;  /* 0x00000007ff009c12 */ /* 0x000fce000f8e33ff */
.L_x_2034:
[----:B------:R-:W-:Y:S02]  /*119d0*/  IMAD R19, R0, UR5, RZ ;  /* 0x0000000500137c24 */ /* 0x000fe4000f8e02ff */
[----:B------:R-:W-:-:S03]  /*119e0*/  IMAD.MOV.U32 R2, RZ, RZ, 0x1 ;  /* 0x00000001ff027424 */ /* 0x000fc600078e00ff */
[----:B------:R-:W-:Y:S01]  /*119f0*/  VIADDMNMX R17, R19, R0, UR6, PT ;  /* 0x0000000613117e46 */ /* 0x000fe2000b800100 */
[----:B------:R-:W-:-:S03]  /*11a00*/  IMAD.MOV.U32 R0, RZ, RZ, RZ ;  /* 0x000000ffff007224 */ /* 0x000fc600078e00ff */
[----:B------:R-:W-:-:S13]  /*11a10*/  ISETP.GT.AND P0, PT, R17, R19, PT ;  /* 0x000000131100720c */ /* 0x000fda0003f04270 */
        /* <DEDUP_REMOVED lines=24> */
.L_x_2035:
        /* <DEDUP_REMOVED lines=20> */
.L_x_2036:
        /* <DEDUP_REMOVED lines=20> */
.L_x_2037:
        /* <DEDUP_REMOVED lines=18> */
.L_x_2038:
        /* <DEDUP_REMOVED lines=11> */
[----:B------:R-:W-:-:S04]  /*11ff0*/  LOP3.LUT R4, R0, 0x180, RZ, 0xc0, !PT ;  /* 0x0000018000047812 */ /* 0x000fc800078ec0ff */
        /* <DEDUP_REMOVED lines=19> */
[----:B------:R-:W-:-:S05]  /*12130*/  LOP3.LUT R0, R5, R4, RZ, 0xfc, !PT ;  /* 0x0000000405007212 */ /* 0x000fca00078efcff */
[----:B------:R0:W-:Y:S02]  /*12140*/  STL [R1+0xc], R0 ;  /* 0x00000c0001007387 */ /* 0x0001e40000100800 */
[----:B0-----:R-:W-:-:S05]  /*12150*/  P2R R0, PR, RZ, 0x2 ;  /* 0x00000002ff007803 */ /* 0x001fca0000000000 */
[----:B------:R0:W-:Y:S01]  /*12160*/  STL [R1+0x10], R0 ;  /* 0x0000100001007387 */ /* 0x0001e20000100800 */
[----:B--2---:R-:W-:Y:S02]  /*12170*/  SHF.R.S32.HI R9, RZ, 0x1f, R18 ;  /* 0x0000001fff097819 */ /* 0x004fe40000011412 */
[----:B------:R-:W-:-:S03]  /*12180*/  SEL R16, R18, RZ, !P1 ;  /* 0x000000ff12107207 */ /* 0x000fc60004800000 */
[----:B------:R0:W-:Y:S01]  /*12190*/  STL [R1], R9 ;  /* 0x0000000901007387 */ /* 0x0001e20000100800 */
[----:B------:R-:W-:Y:S05]  /*121a0*/  BRA.DIV UR4, `(.L_x_2039) ;  /* 0x0000003204707947 */ /* 0x000fea000b800000 */
[----:B------:R1:W2:Y:S02]  /*121b0*/  SHFL.IDX PT, R14, R6, RZ, 0x1f ;  /* 0x00001fff060e7589 */ /* 0x0002a400000e0000 */
.L_x_2094:
[----:B------:R-:W-:Y:S02]  /*121c0*/  PLOP3.LUT P2, PT, PT, PT, PT, 0x8, 0x0 ;  /* 0x000000000000781c */ /* 0x000fe40003f4e170 */
[----:B--2---:R-:W-:Y:S02]  /*121d0*/  ISETP.NE.AND P0, PT, R14, RZ, PT ;  /* 0x000000ff0e00720c */ /* 0x004fe40003f05270 */
[----:B0-----:R-:W-:-:S05]  /*121e0*/  P2R R0, PR, RZ, 0x4 ;  /* 0x00000004ff007803 */ /* 0x001fca0000000000 */
[----:B------:R0:W-:Y:S06]  /*121f0*/  STL [R1+0x8], R0 ;  /* 0x0000080001007387 */ /* 0x0001ec0000100800 */
[----:B------:R-:W-:Y:S05]  /*12200*/  @P0 BRA `(.L_x_2040) ;  /* 0x0000000400900947 */ /* 0x000fea0003800000 */
[----:B------:R-:W-:Y:S01]  /*12210*/  UMOV UR4, 0xffffffff ;  /* 0xffffffff00047882 */ /* 0x000fe20000000000 */
[----:B0-----:R-:W-:Y:S02]  /*12220*/  VIADD R0, R17, 0xffffffff ;  /* 0xffffffff11007836 */ /* 0x001fe40000000000 */
[----:B------:R-:W-:Y:S05]  /*12230*/  BRA.DIV UR4, `(.L_x_2041) ;  /* 0x00000032046c7947 */ /* 0x000fea000b800000 */
[----:B------:R-:W-:-:S13]  /*12240*/  ELECT P6, URZ, PT ;  /* 0x00000000003f782f */ /* 0x000fda00038c0000 */
.L_x_2097:
        /* <DEDUP_REMOVED lines=20> */
.L_x_2042:
[----:B0-----:R-:W-:Y:S01]  /*12390*/  IMAD.MOV.U32 R2, RZ, RZ, 0x1 ;  /* 0x00000001ff027424 */ /* 0x001fe200078e00ff */
[----:B------:R-:W-:-:S04]  /*123a0*/  ISETP.NE.AND P1, PT, R8, RZ, PT ;  /* 0x000000ff0800720c */ /* 0x000fc80003f25270 */
[----:B------:R-:W-:-:S04]  /*123b0*/  SHF.L.U32 R2, R2, 0x1f, RZ ;  /* 0x0000001f02027819 */ /* 0x000fc800000006ff */
[----:B------:R-:W0:Y:S02]  /*123c0*/  SYNCS.PHASECHK.TRANS64.TRYWAIT P0, [UR40+0x33480], R2 ;  /* 0x03348002ff0075a7 */ /* 0x000e240008000168 */
[----:B0-----:R-:W-:Y:S05]  /*123d0*/  @!P0 BRA `(.L_x_2043) ;  /* 0x0000003000248947 */ /* 0x001fea0003800000 */
.L_x_2098:
[----:B------:R-:W-:Y:S05]  /*123e0*/  @P1 BRA `(.L_x_2044) ;  /* 0x0000000000181947 */ /* 0x000fea0003800000 */
[----:B------:R-:W2:Y:S01]  /*123f0*/  S2R R4, SR_TID.X ;  /* 0x0000000000047919 */ /* 0x000ea20000002100 */
[----:B0-----:R-:W-:-:S04]  /*12400*/  IMAD.MOV.U32 R3, RZ, RZ, 0x7800 ;  /* 0x00007800ff037424 */ /* 0x001fc800078e00ff */
[----:B------:R3:W-:Y:S01]  /*12410*/  SYNCS.ARRIVE.TRANS64 RZ, [UR40+0x33470], R3 ;  /* 0x03347003ffff79a7 */ /* 0x0007e20008000028 */
[----:B--2---:R-:W-:-:S13]  /*12420*/  LOP3.LUT P0, RZ, R4, 0x1f, RZ, 0xc0, !PT ;  /* 0x0000001f04ff7812 */ /* 0x004fda000780c0ff */
[----:B---3--:R-:W-:Y:S05]  /*12430*/  @!P0 BRA `(.L_x_2044) ;  /* 0x0000000000048947 */ /* 0x008fea0003800000 */
[----:B------:R-:W-:Y:S01]  /*12440*/  BPT.TRAP 0x1 ;  /* 0x000000040000795c */ /* 0x000fe20000300000 */
.L_x_2044:
        /* <DEDUP_REMOVED lines=28> */
.L_x_2099:
[----:B------:R-:W-:Y:S05]  /*12610*/  @P1 BRA `(.L_x_2046) ;  /* 0x0000000000181947 */ /* 0x000fea0003800000 */
[----:B0-----:R-:W0:Y:S01]  /*12620*/  S2R R3, SR_TID.X ;  /* 0x0000000000037919 */ /* 0x001e220000002100 */
[----:B------:R-:W-:-:S04]  /*12630*/  IMAD.MOV.U32 R2, RZ, RZ, 0x7800 ;  /* 0x00007800ff027424 */ /* 0x000fc800078e00ff */
[----:B------:R2:W-:Y:S01]  /*12640*/  SYNCS.ARRIVE.TRANS64 RZ, [UR40+0x33430], R2 ;  /* 0x03343002ffff79a7 */ /* 0x0005e20008000028 */
[----:B0-----:R-:W-:-:S13]  /*12650*/  LOP3.LUT P0, RZ, R3, 0x1f, RZ, 0xc0, !PT ;  /* 0x0000001f03ff7812 */ /* 0x001fda000780c0ff */
[----:B--2---:R-:W-:Y:S05]  /*12660*/  @!P0 BRA `(.L_x_2046) ;  /* 0x0000000000048947 */ /* 0x004fea0003800000 */
[----:B------:R-:W-:Y:S01]  /*12670*/  BPT.TRAP 0x1 ;  /* 0x000000040000795c */ /* 0x000fe20000300000 */
.L_x_2046:
[----:B------:R-:W-:Y:S01]  /*12680*/  ULDC.64 UR4, c[0x0][0x198] ;  /* 0x0000660000047ab9 */ /* 0x000fe20000000a00 */
[----:B------:R-:W-:Y:S01]  /*12690*/  R2UR UR11, R0 ;  /* 0x00000000000b72ca */ /* 0x000fe200000e0000 */
[----:B------:R-:W-:Y:S01]  /*126a0*/  UIADD3 UR4, UP0, UR4, 0x370, URZ ;  /* 0x0000037004047890 */ /* 0x000fe2000ff1e03f */
[----:B------:R-:W-:Y:S01]  /*126b0*/  R2UR UR13, R16 ;  /* 0x00000000100d72ca */ /* 0x000fe200000e0000 */
[----:B------:R-:W-:Y:S01]  /*126c0*/  UIADD3 UR8, UR40, 0x24200, URZ ;  /* 0x0002420028087890 */ /* 0x000fe2000fffe03f */
[----:B------:R-:W-:Y:S01]  /*126d0*/  PLOP3.LUT P0, PT, PT, PT, PT, 0x80, 0x0 ;  /* 0x000000000000781c */ /* 0x000fe20003f0f070 */
[----:B------:R-:W-:Y:S02]  /*126e0*/  UIADD3 UR9, UR40, 0x33430, URZ ;  /* 0x0003343028097890 */ /* 0x000fe4000fffe03f */
[----:B------:R-:W-:Y:S01]  /*126f0*/  UIADD3.X UR5, URZ, UR5, URZ, UP0, !UPT ;  /* 0x000000053f057290 */ /* 0x000fe200087fe43f */
[----:B------:R-:W-:Y:S01]  /*12700*/  P2R R0, PR, RZ, 0x1 ;  /* 0x00000001ff007803 */ /* 0x000fe20000000000 */
        /* <DEDUP_REMOVED lines=18> */
[----:B------:R2:W-:Y:S01]  /*12830*/  STL [R1+0x8], R0 ;  /* 0x0000080001007387 */ /* 0x0005e20000100800 */
[----:B------:R-:W-:Y:S01]  /*12840*/  NOP ;  /* 0x0000000000007918 */ /* 0x000fe20000000000 */
.L_x_2040:
[----:B------:R-:W-:Y:S05]  /*12850*/  WARPSYNC.ALL ;  /* 0x0000000000007948 */ /* 0x000fea0003800000 */
[----:B--2---:R-:W-:Y:S01]  /*12860*/  UIADD3 UR4, UR40, 0x1e200, URZ ;  /* 0x0001e20028047890 */ /* 0x004fe2000fffe03f */
        /* <DEDUP_REMOVED lines=20> */
.L_x_2047:
        /* <DEDUP_REMOVED lines=8> */
[----:B------:R-:W-:-:S04]  /*12a30*/  UIMAD UR6, UR36, UR9, UR6 ;  /* 0x00000009240672a4 */ /* 0x000fc8000f8e0206 */
[----:B------:R-:W-:Y:S01]  /*12a40*/  UIADD3 UR5, UR5, UR6, URZ ;  /* 0x0000000605057290 */ /* 0x000fe2000fffe03f */
[----:B--2---:R-:W-:Y:S02]  /*12a50*/  ISETP.NE.AND P0, PT, R9, 0x1, PT ;  /* 0x000000010900780c */ /* 0x004fe40003f05270 */
        /* <DEDUP_REMOVED lines=12> */
[C---:B------:R-:W-:Y:S02]  /*12b20*/  IMAD.SHL.U32 R0, R6.reuse, 0x10, RZ ;  /* 0x0000001006007824 */ /* 0x040fe400078e00ff */
[----:B------:R-:W-:-:S03]  /*12b30*/  IMAD.SHL.U32 R6, R6, 0x20, RZ ;  /* 0x0000002006067824 */ /* 0x000fc600078e00ff */
[----:B------:R-:W-:Y:S02]  /*12b40*/  LOP3.LUT R0, R0, 0x40, RZ, 0xc0, !PT ;  /* 0x0000004000007812 */ /* 0x000fe400078ec0ff */
[----:B------:R-:W-:Y:S02]  /*12b50*/  LOP3.LUT R6, R6, 0x60, RZ, 0xc0, !PT ;  /* 0x0000006006067812 */ /* 0x000fe400078ec0ff */
[----:B------:R-:W-:Y:S02]  /*12b60*/  IADD3 R0, R3, R0, R2 ;  /* 0x0000000003007210 */ /* 0x000fe40007ffe002 */
[----:B------:R-:W0:Y:S02]  /*12b70*/  LDC.64 R2, c[0x0][0x2e0] ;  /* 0x0000b800ff027b82 */ /* 0x000e240000000a00 */
[----:B0-----:R-:W-:-:S04]  /*12b80*/  IMAD R4, R5, R2, RZ ;  /* 0x0000000205047224 */ /* 0x001fc800078e02ff */
[C---:B------:R-:W-:Y:S01]  /*12b90*/  IMAD R5, R7.reuse, R3, R4 ;  /* 0x0000000307057224 */ /* 0x040fe200078e0204 */
[----:B------:R-:W-:Y:S01]  /*12ba0*/  LEA.HI R4, R10, R6, RZ, 0x1e ;  /* 0x000000060a047211 */ /* 0x000fe200078ff0ff */
[----:B------:R-:W-:Y:S01]  /*12bb0*/  IMAD.WIDE.U32 R2, R7, R2, UR4 ;  /* 0x0000000407027e25 */ /* 0x000fe2000f8e0002 */
[----:B------:R-:W0:Y:S01]  /*12bc0*/  @P0 LDC R6, c[0x0][0x450] ;  /* 0x00011400ff060b82 */ /* 0x000e220000000800 */
[----:B------:R-:W-:Y:S02]  /*12bd0*/  ULDC.64 UR4, c[0x0][0x2d0] ;  /* 0x0000b40000047ab9 */ /* 0x000fe40000000a00 */
[----:B------:R-:W-:Y:S02]  /*12be0*/  IMAD.IADD R3, R3, 0x1, R5 ;  /* 0x0000000103037824 */ /* 0x000fe400078e0205 */
[----:B------:R-:W1:Y:S03]  /*12bf0*/  S2R R5, SR_CTAID.X ;  /* 0x0000000000057919 */ /* 0x000e660000002500 */
[----:B------:R-:W2:Y:S01]  /*12c00*/  @P0 LDC R7, c[0x0][0x44c] ;  /* 0x00011300ff070b82 */ /* 0x000ea20000000800 */
[----:B-1----:R-:W-:-:S04]  /*12c10*/  IMAD R4, R5, 0x80, R4 ;  /* 0x0000008005047824 */ /* 0x002fc800078e0204 */
[----:B--2---:R-:W-:-:S04]  /*12c20*/  @P0 IMAD.HI.U32 R7, R4, R7, RZ ;  /* 0x0000000704070227 */ /* 0x004fc800078e00ff */
[----:B------:R-:W-:Y:S01]  /*12c30*/  IMAD.MOV.U32 R5, RZ, RZ, R4 ;  /* 0x000000ffff057224 */ /* 0x000fe200078e0004 */
        /* <DEDUP_REMOVED lines=24> */
[----:B------:R-:W0:Y:S01]  /*12dc0*/  S2R R2, SR_TID.X ;  /* 0x0000000000027919 */ /* 0x000e220000002100 */
[----:B------:R-:W-:Y:S02]  /*12dd0*/  ULDC UR4, c[0x0][0x288] ;  /* 0x0000a20000047ab9 */ /* 0x000fe40000000800 */
[----:B------:R-:W-:Y:S01]  /*12de0*/  IMAD R5, R9, UR4, RZ ;  /* 0x0000000409057c24 */ /* 0x000fe2000f8e02ff */
[----:B------:R-:W1:Y:S04]  /*12df0*/  SHFL.IDX PT, R3, R7, RZ, 0x1c1f ;  /* 0x001c1fff07037589 */ /* 0x000e6800000e0000 */
[----:B------:R-:W-:Y:S01]  /*12e00*/  SHFL.IDX PT, R14, R7, 0x1, 0x1c1f ;  /* 0x003c1f00070e7f89 */ /* 0x000fe200000e0000 */
[----:B0-----:R-:W-:-:S03]  /*12e10*/  LOP3.LUT R10, R2, 0x7f, RZ, 0xc0, !PT ;  /* 0x0000007f020a7812 */ /* 0x001fc600078ec0ff */
[----:B------:R-:W0:Y:S01]  /*12e20*/  SHFL.IDX PT, R2, R6, RZ, 0x1c1f ;  /* 0x001c1fff06027589 */ /* 0x000e2200000e0000 */
[----:B------:R-:W-:-:S04]  /*12e30*/  LEA.HI R4, R10, UR41, RZ, 0x1e ;  /* 0x000000290a047c11 */ /* 0x000fc8000f8ff0ff */
[C---:B------:R-:W-:Y:S01]  /*12e40*/  ISETP.GE.AND P4, PT, R4.reuse, R5, PT ;  /* 0x000000050400720c */ /* 0x040fe20003f86270 */
[----:B------:R-:W-:-:S12]  /*12e50*/  VIADD R10, R4, 0x20 ;  /* 0x00000020040a7836 */ /* 0x000fd80000000000 */
[----:B-1----:R-:W-:Y:S01]  /*12e60*/  @!P4 IADD3 R3, P3, R8, R3, RZ ;  /* 0x000000030803c210 */ /* 0x002fe20007f7e0ff */
[----:B------:R-:W-:-:S04]  /*12e70*/  @!P4 VIADD R9, R0, UR40 ;  /* 0x000000280009cc36 */ /* 0x000fc80008000000 */
[----:B0-----:R-:W-:Y:S01]  /*12e80*/  @!P4 IMAD.X R2, RZ, RZ, R2, P3 ;  /* 0x000000ffff02c224 */ /* 0x001fe200018e0602 */
[----:B------:R-:W-:Y:S01]  /*12e90*/  ISETP.GE.AND P3, PT, R10, R5, PT ;  /* 0x000000050a00720c */ /* 0x000fe20003f66270 */
[----:B------:R-:W-:-:S03]  /*12ea0*/  VIADD R10, R4, 0x40 ;  /* 0x00000040040a7836 */ /* 0x000fc60000000000 */
[----:B------:R-:W-:-:S04]  /*12eb0*/  @!P4 LOP3.LUT R3, R3, R2, RZ, 0x3c, !PT ;  /* 0x000000020303c212 */ /* 0x000fc800078e3cff */
[----:B------:R-:W-:-:S04]  /*12ec0*/  @!P4 LOP3.LUT R2, R3, R2, RZ, 0x3c, !PT ;  /* 0x000000020302c212 */ /* 0x000fc800078e3cff */
[----:B------:R-:W-:-:S05]  /*12ed0*/  @!P4 LOP3.LUT R3, R3, R2, RZ, 0x3c, !PT ;  /* 0x000000020303c212 */ /* 0x000fca00078e3cff */
[----:B------:R-:W-:Y:S04]  /*12ee0*/  @!P4 LDGSTS.E.BYPASS.LTC128B.128 [R9+0x1e200], desc[UR38][R2.64], !P2 ;  /* 0x1e2000000209cfae */ /* 0x000fe8000d101d66 */
[----:B------:R-:W-:Y:S04]  /*12ef0*/  @!P4 LDGSTS.E.BYPASS.LTC128B.128 [R9+0x20200], desc[UR38][R2.64+0x40], !P0 ;  /* 0x202000400209cfae */ /* 0x000fe8000c101d66 */
[----:B------:R0:W-:Y:S04]  /*12f00*/  @!P4 LDGSTS.E.BYPASS.LTC128B.128 [R9+0x22200], desc[UR38][R2.64+0x80], !P1 ;  /* 0x222000800209cfae */ /* 0x0001e8000c901d66 */
[----:B0-----:R-:W0:Y:S01]  /*12f10*/  SHFL.IDX PT, R2, R6, 0x1, 0x1c1f ;  /* 0x003c1f0006027f89 */ /* 0x001e2200000e0000 */
[----:B------:R-:W-:Y:S01]  /*12f20*/  @!P3 IADD3 R3, P4, R8, R14, RZ ;  /* 0x0000000e0803b210 */ /* 0x000fe20007f9e0ff */
[----:B------:R-:W-:-:S02]  /*12f30*/  @!P3 VIADD R9, R0, UR40 ;  /* 0x000000280009bc36 */ /* 0x000fc40008000000 */
[----:B------:R-:W1:Y:S02]  /*12f40*/  SHFL.IDX PT, R14, R7, 0x2, 0x1c1f ;  /* 0x005c1f00070e7f89 */ /* 0x000e6400000e0000 */
[----:B0-----:R-:W-:-:S05]  /*12f50*/  @!P3 IMAD.X R2, RZ, RZ, R2, P4 ;  /* 0x000000ffff02b224 */ /* 0x001fca00020e0602 */
[----:B------:R-:W-:-:S04]  /*12f60*/  @!P3 LOP3.LUT R3, R3, R2, RZ, 0x3c, !PT ;  /* 0x000000020303b212 */ /* 0x000fc800078e3cff */
[----:B------:R-:W-:-:S04]  /*12f70*/  @!P3 LOP3.LUT R2, R3, R2, RZ, 0x3c, !PT ;  /* 0x000000020302b212 */ /* 0x000fc800078e3cff */
[----:B------:R-:W-:-:S05]  /*12f80*/  @!P3 LOP3.LUT R3, R3, R2, RZ, 0x3c, !PT ;  /* 0x000000020303b212 */ /* 0x000fca00078e3cff */
[----:B------:R-:W-:Y:S04]  /*12f90*/  @!P3 LDGSTS.E.BYPASS.LTC128B.128 [R9+0x1ea00], desc[UR38][R2.64], !P2 ;  /* 0x1ea000000209bfae */ /* 0x000fe8000d101d66 */
[----:B------:R-:W-:Y:S04]  /*12fa0*/  @!P3 LDGSTS.E.BYPASS.LTC128B.128 [R9+0x20a00], desc[UR38][R2.64+0x40], !P0 ;  /* 0x20a000400209bfae */ /* 0x000fe8000c101d66 */
[----:B------:R0:W-:Y:S01]  /*12fb0*/  @!P3 LDGSTS.E.BYPASS.LTC128B.128 [R9+0x22a00], desc[UR38][R2.64+0x80], !P1 ;  /* 0x22a000800209bfae */ /* 0x0001e2000c901d66 */
[----:B------:R-:W-:-:S03]  /*12fc0*/  ISETP.GE.AND P3, PT, R10, R5, PT ;  /* 0x000000050a00720c */ /* 0x000fc60003f66270 */
[----:B0-----:R-:W0:Y:S10]  /*12fd0*/  SHFL.IDX PT, R2, R6, 0x2, 0x1c1f ;  /* 0x005c1f0006027f89 */ /* 0x001e3400000e0000 */
[----:B-1----:R-:W-:Y:S01]  /*12fe0*/  @!P3 IADD3 R3, P4, R8, R14, RZ ;  /* 0x0000000e0803b210 */ /* 0x002fe20007f9e0ff */
[----:B------:R-:W-:Y:S01]  /*12ff0*/  @!P3 VIADD R21, R0, UR40 ;  /* 0x000000280015bc36 */ /* 0x000fe20008000000 */
[----:B------:R1:W2:Y:S04]  /*13000*/  SHFL.IDX PT, R14, R7, 0x3, 0x1c1f ;  /* 0x007c1f00070e7f89 */ /* 0x0002a800000e0000 */
[----:B------:R-:W3:Y:S01]  /*13010*/  SHFL.IDX PT, R6, R6, 0x3, 0x1c1f ;  /* 0x007c1f0006067f89 */ /* 0x000ee200000e0000 */
[----:B0-----:R-:W-:-:S05]  /*13020*/  @!P3 IMAD.X R2, RZ, RZ, R2, P4 ;  /* 0x000000ffff02b224 */ /* 0x001fca00020e0602 */
[----:B------:R-:W-:-:S04]  /*13030*/  @!P3 LOP3.LUT R3, R3, R2, RZ, 0x3c, !PT ;  /* 0x000000020303b212 */ /* 0x000fc800078e3cff */
[----:B------:R-:W-:-:S04]  /*13040*/  @!P3 LOP3.LUT R2, R3, R2, RZ, 0x3c, !PT ;  /* 0x000000020302b212 */ /* 0x000fc800078e3cff */
[----:B------:R-:W-:-:S05]  /*13050*/  @!P3 LOP3.LUT R3, R3, R2, RZ, 0x3c, !PT ;  /* 0x000000020303b212 */ /* 0x000fca00078e3cff */
[----:B------:R1:W-:Y:S04]  /*13060*/  @!P3 LDGSTS.E.BYPASS.LTC128B.128 [R21+0x1f200], desc[UR38][R2.64], !P2 ;  /* 0x1f2000000215bfae */ /* 0x0003e8000d101d66 */
[----:B------:R1:W-:Y:S04]  /*13070*/  @!P3 LDGSTS.E.BYPASS.LTC128B.128 [R21+0x21200], desc[UR38][R2.64+0x40], !P0 ;  /* 0x212000400215bfae */ /* 0x0003e8000c101d66 */
[----:B--23--:R1:W-:Y:S02]  /*13080*/  @!P3 LDGSTS.E.BYPASS.LTC128B.128 [R21+0x23200], desc[UR38][R2.64+0x80], !P1 ;  /* 0x232000800215bfae */ /* 0x00c3e4000c901d66 */
.L_x_2108:
[----:B------:R-:W-:Y:S01]  /*13090*/  VIADD R4, R4, 0x60 ;  /* 0x0000006004047836 */ /* 0x000fe20000000000 */
[----:B------:R-:W-:Y:S04]  /*130a0*/  BSSY B0, `(.L_x_2049) ;  /* 0x000000c000007945 */ /* 0x000fe80003800000 */
[----:B------:R-:W-:-:S13]  /*130b0*/  ISETP.GE.AND P3, PT, R4, R5, PT ;  /* 0x000000050400720c */ /* 0x000fda0003f66270 */
[----:B------:R-:W-:Y:S05]  /*130c0*/  @P3 BRA `(.L_x_2050) ;  /* 0x0000000000243947 */ /* 0x000fea0003800000 */
[----:B-1----:R-:W-:Y:S01]  /*130d0*/  IADD3 R2, P3, R8, R14, RZ ;  /* 0x0000000e08027210 */ /* 0x002fe20007f7e0ff */
        /* <DEDUP_REMOVED lines=8> */
.L_x_2050:
[----:B------:R-:W-:Y:S05]  /*13160*/  BSYNC B0 ;  /* 0x0000000000007941 */ /* 0x000fea0003800000 */
.L_x_2049:
        /* <DEDUP_REMOVED lines=8> */
[----:B------:R-:W-:Y:S01]  /*131f0*/  ISETP.GE.AND P1, PT, R2, R19, PT ;  /* 0x000000130200720c */ /* 0x000fe20003f26270 */
[----:B------:R-:W0:Y:S02]  /*13200*/  SYNCS.PHASECHK.TRANS64.TRYWAIT P0, [UR40+0x33420], R0 ;  /* 0x03342000ff0075a7 */ /* 0x000e240008000168 */
[----:B0-----:R-:W-:Y:S10]  /*13210*/  @!P0 BRA `(.L_x_2051) ;  /* 0x0000002800248947 */ /* 0x001ff40003800000 */
.L_x_2109:
[----:B------:R-:W-:Y:S01]  /*13220*/  IMAD.MOV.U32 R14, RZ, RZ, 0x1 ;  /* 0x00000001ff0e7424 */ /* 0x000fe200078e00ff */
[----:B------:R-:W-:Y:S06]  /*13230*/  @!P1 BRA `(.L_x_2052) ;  /* 0x0000001000a49947 */ /* 0x000fec0003800000 */
[----:B0-----:R-:W2:Y:S01]  /*13240*/  LDL R3, [R1+0x14] ;  /* 0x0000140001037983 */ /* 0x001ea20000100800 */
[----:B------:R-:W0:Y:S01]  /*13250*/  S2R R4, SR_TID.X ;  /* 0x0000000000047919 */ /* 0x000e220000002100 */
[----:B------:R-:W-:Y:S01]  /*13260*/  IMAD.MOV.U32 R0, RZ, RZ, RZ ;  /* 0x000000ffff007224 */ /* 0x000fe200078e00ff */
[----:B0-----:R-:W-:Y:S02]  /*13270*/  LOP3.LUT R21, R4, 0x1f, RZ, 0xc0, !PT ;  /* 0x0000001f04157812 */ /* 0x001fe400078ec0ff */
[C---:B--2---:R-:W-:Y:S02]  /*13280*/  LOP3.LUT R20, R3.reuse, 0x1, RZ, 0xfc, !PT ;  /* 0x0000000103147812 */ /* 0x044fe400078efcff */
[----:B------:R-:W-:Y:S01]  /*13290*/  LOP3.LUT R15, R3, 0x2, RZ, 0xfc, !PT ;  /* 0x00000002030f7812 */ /* 0x000fe200078efcff */
[----:B------:R-:W-:-:S07]  /*132a0*/  IMAD.MOV.U32 R3, RZ, RZ, 0x1 ;  /* 0x00000001ff037424 */ /* 0x000fce00078e00ff */
.L_x_2073:
[----:B------:R-:W2:Y:S01]  /*132b0*/  LDL R4, [R1+0x8] ;  /* 0x0000080001047983 */ /* 0x000ea20000100800 */
[----:B------:R-:W-:Y:S01]  /*132c0*/  VIADD R13, R0, 0x1 ;  /* 0x00000001000d7836 */ /* 0x000fe20000000000 */
[----:B------:R-:W-:Y:S04]  /*132d0*/  BSSY B0, `(.L_x_2053) ;  /* 0x000009a000007945 */ /* 0x000fe80003800000 */
[----:B------:R-:W-:-:S04]  /*132e0*/  ISETP.NE.AND P0, PT, R13, 0x2, PT ;  /* 0x000000020d00780c */ /* 0x000fc80003f05270 */
[----:B------:R-:W-:Y:S02]  /*132f0*/  SEL R14, RZ, 0x1, P0 ;  /* 0x00000001ff0e7807 */ /* 0x000fe40000000000 */
[----:B------:R-:W-:Y:S02]  /*13300*/  SEL R13, R13, RZ, P0 ;  /* 0x000000ff0d0d7207 */ /* 0x000fe40000000000 */
[----:B------:R-:W-:Y:S02]  /*13310*/  LOP3.LUT R14, R3, R14, RZ, 0x3c, !PT ;  /* 0x0000000e030e7212 */ /* 0x000fe400078e3cff */
[----:B--2---:R-:W-:-:S13]  /*13320*/  ISETP.NE.AND P1, PT, R4, RZ, PT ;  /* 0x000000ff0400720c */ /* 0x004fda0003f25270 */
[----:B0-----:R-:W-:Y:S05]  /*13330*/  @!P1 BRA `(.L_x_2054) ;  /* 0x00000008004c9947 */ /* 0x001fea0003800000 */
[----:B------:R-:W2:Y:S01]  /*13340*/  LDL R4, [R1+0x10] ;  /* 0x0000100001047983 */ /* 0x000ea20000100800 */
[----:B------:R-:W-:Y:S01]  /*13350*/  IMAD.MOV.U32 R6, RZ, RZ, R2 ;  /* 0x000000ffff067224 */ /* 0x000fe200078e0002 */
[----:B--2---:R-:W-:-:S13]  /*13360*/  ISETP.NE.AND P1, PT, R4, RZ, PT ;  /* 0x000000ff0400720c */ /* 0x004fda0003f25270 */
[----:B------:R-:W-:Y:S05]  /*13370*/  @!P1 BRA `(.L_x_2055) ;  /* 0x00000000004c9947 */ /* 0x000fea0003800000 */
[----:B------:R-:W2:Y:S01]  /*13380*/  LDL R8, [R1] ;  /* 0x0000000001087983 */ /* 0x000ea20000100800 */
[----:B------:R-:W0:Y:S01]  /*13390*/  LDC R6, c[0x0][0x43c] ;  /* 0x00010f00ff067b82 */ /* 0x000e220000000800 */
[----:B------:R-:W-:-:S07]  /*133a0*/  ULDC.64 UR4, c[0x0][0x428] ;  /* 0x00010a0000047ab9 */ /* 0x000fce0000000a00 */
[----:B------:R-:W1:Y:S01]  /*133b0*/  LDC.64 R16, c[0x0][0x418] ;  /* 0x00010600ff107b82 */ /* 0x000e620000000a00 */
[----:B0-----:R-:W-:-:S13]  /*133c0*/  ISETP.NE.AND P0, PT, R6, 0x1, PT ;  /* 0x000000010600780c */ /* 0x001fda0003f05270 */
[----:B------:R-:W0:Y:S02]  /*133d0*/  @P0 LDC.64 R4, c[0x0][0x440] ;  /* 0x00011000ff040b82 */ /* 0x000e240000000a00 */
[----:B0-----:R-:W-:-:S04]  /*133e0*/  @P0 IMAD.HI.U32 R7, R2, R4, RZ ;  /* 0x0000000402070227 */ /* 0x001fc800078e00ff */
[----:B------:R-:W-:Y:S01]  /*133f0*/  IMAD.MOV.U32 R4, RZ, RZ, R2 ;  /* 0x000000ffff047224 */ /* 0x000fe200078e0002 */
[----:B------:R-:W-:-:S05]  /*13400*/  @P0 SHF.R.U32.HI R4, RZ, R5, R7 ;  /* 0x00000005ff040219 */ /* 0x000fca0000011607 */
[----:B------:R-:W-:-:S04]  /*13410*/  IMAD.MOV R5, RZ, RZ, -R4 ;  /* 0x000000ffff057224 */ /* 0x000fc800078e0a04 */
[----:B------:R-:W-:Y:S01]  /*13420*/  IMAD R6, R6, R5, R2 ;  /* 0x0000000506067224 */ /* 0x000fe200078e0202 */
[----:B------:R-:W-:-:S03]  /*13430*/  SHF.R.S32.HI R5, RZ, 0x1f, R4 ;  /* 0x0000001fff057819 */ /* 0x000fc60000011404 */
[----:B------:R-:W-:-:S03]  /*13440*/  IMAD.WIDE.U32 R4, R18, UR4, R4 ;  /* 0x0000000412047c25 */ /* 0x000fc6000f8e0004 */
[----:B-1----:R-:W-:Y:S01]  /*13450*/  LEA R16, P0, R4, R16, 0x2 ;  /* 0x0000001004107211 */ /* 0x002fe200078010ff */
[----:B--2---:R-:W-:-:S04]  /*13460*/  IMAD R7, R8, UR4, RZ ;  /* 0x0000000408077c24 */ /* 0x004fc8000f8e02ff */
[----:B------:R-:W-:-:S04]  /*13470*/  IMAD R7, R18, UR5, R7 ;  /* 0x0000000512077c24 */ /* 0x000fc8000f8e0207 */
[----:B------:R-:W-:-:S05]  /*13480*/  IMAD.IADD R7, R7, 0x1, R5 ;  /* 0x0000000107077824 */ /* 0x000fca00078e0205 */
[----:B------:R-:W-:-:S05]  /*13490*/  LEA.HI.X R17, R4, R17, R7, 0x2, P0 ;  /* 0x0000001104117211 */ /* 0x000fca00000f1407 */
[----:B------:R0:W5:Y:S02]  /*134a0*/  LDG.E R16, desc[UR38][R16.64] ;  /* 0x0000002610107981 */ /* 0x000164000c1e1900 */
.L_x_2055:
[----:B------:R-:W1:Y:S01]  /*134b0*/  S2R R4, SR_TID.X ;  /* 0x0000000000047919 */ /* 0x000e620000002100 */
[----:B------:R-:W-:Y:S02]  /*134c0*/  LEA R8, R13, UR40, 0x3 ;  /* 0x000000280d087c11 */ /* 0x000fe4000f8e18ff */
[----:B-1----:R-:W-:Y:S02]  /*134d0*/  LOP3.LUT R5, R4, 0x7f, RZ, 0xc0, !PT ;  /* 0x0000007f04057812 */ /* 0x002fe400078ec0ff */
[----:B------:R-:W-:Y:S02]  /*134e0*/  SHF.L.U32 R4, R14, 0x1f, RZ ;  /* 0x0000001f0e047819 */ /* 0x000fe400000006ff */
[----:B------:R-:W-:Y:S02]  /*134f0*/  ISETP.NE.AND P1, PT, R5, RZ, PT ;  /* 0x000000ff0500720c */ /* 0x000fe40003f25270 */
[----:B------:R-:W1:Y:S02]  /*13500*/  SYNCS.PHASECHK.TRANS64.TRYWAIT P0, [R8+URZ+0x33480], R4 ;  /* 0x03348004080075a7 */ /* 0x000e64000800017f */
[----:B-1----:R-:W-:Y:S09]  /*13510*/  @!P0 BRA `(.L_x_2056) ;  /* 0x00000024007c8947 */ /* 0x002ff20003800000 */
.L_x_2110:
[----:B------:R-:W-:Y:S04]  /*13520*/  BSSY B1, `(.L_x_2057) ;  /* 0x0000007000017945 */ /* 0x000fe80003800000 */
[----:B------:R-:W-:Y:S05]  /*13530*/  @P1 BRA `(.L_x_2058) ;  /* 0x0000000000141947 */ /* 0x000fea0003800000 */
[----:B------:R-:W-:Y:S01]  /*13540*/  ISETP.NE.AND P0, PT, R21, RZ, PT ;  /* 0x000000ff1500720c */ /* 0x000fe20003f05270 */
[----:B------:R-:W-:-:S04]  /*13550*/  IMAD.MOV.U32 R5, RZ, RZ, 0x7800 ;  /* 0x00007800ff057424 */ /* 0x000fc800078e00ff */
[----:B------:R2:W-:Y:S08]  /*13560*/  SYNCS.ARRIVE.TRANS64 RZ, [R8+URZ+0x33470], R5 ;  /* 0x0334700508ff79a7 */ /* 0x0005f0000800003f */
[----:B------:R-:W-:Y:S05]  /*13570*/  @!P0 BRA `(.L_x_2058) ;  /* 0x0000000000048947 */ /* 0x000fea0003800000 */
[----:B------:R-:W-:Y:S01]  /*13580*/  BPT.TRAP 0x1 ;  /* 0x000000040000795c */ /* 0x000fe20000300000 */
.L_x_2058:
[----:B------:R-:W-:Y:S05]  /*13590*/  BSYNC B1 ;  /* 0x0000000000017941 */ /* 0x000fea0003800000 */
.L_x_2057:
        /* <DEDUP_REMOVED lines=16> */
.L_x_2059:
        /* <DEDUP_REMOVED lines=13> */
.L_x_2060:
        /* <DEDUP_REMOVED lines=15> */
.L_x_2061:
        /* <DEDUP_REMOVED lines=10> */
.L_x_2111:
        /* <DEDUP_REMOVED lines=9> */
.L_x_2064:
[----:B------:R-:W-:Y:S05]  /*13990*/  BSYNC B1 ;  /* 0x0000000000017941 */ /* 0x000fea0003800000 */
.L_x_2063:
        /* <DEDUP_REMOVED lines=12> */
.L_x_2065:
        /* <DEDUP_REMOVED lines=13> */
.L_x_2066:
        /* <DEDUP_REMOVED lines=13> */
.L_x_2067:
[----:B------:R-:W-:-:S13]  /*13c00*/  @P0 ELECT P1, URZ, PT ;  /* 0x00000000003f082f */ /* 0x000fda0003820000 */
[----:B------:R-:W-:Y:S01]  /*13c10*/  @P1 R2UR UR13, R16 ;  /* 0x00000000100d12ca */ /* 0x000fe200000e0000 */
[----:B------:R-:W-:Y:S01]  /*13c20*/  UMOV UR12, UR36 ;  /* 0x00000024000c7c82 */ /* 0x000fe20008000000 */
[----:B------:R-:W-:-:S11]  /*13c30*/  @P1 PLOP3.LUT P0, PT, P1, PT, PT, 0x8, 0x0 ;  /* 0x000000000000181c */ /* 0x000fd60000f0e170 */
[----:B------:R2:W-:Y:S01]  /*13c40*/  UTMALDG.4D [UR8], [UR6], desc[UR14] ;  /* 0x00000e08060075b4 */ /* 0x0005e20008019000 */
[----:B------:R-:W-:Y:S01]  /*13c50*/  PLOP3.LUT P1, PT, PT, PT, PT, 0x8, 0x0 ;  /* 0x000000000000781c */ /* 0x000fe20003f2e170 */
[----:B--2---:R-:W-:-:S12]  /*13c60*/  @P0 BRA.U.ANY `(.L_x_2067) ;  /* 0xfffffffd00e40947 */ /* 0x004fd8000393ffff */
.L_x_2054:
[----:B------:R-:W-:Y:S05]  /*13c70*/  BSYNC B0 ;  /* 0x0000000000007941 */ /* 0x000fea0003800000 */
.L_x_2053:
[----:B------:R-:W-:-:S13]  /*13c80*/  ISETP.NE.AND P0, PT, R20, 0x3, PT ;  /* 0x000000031400780c */ /* 0x000fda0003f05270 */
[----:B------:R-:W-:Y:S05]  /*13c90*/  @!P0 BRA `(.L_x_2068) ;  /* 0x0000000000048947 */ /* 0x000fea0003800000 */
[----:B------:R-:W-:Y:S01]  /*13ca0*/  BPT.TRAP 0x1 ;  /* 0x000000040000795c */ /* 0x000fe20000300000 */
.L_x_2068:
[----:B------:R-:W-:Y:S02]  /*13cb0*/  LOP3.LUT R5, R3, 0x1, RZ, 0x3c, !PT ;  /* 0x0000000103057812 */ /* 0x000fe400078e3cff */
[----:B-1----:R-:W-:Y:S02]  /*13cc0*/  LEA R12, R0, UR40, 0x3 ;  /* 0x00000028000c7c11 */ /* 0x002fe4000f8e18ff */
[----:B------:R-:W-:Y:S02]  /*13cd0*/  SHF.L.U32 R5, R5, 0x1f, RZ ;  /* 0x0000001f05057819 */ /* 0x000fe400000006ff */
[----:B------:R-:W-:Y:S02]  /*13ce0*/  ISETP.NE.AND P1, PT, R15, 0x3, PT ;  /* 0x000000030f00780c */ /* 0x000fe40003f25270 */
[----:B------:R-:W1:Y:S02]  /*13cf0*/  SYNCS.PHASECHK.TRANS64.TRYWAIT P0, [R12+URZ+0x33470], R5 ;  /* 0x033470050c0075a7 */ /* 0x000e64000800017f */
[----:B-1----:R-:W-:Y:S09]  /*13d00*/  @!P0 BRA `(.L_x_2069) ;  /* 0x0000001c00a88947 */ /* 0x002ff20003800000 */
.L_x_2112:
[----:B------:R-:W-:Y:S05]  /*13d10*/  @!P1 BRA `(.L_x_2070) ;  /* 0x0000000000049947 */ /* 0x000fea0003800000 */
[----:B------:R-:W-:Y:S01]  /*13d20*/  BPT.TRAP 0x1 ;  /* 0x000000040000795c */ /* 0x000fe20000300000 */
.L_x_2070:
[----:B-1----:R-:W-:Y:S01]  /*13d30*/  SHF.L.U32 R5, R3, 0x1f, RZ ;  /* 0x0000001f03057819 */ /* 0x002fe200000006ff */
[----:B------:R-:W-:-:S03]  /*13d40*/  IMAD R3, R0, 0x7800, RZ ;  /* 0x0000780000037824 */ /* 0x000fc600078e02ff */
[----:B------:R-:W1:Y:S02]  /*13d50*/  SYNCS.PHASECHK.TRANS64.TRYWAIT P0, [R12+URZ+0x33460], R5 ;  /* 0x033460050c0075a7 */ /* 0x000e64000800017f */
[----:B-1----:R-:W-:Y:S05]  /*13d60*/  @!P0 BRA `(.L_x_2071) ;  /* 0x0000001c00a48947 */ /* 0x002fea0003800000 */
.L_x_2113:
        /* <DEDUP_REMOVED lines=104> */
.L_x_2072:
[----:B------:R-:W3:Y:S01]  /*143f0*/  S2R R0, SR_TID.X ;  /* 0x0000000000007919 */ /* 0x000ee20000002100 */
[----:B--2---:R-:W-:Y:S01]  /*14400*/  SYNCS.ARRIVE.TRANS64.A1T0 RZ, [R12+URZ+0x33450], RZ ;  /* 0x033450ff0cff79a7 */ /* 0x004fe2000810003f */
[----:B-1----:R-:W-:Y:S01]  /*14410*/  IMAD.MOV.U32 R3, RZ, RZ, R14 ;  /* 0x000000ffff037224 */ /* 0x002fe200078e000e */
[----:B---3--:R-:W-:Y:S01]  /*14420*/  LOP3.LUT R0, R0, 0x7f, RZ, 0xc0, !PT ;  /* 0x0000007f00007812 */ /* 0x008fe200078ec0ff */
[----:B------:R-:W-:Y:S03]  /*14430*/  BAR.SYNC.DEFER_BLOCKING 0x2, 0x80 ;  /* 0x0082000000007b1d */ /* 0x000fe60000010000 */
[----:B------:R-:W-:-:S13]  /*14440*/  ISETP.NE.AND P0, PT, R0, RZ, PT ;  /* 0x000000ff0000720c */ /* 0x000fda0003f05270 */
[----:B------:R-:W-:-:S05]  /*14450*/  @!P0 VIADD R0, R12, 0x33480 ;  /* 0x000334800c008836 */ /* 0x000fca0000000000 */
[----:B------:R-:W-:-:S04]  /*14460*/  @!P0 PRMT R0, RZ, 0x654, R0 ;  /* 0x00000654ff008816 */ /* 0x000fc80000000000 */
[----:B------:R1:W-:Y:S01]  /*14470*/  @!P0 SYNCS.ARRIVE.TRANS64.RED.A1T0 RZ, [R0+URZ], RZ ;  /* 0x000000ff00ff89a7 */ /* 0x0003e2000810043f */
[C---:B------:R-:W-:Y:S01]  /*14480*/  ISETP.GT.AND P0, PT, R2.reuse, R19, PT ;  /* 0x000000130200720c */ /* 0x040fe20003f04270 */
[----:B------:R-:W-:Y:S02]  /*14490*/  VIADD R2, R2, 0xffffffff ;  /* 0xffffffff02027836 */ /* 0x000fe40000000000 */
[----:B-1----:R-:W-:-:S10]  /*144a0*/  IMAD.MOV.U32 R0, RZ, RZ, R13 ;  /* 0x000000ffff007224 */ /* 0x002fd400078e000d */
[----:B------:R-:W-:Y:S05]  /*144b0*/  @P0 BRA `(.L_x_2073) ;  /* 0xffffffec007c0947 */ /* 0x000fea000383ffff */
[----:B------:R-:W-:Y:S05]  /*144c0*/  BRA `(.L_x_2074) ;  /* 0x0000000000047947 */ /* 0x000fea0003800000 */
.L_x_2052:
[----:B------:R-:W-:-:S07]  /*144d0*/  IMAD.MOV.U32 R13, RZ, RZ, RZ ;  /* 0x000000ffff0d7224 */ /* 0x000fce00078e00ff */
.L_x_2074:
[----:B------:R-:W0:Y:S02]  /*144e0*/  LDL R2, [R1+0x14] ;  /* 0x0000140001027983 */ /* 0x000e240000100800 */
[----:B0-----:R-:W-:-:S04]  /*144f0*/  LOP3.LUT R0, R2, 0x1, RZ, 0xfc, !PT ;  /* 0x0000000102007812 */ /* 0x001fc800078efcff */
[----:B------:R-:W-:-:S13]  /*14500*/  ISETP.NE.AND P0, PT, R0, 0x3, PT ;  /* 0x000000030000780c */ /* 0x000fda0003f05270 */
[----:B------:R-:W-:Y:S05]  /*14510*/  @!P0 BRA `(.L_x_2075) ;  /* 0x0000000000048947 */ /* 0x000fea0003800000 */
[----:B------:R-:W-:Y:S01]  /*14520*/  BPT.TRAP 0x1 ;  /* 0x000000040000795c */ /* 0x000fe20000300000 */
.L_x_2075:
        /* <DEDUP_REMOVED lines=8> */
.L_x_2114:
[----:B------:R-:W-:Y:S05]  /*145b0*/  BSYNC B0 ;  /* 0x0000000000007941 */ /* 0x000fea0003800000 */
.L_x_2076:
[----:B------:R-:W-:Y:S05]  /*145c0*/  @!P1 BRA `(.L_x_2078) ;  /* 0x0000000000049947 */ /* 0x000fea0003800000 */
[----:B------:R-:W-:Y:S01]  /*145d0*/  BPT.TRAP 0x1 ;  /* 0x000000040000795c */ /* 0x000fe20000300000 */
.L_x_2078:
[----:B0-----:R-:W-:-:S04]  /*145e0*/  SHF.L.U32 R0, R14, 0x1f, RZ ;  /* 0x0000001f0e007819 */ /* 0x001fc800000006ff */
[----:B------:R-:W0:Y:S02]  /*145f0*/  SYNCS.PHASECHK.TRANS64.TRYWAIT P0, [R3+URZ+0x33460], R0 ;  /* 0x03346000030075a7 */ /* 0x000e24000800017f */
[----:B0-----:R-:W-:Y:S05]  /*14600*/  @!P0 BRA `(.L_x_2079) ;  /* 0x0000001400a48947 */ /* 0x001fea0003800000 */
.L_x_2115:
        /* <DEDUP_REMOVED lines=105> */
.L_x_2080:
        /* <DEDUP_REMOVED lines=14> */
.L_x_2033:
[----:B------:R-:W0:Y:S01]  /*14d80*/  S2R R4, SR_CgaCtaId ;  /* 0x0000000000047919 */ /* 0x000e220000008800 */
[----:B------:R-:W-:Y:S02]  /*14d90*/  MOV R3, 0x400 ;  /* 0x0000040000037802 */ /* 0x000fe40000000f00 */
[----:B------:R-:W-:Y:S02]  /*14da0*/  SHF.L.U32 R2, R2, 0x1f, RZ ;  /* 0x0000001f02027819 */ /* 0x000fe400000006ff */
[----:B0-----:R-:W-:-:S04]  /*14db0*/  LEA R9, R4, R3, 0x18 ;  /* 0x0000000304097211 */ /* 0x001fc800078ec0ff */
[----:B------:R-:W0:Y:S02]  /*14dc0*/  SYNCS.PHASECHK.TRANS64.TRYWAIT P0, [R9+URZ+0x33420], R2 ;  /* 0x03342002090075a7 */ /* 0x000e24000800017f */
[----:B0-----:R-:W-:Y:S05]  /*14dd0*/  @!P0 BRA `(.L_x_2081) ;  /* 0x0000000c00c48947 */ /* 0x001fea0003800000 */
.L_x_2116:
        /* <DEDUP_REMOVED lines=13> */
.L_x_2082:
        /* <DEDUP_REMOVED lines=12> */
.L_x_2117:
[----:B------:R-:W1:Y:S02]  /*14f70*/  SYNCS.PHASECHK.TRANS64.TRYWAIT P1, [R7+URZ], R2 ;  /* 0x00000002070075a7 */ /* 0x000e64000802017f */
[----:B-1----:R-:W-:Y:S05]  /*14f80*/  @!P1 BRA `(.L_x_2084) ;  /* 0x0000000c00809947 */ /* 0x002fea0003800000 */
.L_x_2118:
[----:B------:R-:W-:Y:S05]  /*14f90*/  @!P0 BRA `(.L_x_2085) ;  /* 0x0000000000048947 */ /* 0x000fea0003800000 */
[----:B------:R-:W-:Y:S01]  /*14fa0*/  BPT.TRAP 0x1 ;  /* 0x000000040000795c */ /* 0x000fe20000300000 */
.L_x_2085:
[----:B0-----:R-:W-:-:S04]  /*14fb0*/  IMAD R5, R0, 0x8, R9 ;  /* 0x0000000800057824 */ /* 0x001fc800078e0209 */
[----:B------:R-:W0:Y:S02]  /*14fc0*/  SYNCS.PHASECHK.TRANS64.TRYWAIT P1, [R5+URZ+0x33460], R4 ;  /* 0x03346004050075a7 */ /* 0x000e24000802017f */
[----:B0-----:R-:W-:Y:S05]  /*14fd0*/  @!P1 BRA `(.L_x_2086) ;  /* 0x0000000c00809947 */ /* 0x001fea0003800000 */
.L_x_2119:
[----:B------:R-:W-:Y:S05]  /*14fe0*/  @!P0 BRA `(.L_x_2087) ;  /* 0x0000000000048947 */ /* 0x000fea0003800000 */
[----:B------:R-:W-:Y:S01]  /*14ff0*/  BPT.TRAP 0x1 ;  /* 0x000000040000795c */ /* 0x000fe20000300000 */
.L_x_2087:
[----:B------:R-:W-:-:S04]  /*15000*/  IMAD R3, R3, 0x8, R9 ;  /* 0x0000000803037824 */ /* 0x000fc800078e0209 */
[----:B------:R-:W2:Y:S02]  /*15010*/  SYNCS.PHASECHK.TRANS64.TRYWAIT P1, [R3+URZ+0x33460], R2 ;  /* 0x03346002030075a7 */ /* 0x000ea4000802017f */
[----:B--2---:R-:W-:Y:S05]  /*15020*/  @!P1 BRA `(.L_x_2088) ;  /* 0x0000000c00809947 */ /* 0x004fea0003800000 */
.L_x_2120:
[----:B------:R-:W-:Y:S05]  /*15030*/  @!P0 BRA `(.L_x_2089) ;  /* 0x0000000000048947 */ /* 0x000fea0003800000 */
[----:B------:R-:W-:Y:S01]  /*15040*/  BPT.TRAP 0x1 ;  /* 0x000000040000795c */ /* 0x000fe20000300000 */
.L_x_2089:
[----:B------:R-:W3:Y:S02]  /*15050*/  SYNCS.PHASECHK.TRANS64.TRYWAIT P0, [R5+URZ+0x33480], R4 ;  /* 0x03348004050075a7 */ /* 0x000ee4000800017f */
[----:B---3--:R-:W-:Y:S05]  /*15060*/  @!P0 BRA `(.L_x_2090) ;  /* 0x0000000c00848947 */ /* 0x008fea0003800000 */
.L_x_2091:
[----:B----4-:R4:W0:Y:S02]  /*15070*/  SYNCS.PHASECHK.TRANS64.TRYWAIT P0, [R3+URZ+0x33480], R2 ;  /* 0x03348002030075a7 */ /* 0x010824000800017f */
[----:B0-----:R-:W-:Y:S05]  /*15080*/  @!P0 NANOSLEEP.SYNCS 0x989680 ;  /* 0x009896800000895d */ /* 0x001fea0003900000 */
[----:B------:R-:W0:Y:S02]  /*15090*/  @!P0 SYNCS.PHASECHK.TRANS64 P0, [R3+URZ+0x33480], R2 ;  /* 0x03348002030085a7 */ /* 0x000e24000800007f */
[----:B0-----:R-:W-:Y:S05]  /*150a0*/  @!P0 BRA `(.L_x_2091) ;  /* 0xfffffffc00f08947 */ /* 0x001fea000383ffff */
.L_x_1992:
[----:B------:R-:W-:Y:S05]  /*150b0*/  BSYNC B6 ;  /* 0x0000000000067941 */ /* 0x000fea0003800000 */
.L_x_1989:
[----:B------:R-:W-:Y:S05]  /*150c0*/  EXIT ;  /* 0x000000000000794d */ /* 0x000fea0003800000 */
.L_x_1996:
[----:B0-----:R-:W-:-:S04]  /*150d0*/  IMAD.U32 R3, RZ, RZ, UR40 ;  /* 0x00000028ff037e24 */ /* 0x001fc8000f8e00ff */
[----:B------:R0:W1:Y:S03]  /*150e0*/  SYNCS.PHASECHK.TRANS64.TRYWAIT P0, [R3+URZ+0x33400], R6 ;  /* 0x03340006030075a7 */ /* 0x000066000800017f */
[----:B-1----:R-:W-:Y:S05]  /*150f0*/  @!P0 NANOSLEEP.SYNCS 0x989680 ;  /* 0x009896800000895d */ /* 0x002fea0003900000 */
[----:B------:R-:W1:Y:S02]  /*15100*/  @!P0 SYNCS.PHASECHK.TRANS64 P0, [R3+URZ+0x33400], R6 ;  /* 0x03340006030085a7 */ /* 0x000e64000800007f */
[----:B-1----:R-:W-:Y:S05]  /*15110*/  @!P0 BRA `(.L_x_1996) ;  /* 0xfffffffc00ec8947 */ /* 0x002fea000383ffff */
[----:B------:R-:W-:Y:S05]  /*15120*/  BRA `(.L_x_2092) ;  /* 0xfffffec400947947 */ /* 0x000fea000383ffff */
.L_x_2000:
[----:B--2---:R-:W-:-:S04]  /*15130*/  IMAD.U32 R5, RZ, RZ, UR40 ;  /* 0x00000028ff057e24 */ /* 0x004fc8000f8e00ff */
[----:B------:R2:W3:Y:S03]  /*15140*/  SYNCS.PHASECHK.TRANS64.TRYWAIT P2, [R5+URZ+0x33430], R6 ;  /* 0x03343006050075a7 */ /* 0x0004e6000804017f */
[----:B---3--:R-:W-:Y:S05]  /*15150*/  @!P2 NANOSLEEP.SYNCS 0x989680 ;  /* 0x009896800000a95d */ /* 0x008fea0003900000 */
[----:B------:R-:W3:Y:S02]  /*15160*/  @!P2 SYNCS.PHASECHK.TRANS64 P2, [R5+URZ+0x33430], R6 ;  /* 0x033430060500a5a7 */ /* 0x000ee4000804007f */
[----:B---3--:R-:W-:Y:S05]  /*15170*/  @!P2 BRA `(.L_x_2000) ;  /* 0xfffffffc00eca947 */ /* 0x008fea000383ffff */
[----:B------:R-:W-:Y:S05]  /*15180*/  BRA `(.L_x_1999) ;  /* 0xfffffec400b07947 */ /* 0x000fea000383ffff */
.L_x_2005:
[----:B-1----:R-:W-:-:S04]  /*15190*/  IMAD.U32 R15, RZ, RZ, UR6 ;  /* 0x00000006ff0f7e24 */ /* 0x002fc8000f8e00ff */
[----:B------:R1:W2:Y:S03]  /*151a0*/  SYNCS.PHASECHK.TRANS64.TRYWAIT P3, [R15+URZ+0x33430], R14 ;  /* 0x0334300e0f0075a7 */ /* 0x0002a6000806017f */
[----:B--2---:R-:W-:Y:S05]  /*151b0*/  @!P3 NANOSLEEP.SYNCS 0x989680 ;  /* 0x009896800000b95d */ /* 0x004fea0003900000 */
[----:B------:R-:W2:Y:S02]  /*151c0*/  @!P3 SYNCS.PHASECHK.TRANS64 P3, [R15+URZ+0x33430], R14 ;  /* 0x0334300e0f00b5a7 */ /* 0x000ea4000806007f */
[----:B--2---:R-:W-:Y:S05]  /*151d0*/  @!P3 BRA `(.L_x_2005) ;  /* 0xfffffffc00ecb947 */ /* 0x004fea000383ffff */
[----:B------:R-:W-:Y:S05]  /*151e0*/  BRA `(.L_x_2002) ;  /* 0xffffff0800847947 */ /* 0x000fea000383ffff */
.L_x_2009:
[----:B-1----:R-:W-:-:S04]  /*151f0*/  IMAD.U32 R14, RZ, RZ, UR6 ;  /* 0x00000006ff0e7e24 */ /* 0x002fc8000f8e00ff */
[----:B------:R1:W2:Y:S03]  /*15200*/  SYNCS.PHASECHK.TRANS64.TRYWAIT P3, [R14+URZ+0x33450], R13 ;  /* 0x0334500d0e0075a7 */ /* 0x0002a6000806017f */
[----:B--2---:R-:W-:Y:S05]  /*15210*/  @!P3 NANOSLEEP.SYNCS 0x989680 ;  /* 0x009896800000b95d */ /* 0x004fea0003900000 */
[----:B------:R-:W2:Y:S02]  /*15220*/  @!P3 SYNCS.PHASECHK.TRANS64 P3, [R14+URZ+0x33450], R13 ;  /* 0x0334500d0e00b5a7 */ /* 0x000ea4000806007f */
[----:B--2---:R-:W-:Y:S05]  /*15230*/  @!P3 BRA `(.L_x_2009) ;  /* 0xfffffffc00ecb947 */ /* 0x004fea000383ffff */
[----:B------:R-:W-:Y:S05]  /*15240*/  BRA `(.L_x_2006) ;  /* 0xffffff1400947947 */ /* 0x000fea000383ffff */
.L_x_2016:
[----:B-1----:R-:W-:-:S04]  /*15250*/  IMAD.U32 R13, RZ, RZ, UR6 ;  /* 0x00000006ff0d7e24 */ /* 0x002fc8000f8e00ff */
[----:B------:R1:W2:Y:S03]  /*15260*/  SYNCS.PHASECHK.TRANS64.TRYWAIT P2, [R13+URZ+0x33430], R12 ;  /* 0x0334300c0d0075a7 */ /* 0x0002a6000804017f */
[----:B--2---:R-:W-:Y:S05]  /*15270*/  @!P2 NANOSLEEP.SYNCS 0x989680 ;  /* 0x009896800000a95d */ /* 0x004fea0003900000 */
[----:B------:R-:W2:Y:S02]  /*15280*/  @!P2 SYNCS.PHASECHK.TRANS64 P2, [R13+URZ+0x33430], R12 ;  /* 0x0334300c0d00a5a7 */ /* 0x000ea4000804007f */
[----:B--2---:R-:W-:Y:S05]  /*15290*/  @!P2 BRA `(.L_x_2016) ;  /* 0xfffffffc00eca947 */ /* 0x004fea000383ffff */
[----:B------:R-:W-:Y:S05]  /*152a0*/  BRA `(.L_x_2013) ;  /* 0xffffff4c00547947 */ /* 0x000fea000383ffff */
.L_x_2020:
[----:B-1----:R-:W-:-:S04]  /*152b0*/  IMAD.U32 R13, RZ, RZ, UR6 ;  /* 0x00000006ff0d7e24 */ /* 0x002fc8000f8e00ff */
[----:B------:R1:W3:Y:S03]  /*152c0*/  SYNCS.PHASECHK.TRANS64.TRYWAIT P2, [R13+URZ+0x33450], R10 ;  /* 0x0334500a0d0075a7 */ /* 0x0002e6000804017f */
[----:B---3--:R-:W-:Y:S05]  /*152d0*/  @!P2 NANOSLEEP.SYNCS 0x989680 ;  /* 0x009896800000a95d */ /* 0x008fea0003900000 */
[----:B------:R-:W3:Y:S02]  /*152e0*/  @!P2 SYNCS.PHASECHK.TRANS64 P2, [R13+URZ+0x33450], R10 ;  /* 0x0334500a0d00a5a7 */ /* 0x000ee4000804007f */
[----:B---3--:R-:W-:Y:S05]  /*152f0*/  @!P2 BRA `(.L_x_2020) ;  /* 0xfffffffc00eca947 */ /* 0x008fea000383ffff */
[----:B------:R-:W-:Y:S05]  /*15300*/  BRA `(.L_x_2017) ;  /* 0xffffff5800547947 */ /* 0x000fea000383ffff */
.L_x_2026:
[----:B-1----:R-:W-:-:S04]  /*15310*/  IMAD.U32 R3, RZ, RZ, UR5 ;  /* 0x00000005ff037e24 */ /* 0x002fc8000f8e00ff */
[----:B------:R1:W2:Y:S03]  /*15320*/  SYNCS.PHASECHK.TRANS64.TRYWAIT P0, [R3+URZ+0x33450], R4 ;  /* 0x03345004030075a7 */ /* 0x0002a6000800017f */
[----:B--2---:R-:W-:Y:S05]  /*15330*/  @!P0 NANOSLEEP.SYNCS 0x989680 ;  /* 0x009896800000895d */ /* 0x004fea0003900000 */
[----:B------:R-:W2:Y:S02]  /*15340*/  @!P0 SYNCS.PHASECHK.TRANS64 P0, [R3+URZ+0x33450], R4 ;  /* 0x03345004030085a7 */ /* 0x000ea4000800007f */
[----:B--2---:R-:W-:Y:S05]  /*15350*/  @!P0 BRA `(.L_x_2026) ;  /* 0xfffffffc00ec8947 */ /* 0x004fea000383ffff */
[----:B------:R-:W-:Y:S05]  /*15360*/  BRA `(.L_x_2025) ;  /* 0xffffff84000c7947 */ /* 0x000fea000383ffff */
.L_x_2039:
[----:B------:R-:W-:Y:S02]  /*15370*/  IMAD.MOV.U32 R13, RZ, RZ, R6 ;  /* 0x000000ffff0d7224 */ /* 0x000fe400078e0006 */
[----:B------:R-:W-:Y:S02]  /*15380*/  IMAD.MOV.U32 R12, RZ, RZ, RZ ;  /* 0x000000ffff0c7224 */ /* 0x000fe400078e00ff */
[----:B------:R-:W-:Y:S02]  /*15390*/  IMAD.MOV.U32 R11, RZ, RZ, 0x1f ;  /* 0x0000001fff0b7424 */ /* 0x000fe400078e00ff */
[----:B------:R-:W-:-:S07]  /*153a0*/  IMAD.MOV.U32 R15, RZ, RZ, -0x1 ;  /* 0xffffffffff0f7424 */ /* 0x000fce00078e00ff */
[----:B0-----:R-:W-:Y:S05]  /*153b0*/  WARPSYNC.COLLECTIVE R15, `(.L_x_2093) ;  /* 0x000000000f087348 */ /* 0x001fea0003c00000 */
[----:B------:R1:W2:Y:S02]  /*153c0*/  SHFL.IDX P6, R14, R13, R12, R11 ;  /* 0x0000000c0d0e7389 */ /* 0x0002a400000c000b */
[----:B012---:R-:W-:Y:S01]  /*153d0*/  ENDCOLLECTIVE ;  /* 0x000000000000791b */ /* 0x007fe20003800000 */
.L_x_2093:
[----:B------:R-:W-:Y:S05]  /*153e0*/  BRA `(.L_x_2094) ;  /* 0xffffffcc00747947 */ /* 0x000fea000383ffff */
.L_x_2041:
[----:B------:R-:W-:Y:S01]  /*153f0*/  BSSY B0, `(.L_x_2095) ;  /* 0x0000006000007945 */ /* 0x000fe20003800000 */
[----:B------:R-:W-:-:S07]  /*15400*/  IMAD.MOV.U32 R15, RZ, RZ, -0x1 ;  /* 0xffffffffff0f7424 */ /* 0x000fce00078e00ff */
[----:B-1----:R-:W-:Y:S05]  /*15410*/  WARPSYNC.COLLECTIVE R15, `(.L_x_2096) ;  /* 0x000000000f0c7348 */ /* 0x002fea0003c00000 */
[----:B------:R-:W-:Y:S02]  /*15420*/  ELECT P6, UR62, PT ;  /* 0x00000000003e782f */ /* 0x000fe400038c0000 */
[----:B------:R-:W-:Y:S01]  /*15430*/  MOV R14, UR62 ;  /* 0x0000003e000e7c02 */ /* 0x000fe20008000f00 */
[----:B-1----:R-:W-:Y:S10]  /*15440*/  ENDCOLLECTIVE ;  /* 0x000000000000791b */ /* 0x002ff40003800000 */
.L_x_2096:
[----:B------:R-:W-:Y:S05]  /*15450*/  BSYNC B0 ;  /* 0x0000000000007941 */ /* 0x000fea0003800000 */
.L_x_2095:
[----:B------:R-:W-:Y:S05]  /*15460*/  BRA `(.L_x_2097) ;  /* 0xffffffcc00787947 */ /* 0x000fea000383ffff */
.L_x_2043:
[----:B0-----:R-:W-:-:S04]  /*15470*/  IMAD.U32 R3, RZ, RZ, UR40 ;  /* 0x00000028ff037e24 */ /* 0x001fc8000f8e00ff */
[----:B------:R0:W2:Y:S03]  /*15480*/  SYNCS.PHASECHK.TRANS64.TRYWAIT P0, [R3+URZ+0x33480], R2 ;  /* 0x03348002030075a7 */ /* 0x0000a6000800017f */
[----:B--2---:R-:W-:Y:S05]  /*15490*/  @!P0 NANOSLEEP.SYNCS 0x989680 ;  /* 0x009896800000895d */ /* 0x004fea0003900000 */
[----:B------:R-:W2:Y:S02]  /*154a0*/  @!P0 SYNCS.PHASECHK.TRANS64 P0, [R3+URZ+0x33480], R2 ;  /* 0x03348002030085a7 */ /* 0x000ea4000800007f */
[----:B--2---:R-:W-:Y:S05]  /*154b0*/  @!P0 BRA `(.L_x_2043) ;  /* 0xfffffffc00ec8947 */ /* 0x004fea000383ffff */
[----:B------:R-:W-:Y:S05]  /*154c0*/  BRA `(.L_x_2098) ;  /* 0xffffffcc00c47947 */ /* 0x000fea000383ffff */
.L_x_2045:
[----:B0-----:R-:W-:-:S04]  /*154d0*/  IMAD.U32 R3, RZ, RZ, UR40 ;  /* 0x00000028ff037e24 */ /* 0x001fc8000f8e00ff */
[----:B------:R0:W2:Y:S03]  /*154e0*/  SYNCS.PHASECHK.TRANS64.TRYWAIT P0, [R3+URZ+0x33440], R2 ;  /* 0x03344002030075a7 */ /* 0x0000a6000800017f */
[----:B--2---:R-:W-:Y:S05]  /*154f0*/  @!P0 NANOSLEEP.SYNCS 0x989680 ;  /* 0x009896800000895d */ /* 0x004fea0003900000 */
[----:B------:R-:W2:Y:S02]  /*15500*/  @!P0 SYNCS.PHASECHK.TRANS64 P0, [R3+URZ+0x33440], R2 ;  /* 0x03344002030085a7 */ /* 0x000ea4000800007f */
[----:B--2---:R-:W-:Y:S05]  /*15510*/  @!P0 BRA `(.L_x_2045) ;  /* 0xfffffffc00ec8947 */ /* 0x004fea000383ffff */
[----:B------:R-:W-:Y:S05]  /*15520*/  BRA `(.L_x_2099) ;  /* 0xffffffd000387947 */ /* 0x000fea000383ffff */
.L_x_2048:
[----:B------:R-:W-:Y:S01]  /*15530*/  IMAD.MOV.U32 R13, RZ, RZ, R6 ;  /* 0x000000ffff0d7224 */ /* 0x000fe200078e0006 */
[----:B------:R-:W-:Y:S01]  /*15540*/  LEA.HI R4, R10, UR41, RZ, 0x1e ;  /* 0x000000290a047c11 */ /* 0x000fe2000f8ff0ff */
[----:B------:R-:W-:Y:S02]  /*15550*/  IMAD.MOV.U32 R12, RZ, RZ, RZ ;  /* 0x000000ffff0c7224 */ /* 0x000fe400078e00ff */
[----:B------:R-:W-:Y:S02]  /*15560*/  IMAD.MOV.U32 R11, RZ, RZ, 0x1c1f ;  /* 0x00001c1fff0b7424 */ /* 0x000fe400078e00ff */
[----:B------:R-:W-:Y:S02]  /*15570*/  IMAD.MOV.U32 R15, RZ, RZ, -0x1 ;  /* 0xffffffffff0f7424 */ /* 0x000fe400078e00ff */
[----:B------:R-:W-:-:S07]  /*15580*/  VIADD R10, R4, 0x20 ;  /* 0x00000020040a7836 */ /* 0x000fce0000000000 */
[----:B------:R-:W-:Y:S05]  /*15590*/  WARPSYNC.COLLECTIVE R15, `(.L_x_2100) ;  /* 0x000000000f087348 */ /* 0x000fea0003c00000 */
[----:B------:R0:W1:Y:S02]  /*155a0*/  SHFL.IDX P6, R14, R13, R12, R11 ;  /* 0x0000000c0d0e7389 */ /* 0x00006400000c000b */
[----:B01----:R-:W-:Y:S01]  /*155b0*/  ENDCOLLECTIVE ;  /* 0x000000000000791b */ /* 0x003fe20003800000 */
.L_x_2100:
[----:B------:R-:W-:Y:S02]  /*155c0*/  IMAD.MOV.U32 R13, RZ, RZ, R7 ;  /* 0x000000ffff0d7224 */ /* 0x000fe400078e0007 */
[----:B------:R-:W-:-:S07]  /*155d0*/  IMAD.MOV.U32 R2, RZ, RZ, R14 ;  /* 0x000000ffff027224 */ /* 0x000fce00078e000e */
[----:B------:R-:W-:Y:S05]  /*155e0*/  WARPSYNC.COLLECTIVE R15, `(.L_x_2101) ;  /* 0x000000000f087348 */ /* 0x000fea0003c00000 */
[----:B------:R0:W1:Y:S02]  /*155f0*/  SHFL.IDX P6, R14, R13, R12, R11 ;  /* 0x0000000c0d0e7389 */ /* 0x00006400000c000b */
[----:B01----:R-:W-:Y:S01]  /*15600*/  ENDCOLLECTIVE ;  /* 0x000000000000791b */ /* 0x003fe20003800000 */
.L_x_2101:
        /* <DEDUP_REMOVED lines=10> */
.L_x_2102:
        /* <DEDUP_REMOVED lines=18> */
.L_x_2103:
[----:B------:R-:W-:Y:S02]  /*157d0*/  @!P3 VIADD R9, R0, UR40 ;  /* 0x000000280009bc36 */ /* 0x000fe40008000000 */
[----:B------:R-:W-:Y:S02]  /*157e0*/  IMAD.MOV.U32 R13, RZ, RZ, R6 ;  /* 0x000000ffff0d7224 */ /* 0x000fe400078e0006 */
[----:B------:R-:W-:Y:S01]  /*157f0*/  IMAD.MOV.U32 R12, RZ, RZ, 0x2 ;  /* 0x00000002ff0c7424 */ /* 0x000fe200078e00ff */
[----:B------:R-:W-:-:S13]  /*15800*/  @!P3 IADD3 R3, P4, R8, R14, RZ ;  /* 0x0000000e0803b210 */ /* 0x000fda0007f9e0ff */
[----:B------:R-:W-:Y:S05]  /*15810*/  WARPSYNC.COLLECTIVE R15, `(.L_x_2104) ;  /* 0x000000000f087348 */ /* 0x000fea0003c00000 */
[----:B------:R0:W1:Y:S02]  /*15820*/  SHFL.IDX P6, R14, R13, R12, R11 ;  /* 0x0000000c0d0e7389 */ /* 0x00006400000c000b */
[----:B01----:R-:W-:Y:S01]  /*15830*/  ENDCOLLECTIVE ;  /* 0x000000000000791b */ /* 0x003fe20003800000 */
.L_x_2104:
[----:B------:R-:W-:-:S05]  /*15840*/  @!P3 IMAD.X R2, RZ, RZ, R2, P4 ;  /* 0x000000ffff02b224 */ /* 0x000fca00020e0602 */
[----:B------:R-:W-:-:S04]  /*15850*/  @!P3 LOP3.LUT R3, R3, R2, RZ, 0x3c, !PT ;  /* 0x000000020303b212 */ /* 0x000fc800078e3cff */
[----:B------:R-:W-:Y:S01]  /*15860*/  @!P3 LOP3.LUT R2, R3, R2, RZ, 0x3c, !PT ;  /* 0x000000020302b212 */ /* 0x000fe200078e3cff */
[----:B------:R-:W-:-:S03]  /*15870*/  IMAD.MOV.U32 R13, RZ, RZ, R7 ;  /* 0x000000ffff0d7224 */ /* 0x000fc600078e0007 */
        /* <DEDUP_REMOVED lines=12> */
.L_x_2105:
[----:B------:R-:W-:Y:S02]  /*15940*/  @!P3 VIADD R21, R0, UR40 ;  /* 0x000000280015bc36 */ /* 0x000fe40008000000 */
[----:B------:R-:W-:Y:S02]  /*15950*/  IMAD.MOV.U32 R13, RZ, RZ, R6 ;  /* 0x000000ffff0d7224 */ /* 0x000fe400078e0006 */
[----:B------:R-:W-:Y:S01]  /*15960*/  IMAD.MOV.U32 R12, RZ, RZ, 0x3 ;  /* 0x00000003ff0c7424 */ /* 0x000fe200078e00ff */
[----:B------:R-:W-:-:S13]  /*15970*/  @!P3 IADD3 R3, P4, R8, R14, RZ ;  /* 0x0000000e0803b210 */ /* 0x000fda0007f9e0ff */
[----:B------:R-:W-:Y:S05]  /*15980*/  WARPSYNC.COLLECTIVE R15, `(.L_x_2106) ;  /* 0x000000000f087348 */ /* 0x000fea0003c00000 */
[----:B------:R0:W1:Y:S02]  /*15990*/  SHFL.IDX P6, R14, R13, R12, R11 ;  /* 0x0000000c0d0e7389 */ /* 0x00006400000c000b */
[----:B01----:R-:W-:Y:S01]  /*159a0*/  ENDCOLLECTIVE ;  /* 0x000000000000791b */ /* 0x003fe20003800000 */
.L_x_2106:
        /* <DEDUP_REMOVED lines=8> */
[----:B------:R0:W-:Y:S01]  /*15a30*/  @!P3 LDGSTS.E.BYPASS.LTC128B.128 [R21+0x1f200], desc[UR38][R2.64], !P2 ;  /* 0x1f2000000215bfae */ /* 0x0001e2000d101d66 */
[----:B------:R-:W-:-:S03]  /*15a40*/  IMAD.MOV.U32 R6, RZ, RZ, R14 ;  /* 0x000000ffff067224 */ /* 0x000fc600078e000e */
[----:B------:R0:W-:Y:S04]  /*15a50*/  @!P3 LDGSTS.E.BYPASS.LTC128B.128 [R21+0x21200], desc[UR38][R2.64+0x40], !P0 ;  /* 0x212000400215bfae */ /* 0x0001e8000c101d66 */
[----:B------:R0:W-:Y:S02]  /*15a60*/  @!P3 LDGSTS.E.BYPASS.LTC128B.128 [R21+0x23200], desc[UR38][R2.64+0x80], !P1 ;  /* 0x232000800215bfae */ /* 0x0001e4000c901d66 */
[----:B0-----:R-:W-:Y:S05]  /*15a70*/  WARPSYNC.COLLECTIVE R15, `(.L_x_2107) ;  /* 0x000000000f087348 */ /* 0x001fea0003c00000 */
[----:B------:R1:W2:Y:S02]  /*15a80*/  SHFL.IDX P6, R14, R13, R12, R11 ;  /* 0x0000000c0d0e7389 */ /* 0x0002a400000c000b */
[----:B012---:R-:W-:Y:S01]  /*15a90*/  ENDCOLLECTIVE ;  /* 0x000000000000791b */ /* 0x007fe20003800000 */
.L_x_2107:
[----:B------:R-:W-:Y:S05]  /*15aa0*/  BRA `(.L_x_2108) ;  /* 0xffffffd400787947 */ /* 0x000fea000383ffff */
.L_x_2051:
[----:B0-----:R-:W-:-:S04]  /*15ab0*/  IMAD.U32 R3, RZ, RZ, UR40 ;  /* 0x00000028ff037e24 */ /* 0x001fc8000f8e00ff */
[----:B------:R0:W1:Y:S03]  /*15ac0*/  SYNCS.PHASECHK.TRANS64.TRYWAIT P0, [R3+URZ+0x33420], R0 ;  /* 0x03342000030075a7 */ /* 0x000066000800017f */
[----:B-1----:R-:W-:Y:S05]  /*15ad0*/  @!P0 NANOSLEEP.SYNCS 0x989680 ;  /* 0x009896800000895d */ /* 0x002fea0003900000 */
[----:B------:R-:W1:Y:S02]  /*15ae0*/  @!P0 SYNCS.PHASECHK.TRANS64 P0, [R3+URZ+0x33420], R0 ;  /* 0x03342000030085a7 */ /* 0x000e64000800007f */
[----:B-1----:R-:W-:Y:S05]  /*15af0*/  @!P0 BRA `(.L_x_2051) ;  /* 0xfffffffc00ec8947 */ /* 0x002fea000383ffff */
[----:B------:R-:W-:Y:S05]  /*15b00*/  BRA `(.L_x_2109) ;  /* 0xffffffd400c47947 */ /* 0x000fea000383ffff */
.L_x_2056:
[----:B-1----:R1:W2:Y:S02]  /*15b10*/  SYNCS.PHASECHK.TRANS64.TRYWAIT P0, [R8+URZ+0x33480], R4 ;  /* 0x03348004080075a7 */ /* 0x0022a4000800017f */
[----:B--2---:R-:W-:Y:S05]  /*15b20*/  @!P0 NANOSLEEP.SYNCS 0x989680 ;  /* 0x009896800000895d */ /* 0x004fea0003900000 */
[----:B------:R-:W2:Y:S02]  /*15b30*/  @!P0 SYNCS.PHASECHK.TRANS64 P0, [R8+URZ+0x33480], R4 ;  /* 0x03348004080085a7 */ /* 0x000ea4000800007f */
[----:B--2---:R-:W-:Y:S05]  /*15b40*/  @!P0 BRA `(.L_x_2056) ;  /* 0xfffffffc00f08947 */ /* 0x004fea000383ffff */
[----:B------:R-:W-:Y:S05]  /*15b50*/  BRA `(.L_x_2110) ;  /* 0xffffffd800707947 */ /* 0x000fea000383ffff */
.L_x_2062:
[----:B---3--:R3:W4:Y:S02]  /*15b60*/  SYNCS.PHASECHK.TRANS64.TRYWAIT P0, [R8+URZ+0x33440], R4 ;  /* 0x03344004080075a7 */ /* 0x008724000800017f */
[----:B----4-:R-:W-:Y:S05]  /*15b70*/  @!P0 NANOSLEEP.SYNCS 0x989680 ;  /* 0x009896800000895d */ /* 0x010fea0003900000 */
[----:B------:R-:W4:Y:S02]  /*15b80*/  @!P0 SYNCS.PHASECHK.TRANS64 P0, [R8+URZ+0x33440], R4 ;  /* 0x03344004080085a7 */ /* 0x000f24000800007f */
[----:B----4-:R-:W-:Y:S05]  /*15b90*/  @!P0 BRA `(.L_x_2062) ;  /* 0xfffffffc00f08947 */ /* 0x010fea000383ffff */
[----:B------:R-:W-:Y:S05]  /*15ba0*/  BRA `(.L_x_2111) ;  /* 0xffffffdc00547947 */ /* 0x000fea000383ffff */
.L_x_2069:
[----:B-1----:R1:W2:Y:S02]  /*15bb0*/  SYNCS.PHASECHK.TRANS64.TRYWAIT P0, [R12+URZ+0x33470], R5 ;  /* 0x033470050c0075a7 */ /* 0x0022a4000800017f */
[----:B--2---:R-:W-:Y:S05]  /*15bc0*/  @!P0 NANOSLEEP.SYNCS 0x989680 ;  /* 0x009896800000895d */ /* 0x004fea0003900000 */
[----:B------:R-:W2:Y:S02]  /*15bd0*/  @!P0 SYNCS.PHASECHK.TRANS64 P0, [R12+URZ+0x33470], R5 ;  /* 0x033470050c0085a7 */ /* 0x000ea4000800007f */
[----:B--2---:R-:W-:Y:S05]  /*15be0*/  @!P0 BRA `(.L_x_2069) ;  /* 0xfffffffc00f08947 */ /* 0x004fea000383ffff */
[----:B------:R-:W-:Y:S05]  /*15bf0*/  BRA `(.L_x_2112) ;  /* 0xffffffe000447947 */ /* 0x000fea000383ffff */
.L_x_2071:
[----:B-1----:R1:W2:Y:S02]  /*15c00*/  SYNCS.PHASECHK.TRANS64.TRYWAIT P0, [R12+URZ+0x33460], R5 ;  /* 0x033460050c0075a7 */ /* 0x0022a4000800017f */
[----:B--2---:R-:W-:Y:S05]  /*15c10*/  @!P0 NANOSLEEP.SYNCS 0x989680 ;  /* 0x009896800000895d */ /* 0x004fea0003900000 */
[----:B------:R-:W2:Y:S02]  /*15c20*/  @!P0 SYNCS.PHASECHK.TRANS64 P0, [R12+URZ+0x33460], R5 ;  /* 0x033460050c0085a7 */ /* 0x000ea4000800007f */
[----:B--2---:R-:W-:Y:S05]  /*15c30*/  @!P0 BRA `(.L_x_2071) ;  /* 0xfffffffc00f08947 */ /* 0x004fea000383ffff */
[----:B------:R-:W-:Y:S05]  /*15c40*/  BRA `(.L_x_2113) ;  /* 0xffffffe000487947 */ /* 0x000fea000383ffff */
.L_x_2077:
[----:B0-----:R0:W1:Y:S02]  /*15c50*/  SYNCS.PHASECHK.TRANS64.TRYWAIT P0, [R3+URZ+0x33470], R0 ;  /* 0x03347000030075a7 */ /* 0x001064000800017f */
[----:B-1----:R-:W-:Y:S05]  /*15c60*/  @!P0 NANOSLEEP.SYNCS 0x989680 ;  /* 0x009896800000895d */ /* 0x002fea0003900000 */
[----:B------:R-:W1:Y:S02]  /*15c70*/  @!P0 SYNCS.PHASECHK.TRANS64 P0, [R3+URZ+0x33470], R0 ;  /* 0x03347000030085a7 */ /* 0x000e64000800007f */
[----:B-1----:R-:W-:Y:S05]  /*15c80*/  @!P0 BRA `(.L_x_2077) ;  /* 0xfffffffc00f08947 */ /* 0x002fea000383ffff */
[----:B------:R-:W-:Y:S05]  /*15c90*/  BRA `(.L_x_2114) ;  /* 0xffffffe800447947 */ /* 0x000fea000383ffff */
.L_x_2079:
[----:B0-----:R0:W1:Y:S02]  /*15ca0*/  SYNCS.PHASECHK.TRANS64.TRYWAIT P0, [R3+URZ+0x33460], R0 ;  /* 0x03346000030075a7 */ /* 0x001064000800017f */
[----:B-1----:R-:W-:Y:S05]  /*15cb0*/  @!P0 NANOSLEEP.SYNCS 0x989680 ;  /* 0x009896800000895d */ /* 0x002fea0003900000 */
[----:B------:R-:W1:Y:S02]  /*15cc0*/  @!P0 SYNCS.PHASECHK.TRANS64 P0, [R3+URZ+0x33460], R0 ;  /* 0x03346000030085a7 */ /* 0x000e64000800007f */
[----:B-1----:R-:W-:Y:S05]  /*15cd0*/  @!P0 BRA `(.L_x_2079) ;  /* 0xfffffffc00f08947 */ /* 0x002fea000383ffff */
[----:B------:R-:W-:Y:S05]  /*15ce0*/  BRA `(.L_x_2115) ;  /* 0xffffffe800487947 */ /* 0x000fea000383ffff */
.L_x_2081:
[----:B0-----:R0:W1:Y:S02]  /*15cf0*/  SYNCS.PHASECHK.TRANS64.TRYWAIT P0, [R9+URZ+0x33420], R2 ;  /* 0x03342002090075a7 */ /* 0x001064000800017f */
[----:B-1----:R-:W-:Y:S05]  /*15d00*/  @!P0 NANOSLEEP.SYNCS 0x989680 ;  /* 0x009896800000895d */ /* 0x002fea0003900000 */
[----:B------:R-:W1:Y:S02]  /*15d10*/  @!P0 SYNCS.PHASECHK.TRANS64 P0, [R9+URZ+0x33420], R2 ;  /* 0x03342002090085a7 */ /* 0x000e64000800007f */
[----:B-1----:R-:W-:Y:S05]  /*15d20*/  @!P0 BRA `(.L_x_2081) ;  /* 0xfffffffc00f08947 */ /* 0x002fea000383ffff */
[----:B------:R-:W-:Y:S05]  /*15d30*/  BRA `(.L_x_2116) ;  /* 0xfffffff000287947 */ /* 0x000fea000383ffff */
.L_x_2083:
[----:B0-----:R0:W1:Y:S02]  /*15d40*/  SYNCS.PHASECHK.TRANS64.TRYWAIT P1, [R5+URZ], R4 ;  /* 0x00000004050075a7 */ /* 0x001064000802017f */
[----:B-1----:R-:W-:Y:S05]  /*15d50*/  @!P1 NANOSLEEP.SYNCS 0x989680 ;  /* 0x009896800000995d */ /* 0x002fea0003900000 */
[----:B------:R-:W1:Y:S02]  /*15d60*/  @!P1 SYNCS.PHASECHK.TRANS64 P1, [R5+URZ], R4 ;  /* 0x00000004050095a7 */ /* 0x000e64000802007f */
[----:B-1----:R-:W-:Y:S05]  /*15d70*/  @!P1 BRA `(.L_x_2083) ;  /* 0xfffffffc00f09947 */ /* 0x002fea000383ffff */
[----:B------:R-:W-:Y:S05]  /*15d80*/  BRA `(.L_x_2117) ;  /* 0xfffffff000787947 */ /* 0x000fea000383ffff */
.L_x_2084:
[----:B-1----:R1:W2:Y:S02]  /*15d90*/  SYNCS.PHASECHK.TRANS64.TRYWAIT P1, [R7+URZ], R2 ;  /* 0x00000002070075a7 */ /* 0x0022a4000802017f */
[----:B--2---:R-:W-:Y:S05]  /*15da0*/  @!P1 NANOSLEEP.SYNCS 0x989680 ;  /* 0x009896800000995d */ /* 0x004fea0003900000 */
[----:B------:R-:W2:Y:S02]  /*15db0*/  @!P1 SYNCS.PHASECHK.TRANS64 P1, [R7+URZ], R2 ;  /* 0x00000002070095a7 */ /* 0x000ea4000802007f */
[----:B--2---:R-:W-:Y:S05]  /*15dc0*/  @!P1 BRA `(.L_x_2084) ;  /* 0xfffffffc00f09947 */ /* 0x004fea000383ffff */
[----:B------:R-:W-:Y:S05]  /*15dd0*/  BRA `(.L_x_2118) ;  /* 0xfffffff0006c7947 */ /* 0x000fea000383ffff */
.L_x_2086:
[----:B0-----:R0:W2:Y:S02]  /*15de0*/  SYNCS.PHASECHK.TRANS64.TRYWAIT P1, [R5+URZ+0x33460], R4 ;  /* 0x03346004050075a7 */ /* 0x0010a4000802017f */
[----:B--2---:R-:W-:Y:S05]  /*15df0*/  @!P1 NANOSLEEP.SYNCS 0x989680 ;  /* 0x009896800000995d */ /* 0x004fea0003900000 */
[----:B------:R-:W2:Y:S02]  /*15e00*/  @!P1 SYNCS.PHASECHK.TRANS64 P1, [R5+URZ+0x33460], R4 ;  /* 0x03346004050095a7 */ /* 0x000ea4000802007f */
[----:B--2---:R-:W-:Y:S05]  /*15e10*/  @!P1 BRA `(.L_x_2086) ;  /* 0xfffffffc00f09947 */ /* 0x004fea000383ffff */
[----:B------:R-:W-:Y:S05]  /*15e20*/  BRA `(.L_x_2119) ;  /* 0xfffffff0006c7947 */ /* 0x000fea000383ffff */
.L_x_2088:
[----:B--2---:R2:W3:Y:S02]  /*15e30*/  SYNCS.PHASECHK.TRANS64.TRYWAIT P1, [R3+URZ+0x33460], R2 ;  /* 0x03346002030075a7 */ /* 0x0044e4000802017f */
[----:B---3--:R-:W-:Y:S05]  /*15e40*/  @!P1 NANOSLEEP.SYNCS 0x989680 ;  /* 0x009896800000995d */ /* 0x008fea0003900000 */
[----:B------:R-:W3:Y:S02]  /*15e50*/  @!P1 SYNCS.PHASECHK.TRANS64 P1, [R3+URZ+0x33460], R2 ;  /* 0x03346002030095a7 */ /* 0x000ee4000802007f */
[----:B---3--:R-:W-:Y:S05]  /*15e60*/  @!P1 BRA `(.L_x_2088) ;  /* 0xfffffffc00f09947 */ /* 0x008fea000383ffff */
[----:B------:R-:W-:Y:S05]  /*15e70*/  BRA `(.L_x_2120) ;  /* 0xfffffff0006c7947 */ /* 0x000fea000383ffff */
.L_x_2090:
[----:B---3--:R3:W4:Y:S02]  /*15e80*/  SYNCS.PHASECHK.TRANS64.TRYWAIT P0, [R5+URZ+0x33480], R4 ;  /* 0x03348004050075a7 */ /* 0x008724000800017f */
[----:B----4-:R-:W-:Y:S05]  /*15e90*/  @!P0 NANOSLEEP.SYNCS 0x989680 ;  /* 0x009896800000895d */ /* 0x010fea0003900000 */
[----:B------:R-:W4:Y:S02]  /*15ea0*/  @!P0 SYNCS.PHASECHK.TRANS64 P0, [R5+URZ+0x33480], R4 ;  /* 0x03348004050085a7 */ /* 0x000f24000800007f */
[----:B----4-:R-:W-:Y:S05]  /*15eb0*/  @!P0 BRA `(.L_x_2090) ;  /* 0xfffffffc00f08947 */ /* 0x010fea000383ffff */
[----:B------:R-:W-:Y:S05]  /*15ec0*/  BRA `(.L_x_2091) ;  /* 0xfffffff000687947 */ /* 0x000fea000383ffff */
.L_x_2121:
        /* <DEDUP_REMOVED lines=11> */
.L_x_2932:


//--------------------- .text._ZN7cutlass13device_kernelIN5flash11enable_sm90INS1_16FlashAttnFwdSm90INS1_25CollectiveMainloopFwdSm90ILi2EN4cute5tupleIJNS5_1CILi1EEES8_S8_EEENS6_IJNS7_ILi128EEENS7_ILi160EEENS7_ILi192EEEEEELi192ENS_12float_e4m3_tEfNS_4arch4Sm90ELb1ELb0ELb1ELb1ELb0ELb0ELb0ELb1ELb1ELb1ELb1ELb0EEENS1_21CollectiveEpilogueFwdINS6_IJSA_SC_SB_EEES9_NS_10bfloat16_tESG_Li256ELb1ELb1ELb1ELb1EEENS1_36VarlenDynamicPersistentTileSchedulerILi128ELi160ELi256ELi128ELb1ELb1ELb1ELb1ELb1ELb1EEEEEEEEEvNT_6ParamsE --------------------------
	.section	.text._ZN7cutlass13device_kernelIN5flash11enable_sm90INS1_16FlashAttnFwdSm90INS1_25CollectiveMainloopFwdSm90ILi2EN4cute5tupleIJNS5_1CILi1EEES8_S8_EEENS6_IJNS7_ILi128EEENS7_ILi160EEENS7_ILi192EEEEEELi192ENS_12float_e4m3_tEfNS_4arch4Sm90ELb1ELb0ELb1ELb1ELb0ELb0ELb0ELb1ELb1ELb1ELb1ELb0EEENS1_21CollectiveEpilogueFwdINS6_IJSA_SC_SB_EEES9_NS_10bfloat16_tESG_Li256ELb1ELb1ELb1ELb1EEENS1_36VarlenDynamicPersistentTileSchedulerILi128ELi160ELi256ELi128ELb1ELb1ELb1ELb1ELb1ELb1EEEEEEEEEvNT_6ParamsE,"ax",@progbits
	.align	128
.text._ZN7cutlass13device_kernelIN5flash11enable_sm90INS1_16FlashAttnFwdSm90INS1_25CollectiveMainloopFwdSm90ILi2EN4cute5tupleIJNS5_1CILi1EEES8_S8_EEENS6_IJNS7_ILi128EEENS7_ILi160EEENS7_ILi192EEEEEELi192ENS_12float_e4m3_tEfNS_4arch4Sm90ELb1ELb0ELb1ELb1ELb0ELb0ELb0ELb1ELb1ELb1ELb1ELb0EEENS1_21CollectiveEpilogueFwdINS6_IJSA_SC_SB_EEES9_NS_10bfloat16_tESG_Li256ELb1ELb1ELb1ELb1EEENS1_36VarlenDynamicPersistentTileSchedulerILi128ELi160ELi256ELi128ELb1ELb1ELb1ELb1ELb1ELb1EEEEEEEEEvNT_6ParamsE:
        .type           _ZN7cutlass13device_kernelIN5flash11enable_sm90INS1_16FlashAttnFwdSm90INS1_25CollectiveMainloopFwdSm90ILi2EN4cute5tupleIJNS5_1CILi1EEES8_S8_EEENS6_IJNS7_ILi128EEENS7_ILi160EEENS7_ILi192EEEEEELi192ENS_12float_e4m3_tEfNS_4arch4Sm90ELb1ELb0ELb1ELb1ELb0ELb0ELb0ELb1ELb1ELb1ELb1ELb0EEENS1_21CollectiveEpilogueFwdINS6_IJSA_SC_SB_EEES9_NS_10bfloat16_tESG_Li256ELb1ELb1ELb1ELb1EEENS1_36VarlenDynamicPersistentTileSchedulerILi128ELi160ELi256ELi128ELb1ELb1ELb1ELb1ELb1ELb1EEEEEEEEEvNT_6ParamsE,@function
        .size           _ZN7cutlass13device_kernelIN5flash11enable_sm90INS1_16FlashAttnFwdSm90INS1_25CollectiveMainloopFwdSm90ILi2EN4cute5tupleIJNS5_1CILi1EEES8_S8_EEENS6_IJNS7_ILi128EEENS7_ILi160EEENS7_ILi192EEEEEELi192ENS_12float_e4m3_tEfNS_4arch4Sm90ELb1ELb0ELb1ELb1ELb0ELb0ELb0ELb1ELb1ELb1ELb1ELb0EEENS1_21CollectiveEpilogueFwdINS6_IJSA_SC_SB_EEES9_NS_10bfloat16_tESG_Li256ELb1ELb1ELb1ELb1EEENS1_36VarlenDynamicPersistentTileSchedulerILi128ELi160ELi256ELi128ELb1ELb1ELb1ELb1ELb1ELb1EEEEEEEEEvNT_6ParamsE,(.L_x_2933 - _ZN7cutlass13device_kernelIN5flash11enable_sm90INS1_16FlashAttnFwdSm90INS1_25CollectiveMainloopFwdSm90ILi2EN4cute5tupleIJNS5_1CILi1EEES8_S8_EEENS6_IJNS7_ILi128EEENS7_ILi160EEENS7_ILi192EEEEEELi192ENS_12float_e4m3_tEfNS_4arch4Sm90ELb1ELb0ELb1ELb1ELb0ELb0ELb0ELb1ELb1ELb1ELb1ELb0EEENS1_21CollectiveEpilogueFwdINS6_IJSA_SC_SB_EEES9_NS_10bfloat16_tESG_Li256ELb1ELb1ELb1ELb1EEENS1_36VarlenDynamicPersistentTileSchedulerILi128ELi160ELi256ELi128ELb1ELb1ELb1ELb1ELb1ELb1EEEEEEEEEvNT_6ParamsE)
        .other          _ZN7cutlass13device_kernelIN5flash11enable_sm90INS1_16FlashAttnFwdSm90INS1_25CollectiveMainloopFwdSm90ILi2EN4cute5tupleIJNS5_1CILi1EEES8_S8_EEENS6_IJNS7_ILi128EEENS7_ILi160EEENS7_ILi192EEEEEELi192ENS_12float_e4m3_tEfNS_4arch4Sm90ELb1ELb0ELb1ELb1ELb0ELb0ELb0ELb1ELb1ELb1ELb1ELb0EEENS1_21CollectiveEpilogueFwdINS6_IJSA_SC_SB_EEES9_NS_10bfloat16_tESG_Li256ELb1ELb1ELb1ELb1EEENS1_36VarlenDynamicPersistentTileSchedulerILi128ELi160ELi256ELi128ELb1ELb1ELb1ELb1ELb1ELb1EEEEEEEEEvNT_6ParamsE,@"STO_CUDA_ENTRY STV_DEFAULT"
_ZN7cutlass13device_kernelIN5flash11enable_sm90INS1_16FlashAttnFwdSm90INS1_25CollectiveMainloopFwdSm90ILi2EN4cute5tupleIJNS5_1CILi1EEES8_S8_EEENS6_IJNS7_ILi128EEENS7_ILi160EEENS7_ILi192EEEEEELi192ENS_12float_e4m3_tEfNS_4arch4Sm90ELb1ELb0ELb1ELb1ELb0ELb0ELb0ELb1ELb1ELb1ELb1ELb0EEENS1_21CollectiveEpilogueFwdINS6_IJSA_SC_SB_EEES9_NS_10bfloat16_tESG_Li256ELb1ELb1ELb1ELb1EEENS1_36VarlenDynamicPersistentTileSchedulerILi128ELi160ELi256ELi128ELb1ELb1ELb1ELb1ELb1ELb1EEEEEEEEEvNT_6ParamsE:
        /* <DEDUP_REMOVED lines=18> */
.L_x_2123:
[----:B------:R-:W-:Y:S05]  /*0120*/  BSYNC B0 ;  /* 0x0000000000007941 */ /* 0x000fea0003800000 */
.L_x_2122:
        /* <DEDUP_REMOVED lines=41> */
.L_x_2124:
        /* <DEDUP_REMOVED lines=22> */
.L_x_2125:
        /* <DEDUP_REMOVED lines=18> */
.L_x_2126:
        /* <DEDUP_REMOVED lines=22> */
.L_x_2127:
        /* <DEDUP_REMOVED lines=22> */
.L_x_2128:
[----:B------:R-:W-:Y:S01]  /*0900*/  PLOP3.LUT P0, PT, PT, PT, UP0, 0x80, 0x0 ;  /* 0x000000000000781c */ /* 0x000fe20003f0f008 */
[----:B------:R-:W-:Y:S01]  /*0910*/  UMOV UR38, 0x1 ;  /* 0x0000000100267882 */ /* 0x000fe20000000000 */
[----:B------:R-:W-:Y:S01]  /*0920*/  NOP ;  /* 0x0000000000007918 */ /* 0x000fe20000000000 */
[----:B------:R-:W-:Y:S01]  /*0930*/  USEL UR38, UR38, 0x2, !UP0 ;  /* 0x0000000226267887 */ /* 0x000fe2000c000000 */
[----:B------:R-:W-:Y:S01]  /*0940*/  ULDC.64 UR54, c[0x0][0x208] ;  /* 0x0000820000367ab9 */ /* 0x000fe20000000a00 */
[----:B012-4-:R-:W-:Y:S08]  /*0950*/  BAR.SYNC.DEFER_BLOCKING 0x0 ;  /* 0x0000000000007b1d */ /* 0x017ff00000010000 */
[----:B------:R-:W-:Y:S05]  /*0960*/  @!P0 BRA `(.L_x_2129) ;  /* 0x0000013000a08947 */ /* 0x000fea0003800000 */
.L_x_2130:
        /* <DEDUP_REMOVED lines=35> */
[----:B------:R-:W-:Y:S02]  /*0ba0*/  LOP3.LUT R4, R3, 0x3fffff0, RZ, 0xc0, !PT ;  /* 0x03fffff003047812 */ /* 0x000fe400078ec0ff */
[----:B------:R-:W-:-:S02]  /*0bb0*/  SHF.R.S32.HI R7, RZ, 0x1f, R236 ;  /* 0x0000001fff077819 */ /* 0x000fc400000114ec */
[----:B------:R-:W-:Y:S01]  /*0bc0*/  LEA.HI R3, R3, R6, RZ, 0x1 ;  /* 0x0000000603037211 */ /* 0x000fe200078f08ff */
[----:B------:R-:W-:Y:S01]  /*0bd0*/  IMAD.IADD R4, R12, 0x1, -R4 ;  /* 0x000000010c047824 */ /* 0x000fe200078e0a04 */
[----:B------:R-:W-:Y:S02]  /*0be0*/  LEA.HI R8, R7, R236, RZ, 0x2 ;  /* 0x000000ec07087211 */ /* 0x000fe400078f10ff */
[----:B------:R-:W-:Y:S02]  /*0bf0*/  SHF.R.S32.HI R13, RZ, 0x7, R2 ;  /* 0x00000007ff0d7819 */ /* 0x000fe40000011402 */
[--C-:B------:R-:W-:Y:S02]  /*0c00*/  SHF.R.S32.HI R9, RZ, 0x2, R8.reuse ;  /* 0x00000002ff097819 */ /* 0x100fe40000011408 */
[----:B------:R-:W-:Y:S02]  /*0c10*/  SHF.R.S32.HI R10, RZ, 0x1f, R8 ;  /* 0x0000001fff0a7819 */ /* 0x000fe40000011408 */
[----:B------:R-:W-:-:S02]  /*0c20*/  LOP3.LUT R11, R11, 0xfffffffc, RZ, 0xc0, !PT ;  /* 0xfffffffc0b0b7812 */ /* 0x000fc400078ec0ff */
[----:B------:R-:W-:Y:S02]  /*0c30*/  LEA.HI R10, R10, R9, RZ, 0x3 ;  /* 0x000000090a0a7211 */ /* 0x000fe400078f18ff */
[----:B------:R-:W-:Y:S01]  /*0c40*/  LOP3.LUT R5, R5, 0xfffffc00, RZ, 0xc0, !PT ;  /* 0xfffffc0005057812 */ /* 0x000fe200078ec0ff */
[----:B------:R-:W-:Y:S01]  /*0c50*/  IMAD.IADD R11, R12, 0x1, -R11 ;  /* 0x000000010c0b7824 */ /* 0x000fe200078e0a0b */
[----:B------:R-:W-:Y:S02]  /*0c60*/  LOP3.LUT R3, R3, 0x1ffffffe, RZ, 0xc0, !PT ;  /* 0x1ffffffe03037812 */ /* 0x000fe400078ec0ff */
[----:B------:R-:W-:Y:S01]  /*0c70*/  LOP3.LUT R10, R10, 0xfffffff8, RZ, 0xc0, !PT ;  /* 0xfffffff80a0a7812 */ /* 0x000fe200078ec0ff */
[----:B------:R-:W-:Y:S01]  /*0c80*/  IMAD R4, R4, 0x40, R5 ;  /* 0x0000004004047824 */ /* 0x000fe200078e0205 */
[----:B------:R-:W-:Y:S01]  /*0c90*/  LEA.HI R7, R7, R236, RZ, 0x5 ;  /* 0x000000ec07077211 */ /* 0x000fe200078f28ff */
[----:B------:R-:W-:Y:S01]  /*0ca0*/  IMAD.IADD R3, R6, 0x1, -R3 ;  /* 0x0000000106037824 */ /* 0x000fe200078e0a03 */
[----:B------:R-:W-:Y:S01]  /*0cb0*/  LEA.HI R2, R2, R13, RZ, 0x1 ;  /* 0x0000000d02027211 */ /* 0x000fe200078f08ff */
[----:B------:R-:W-:Y:S01]  /*0cc0*/  IMAD.IADD R10, R9, 0x1, -R10 ;  /* 0x00000001090a7824 */ /* 0x000fe200078e0a0a */
[----:B------:R-:W-:Y:S01]  /*0cd0*/  SHF.R.S32.HI R7, RZ, 0x5, R7 ;  /* 0x00000005ff077819 */ /* 0x000fe20000011407 */
[----:B------:R-:W-:Y:S01]  /*0ce0*/  IMAD R3, R3, 0x8, R4 ;  /* 0x0000000803037824 */ /* 0x000fe200078e0204 */
[----:B------:R-:W-:-:S02]  /*0cf0*/  LOP3.LUT R2, R2, 0x3fffffe, RZ, 0xc0, !PT ;  /* 0x03fffffe02027812 */ /* 0x000fc400078ec0ff */
[----:B------:R-:W-:Y:S01]  /*0d00*/  LEA.HI R5, R11, R11, RZ, 0x1 ;  /* 0x0000000b0b057211 */ /* 0x000fe200078f08ff */
[----:B------:R-:W-:Y:S01]  /*0d10*/  IMAD R7, R7, 0x10, R10 ;  /* 0x0000001007077824 */ /* 0x000fe200078e020a */
[----:B------:R0:W-:Y:S01]  /*0d20*/  STL [R1+0x3c], R3 ;  /* 0x00003c0301007387 */ /* 0x0001e20000100800 */
[----:B------:R-:W-:Y:S01]  /*0d30*/  IMAD.IADD R2, R13, 0x1, -R2 ;  /* 0x000000010d027824 */ /* 0x000fe200078e0a02 */
[----:B------:R-:W-:Y:S02]  /*0d40*/  LOP3.LUT R4, R5, 0x1ffffffe, RZ, 0xc0, !PT ;  /* 0x1ffffffe05047812 */ /* 0x000fe400078ec0ff */
[----:B------:R-:W-:Y:S01]  /*0d50*/  LEA.HI R0, R0, R12, RZ, 0x3 ;  /* 0x0000000c00007211 */ /* 0x000fe200078f18ff */
[----:B------:R-:W-:Y:S02]  /*0d60*/  IMAD R5, R2, 0x40, R7 ;  /* 0x0000004002057824 */ /* 0x000fe400078e0207 */
[----:B------:R-:W-:Y:S01]  /*0d70*/  IMAD.IADD R4, R11, 0x1, -R4 ;  /* 0x000000010b047824 */ /* 0x000fe200078e0a04 */
[----:B------:R-:W-:-:S02]  /*0d80*/  LOP3.LUT R18, R0, 0xfffffff8, RZ, 0xc0, !PT ;  /* 0xfffffff800127812 */ /* 0x000fc400078ec0ff */
[----:B0-----:R-:W-:Y:S01]  /*0d90*/  LOP3.LUT R3, R8, 0x7ffffffc, RZ, 0xc0, !PT ;  /* 0x7ffffffc08037812 */ /* 0x001fe200078ec0ff */
[----:B------:R0:W-:Y:S01]  /*0da0*/  STL [R1+0x38], R5 ;  /* 0x0000380501007387 */ /* 0x0001e20000100800 */
[----:B------:R-:W-:Y:S01]  /*0db0*/  SHF.R.S32.HI R235, RZ, 0x3, R0 ;  /* 0x00000003ffeb7819 */ /* 0x000fe20000011400 */
[----:B------:R-:W-:Y:S02]  /*0dc0*/  IMAD.IADD R18, R12, 0x1, -R18 ;  /* 0x000000010c127824 */ /* 0x000fe400078e0a12 */
[----:B------:R-:W-:Y:S02]  /*0dd0*/  IMAD.IADD R3, R236, 0x1, -R3 ;  /* 0x00000001ec037824 */ /* 0x000fe400078e0a03 */
[----:B------:R-:W-:Y:S02]  /*0de0*/  IMAD R17, R4, 0x8, R5 ;  /* 0x0000000804117824 */ /* 0x000fe400078e0205 */
[----:B------:R-:W-:-:S04]  /*0df0*/  IMAD.SHL.U32 R16, R3, 0x2, RZ ;  /* 0x0000000203107824 */ /* 0x000fc800078e00ff */
[C---:B------:R-:W-:Y:S02]  /*0e00*/  VIADD R234, R16.reuse, 0x8 ;  /* 0x0000000810ea7836 */ /* 0x040fe40000000000 */
        /* <DEDUP_REMOVED lines=33> */
[----:B0-----:R-:W-:-:S07]  /*1020*/  SHF.R.S32.HI R237, RZ, 0x1f, R22 ;  /* 0x0000001fffed7819 */ /* 0x001fce0000011416 */
.L_x_2191:
[----:B------:R-:W-:Y:S01]  /*1030*/  ULDC.64 UR8, c[0x0][0xc88] ;  /* 0x0003220000087ab9 */ /* 0x000fe20000000a00 */
[----:B------:R-:W-:Y:S01]  /*1040*/  ULDC.64 UR10, c[0x0][0xa18] ;  /* 0x00028600000a7ab9 */ /* 0x000fe20000000a00 */
[----:B------:R-:W-:Y:S02]  /*1050*/  UIMAD.WIDE UR8, UR7, 0x4, UR8 ;  /* 0x00000004070878a5 */ /* 0x000fe4000f8e0208 */
[----:B------:R-:W-:Y:S02]  /*1060*/  UISETP.NE.U32.AND UP1, UPT, UR10, URZ, UPT ;  /* 0x0000003f0a00728c */ /* 0x000fe4000bf25070 */
[----:B------:R-:W-:Y:S02]  /*1070*/  ULOP3.LUT UR4, UR6, 0xff000000, URZ, 0xc0, !UPT ;  /* 0xff00000006047892 */ /* 0x000fe4000f8ec03f */
[----:B012---:R-:W-:Y:S01]  /*1080*/  IMAD.U32 R2, RZ, RZ, UR8 ;  /* 0x00000008ff027e24 */ /* 0x007fe2000f8e00ff */
[----:B------:R-:W-:Y:S01]  /*1090*/  ULDC UR7, c[0x0][0x424] ;  /* 0x0001090000077ab9 */ /* 0x000fe20000000800 */
        /* <DEDUP_REMOVED lines=19> */
[----:B------:R-:W2:Y:S01]  /*11d0*/  @P0 LDG.E R2, desc[UR54][R2.64] ;  /* 0x0000003602020981 */ /* 0x000ea2000c1e1900 */
[----:B------:R-:W-:Y:S01]  /*11e0*/  UISETP.NE.U32.AND UP0, UPT, UR8, URZ, UPT ;  /* 0x0000003f0800728c */ /* 0x000fe2000bf05070 */
[----:B------:R-:W-:Y:S02]  /*11f0*/  ULDC.64 UR10, c[0x0][0xa20] ;  /* 0x00028800000a7ab9 */ /* 0x000fe40000000a00 */
[----:B---3--:R-:W3:Y:S01]  /*1200*/  @P2 LDG.E R4, desc[UR54][R4.64] ;  /* 0x0000003604042981 */ /* 0x008ee2000c1e1900 */
[----:B------:R-:W-:Y:S01]  /*1210*/  UISETP.NE.AND.EX UP0, UPT, UR9, URZ, UPT, UP0 ;  /* 0x0000003f0900728c */ /* 0x000fe2000bf05300 */
[----:B------:R-:W-:Y:S01]  /*1220*/  ISETP.NE.U32.AND P1, PT, RZ, UR10, PT ;  /* 0x0000000aff007c0c */ /* 0x000fe2000bf25070 */
[----:B------:R-:W-:Y:S02]  /*1230*/  ULOP3.LUT UR46, UR6, 0xff0000, URZ, 0xc0, !UPT ;  /* 0x00ff0000062e7892 */ /* 0x000fe4000f8ec03f */
[----:B------:R-:W-:Y:S01]  /*1240*/  USHF.R.U32.HI UR4, URZ, 0x8, UR4 ;  /* 0x000000083f047899 */ /* 0x000fe20008011604 */
[----:B------:R-:W-:Y:S01]  /*1250*/  ISETP.NE.AND.EX P1, PT, RZ, UR11, PT, P1 ;  /* 0x0000000bff007c0c */ /* 0x000fe2000bf25310 */
[----:B------:R-:W-:Y:S01]  /*1260*/  USEL UR7, UR7, 0x1, UP0 ;  /* 0x0000000107077887 */ /* 0x000fe20008000000 */
[----:B------:R-:W-:Y:S01]  /*1270*/  ULDC UR8, c[0x0][0x2f0] ;  /* 0x0000bc0000087ab9 */ /* 0x000fe20000000800 */
[----:B------:R-:W-:Y:S01]  /*1280*/  UMOV UR51, URZ ;  /* 0x0000003f00337c82 */ /* 0x000fe20008000000 */
[----:B------:R-:W-:Y:S01]  /*1290*/  ULEA.HI UR46, UR46, UR4, URZ, 0x10 ;  /* 0x000000042e2e7291 */ /* 0x000fe2000f8f803f */
[----:B------:R-:W-:Y:S01]  /*12a0*/  ULDC UR52, c[0x0][0x288] ;  /* 0x0000a20000347ab9 */ /* 0x000fe20000000800 */
[----:B------:R-:W-:-:S02]  /*12b0*/  UIMAD UR4, UR7, UR8, URZ ;  /* 0x00000008070472a4 */ /* 0x000fc4000f8e023f */
[----:B------:R-:W-:Y:S01]  /*12c0*/  ULOP3.LUT UR44, UR6, 0xffff, URZ, 0xc0, !UPT ;  /* 0x0000ffff062c7892 */ /* 0x000fe2000f8ec03f */
[----:B--2---:R-:W-:Y:S02]  /*12d0*/  @P0 R2UR UR51, R2 ;  /* 0x00000000023302ca */ /* 0x004fe400000e0000 */
[----:B---3--:R-:W-:Y:S01]  /*12e0*/  @P2 R2UR UR52, R4 ;  /* 0x00000000043422ca */ /* 0x008fe200000e0000 */
[----:B----45:R-:W-:-:S14]  /*12f0*/  @P2 BRA `(.L_x_2131) ;  /* 0x0000000000342947 */ /* 0x030fdc0003800000 */
        /* <DEDUP_REMOVED lines=13> */
.L_x_2131:
[----:B------:R-:W-:Y:S05]  /*13d0*/  @!P1 BRA `(.L_x_2132) ;  /* 0x00000000001c9947 */ /* 0x000fea0003800000 */
[----:B------:R-:W-:-:S04]  /*13e0*/  ULEA UR4, UP0, UR43, UR10, 0x2 ;  /* 0x0000000a2b047291 */ /* 0x000fc8000f80103f */
[----:B------:R-:W-:Y:S02]  /*13f0*/  ULEA.HI.X UR6, UR43, UR11, UR42, 0x2, UP0 ;  /* 0x0000000b2b067291 */ /* 0x000fe400080f142a */
[----:B------:R-:W-:-:S04]  /*1400*/  IMAD.U32 R2, RZ, RZ, UR4 ;  /* 0x00000004ff027e24 */ /* 0x000fc8000f8e00ff */
[----:B------:R-:W-:-:S05]  /*1410*/  IMAD.U32 R3, RZ, RZ, UR6 ;  /* 0x00000006ff037e24 */ /* 0x000fca000f8e00ff */
[----:B------:R-:W2:Y:S02]  /*1420*/  LDG.E R2, desc[UR54][R2.64] ;  /* 0x0000003602027981 */ /* 0x000ea4000c1e1900 */
[----:B--2---:R-:W-:Y:S01]  /*1430*/  R2UR UR4, R2 ;  /* 0x00000000020472ca */ /* 0x004fe200000e0000 */
[----:B------:R-:W-:-:S14]  /*1440*/  BRA `(.L_x_2133) ;  /* 0x0000000000347947 */ /* 0x000fdc0003800000 */
.L_x_2132:
        /* <DEDUP_REMOVED lines=13> */
.L_x_2133:
[----:B------:R-:W-:Y:S01]  /*1520*/  ULDC UR6, c[0x0][0x448] ;  /* 0x0001120000067ab9 */ /* 0x000fe20000000800 */
[----:B------:R-:W-:Y:S02]  /*1530*/  USHF.L.U32 UR36, UR5, 0x7, URZ ;  /* 0x0000000705247899 */ /* 0x000fe4000800063f */
[----:B------:R-:W-:Y:S02]  /*1540*/  UISETP.NE.AND UP0, UPT, UR6, 0x1, UPT ;  /* 0x000000010600788c */ /* 0x000fe4000bf05270 */
[----:B------:R-:W-:Y:S02]  /*1550*/  UIADD3 UR6, UR36, 0x7f, URZ ;  /* 0x0000007f24067890 */ /* 0x000fe4000fffe03f */
[----:B------:R-:W-:Y:S02]  /*1560*/  UIADD3 UR51, -UR51, UR4, URZ ;  /* 0x0000000433337290 */ /* 0x000fe4000fffe13f */
[----:B------:R-:W-:Y:S02]  /*1570*/  ULOP3.LUT UR37, UR46, 0xff, URZ, 0xc0, !UPT ;  /* 0x000000ff2e257892 */ /* 0x000fe4000f8ec03f */
[----:B------:R-:W-:-:S02]  /*1580*/  UIADD3 UR7, UR51, 0xa0, -UR52 ;  /* 0x000000a033077890 */ /* 0x000fc4000fffe834 */
[----:B------:R-:W-:Y:S01]  /*1590*/  USHF.R.U32.HI UR46, URZ, 0x10, UR46 ;  /* 0x000000103f2e7899 */ /* 0x000fe2000801162e */
[----:B------:R-:W-:Y:S01]  /*15a0*/  @UP0 ULDC UR4, c[0x0][0x44c] ;  /* 0x0001130000040ab9 */ /* 0x000fe20000000800 */
[----:B------:R-:W-:Y:S01]  /*15b0*/  @UP0 ULDC UR8, c[0x0][0x450] ;  /* 0x0001140000080ab9 */ /* 0x000fe20000000800 */
[----:B------:R-:W-:Y:S02]  /*15c0*/  UIMAD.WIDE.U32 UR4, UR6, UR4, URZ ;  /* 0x00000004060472a5 */ /* 0x000fe4000f8e003f */
[----:B------:R-:W-:Y:S02]  /*15d0*/  UIADD3 UR4, UR51, 0x9f, URZ ;  /* 0x0000009f33047890 */ /* 0x000fe4000fffe03f */
[----:B------:R-:W-:Y:S02]  /*15e0*/  @UP0 USHF.R.U32.HI UR6, URZ, UR8, UR5 ;  /* 0x000000083f060299 */ /* 0x000fe40008011605 */
[----:B------:R-:W-:Y:S02]  /*15f0*/  UIMAD.WIDE UR4, UR4, 0x66666667, URZ ;  /* 0x66666667040478a5 */ /* 0x000fe4000f8e023f */
[----:B------:R-:W-:-:S02]  /*1600*/  UIADD3 UR6, UR7, UR6, URZ ;  /* 0x0000000607067290 */ /* 0x000fc4000fffe03f */
[----:B------:R-:W-:Y:S02]  /*1610*/  USHF.R.U32.HI UR4, URZ, 0x1f, UR5 ;  /* 0x0000001f3f047899 */ /* 0x000fe40008011605 */
[----:B------:R-:W-:Y:S02]  /*1620*/  UIMAD.WIDE UR6, UR6, 0x66666667, URZ ;  /* 0x66666667060678a5 */ /* 0x000fe4000f8e023f */
[----:B------:R-:W-:Y:S02]  /*1630*/  ULEA.HI.SX32 UR4, UR5, UR4, 0x1a ;  /* 0x0000000405047291 */ /* 0x000fe4000f8fd23f */
[----:B------:R-:W-:-:S04]  /*1640*/  USHF.R.U32.HI UR6, URZ, 0x1f, UR7 ;  /* 0x0000001f3f067899 */ /* 0x000fc80008011607 */
[----:B------:R-:W-:-:S04]  /*1650*/  ULEA.HI.SX32 UR6, UR7, UR6, 0x1a ;  /* 0x0000000607067291 */ /* 0x000fc8000f8fd23f */
[----:B------:R-:W-:-:S04]  /*1660*/  UISETP.LT.AND UP0, UPT, UR4, UR6, UPT ;  /* 0x000000060400728c */ /* 0x000fc8000bf01270 */
[----:B------:R-:W-:-:S03]  /*1670*/  USEL UR9, UR4, UR6, UP0 ;  /* 0x0000000604097287 */ /* 0x000fc60008000000 */
[----:B------:R-:W-:Y:S01]  /*1680*/  UMOV UR4, URZ ;  /* 0x0000003f00047c82 */ /* 0x000fe20008000000 */
[----:B------:R-:W-:-:S06]  /*1690*/  UISETP.GE.AND UP0, UPT, UR9, 0x1, UPT ;  /* 0x000000010900788c */ /* 0x000fcc000bf06270 */
[----:B------:R-:W-:-:S13]  /*16a0*/  PLOP3.LUT P0, PT, PT, PT, UP0, 0x80, 0x0 ;  /* 0x000000000000781c */ /* 0x000fda0003f0f008 */
[----:B------:R-:W-:Y:S05]  /*16b0*/  @!P0 BRA `(.L_x_2134) ;  /* 0x0000000000908947 */ /* 0x000fea0003800000 */
        /* <DEDUP_REMOVED lines=36> */
.L_x_2134:
        /* <DEDUP_REMOVED lines=26> */
[----:B------:R-:W-:Y:S01]  /*1aa0*/  CS2R R60, SRZ ;  /* 0x00000000003c7805 */ /* 0x000fe2000001ff00 */
[----:B------:R-:W-:Y:S01]  /*1ab0*/  IMAD.MOV.U32 R148, RZ, RZ, RZ ;  /* 0x000000ffff947224 */ /* 0x000fe200078e00ff */
[----:B------:R-:W-:-:S02]  /*1ac0*/  CS2R R124, SRZ ;  /* 0x00000000007c7805 */ /* 0x000fc4000001ff00 */
[----:B------:R-:W-:Y:S01]  /*1ad0*/  CS2R R20, SRZ ;  /* 0x0000000000147805 */ /* 0x000fe2000001ff00 */
[----:B------:R-:W-:Y:S01]  /*1ae0*/  IMAD.MOV.U32 R154, RZ, RZ, RZ ;  /* 0x000000ffff9a7224 */ /* 0x000fe200078e00ff */
[----:B------:R-:W-:Y:S02]  /*1af0*/  PLOP3.LUT P1, PT, PT, PT, UP0, 0x80, 0x0 ;  /* 0x000000000000781c */ /* 0x000fe40003f2f008 */
        /* <DEDUP_REMOVED lines=35> */
[----:B------:R-:W-:Y:S02]  /*1d30*/  IMAD.MOV.U32 R95, RZ, RZ, RZ ;  /* 0x000000ffff5f7224 */ /* 0x000fe400078e00ff */
[----:B------:R-:W-:-:S02]  /*1d40*/  IMAD.MOV.U32 R91, RZ, RZ, RZ ;  /* 0x000000ffff5b7224 */ /* 0x000fc400078e00ff */
[----:B------:R-:W-:Y:S02]  /*1d50*/  IMAD.MOV.U32 R136, RZ, RZ, RZ ;  /* 0x000000ffff887224 */ /* 0x000fe400078e00ff */
[----:B------:R-:W-:Y:S02]  /*1d60*/  IMAD.MOV.U32 R103, RZ, RZ, RZ ;  /* 0x000000ffff677224 */ /* 0x000fe400078e00ff */
[----:B------:R-:W-:Y:S02]  /*1d70*/  IMAD.MOV.U32 R128, RZ, RZ, RZ ;  /* 0x000000ffff807224 */ /* 0x000fe400078e00ff */
[----:B------:R-:W-:Y:S02]  /*1d80*/  IMAD.MOV.U32 R134, RZ, RZ, RZ ;  /* 0x000000ffff867224 */ /* 0x000fe400078e00ff */
[----:B------:R-:W-:Y:S02]  /*1d90*/  IMAD.MOV.U32 R111, RZ, RZ, RZ ;  /* 0x000000ffff6f7224 */ /* 0x000fe400078e00ff */
[----:B------:R-:W-:-:S02]  /*1da0*/  IMAD.MOV.U32 R117, RZ, RZ, RZ ;  /* 0x000000ffff757224 */ /* 0x000fc400078e00ff */
        /* <DEDUP_REMOVED lines=38> */
.L_x_2136:
        /* <DEDUP_REMOVED lines=24> */
[----:B------:R-:W-:-:S03]  /*2190*/  @P1 IMAD R3, R13, UR44, R7 ;  /* 0x0000002c0d031c24 */ /* 0x000fc6000f8e0207 */
[----:B------:R-:W-:Y:S02]  /*21a0*/  @P0 LEA.HI.X R5, R2, UR5, R5, 0x2, P2 ;  /* 0x0000000502050c11 */ /* 0x000fe400090f1405 */
[----:B------:R-:W-:Y:S01]  /*21b0*/  @P1 LEA.HI.X R9, R6, UR7, R3, 0x2, P3 ;  /* 0x0000000706091c11 */ /* 0x000fe200098f1403 */
[----:B------:R-:W-:-:S04]  /*21c0*/  IMAD.MOV.U32 R3, RZ, RZ, 0x3f800000 ;  /* 0x3f800000ff037424 */ /* 0x000fc800078e00ff */
[----:B------:R-:W2:Y:S04]  /*21d0*/  @P1 LDG.E R0, desc[UR54][R8.64] ;  /* 0x0000003608001981 */ /* 0x000ea8000c1e1900 */
[----:B------:R-:W2:Y:S01]  /*21e0*/  @P0 LDG.E R3, desc[UR54][R4.64] ;  /* 0x0000003604030981 */ /* 0x000ea2000c1e1900 */
[----:B------:R-:W-:-:S04]  /*21f0*/  ULEA.HI UR4, UR48, UR48, URZ, 0x1 ;  /* 0x0000003030047291 */ /* 0x000fc8000f8f083f */
[----:B------:R-:W-:-:S04]  /*2200*/  ULOP3.LUT UR4, UR4, 0xfffffffe, URZ, 0xc0, !UPT ;  /* 0xfffffffe04047892 */ /* 0x000fc8000f8ec03f */
[----:B------:R-:W-:-:S06]  /*2210*/  UIADD3 UR4, UR48, -UR4, URZ ;  /* 0x8000000430047290 */ /* 0x000fcc000fffe03f */
[----:B------:R-:W-:Y:S01]  /*2220*/  IMAD.U32 R2, RZ, RZ, UR4 ;  /* 0x00000004ff027e24 */ /* 0x000fe2000f8e00ff */
[----:B------:R-:W-:-:S04]  /*2230*/  ULDC UR4, c[0x0][0x9d8] ;  /* 0x0002760000047ab9 */ /* 0x000fc80000000800 */
[----:B------:R-:W-:-:S04]  /*2240*/  SHF.L.U32 R2, R2, 0x1f, RZ ;  /* 0x0000001f02027819 */ /* 0x000fc800000006ff */
[----:B------:R-:W0:Y:S01]  /*2250*/  SYNCS.PHASECHK.TRANS64.TRYWAIT P0, [UR41+0x33400], R2 ;  /* 0x03340002ff0075a7 */ /* 0x000e220008000169 */
[----:B------:R-:W-:-:S05]  /*2260*/  IMAD.U32 R6, RZ, RZ, UR49 ;  /* 0x00000031ff067e24 */ /* 0x000fca000f8e00ff */
[----:B------:R-:W-:Y:S01]  /*2270*/  ISETP.NE.AND P1, PT, R6, 0x3, PT ;  /* 0x000000030600780c */ /* 0x000fe20003f25270 */
[----:B--2---:R-:W-:-:S04]  /*2280*/  FMUL.FTZ R0, R3, R0 ;  /* 0x0000000003007220 */ /* 0x004fc80000410000 */
[----:B------:R-:W-:Y:S01]  /*2290*/  FMUL.FTZ R0, R0, UR4 ;  /* 0x0000000400007c20 */ /* 0x000fe20008410000 */
[----:B0-----:R-:W-:Y:S07]  /*22a0*/  @!P0 BRA `(.L_x_2137) ;  /* 0x0000018000648947 */ /* 0x001fee0003800000 */
.L_x_2292:
[----:B------:R-:W-:Y:S05]  /*22b0*/  @!P1 BRA `(.L_x_2138) ;  /* 0x0000000000049947 */ /* 0x000fea0003800000 */
[----:B------:R-:W-:Y:S01]  /*22c0*/  BPT.TRAP 0x1 ;  /* 0x000000040000795c */ /* 0x000fe20000300000 */
.L_x_2138:
[----:B0-----:R-:W-:Y:S02]  /*22d0*/  IMAD.U32 R2, RZ, RZ, UR53 ;  /* 0x00000035ff027e24 */ /* 0x001fe4000f8e00ff */
[----:B------:R-:W-:-:S03]  /*22e0*/  IMAD.U32 R3, RZ, RZ, UR47 ;  /* 0x0000002fff037e24 */ /* 0x000fc6000f8e00ff */
[----:B------:R-:W-:Y:S02]  /*22f0*/  LEA R2, R2, UR41, 0x3 ;  /* 0x0000002902027c11 */ /* 0x000fe4000f8e18ff */
[----:B------:R-:W-:-:S04]  /*2300*/  SHF.L.U32 R3, R3, 0x1f, RZ ;  /* 0x0000001f03037819 */ /* 0x000fc800000006ff */
[----:B------:R0:W1:Y:S01]  /*2310*/  SYNCS.PHASECHK.TRANS64.TRYWAIT P2, [R2+URZ+0x33430], R3 ;  /* 0x03343003020075a7 */ /* 0x000062000804017f */
[----:B------:R-:W-:Y:S05]  /*2320*/  @!P1 BRA `(.L_x_2139) ;  /* 0x0000000000049947 */ /* 0x000fea0003800000 */
[----:B------:R-:W-:Y:S01]  /*2330*/  BPT.TRAP 0x1 ;  /* 0x000000040000795c */ /* 0x000fe20000300000 */
.L_x_2139:
[----:B------:R-:W2:Y:S02]  /*2340*/  S2R R4, SR_TID.X ;  /* 0x0000000000047919 */ /* 0x000ea40000002100 */
[----:B--2---:R-:W-:Y:S01]  /*2350*/  LOP3.LUT P0, RZ, R4, 0x7f, RZ, 0xc0, !PT ;  /* 0x0000007f04ff7812 */ /* 0x004fe2000780c0ff */
[----:B-1----:R-:W-:-:S12]  /*2360*/  @P2 BRA `(.L_x_2140) ;  /* 0x0000000000082947 */ /* 0x002fd80003800000 */
[----:B------:R-:W1:Y:S02]  /*2370*/  SYNCS.PHASECHK.TRANS64.TRYWAIT P2, [R2+URZ+0x33430], R3 ;  /* 0x03343003020075a7 */ /* 0x000e64000804017f */
[----:B-1----:R-:W-:Y:S05]  /*2380*/  @!P2 BRA `(.L_x_2141) ;  /* 0x000001800044a947 */ /* 0x002fea0003800000 */
.L_x_2140:
[----:B------:R-:W-:Y:S05]  /*2390*/  WARPSYNC.ALL ;  /* 0x0000000000007948 */ /* 0x000fea0003800000 */
[----:B------:R-:W-:Y:S01]  /*23a0*/  UIADD3 UR4, UR41, 0x24200, URZ ;  /* 0x0002420029047890 */ /* 0x000fe2000fffe03f */
[----:B------:R-:W-:Y:S01]  /*23b0*/  WARPGROUP.ARRIVE ;  /* 0x00000000000079c5 */ /* 0x000fe20000000000 */
[----:B------:R-:W-:Y:S01]  /*23c0*/  ULOP3.LUT UR28, UR57, 0x10000, URZ, 0xfc, !UPT ;  /* 0x00010000391c7892 */ /* 0x000fe2000f8efc3f */
[----:B01----:R-:W-:Y:S01]  /*23d0*/  @!P0 VIADD R2, R2, 0x33440 ;  /* 0x0003344002028836 */ /* 0x003fe20000000000 */
[----:B------:R-:W-:Y:S01]  /*23e0*/  USHF.R.U32.HI UR4, URZ, 0x4, UR4 ;  /* 0x000000043f047899 */ /* 0x000fe20008011604 */
[----:B------:R-:W-:Y:S01]  /*23f0*/  CS2R R114, SRZ ;  /* 0x0000000000727805 */ /* 0x000fe2000001ff00 */
[----:B------:R-:W-:Y:S01]  /*2400*/  UMOV UR25, 0x80000020 ;  /* 0x8000002000197882 */ /* 0x000fe20000000000 */
[----:B------:R-:W-:Y:S01]  /*2410*/  UMOV UR27, 0x80000020 ;  /* 0x80000020001b7882 */ /* 0x000fe20000000000 */
[----:B------:R-:W-:Y:S01]  /*2420*/  ULOP3.LUT UR4, UR4, 0x3fff, URZ, 0xc0, !UPT ;  /* 0x00003fff04047892 */ /* 0x000fe2000f8ec03f */
[----:B------:R-:W-:Y:S01]  /*2430*/  CS2R R116, SRZ ;  /* 0x0000000000747805 */ /* 0x000fe2000001ff00 */
[----:B------:R-:W-:Y:S01]  /*2440*/  UMOV UR24, UR28 ;  /* 0x0000001c00187c82 */ /* 0x000fe20008000000 */
[----:B------:R-:W-:Y:S01]  /*2450*/  UMOV UR5, UR25 ;  /* 0x0000001900057c82 */ /* 0x000fe20008000000 */
[----:B------:R-:W-:Y:S01]  /*2460*/  ULOP3.LUT UR50, UR4, 0x10000, URZ, 0xfc, !UPT ;  /* 0x0001000004327892 */ /* 0x000fe2000f8efc3f */
[----:B------:R-:W-:Y:S01]  /*2470*/  CS2R R118, SRZ ;  /* 0x0000000000767805 */ /* 0x000fe2000001ff00 */
[----:B------:R-:W-:Y:S01]  /*2480*/  UMOV UR7, 0x80000020 ;  /* 0x8000002000077882 */ /* 0x000fe20000000000 */
[----:B------:R-:W-:Y:S01]  /*2490*/  UMOV UR4, UR24 ;  /* 0x0000001800047c82 */ /* 0x000fe20008000000 */
[----:B------:R-:W-:Y:S01]  /*24a0*/  UIMAD UR32, UR53, 0x780, UR50 ;  /* 0x00000780352078a4 */ /* 0x000fe2000f8e0232 */
[----:B------:R-:W-:Y:S01]  /*24b0*/  UMOV UR8, UR24 ;  /* 0x0000001800087c82 */ /* 0x000fe20008000000 */
[----:B------:R-:W-:-:S02]  /*24c0*/  UMOV UR9, UR25 ;  /* 0x0000001900097c82 */ /* 0x000fc40008000000 */
[----:B------:R-:W-:Y:S02]  /*24d0*/  UIADD3 UR6, UR32, 0x100, URZ ;  /* 0x0000010020067890 */ /* 0x000fe4000fffe03f */
[----:B------:R-:W-:Y:S02]  /*24e0*/  UIADD3 UR10, UR32, 0x180, URZ ;  /* 0x00000180200a7890 */ /* 0x000fe4000fffe03f */
[----:B------:R-:W-:Y:S01]  /*24f0*/  UMOV UR26, UR32 ;  /* 0x00000020001a7c82 */ /* 0x000fe20008000000 */
[----:B------:R-:W-:Y:S01]  /*2500*/  UMOV UR11, 0x80000020 ;  /* 0x80000020000b7882 */ /* 0x000fe20000000000 */
[----:B------:R-:W-:Y:S01]  /*2510*/  QGMMA.64x32x32.F32.E4M3.E4M3 R88, gdesc[UR24], RZ, !UPT, gsb0 ;  /* 0x00600000185879f3 */ /* 0x000fe2000c0008ff */
[----:B------:R-:W-:Y:S01]  /*2520*/  UIADD3 UR26, UR32, 0x80, URZ ;  /* 0x00000080201a7890 */ /* 0x000fe2000fffe03f */
[----:B------:R-:W-:Y:S01]  /*2530*/  UMOV UR27, 0x80000020 ;  /* 0x80000020001b7882 */ /* 0x000fe20000000000 */
[----:B------:R-:W-:Y:S02]  /*2540*/  UIADD3 UR12, UR28, 0x2, URZ ;  /* 0x000000021c0c7890 */ /* 0x000fe4000fffe03f */
[----:B------:R-:W-:Y:S01]  /*2550*/  UIADD3 UR14, UR32, 0x182, URZ ;  /* 0x00000182200e7890 */ /* 0x000fe2000fffe03f */
[----:B------:R-:W-:Y:S01]  /*2560*/  UMOV UR15, 0x80000020 ;  /* 0x80000020000f7882 */ /* 0x000fe20000000000 */
[----:B------:R-:W-:-:S02]  /*2570*/  UIADD3 UR16, UR28, 0x200, URZ ;  /* 0x000002001c107890 */ /* 0x000fc4000fffe03f */
[----:B------:R-:W-:Y:S01]  /*2580*/  UIADD3 UR18, UR32, 0x400, URZ ;  /* 0x0000040020127890 */ /* 0x000fe2000fffe03f */
[----:B------:R-:W-:Y:S01]  /*2590*/  UMOV UR19, 0x80000020 ;  /* 0x8000002000137882 */ /* 0x000fe20000000000 */
[----:B------:R-:W-:Y:S01]  /*25a0*/  UIADD3 UR22, UR32, 0x402, URZ ;  /* 0x0000040220167890 */ /* 0x000fe2000fffe03f */
[----:B------:R-:W-:Y:S01]  /*25b0*/  UMOV UR23, 0x80000020 ;  /* 0x8000002000177882 */ /* 0x000fe20000000000 */
[----:B------:R-:W-:Y:S01]  /*25c0*/  UIADD3 UR30, UR32, 0x680, URZ ;  /* 0x00000680201e7890 */ /* 0x000fe2000fffe03f */
[----:B------:R-:W-:Y:S01]  /*25d0*/  UMOV UR31, 0x80000020 ;  /* 0x80000020001f7882 */ /* 0x000fe20000000000 */
[----:B------:R-:W-:Y:S01]  /*25e0*/  UIADD3 UR57, UR56, -0x2, URZ ;  /* 0xfffffffe38397890 */ /* 0x000fe2000fffe03f */
        /* <DEDUP_REMOVED lines=54> */
[----:B------:R-:W-:Y:S01]  /*2950*/  UIMAD UR7, UR56, -0xa0, UR51 ;  /* 0xffffff60380778a4 */ /* 0x000fe2000f8e0233 */
        /* <DEDUP_REMOVED lines=30> */
[----:B------:R-:W-:Y:S01]  /*2b40*/  ULDC UR10, c[0x0][0x988] ;  /* 0x00026200000a7ab9 */ /* 0x000fe20000000800 */
[----:B------:R-:W-:Y:S01]  /*2b50*/  UMOV UR11, UR36 ;  /* 0x00000024000b7c82 */ /* 0x000fe20008000000 */
        /* <DEDUP_REMOVED lines=47> */
[----:B------:R-:W-:Y:S02]  /*2e50*/  ULDC UR6, c[0x0][0x448] ;  /* 0x0001120000067ab9 */ /* 0x000fe40000000800 */
[----:B------:R-:W-:-:S06]  /*2e60*/  UISETP.NE.AND UP0, UPT, UR6, 0x1, UPT ;  /* 0x000000010600788c */ /* 0x000fcc000bf05270 */
[----:B------:R-:W-:-:S05]  /*2e70*/  PLOP3.LUT P2, PT, PT, PT, UP0, 0x80, 0x0 ;  /* 0x000000000000781c */ /* 0x000fca0003f4f008 */
[----:B------:R-:W-:Y:S01]  /*2e80*/  @UP0 ULDC UR6, c[0x0][0x44c] ;  /* 0x0001130000060ab9 */ /* 0x000fe20000000800 */
[----:B------:R-:W-:Y:S01]  /*2e90*/  @UP0 ULDC UR14, c[0x0][0x450] ;  /* 0x00011400000e0ab9 */ /* 0x000fe20000000800 */
        /* <DEDUP_REMOVED lines=20> */
[----:B------:R0:W1:Y:S01]  /*2fe0*/  MUFU.TANH R104, R88 ;  /* 0x0000005800687308 */ /* 0x0000620000002400 */
[----:B------:R-:W-:Y:S01]  /*2ff0*/  UMOV UR23, 0x80000020 ;  /* 0x8000002000177882 */ /* 0x000fe20000000000 */
[C---:B------:R-:W-:Y:S01]  /*3000*/  FMUL.FTZ R96, R0.reuse, R96 ;  /* 0x0000006000607220 */ /* 0x040fe20000410000 */
[C---:B------:R-:W-:Y:S01]  /*3010*/  FMUL.FTZ R97, R0.reuse, R97 ;  /* 0x0000006100617220 */ /* 0x040fe20000410000 */
[C---:B------:R-:W-:Y:S01]  /*3020*/  FMUL.FTZ R6, R0.reuse, R95 ;  /* 0x0000005f00067220 */ /* 0x040fe20000410000 */
[C---:B------:R-:W-:Y:S01]  /*3030*/  FMUL.FTZ R9, R0.reuse, R103 ;  /* 0x0000006700097220 */ /* 0x040fe20000410000 */
[C---:B------:R-:W-:Y:S01]  /*3040*/  FMUL.FTZ R3, R0.reuse, R90 ;  /* 0x0000005a00037220 */ /* 0x040fe20000410000 */
[C---:B------:R-:W-:Y:S01]  /*3050*/  FMUL.FTZ R8, R0.reuse, R99 ;  /* 0x0000006300087220 */ /* 0x040fe20000410000 */
[----:B------:R-:W2:Y:S01]  /*3060*/  MUFU.TANH R89, R89 ;  /* 0x0000005900597308 */ /* 0x000ea20000002400 */
[C---:B0-----:R-:W-:Y:S01]  /*3070*/  FMUL.FTZ R88, R0.reuse, R101 ;  /* 0x0000006500587220 */ /* 0x041fe20000410000 */
[C---:B------:R-:W-:Y:S01]  /*3080*/  FMUL.FTZ R4, R0.reuse, R91 ;  /* 0x0000005b00047220 */ /* 0x040fe20000410000 */
[C---:B------:R-:W-:Y:S01]  /*3090*/  FMUL.FTZ R7, R0.reuse, R98 ;  /* 0x0000006200077220 */ /* 0x040fe20000410000 */
[----:B------:R-:W-:-:S04]  /*30a0*/  FMUL.FTZ R10, R0, R102 ;  /* 0x00000066000a7220 */ /* 0x000fc80000410000 */
[----:B------:R0:W3:Y:S08]  /*30b0*/  MUFU.TANH R105, R92 ;  /* 0x0000005c00697308 */ /* 0x0000f00000002400 */
[----:B------:R-:W4:Y:S01]  /*30c0*/  MUFU.TANH R106, R93 ;  /* 0x0000005d006a7308 */ /* 0x000f220000002400 */
[----:B0-----:R-:W-:-:S07]  /*30d0*/  FMUL.FTZ R92, R0, R100 ;  /* 0x00000064005c7220 */ /* 0x001fce0000410000 */
[----:B------:R-:W0:Y:S08]  /*30e0*/  MUFU.TANH R96, R96 ;  /* 0x0000006000607308 */ /* 0x000e300000002400 */
[----:B------:R-:W5:Y:S08]  /*30f0*/  MUFU.TANH R97, R97 ;  /* 0x0000006100617308 */ /* 0x000f700000002400 */
[----:B------:R-:W5:Y:S08]  /*3100*/  MUFU.TANH R92, R92 ;  /* 0x0000005c005c7308 */ /* 0x000f700000002400 */
[----:B------:R-:W5:Y:S01]  /*3110*/  MUFU.TANH R88, R88 ;  /* 0x0000005800587308 */ /* 0x000f620000002400 */
[----:B------:R-:W-:-:S02]  /*3120*/  WARPGROUP.DEPBAR.LE gsb0, 0x0 ;  /* 0x00008000000079c5 */ /* 0x000fc40000010000 */
[----:B------:R-:W-:Y:S01]  /*3130*/  WARPGROUP.ARRIVE ;  /* 0x00000000000079c5 */ /* 0x000fe20000000000 */
[C---:B------:R-:W-:Y:S01]  /*3140*/  FMUL.FTZ R76, R0.reuse, R76 ;  /* 0x0000004c004c7220 */ /* 0x040fe20000410000 */
[C---:B------:R-:W-:Y:S01]  /*3150*/  FMUL.FTZ R20, R0.reuse, R82 ;  /* 0x0000005200147220 */ /* 0x040fe20000410000 */
[C---:B------:R-:W-:Y:S01]  /*3160*/  FMUL.FTZ R15, R0.reuse, R83 ;  /* 0x00000053000f7220 */ /* 0x040fe20000410000 */
[C---:B------:R-:W-:Y:S01]  /*3170*/  FMUL.FTZ R13, R0.reuse, R78 ;  /* 0x0000004e000d7220 */ /* 0x040fe20000410000 */
[----:B------:R1:W-:Y:S01]  /*3180*/  MUFU.TANH R94, R76 ;  /* 0x0000004c005e7308 */ /* 0x0003e20000002400 */
[----:B------:R-:W-:Y:S01]  /*3190*/  QGMMA.64x32x32.F32.E4M3.E4M3 R56, gdesc[UR20], R56, gsb0 ;  /* 0x00600000143879f3 */ /* 0x000fe20008000838 */
[----:B------:R-:W-:Y:S01]  /*31a0*/  UIADD3 UR22, UR32, 0x682, URZ ;  /* 0x0000068220167890 */ /* 0x000fe2000fffe03f */
[----:B------:R-:W-:Y:S01]  /*31b0*/  IMAD.U32 R83, RZ, RZ, UR7 ;  /* 0x00000007ff537e24 */ /* 0x000fe2000f8e00ff */
[----:B------:R-:W-:Y:S01]  /*31c0*/  UMOV UR23, 0x80000020 ;  /* 0x8000002000177882 */ /* 0x000fe20000000000 */
[C---:B------:R-:W-:Y:S01]  /*31d0*/  FMUL.FTZ R72, R0.reuse, R72 ;  /* 0x0000004800487220 */ /* 0x040fe20000410000 */
[C---:B------:R-:W-:Y:S01]  /*31e0*/  FMUL.FTZ R73, R0.reuse, R73 ;  /* 0x0000004900497220 */ /* 0x040fe20000410000 */
[----:B------:R-:W-:Y:S01]  /*31f0*/  FMUL.FTZ R77, R0, R77 ;  /* 0x0000004d004d7220 */ /* 0x000fe20000410000 */
[----:B------:R-:W-:Y:S01]  /*3200*/  IADD3 R83, -R16, 0xa0, R83 ;  /* 0x000000a010537810 */ /* 0x000fe20007ffe153 */
[----:B-1----:R-:W-:Y:S01]  /*3210*/  VIADD R76, R17, UR36 ;  /* 0x00000024114c7c36 */ /* 0x002fe20008000000 */
[----:B------:R1:W5:Y:S01]  /*3220*/  MUFU.TANH R90, R72 ;  /* 0x00000048005a7308 */ /* 0x0003620000002400 */
[C---:B------:R-:W-:Y:S01]  /*3230*/  FMUL.FTZ R80, R0.reuse, R80 ;  /* 0x0000005000507220 */ /* 0x040fe20000410000 */
[C---:B------:R-:W-:Y:S01]  /*3240*/  FMUL.FTZ R81, R0.reuse, R81 ;  /* 0x0000005100517220 */ /* 0x040fe20000410000 */
[C---:B------:R-:W-:Y:S01]  /*3250*/  FMUL.FTZ R85, R0.reuse, R85 ;  /* 0x0000005500557220 */ /* 0x040fe20000410000 */
[C---:B------:R-:W-:Y:S01]  /*3260*/  FMUL.FTZ R84, R0.reuse, R84 ;  /* 0x0000005400547220 */ /* 0x040fe20000410000 */
[C---:B------:R-:W-:Y:S01]  /*3270*/  FMUL.FTZ R14, R0.reuse, R79 ;  /* 0x0000004f000e7220 */ /* 0x040fe20000410000 */
[C---:B------:R-:W-:Y:S01]  /*3280*/  FMUL.FTZ R21, R0.reuse, R86 ;  /* 0x0000005600157220 */ /* 0x040fe20000410000 */
[C---:B------:R-:W-:Y:S01]  /*3290*/  FMUL.FTZ R11, R0.reuse, R75 ;  /* 0x0000004b000b7220 */ /* 0x040fe20000410000 */
[----:B------:R-:W5:Y:S01]  /*32a0*/  MUFU.TANH R73, R73 ;  /* 0x0000004900497308 */ /* 0x000f620000002400 */
[C---:B-1----:R-:W-:Y:S01]  /*32b0*/  FMUL.FTZ R72, R0.reuse, R87 ;  /* 0x0000005700487220 */ /* 0x042fe20000410000 */
[----:B------:R-:W-:-:S06]  /*32c0*/  FMUL.FTZ R12, R0, R74 ;  /* 0x0000004a000c7220 */ /* 0x000fcc0000410000 */
[----:B------:R-:W1:Y:S08]  /*32d0*/  MUFU.TANH R77, R77 ;  /* 0x0000004d004d7308 */ /* 0x000e700000002400 */
[----:B------:R-:W1:Y:S08]  /*32e0*/  MUFU.TANH R80, R80 ;  /* 0x0000005000507308 */ /* 0x000e700000002400 */
[----:B------:R-:W1:Y:S08]  /*32f0*/  MUFU.TANH R98, R81 ;  /* 0x0000005100627308 */ /* 0x000e700000002400 */
[----:B------:R-:W-:Y:S08]  /*3300*/  MUFU.TANH R100, R85 ;  /* 0x0000005500647308 */ /* 0x000ff00000002400 */
[----:B------:R-:W1:Y:S01]  /*3310*/  MUFU.TANH R84, R84 ;  /* 0x0000005400547308 */ /* 0x000e620000002400 */
[----:B------:R-:W-:-:S02]  /*3320*/  WARPGROUP.DEPBAR.LE gsb0, 0x0 ;  /* 0x00008000000079c5 */ /* 0x000fc40000010000 */
[C---:B------:R-:W-:Y:S01]  /*3330*/  FMUL.FTZ R60, R0.reuse, R60 ;  /* 0x0000003c003c7220 */ /* 0x040fe20000410000 */
[----:B------:R-:W-:Y:S01]  /*3340*/  WARPGROUP.ARRIVE ;  /* 0x00000000000079c5 */ /* 0x000fe20000000000 */
[C---:B------:R-:W-:Y:S01]  /*3350*/  FMUL.FTZ R65, R0.reuse, R65 ;  /* 0x0000004100417220 */ /* 0x040fe20000410000 */
[C---:B------:R-:W-:Y:S02]  /*3360*/  FMUL.FTZ R64, R0.reuse, R64 ;  /* 0x0000004000407220 */ /* 0x040fe40000410000 */
[----:B------:R2:W-:Y:S01]  /*3370*/  MUFU.TANH R107, R60 ;  /* 0x0000003c006b7308 */ /* 0x0005e20000002400 */
[C---:B------:R-:W-:Y:S01]  /*3380*/  FMUL.FTZ R56, R0.reuse, R56 ;  /* 0x0000003800387220 */ /* 0x040fe20000410000 */
[C---:B------:R-:W-:Y:S01]  /*3390*/  FMUL.FTZ R57, R0.reuse, R57 ;  /* 0x0000003900397220 */ /* 0x040fe20000410000 */
[----:B------:R-:W-:Y:S01]  /*33a0*/  QGMMA.64x32x32.F32.E4M3.E4M3 R40, gdesc[UR20], R40, gsb0 ;  /* 0x00600000142879f3 */ /* 0x000fe20008000828 */
[----:B------:R-:W-:Y:S01]  /*33b0*/  UIADD3 UR22, UR32, 0x702, URZ ;  /* 0x0000070220167890 */ /* 0x000fe2000fffe03f */
[C---:B------:R-:W-:Y:S01]  /*33c0*/  FMUL.FTZ R61, R0.reuse, R61 ;  /* 0x0000003d003d7220 */ /* 0x040fe20000410000 */
[----:B------:R-:W-:Y:S01]  /*33d0*/  UMOV UR23, 0x80000020 ;  /* 0x8000002000177882 */ /* 0x000fe20000000000 */
[----:B------:R-:W-:Y:S01]  /*33e0*/  FMUL.FTZ R69, R0, R69 ;  /* 0x0000004500457220 */ /* 0x000fe20000410000 */
[----:B------:R3:W-:Y:S01]  /*33f0*/  MUFU.TANH R110, R65 ;  /* 0x00000041006e7308 */ /* 0x0007e20000002400 */
[----:B--2---:R-:W-:Y:S01]  /*3400*/  @P2 IMAD.HI.U32 R60, R76, UR6, RZ ;  /* 0x000000064c3c2c27 */ /* 0x004fe2000f8e00ff */
[----:B------:R-:W-:-:S03]  /*3410*/  @UP0 ULDC UR6, c[0x0][0x450] ;  /* 0x0001140000060ab9 */ /* 0x000fc60000000800 */
[C---:B------:R-:W-:Y:S01]  /*3420*/  FMUL.FTZ R68, R0.reuse, R68 ;  /* 0x0000004400447220 */ /* 0x040fe20000410000 */
[----:B------:R-:W-:Y:S01]  /*3430*/  @P2 SHF.R.U32.HI R76, RZ, UR6, R60 ;  /* 0x00000006ff4c2c19 */ /* 0x000fe2000801163c */
[----:B------:R-:W-:Y:S01]  /*3440*/  UIMAD UR6, UR56, -0xa0, URZ ;  /* 0xffffff60380678a4 */ /* 0x000fe2000f8e023f */
[----:B------:R-:W-:Y:S01]  /*3450*/  FMUL.FTZ R60, R0, R67 ;  /* 0x00000043003c7220 */ /* 0x000fe20000410000 */
[----:B------:R-:W-:Y:S01]  /*3460*/  IMAD.U32 R67, RZ, RZ, UR52 ;  /* 0x00000034ff437e24 */ /* 0x000fe2000f8e00ff */
[----:B------:R-:W-:Y:S01]  /*3470*/  MUFU.TANH R109, R64 ;  /* 0x00000040006d7308 */ /* 0x000fe20000002400 */
[----:B------:R-:W2:Y:S02]  /*3480*/  SHFL.IDX PT, R82, R76, RZ, 0x1c1f ;  /* 0x001c1fff4c527589 */ /* 0x000ea400000e0000 */
[----:B---3--:R-:W-:Y:S01]  /*3490*/  IMAD.U32 R65, RZ, RZ, UR6 ;  /* 0x00000006ff417e24 */ /* 0x008fe2000f8e00ff */
[----:B------:R-:W-:Y:S01]  /*34a0*/  @UP0 ULDC UR6, c[0x0][0x44c] ;  /* 0x0001130000060ab9 */ /* 0x000fe20000000800 */
[----:B------:R-:W3:Y:S01]  /*34b0*/  SHFL.IDX PT, R76, R76, 0x1, 0x1c1f ;  /* 0x003c1f004c4c7f89 */ /* 0x000ee200000e0000 */
[----:B------:R-:W-:-:S02]  /*34c0*/  UIMAD.WIDE.U32 UR6, UR36, UR6, URZ ;  /* 0x00000006240672a5 */ /* 0x000fc4000f8e003f */
[----:B------:R-:W-:Y:S01]  /*34d0*/  IADD3 R78, -R16, 0xa1, R65 ;  /* 0x000000a1104e7810 */ /* 0x000fe20007ffe141 */
[----:B------:R4:W3:Y:S01]  /*34e0*/  MUFU.TANH R86, R56 ;  /* 0x0000003800567308 */ /* 0x0008e20000002400 */
[----:B------:R-:W-:Y:S02]  /*34f0*/  @UP0 USHF.R.U32.HI UR11, URZ, UR14, UR7 ;  /* 0x0000000e3f0b0299 */ /* 0x000fe40008011607 */
[----:B------:R-:W-:Y:S02]  /*3500*/  IADD3 R78, -R67, UR51, R78 ;  /* 0x00000033434e7c10 */ /* 0x000fe4000fffe14e */
[----:B------:R-:W-:-:S03]  /*3510*/  UIADD3 UR6, UR11, UR51, -UR52 ;  /* 0x000000330b067290 */ /* 0x000fc6000fffe834 */
[----:B------:R0:W3:Y:S01]  /*3520*/  MUFU.TANH R102, R57 ;  /* 0x0000003900667308 */ /* 0x0000e20000002400 */
[C---:B----4-:R-:W-:Y:S01]  /*3530*/  FMUL.FTZ R56, R0.reuse, R59 ;  /* 0x0000003b00387220 */ /* 0x050fe20000410000 */
[C---:B------:R-:W-:Y:S01]  /*3540*/  FMUL.FTZ R59, R0.reuse, R63 ;  /* 0x0000003f003b7220 */ /* 0x040fe20000410000 */
[----:B------:R-:W-:Y:S01]  /*3550*/  FMUL.FTZ R63, R0, R70 ;  /* 0x00000046003f7220 */ /* 0x000fe20000410000 */
[----:B------:R-:W-:Y:S01]  /*3560*/  UIMAD.WIDE UR6, UR6, 0x66666667, URZ ;  /* 0x66666667060678a5 */ /* 0x000fe2000f8e023f */
[----:B--2---:R-:W-:-:S03]  /*3570*/  VIADDMNMX R82, R82, R78, R83, PT ;  /* 0x0000004e52527246 */ /* 0x004fc60003800153 */
[----:B------:R2:W4:Y:S01]  /*3580*/  MUFU.TANH R108, R61 ;  /* 0x0000003d006c7308 */ /* 0x0005220000002400 */
[C---:B0-----:R-:W-:Y:S01]  /*3590*/  FMUL.FTZ R57, R0.reuse, R58 ;  /* 0x0000003a00397220 */ /* 0x041fe20000410000 */
[----:B------:R-:W-:Y:S01]  /*35a0*/  FMUL.FTZ R58, R0, R62 ;  /* 0x0000003e003a7220 */ /* 0x000fe20000410000 */
[----:B------:R-:W-:Y:S01]  /*35b0*/  ISETP.GT.AND P5, PT, R82, RZ, PT ;  /* 0x000000ff5200720c */ /* 0x000fe20003fa4270 */
[----:B------:R-:W-:Y:S01]  /*35c0*/  FMUL.FTZ R62, R0, R71 ;  /* 0x00000047003e7220 */ /* 0x000fe20000410000 */
[C---:B------:R-:W-:Y:S01]  /*35d0*/  ISETP.GT.AND P6, PT, R82.reuse, 0x1, PT ;  /* 0x000000015200780c */ /* 0x040fe20003fc4270 */
[----:B------:R-:W-:Y:S01]  /*35e0*/  USHF.R.U32.HI UR6, URZ, 0x1f, UR7 ;  /* 0x0000001f3f067899 */ /* 0x000fe20008011607 */
[----:B------:R-:W-:Y:S01]  /*35f0*/  ISETP.GT.AND P3, PT, R82, 0x8, PT ;  /* 0x000000085200780c */ /* 0x000fe20003f64270 */
[----:B------:R-:W-:Y:S01]  /*3600*/  MUFU.TANH R112, R69 ;  /* 0x0000004500707308 */ /* 0x000fe20000002400 */
[----:B------:R-:W-:Y:S01]  /*3610*/  FSEL R103, R104, -INF , P5 ;  /* 0xff80000068677808 */ /* 0x000fe20002800000 */
[----:B--2---:R-:W-:Y:S01]  /*3620*/  FMUL.FTZ R61, R0, R66 ;  /* 0x00000042003d7220 */ /* 0x004fe20000410000 */
[----:B------:R-:W-:Y:S01]  /*3630*/  FSEL R95, R89, -INF , P6 ;  /* 0xff800000595f7808 */ /* 0x000fe20003000000 */
[----:B------:R-:W-:Y:S01]  /*3640*/  ULEA.HI.SX32 UR6, UR7, UR6, 0x1a ;  /* 0x0000000607067291 */ /* 0x000fe2000f8fd23f */
[----:B------:R-:W-:-:S02]  /*3650*/  ISETP.GT.AND P4, PT, R82, 0x9, PT ;  /* 0x000000095200780c */ /* 0x000fc40003f84270 */
[----:B------:R-:W-:Y:S01]  /*3660*/  FSEL R93, R105, -INF , P3 ;  /* 0xff800000695d7808 */ /* 0x000fe20001800000 */
[----:B------:R0:W2:Y:S01]  /*3670*/  MUFU.TANH R111, R68 ;  /* 0x00000044006f7308 */ /* 0x0000a20000002400 */
[----:B------:R-:W-:Y:S01]  /*3680*/  FMNMX.FTZ R64, R103, R95, !PT ;  /* 0x0000005f67407209 */ /* 0x000fe20007810000 */
[----:B------:R-:W-:Y:S01]  /*3690*/  UISETP.LT.AND UP1, UPT, UR39, UR6, UPT ;  /* 0x000000062700728c */ /* 0x000fe2000bf21270 */
[----:B------:R-:W-:Y:S01]  /*36a0*/  ISETP.GT.AND P5, PT, R82, 0x10, PT ;  /* 0x000000105200780c */ /* 0x000fe20003fa4270 */
[----:B------:R-:W-:Y:S02]  /*36b0*/  WARPGROUP.DEPBAR.LE gsb0, 0x0 ;  /* 0x00008000000079c5 */ /* 0x000fe40000010000 */
[----:B------:R-:W-:Y:S01]  /*36c0*/  FSEL R89, R106, -INF , P4 ;  /* 0xff8000006a597808 */ /* 0x000fe20002000000 */
[----:B------:R-:W-:Y:S01]  /*36d0*/  WARPGROUP.ARRIVE ;  /* 0x00000000000079c5 */ /* 0x000fe20000000000 */
[----:B------:R-:W-:Y:S01]  /*36e0*/  FMNMX.FTZ R64, R93, R64, !PT ;  /* 0x000000405d407209 */ /* 0x000fe20007810000 */
[----:B------:R-:W-:Y:S01]  /*36f0*/  FMUL.FTZ R41, R0, R41 ;  /* 0x0000002900297220 */ /* 0x000fe20000410000 */
[----:B------:R-:W-:Y:S01]  /*3700*/  ISETP.GT.AND P3, PT, R82, 0x11, PT ;  /* 0x000000115200780c */ /* 0x000fe20003f64270 */
[----:B------:R-:W-:Y:S01]  /*3710*/  FMUL.FTZ R40, R0, R40 ;  /* 0x0000002800287220 */ /* 0x000fe20000410000 */
[----:B------:R-:W-:Y:S01]  /*3720*/  FSEL R99, R96, -INF , P5 ;  /* 0xff80000060637808 */ /* 0x000fe20002800000 */
[----:B------:R-:W-:Y:S01]  /*3730*/  QGMMA.64x32x32.F32.E4M3.E4M3 R24, gdesc[UR20], R24, gsb0 ;  /* 0x00600000141879f3 */ /* 0x000fe20008000818 */
[----:B------:R-:W-:Y:S01]  /*3740*/  FMNMX.FTZ R64, R89, R64, !PT ;  /* 0x0000004059407209 */ /* 0x000fe20007810000 */
[----:B------:R3:W-:Y:S01]  /*3750*/  MUFU.TANH R104, R41 ;  /* 0x0000002900687308 */ /* 0x0007e20000002400 */
[----:B------:R-:W-:Y:S01]  /*3760*/  ISETP.GT.AND P4, PT, R82, 0x18, PT ;  /* 0x000000185200780c */ /* 0x000fe20003f84270 */
[C---:B------:R-:W-:Y:S01]  /*3770*/  FMUL.FTZ R44, R0.reuse, R44 ;  /* 0x0000002c002c7220 */ /* 0x040fe20000410000 */
[----:B-----5:R-:W-:Y:S01]  /*3780*/  FSEL R97, R97, -INF , P3 ;  /* 0xff80000061617808 */ /* 0x020fe20001800000 */
[C---:B------:R-:W-:Y:S01]  /*3790*/  FMUL.FTZ R53, R0.reuse, R53 ;  /* 0x0000003500357220 */ /* 0x040fe20000410000 */
[----:B------:R-:W-:Y:S01]  /*37a0*/  FMNMX.FTZ R64, R99, R64, !PT ;  /* 0x0000004063407209 */ /* 0x000fe20007810000 */
[----:B------:R-:W-:Y:S01]  /*37b0*/  FMUL.FTZ R45, R0, R45 ;  /* 0x0000002d002d7220 */ /* 0x000fe20000410000 */
[----:B------:R-:W-:Y:S01]  /*37c0*/  ISETP.GT.AND P3, PT, R82, 0x19, PT ;  /* 0x000000195200780c */ /* 0x000fe20003f64270 */
[----:B------:R5:W2:Y:S01]  /*37d0*/  MUFU.TANH R113, R40 ;  /* 0x0000002800717308 */ /* 0x000aa20000002400 */
[----:B------:R-:W-:Y:S01]  /*37e0*/  FSEL R101, R92, -INF , P4 ;  /* 0xff8000005c657808 */ /* 0x000fe20002000000 */
[C---:B------:R-:W-:Y:S01]  /*37f0*/  FMUL.FTZ R52, R0.reuse, R52 ;  /* 0x0000003400347220 */ /* 0x040fe20000410000 */
[----:B------:R-:W-:Y:S01]  /*3800*/  FMNMX.FTZ R64, R97, R64, !PT ;  /* 0x0000004061407209 */ /* 0x000fe20007810000 */
[----:B------:R-:W-:Y:S01]  /*3810*/  FMUL.FTZ R48, R0, R48 ;  /* 0x0000003000307220 */ /* 0x000fe20000410000 */
[----:B------:R-:W-:Y:S01]  /*3820*/  ISETP.GT.AND P4, PT, R82, 0x20, PT ;  /* 0x000000205200780c */ /* 0x000fe20003f84270 */
[----:B------:R-:W-:Y:S01]  /*3830*/  FMUL.FTZ R49, R0, R49 ;  /* 0x0000003100317220 */ /* 0x000fe20000410000 */
[----:B------:R-:W-:Y:S01]  /*3840*/  FSEL R91, R88, -INF , P3 ;  /* 0xff800000585b7808 */ /* 0x000fe20001800000 */
[----:B------:R-:W2:Y:S01]  /*3850*/  MUFU.TANH R96, R44 ;  /* 0x0000002c00607308 */ /* 0x000ea20000002400 */
[----:B------:R-:W-:Y:S01]  /*3860*/  FMNMX.FTZ R64, R101, R64, !PT ;  /* 0x0000004065407209 */ /* 0x000fe20007810000 */
[----:B0-----:R-:W-:Y:S01]  /*3870*/  FMUL.FTZ R68, R0, R42 ;  /* 0x0000002a00447220 */ /* 0x001fe20000410000 */
[----:B------:R-:W-:Y:S01]  /*3880*/  ISETP.GT.AND P3, PT, R82, 0x21, PT ;  /* 0x000000215200780c */ /* 0x000fe20003f64270 */
[----:B------:R-:W-:Y:S01]  /*3890*/  FMUL.FTZ R70, R0, R43 ;  /* 0x0000002b00467220 */ /* 0x000fe20000410000 */
[----:B------:R-:W-:Y:S01]  /*38a0*/  FSEL R87, R90, -INF , P4 ;  /* 0xff8000005a577808 */ /* 0x000fe20002000000 */
[----:B------:R-:W-:Y:S01]  /*38b0*/  USEL UR56, UR39, UR6, !UP1 ;  /* 0x0000000627387287 */ /* 0x000fe2000c800000 */
[----:B------:R-:W-:Y:S01]  /*38c0*/  FMNMX.FTZ R64, R91, R64, !PT ;  /* 0x000000405b407209 */ /* 0x000fe20007810000 */
[----:B------:R-:W0:Y:S01]  /*38d0*/  MUFU.TANH R45, R45 ;  /* 0x0000002d002d7308 */ /* 0x000e220000002400 */
[----:B------:R-:W-:Y:S01]  /*38e0*/  ISETP.GT.AND P4, PT, R82, 0x28, PT ;  /* 0x000000285200780c */ /* 0x000fe20003f84270 */
[----:B------:R-:W-:Y:S01]  /*38f0*/  UISETP.GE.AND UP1, UPT, UR57, UR56, UPT ;  /* 0x000000383900728c */ /* 0x000fe2000bf26270 */
[----:B------:R-:W-:-:S02]  /*3900*/  FSEL R85, R73, -INF , P3 ;  /* 0xff80000049557808 */ /* 0x000fc40001800000 */
[----:B------:R-:W-:Y:S02]  /*3910*/  FMNMX.FTZ R64, R87, R64, !PT ;  /* 0x0000004057407209 */ /* 0x000fe40007810000 */
[----:B------:R-:W-:Y:S01]  /*3920*/  ISETP.GT.AND P3, PT, R82, 0x29, PT ;  /* 0x000000295200780c */ /* 0x000fe20003f64270 */
[----:B------:R-:W0:Y:S01]  /*3930*/  MUFU.TANH R48, R48 ;  /* 0x0000003000307308 */ /* 0x000e220000002400 */
[----:B------:R-:W-:Y:S02]  /*3940*/  FSEL R81, R94, -INF , P4 ;  /* 0xff8000005e517808 */ /* 0x000fe40002000000 */
[----:B------:R-:W-:Y:S02]  /*3950*/  FMNMX.FTZ R64, R85, R64, !PT ;  /* 0x0000004055407209 */ /* 0x000fe40007810000 */
[----:B------:R-:W-:Y:S02]  /*3960*/  ISETP.GT.AND P4, PT, R82, 0x30, PT ;  /* 0x000000305200780c */ /* 0x000fe40003f84270 */
[----:B-1----:R-:W-:Y:S01]  /*3970*/  FSEL R79, R77, -INF , P3 ;  /* 0xff8000004d4f7808 */ /* 0x002fe20001800000 */
[----:B------:R-:W1:Y:S01]  /*3980*/  MUFU.TANH R88, R49 ;  /* 0x0000003100587308 */ /* 0x000e620000002400 */
[----:B------:R-:W-:-:S02]  /*3990*/  FMNMX.FTZ R64, R81, R64, !PT ;  /* 0x0000004051407209 */ /* 0x000fc40007810000 */
[----:B------:R-:W-:Y:S02]  /*39a0*/  ISETP.GT.AND P3, PT, R82, 0x31, PT ;  /* 0x000000315200780c */ /* 0x000fe40003f64270 */
[----:B------:R-:W-:Y:S02]  /*39b0*/  FSEL R77, R80, -INF , P4 ;  /* 0xff800000504d7808 */ /* 0x000fe40002000000 */
[----:B------:R-:W-:Y:S01]  /*39c0*/  FMNMX.FTZ R64, R79, R64, !PT ;  /* 0x000000404f407209 */ /* 0x000fe20007810000 */
[----:B------:R-:W1:Y:S01]  /*39d0*/  MUFU.TANH R80, R52 ;  /* 0x0000003400507308 */ /* 0x000e620000002400 */
[----:B------:R-:W-:Y:S02]  /*39e0*/  ISETP.GT.AND P4, PT, R82, 0x38, PT ;  /* 0x000000385200780c */ /* 0x000fe40003f84270 */
[----:B------:R-:W-:Y:S02]  /*39f0*/  FSEL R75, R98, -INF , P3 ;  /* 0xff800000624b7808 */ /* 0x000fe40001800000 */
[----:B------:R-:W-:-:S02]  /*3a00*/  FMNMX.FTZ R64, R77, R64, !PT ;  /* 0x000000404d407209 */ /* 0x000fc40007810000 */
[----:B------:R-:W-:Y:S01]  /*3a10*/  ISETP.GT.AND P3, PT, R82, 0x39, PT ;  /* 0x000000395200780c */ /* 0x000fe20003f64270 */
[----:B------:R-:W-:Y:S01]  /*3a20*/  MUFU.TANH R3, R3 ;  /* 0x0000000300037308 */ /* 0x000fe20000002400 */
[----:B------:R-:W-:Y:S01]  /*3a30*/  FSEL R74, R84, -INF , P4 ;  /* 0xff800000544a7808 */ /* 0x000fe20002000000 */
[----:B------:R-:W-:Y:S02]  /*3a40*/  WARPGROUP.DEPBAR.LE gsb0, 0x0 ;  /* 0x00008000000079c5 */ /* 0x000fe40000010000 */
[----:B---3--:R-:W-:Y:S01]  /*3a50*/  FMNMX.FTZ R41, R75, R64, !PT ;  /* 0x000000404b297209 */ /* 0x008fe20007810000 */
[----:B------:R-:W-:Y:S01]  /*3a60*/  FMUL.FTZ R24, R0, R24 ;  /* 0x0000001800187220 */ /* 0x000fe20000410000 */
[----:B------:R-:W-:Y:S01]  /*3a70*/  ISETP.GT.AND P4, PT, R82, 0x40, PT ;  /* 0x000000405200780c */ /* 0x000fe20003f84270 */
[----:B------:R-:W-:Y:S01]  /*3a80*/  FMUL.FTZ R25, R0, R25 ;  /* 0x0000001900197220 */ /* 0x000fe20000410000 */
[----:B------:R-:W-:Y:S01]  /*3a90*/  FSEL R73, R100, -INF , P3 ;  /* 0xff80000064497808 */ /* 0x000fe20001800000 */
[----:B------:R2:W3:Y:S01]  /*3aa0*/  MUFU.TANH R84, R53 ;  /* 0x0000003500547308 */ /* 0x0004e20000002400 */
[----:B-----5:R-:W-:Y:S01]  /*3ab0*/  FMNMX.FTZ R40, R74, R41, !PT ;  /* 0x000000294a287209 */ /* 0x020fe20007810000 */
[----:B------:R-:W-:Y:S01]  /*3ac0*/  FMUL.FTZ R28, R0, R28 ;  /* 0x0000001c001c7220 */ /* 0x000fe20000410000 */
[----:B------:R-:W-:Y:S01]  /*3ad0*/  ISETP.GT.AND P3, PT, R82, 0x41, PT ;  /* 0x000000415200780c */ /* 0x000fe20003f64270 */
[----:B------:R-:W-:Y:S01]  /*3ae0*/  FMUL.FTZ R32, R0, R32 ;  /* 0x0000002000207220 */ /* 0x000fe20000410000 */
[----:B------:R-:W-:Y:S01]  /*3af0*/  FSEL R71, R86, -INF , P4 ;  /* 0xff80000056477808 */ /* 0x000fe20002000000 */
[----:B------:R-:W-:Y:S01]  /*3b00*/  FMUL.FTZ R33, R0, R33 ;  /* 0x0000002100217220 */ /* 0x000fe20000410000 */
[----:B------:R-:W-:Y:S01]  /*3b10*/  FMNMX.FTZ R40, R73, R40, !PT ;  /* 0x0000002849287209 */ /* 0x000fe20007810000 */
[----:B------:R5:W3:Y:S01]  /*3b20*/  MUFU.TANH R86, R24 ;  /* 0x0000001800567308 */ /* 0x000ae20000002400 */
[----:B------:R-:W-:Y:S01]  /*3b30*/  ISETP.GT.AND P4, PT, R82, 0x48, PT ;  /* 0x000000485200780c */ /* 0x000fe20003f84270 */
[----:B------:R-:W-:Y:S01]  /*3b40*/  FMUL.FTZ R98, R0, R39 ;  /* 0x0000002700627220 */ /* 0x000fe20000410000 */
[----:B------:R-:W-:Y:S01]  /*3b50*/  FSEL R69, R102, -INF , P3 ;  /* 0xff80000066457808 */ /* 0x000fe20001800000 */
[C---:B------:R-:W-:Y:S01]  /*3b60*/  FMUL.FTZ R102, R0.reuse, R50 ;  /* 0x0000003200667220 */ /* 0x040fe20000410000 */
[----:B------:R-:W-:Y:S01]  /*3b70*/  FMNMX.FTZ R40, R71, R40, !PT ;  /* 0x0000002847287209 */ /* 0x000fe20007810000 */
[----:B------:R-:W-:Y:S01]  /*3b80*/  FMUL.FTZ R100, R0, R54 ;  /* 0x0000003600647220 */ /* 0x000fe20000410000 */
[----:B------:R-:W-:Y:S01]  /*3b90*/  ISETP.GT.AND P3, PT, R82, 0x49, PT ;  /* 0x000000495200780c */ /* 0x000fe20003f64270 */
[----:B------:R1:W3:Y:S01]  /*3ba0*/  MUFU.TANH R90, R25 ;  /* 0x00000019005a7308 */ /* 0x0002e20000002400 */
[----:B------:R-:W-:Y:S01]  /*3bb0*/  FSEL R67, R107, -INF , P4 ;  /* 0xff8000006b437808 */ /* 0x000fe20002000000 */
[----:B------:R-:W-:Y:S01]  /*3bc0*/  FMUL.FTZ R54, R0, R35 ;  /* 0x0000002300367220 */ /* 0x000fe20000410000 */
[----:B------:R-:W-:-:S02]  /*3bd0*/  FMNMX.FTZ R40, R69, R40, !PT ;  /* 0x0000002845287209 */ /* 0x000fc40007810000 */
[----:B------:R-:W-:Y:S02]  /*3be0*/  ISETP.GT.AND P4, PT, R82, 0x50, PT ;  /* 0x000000505200780c */ /* 0x000fe40003f84270 */
[----:B----4-:R-:W-:Y:S01]  /*3bf0*/  FSEL R66, R108, -INF , P3 ;  /* 0xff8000006c427808 */ /* 0x010fe20001800000 */
[----:B------:R-:W4:Y:S01]  /*3c00*/  MUFU.TANH R92, R28 ;  /* 0x0000001c005c7308 */ /* 0x000f220000002400 */
[----:B------:R-:W-:Y:S02]  /*3c10*/  FMNMX.FTZ R41, R67, R40, !PT ;  /* 0x0000002843297209 */ /* 0x000fe40007810000 */
[----:B------:R-:W-:Y:S02]  /*3c20*/  ISETP.GT.AND P3, PT, R82, 0x51, PT ;  /* 0x000000515200780c */ /* 0x000fe40003f64270 */
[----:B------:R-:W-:Y:S02]  /*3c30*/  FSEL R65, R109, -INF , P4 ;  /* 0xff8000006d417808 */ /* 0x000fe40002000000 */
[----:B------:R-:W-:-:S02]  /*3c40*/  CS2R R108, SRZ ;  /* 0x00000000006c7805 */ /* 0x000fc4000001ff00 */
[----:B------:R-:W-:Y:S01]  /*3c50*/  FMNMX.FTZ R40, R66, R41, !PT ;  /* 0x0000002942287209 */ /* 0x000fe20007810000 */
[----:B------:R-:W-:Y:S01]  /*3c60*/  MUFU.TANH R4, R4 ;  /* 0x0000000400047308 */ /* 0x000fe20000002400 */
[----:B------:R-:W-:Y:S02]  /*3c70*/  ISETP.GT.AND P4, PT, R82, 0x58, PT ;  /* 0x000000585200780c */ /* 0x000fe40003f84270 */
[----:B------:R-:W-:Y:S02]  /*3c80*/  FSEL R64, R110, -INF , P3 ;  /* 0xff8000006e407808 */ /* 0x000fe40001800000 */
[----:B------:R-:W-:Y:S02]  /*3c90*/  FMNMX.FTZ R41, R65, R40, !PT ;  /* 0x0000002841297209 */ /* 0x000fe40007810000 */
[----:B------:R-:W-:Y:S01]  /*3ca0*/  ISETP.GT.AND P3, PT, R82, 0x59, PT ;  /* 0x000000595200780c */ /* 0x000fe20003f64270 */
[----:B------:R-:W-:Y:S01]  /*3cb0*/  MUFU.TANH R5, R5 ;  /* 0x0000000500057308 */ /* 0x000fe20000002400 */
[----:B--2---:R-:W-:-:S02]  /*3cc0*/  FSEL R53, R111, -INF , P4 ;  /* 0xff8000006f357808 */ /* 0x004fc40002000000 */
[----:B------:R-:W-:Y:S02]  /*3cd0*/  CS2R R110, SRZ ;  /* 0x00000000006e7805 */ /* 0x000fe4000001ff00 */
[----:B------:R-:W-:Y:S02]  /*3ce0*/  FMNMX.FTZ R40, R64, R41, !PT ;  /* 0x0000002940287209 */ /* 0x000fe40007810000 */
[----:B------:R-:W-:Y:S02]  /*3cf0*/  ISETP.GT.AND P4, PT, R82, 0x60, PT ;  /* 0x000000605200780c */ /* 0x000fe40003f84270 */
[----:B------:R-:W-:Y:S01]  /*3d00*/  FSEL R52, R112, -INF , P3 ;  /* 0xff80000070347808 */ /* 0x000fe20001800000 */
[----:B------:R-:W-:Y:S01]  /*3d10*/  MUFU.TANH R6, R6 ;  /* 0x0000000600067308 */ /* 0x000fe20000002400 */
[----:B------:R-:W-:Y:S02]  /*3d20*/  FMNMX.FTZ R41, R53, R40, !PT ;  /* 0x0000002835297209 */ /* 0x000fe40007810000 */
[----:B------:R-:W-:-:S02]  /*3d30*/  ISETP.GT.AND P3, PT, R82, 0x61, PT ;  /* 0x000000615200780c */ /* 0x000fc40003f64270 */
[----:B------:R-:W-:Y:S02]  /*3d40*/  FSEL R49, R113, -INF , P4 ;  /* 0xff80000071317808 */ /* 0x000fe40002000000 */
[----:B------:R-:W-:Y:S02]  /*3d50*/  CS2R R112, SRZ ;  /* 0x0000000000707805 */ /* 0x000fe4000001ff00 */
[----:B-----5:R-:W-:Y:S01]  /*3d60*/  FMNMX.FTZ R24, R52, R41, !PT ;  /* 0x0000002934187209 */ /* 0x020fe20007810000 */
[----:B------:R-:W-:Y:S01]  /*3d70*/  MUFU.TANH R7, R7 ;  /* 0x0000000700077308 */ /* 0x000fe20000002400 */
[----:B------:R-:W-:Y:S02]  /*3d80*/  ISETP.GT.AND P4, PT, R82, 0x68, PT ;  /* 0x000000685200780c */ /* 0x000fe40003f84270 */
[----:B------:R-:W-:Y:S02]  /*3d90*/  FSEL R44, R104, -INF , P3 ;  /* 0xff800000682c7808 */ /* 0x000fe40001800000 */
[----:B------:R-:W-:Y:S01]  /*3da0*/  FMNMX.FTZ R41, R49, R24, !PT ;  /* 0x0000001831297209 */ /* 0x000fe20007810000 */
[----:B------:R-:W-:Y:S01]  /*3db0*/  FMUL.FTZ R24, R0, R29 ;  /* 0x0000001d00187220 */ /* 0x000fe20000410000 */
[----:B------:R-:W-:Y:S01]  /*3dc0*/  ISETP.GT.AND P3, PT, R82, 0x69, PT ;  /* 0x000000695200780c */ /* 0x000fe20003f64270 */
[----:B------:R-:W-:Y:S01]  /*3dd0*/  MUFU.TANH R8, R8 ;  /* 0x0000000800087308 */ /* 0x000fe20000002400 */
[----:B------:R-:W-:-:S02]  /*3de0*/  FSEL R29, R96, -INF , P4 ;  /* 0xff800000601d7808 */ /* 0x000fc40002000000 */
[----:B------:R-:W-:Y:S02]  /*3df0*/  FMNMX.FTZ R42, R44, R41, !PT ;  /* 0x000000292c2a7209 */ /* 0x000fe40007810000 */
[C---:B------:R-:W-:Y:S02]  /*3e00*/  ISETP.GT.AND P4, PT, R82.reuse, 0x70, PT ;  /* 0x000000705200780c */ /* 0x040fe40003f84270 */
[----:B0-----:R-:W-:Y:S01]  /*3e10*/  FSEL R40, R45, -INF , P3 ;  /* 0xff8000002d287808 */ /* 0x001fe20001800000 */
[----:B------:R0:W2:Y:S01]  /*3e20*/  MUFU.TANH R94, R24 ;  /* 0x00000018005e7308 */ /* 0x0000a20000002400 */
[----:B-1----:R-:W-:Y:S02]  /*3e30*/  FMNMX.FTZ R25, R29, R42, !PT ;  /* 0x0000002a1d197209 */ /* 0x002fe40007810000 */
[----:B------:R-:W-:Y:S02]  /*3e40*/  ISETP.GT.AND P3, PT, R82, 0x71, PT ;  /* 0x000000715200780c */ /* 0x000fe40003f64270 */
[----:B------:R-:W-:-:S02]  /*3e50*/  FSEL R48, R48, -INF , P4 ;  /* 0xff80000030307808 */ /* 0x000fc40002000000 */
[----:B------:R-:W-:Y:S01]  /*3e60*/  FMNMX.FTZ R25, R40, R25, !PT ;  /* 0x0000001928197209 */ /* 0x000fe20007810000 */
[----:B------:R1:W5:Y:S01]  /*3e70*/  MUFU.TANH R96, R32 ;  /* 0x0000002000607308 */ /* 0x0003620000002400 */
[----:B------:R-:W-:Y:S01]  /*3e80*/  ISETP.GT.AND P4, PT, R82, 0x78, PT ;  /* 0x000000785200780c */ /* 0x000fe20003f84270 */
[----:B0-----:R-:W-:Y:S01]  /*3e90*/  FMUL.FTZ R24, R0, R36 ;  /* 0x0000002400187220 */ /* 0x001fe20000410000 */
[----:B------:R-:W-:Y:S02]  /*3ea0*/  FSEL R43, R88, -INF , P3 ;  /* 0xff800000582b7808 */ /* 0x000fe40001800000 */
[----:B------:R-:W-:Y:S02]  /*3eb0*/  FMNMX.FTZ R28, R48, R25, !PT ;  /* 0x00000019301c7209 */ /* 0x000fe40007810000 */
[----:B------:R-:W-:Y:S01]  /*3ec0*/  ISETP.GT.AND P3, PT, R82, 0x79, PT ;  /* 0x000000795200780c */ /* 0x000fe20003f64270 */
[----:B------:R0:W5:Y:S01]  /*3ed0*/  MUFU.TANH R88, R33 ;  /* 0x0000002100587308 */ /* 0x0001620000002400 */
[----:B------:R-:W-:Y:S01]  /*3ee0*/  FSEL R42, R80, -INF , P4 ;  /* 0xff800000502a7808 */ /* 0x000fe20002000000 */
[C---:B-1----:R-:W-:Y:S01]  /*3ef0*/  FMUL.FTZ R32, R0.reuse, R37 ;  /* 0x0000002500207220 */ /* 0x042fe20000410000 */
[----:B------:R-:W-:Y:S01]  /*3f00*/  FMNMX.FTZ R41, R43, R28, !PT ;  /* 0x0000001c2b297209 */ /* 0x000fe20007810000 */
[----:B------:R-:W-:Y:S01]  /*3f10*/  FMUL.FTZ R80, R0, R46 ;  /* 0x0000002e00507220 */ /* 0x000fe20000410000 */
[----:B------:R-:W-:-:S02]  /*3f20*/  ISETP.GT.AND P4, PT, R82, 0x80, PT ;  /* 0x000000805200780c */ /* 0x000fc40003f84270 */
[----:B---3--:R-:W-:Y:S01]  /*3f30*/  FSEL R25, R84, -INF , P3 ;  /* 0xff80000054197808 */ /* 0x008fe20001800000 */
[----:B------:R-:W-:Y:S01]  /*3f40*/  MUFU.TANH R10, R10 ;  /* 0x0000000a000a7308 */ /* 0x000fe20000002400 */
[----:B------:R-:W-:Y:S02]  /*3f50*/  FMNMX.FTZ R28, R42, R41, !PT ;  /* 0x000000292a1c7209 */ /* 0x000fe40007810000 */
[----:B------:R-:W-:Y:S02]  /*3f60*/  ISETP.GT.AND P3, PT, R82, 0x81, PT ;  /* 0x000000815200780c */ /* 0x000fe40003f64270 */
[----:B------:R-:W-:Y:S02]  /*3f70*/  FSEL R45, R86, -INF , P4 ;  /* 0xff800000562d7808 */ /* 0x000fe40002000000 */
[----:B------:R-:W-:Y:S01]  /*3f80*/  FMNMX.FTZ R28, R25, R28, !PT ;  /* 0x0000001c191c7209 */ /* 0x000fe20007810000 */
[----:B------:R1:W3:Y:S01]  /*3f90*/  MUFU.TANH R84, R24 ;  /* 0x0000001800547308 */ /* 0x0002e20000002400 */
[----:B------:R-:W-:-:S02]  /*3fa0*/  ISETP.GT.AND P4, PT, R82, 0x88, PT ;  /* 0x000000885200780c */ /* 0x000fc40003f84270 */
[----:B------:R-:W-:Y:S01]  /*3fb0*/  FSEL R41, R90, -INF , P3 ;  /* 0xff8000005a297808 */ /* 0x000fe20001800000 */
[----:B------:R-:W-:Y:S01]  /*3fc0*/  FMUL.FTZ R90, R0, R38 ;  /* 0x00000026005a7220 */ /* 0x000fe20000410000 */
[----:B------:R-:W-:Y:S02]  /*3fd0*/  FMNMX.FTZ R28, R45, R28, !PT ;  /* 0x0000001c2d1c7209 */ /* 0x000fe40007810000 */
[----:B------:R-:W-:Y:S01]  /*3fe0*/  ISETP.GT.AND P3, PT, R82, 0x89, PT ;  /* 0x000000895200780c */ /* 0x000fe20003f64270 */
[----:B------:R3:W3:Y:S01]  /*3ff0*/  MUFU.TANH R86, R32 ;  /* 0x0000002000567308 */ /* 0x0006e20000002400 */
[----:B----4-:R-:W-:Y:S01]  /*4000*/  FSEL R36, R92, -INF , P4 ;  /* 0xff8000005c247808 */ /* 0x010fe20002000000 */
[----:B------:R-:W-:Y:S01]  /*4010*/  FMUL.FTZ R92, R0, R27 ;  /* 0x0000001b005c7220 */ /* 0x000fe20000410000 */
[----:B0-----:R-:W-:Y:S01]  /*4020*/  FMNMX.FTZ R33, R41, R28, !PT ;  /* 0x0000001c29217209 */ /* 0x001fe20007810000 */
[----:B------:R-:W-:Y:S01]  /*4030*/  IMAD.U32 R27, RZ, RZ, UR10 ;  /* 0x0000000aff1b7e24 */ /* 0x000fe2000f8e00ff */
[----:B------:R-:W-:-:S02]  /*4040*/  ISETP.GT.AND P4, PT, R82, 0x90, PT ;  /* 0x000000905200780c */ /* 0x000fc40003f84270 */
[----:B--2---:R-:W-:Y:S01]  /*4050*/  FSEL R28, R94, -INF , P3 ;  /* 0xff8000005e1c7808 */ /* 0x004fe20001800000 */
[----:B------:R-:W-:Y:S01]  /*4060*/  MUFU.TANH R9, R9 ;  /* 0x0000000900097308 */ /* 0x000fe20000002400 */
[----:B------:R-:W-:Y:S01]  /*4070*/  FMNMX.FTZ R33, R36, R33, !PT ;  /* 0x0000002124217209 */ /* 0x000fe20007810000 */
[----:B------:R-:W-:Y:S01]  /*4080*/  FMUL.FTZ R94, R0, R30 ;  /* 0x0000001e005e7220 */ /* 0x000fe20000410000 */
[----:B------:R-:W-:Y:S02]  /*4090*/  ISETP.GT.AND P3, PT, R82, 0x91, PT ;  /* 0x000000915200780c */ /* 0x000fe40003f64270 */
[----:B-----5:R-:W-:Y:S01]  /*40a0*/  FSEL R37, R96, -INF , P4 ;  /* 0xff80000060257808 */ /* 0x020fe20002000000 */
[----:B------:R-:W-:Y:S01]  /*40b0*/  FMUL.FTZ R96, R0, R51 ;  /* 0x0000003300607220 */ /* 0x000fe20000410000 */
[----:B------:R-:W-:Y:S01]  /*40c0*/  FMNMX.FTZ R46, R28, R33, !PT ;  /* 0x000000211c2e7209 */ /* 0x000fe20007810000 */
[----:B------:R-:W0:Y:S01]  /*40d0*/  MUFU.TANH R12, R12 ;  /* 0x0000000c000c7308 */ /* 0x000e220000002400 */
[----:B------:R-:W-:-:S02]  /*40e0*/  ISETP.GT.AND P4, PT, R82, 0x98, PT ;  /* 0x000000985200780c */ /* 0x000fc40003f84270 */
[----:B-1----:R-:W-:Y:S01]  /*40f0*/  FSEL R24, R88, -INF , P3 ;  /* 0xff80000058187808 */ /* 0x002fe20001800000 */
[----:B------:R-:W-:Y:S01]  /*4100*/  FMUL.FTZ R88, R0, R34 ;  /* 0x0000002200587220 */ /* 0x000fe20000410000 */
[----:B------:R-:W-:Y:S02]  /*4110*/  FMNMX.FTZ R33, R37, R46, !PT ;  /* 0x0000002e25217209 */ /* 0x000fe40007810000 */
[----:B------:R-:W-:Y:S01]  /*4120*/  ISETP.GT.AND P3, PT, R82, 0x99, PT ;  /* 0x000000995200780c */ /* 0x000fe20003f64270 */
[----:B------:R-:W-:Y:S01]  /*4130*/  FMUL.FTZ R82, R0, R47 ;  /* 0x0000002f00527220 */ /* 0x000fe20000410000 */
[----:B---3--:R-:W-:Y:S01]  /*4140*/  FSEL R32, R84, -INF , P4 ;  /* 0xff80000054207808 */ /* 0x008fe20002000000 */
[----:B------:R-:W-:Y:S01]  /*4150*/  MUFU.TANH R11, R11 ;  /* 0x0000000b000b7308 */ /* 0x000fe20000002400 */
[----:B------:R-:W-:Y:S01]  /*4160*/  FMNMX.FTZ R47, R24, R33, !PT ;  /* 0x00000021182f7209 */ /* 0x000fe20007810000 */
[----:B------:R-:W-:Y:S01]  /*4170*/  FMUL.FTZ R84, R0, R26 ;  /* 0x0000001a00547220 */ /* 0x000fe20000410000 */
[----:B------:R-:W-:Y:S01]  /*4180*/  FSEL R33, R86, -INF , P3 ;  /* 0xff80000056217808 */ /* 0x000fe20001800000 */
[----:B------:R-:W-:Y:S01]  /*4190*/  FMUL.FTZ R86, R0, R55 ;  /* 0x0000003700567220 */ /* 0x000fe20000410000 */
[----:B------:R-:W-:Y:S01]  /*41a0*/  FMNMX.FTZ R46, R32, R47, !PT ;  /* 0x0000002f202e7209 */ /* 0x000fe20007810000 */
[----:B------:R-:W-:Y:S01]  /*41b0*/  FMUL.FTZ R55, R0, R31 ;  /* 0x0000001f00377220 */ /* 0x000fe20000410000 */
[----:B------:R-:W-:Y:S01]  /*41c0*/  VIADDMNMX R83, R76, R78, R83, PT ;  /* 0x0000004e4c537246 */ /* 0x000fe20003800153 */
[----:B------:R-:W1:Y:S01]  /*41d0*/  MUFU.TANH R13, R13 ;  /* 0x0000000d000d7308 */ /* 0x000e620000002400 */
[----:B------:R-:W-:-:S02]  /*41e0*/  FMNMX.FTZ R46, R33, R46, !PT ;  /* 0x0000002e212e7209 */ /* 0x000fc40007810000 */
[C---:B------:R-:W-:Y:S02]  /*41f0*/  ISETP.GT.AND P4, PT, R83.reuse, 0x1, PT ;  /* 0x000000015300780c */ /* 0x040fe40003f84270 */
[C---:B------:R-:W-:Y:S01]  /*4200*/  ISETP.GT.AND P5, PT, R83.reuse, 0x8, PT ;  /* 0x000000085300780c */ /* 0x040fe20003fa4270 */
[----:B------:R-:W2:Y:S01]  /*4210*/  SHFL.BFLY PT, R47, R46, 0x2, 0x1f ;  /* 0x0c401f002e2f7f89 */ /* 0x000ea200000e0000 */
[----:B------:R-:W-:Y:S01]  /*4220*/  FSEL R50, R4, -INF , P4 ;  /* 0xff80000004327808 */ /* 0x000fe20002000000 */
[----:B------:R-:W3:Y:S01]  /*4230*/  MUFU.TANH R14, R14 ;  /* 0x0000000e000e7308 */ /* 0x000ee20000002400 */
[----:B------:R-:W-:-:S04]  /*4240*/  ISETP.GT.AND P4, PT, R83, 0x10, PT ;  /* 0x000000105300780c */ /* 0x000fc80003f84270 */
[----:B------:R-:W-:Y:S02]  /*4250*/  FSEL R7, R7, -INF , P4 ;  /* 0xff80000007077808 */ /* 0x000fe40002000000 */
[C---:B------:R-:W-:Y:S01]  /*4260*/  ISETP.GT.AND P4, PT, R83.reuse, 0x18, PT ;  /* 0x000000185300780c */ /* 0x040fe20003f84270 */
[----:B------:R-:W4:Y:S03]  /*4270*/  MUFU.TANH R20, R20 ;  /* 0x0000001400147308 */ /* 0x000f260000002400 */
[----:B------:R-:W-:Y:S02]  /*4280*/  FSEL R10, R10, -INF , P4 ;  /* 0xff8000000a0a7808 */ /* 0x000fe40002000000 */
[----:B------:R-:W-:-:S03]  /*4290*/  ISETP.GT.AND P4, PT, R83, 0x20, PT ;  /* 0x000000205300780c */ /* 0x000fc60003f84270 */
[----:B------:R-:W5:Y:S01]  /*42a0*/  MUFU.TANH R15, R15 ;  /* 0x0000000f000f7308 */ /* 0x000f620000002400 */
[----:B0-----:R-:W-:Y:S02]  /*42b0*/  FSEL R12, R12, -INF , P4 ;  /* 0xff8000000c0c7808 */ /* 0x001fe40002000000 */
[----:B------:R-:W-:Y:S02]  /*42c0*/  ISETP.GT.AND P4, PT, R83, 0x28, PT ;  /* 0x000000285300780c */ /* 0x000fe40003f84270 */
[----:B--2---:R-:W-:Y:S02]  /*42d0*/  FMNMX.FTZ R47, R46, R47, !PT ;  /* 0x0000002f2e2f7209 */ /* 0x004fe40007810000 */
[----:B------:R-:W-:Y:S01]  /*42e0*/  FSEL R46, R5, -INF , P5 ;  /* 0xff800000052e7808 */ /* 0x000fe20002800000 */
[----:B------:R-:W0:Y:S01]  /*42f0*/  MUFU.TANH R21, R21 ;  /* 0x0000001500157308 */ /* 0x000e220000002400 */
[----:B-1----:R-:W-:Y:S01]  /*4300*/  FSEL R78, R13, -INF , P4 ;  /* 0xff8000000d4e7808 */ /* 0x002fe20002000000 */
[----:B------:R-:W1:Y:S01]  /*4310*/  SHFL.BFLY PT, R120, R47, 0x1, 0x1f ;  /* 0x0c201f002f787f89 */ /* 0x000e6200000e0000 */
[----:B------:R-:W-:-:S05]  /*4320*/  ISETP.GT.AND P4, PT, R83, 0x30, PT ;  /* 0x000000305300780c */ /* 0x000fca0003f84270 */
[----:B------:R-:W2:Y:S08]  /*4330*/  MUFU.TANH R72, R72 ;  /* 0x0000004800487308 */ /* 0x000eb00000002400 */
[----:B------:R-:W2:Y:S08]  /*4340*/  MUFU.TANH R57, R57 ;  /* 0x0000003900397308 */ /* 0x000eb00000002400 */
[----:B------:R-:W2:Y:S01]  /*4350*/  MUFU.TANH R56, R56 ;  /* 0x0000003800387308 */ /* 0x000ea20000002400 */
[----:B-1----:R-:W-:-:S04]  /*4360*/  FMNMX.FTZ R120, R47, R120, !PT ;  /* 0x000000782f787209 */ /* 0x002fc80007810000 */
[C---:B------:R-:W-:Y:S01]  /*4370*/  FSETP.NEU.FTZ.AND P3, PT, R120.reuse, -INF , PT ;  /* 0xff8000007800780b */ /* 0x040fe20003f7d000 */
[----:B------:R-:W-:-:S02]  /*4380*/  FFMA.FTZ R38, R120, R27, -8 ;  /* 0xc100000078267423 */ /* 0x000fc4000001001b */
[----:B------:R-:W1:Y:S03]  /*4390*/  MUFU.TANH R58, R58 ;  /* 0x0000003a003a7308 */ /* 0x000e660000002400 */
[----:B------:R-:W-:Y:S02]  /*43a0*/  FSEL R38, R38, RZ, P3 ;  /* 0x000000ff26267208 */ /* 0x000fe40001800000 */
[----:B------:R-:W-:-:S03]  /*43b0*/  ISETP.GT.AND P3, PT, R83, RZ, PT ;  /* 0x000000ff5300720c */ /* 0x000fc60003f64270 */
[----:B------:R-:W1:Y:S01]  /*43c0*/  MUFU.TANH R59, R59 ;  /* 0x0000003b003b7308 */ /* 0x000e620000002400 */
[----:B------:R-:W-:-:S01]  /*43d0*/  FFMA.FTZ R13, R79, UR10, -R38 ;  /* 0x0000000a4f0d7c23 */ /* 0x000fc20008010826 */
[----:B------:R-:W-:Y:S01]  /*43e0*/  FSEL R39, R3, -INF , P3 ;  /* 0xff80000003277808 */ /* 0x000fe20001800000 */
[----:B------:R-:W-:-:S01]  /*43f0*/  FFMA.FTZ R71, R71, UR10, -R38 ;  /* 0x0000000a47477c23 */ /* 0x000fc20008010826 */
[----:B------:R-:W-:Y:S01]  /*4400*/  ISETP.GT.AND P3, PT, R83, 0x9, PT ;  /* 0x000000095300780c */ /* 0x000fe20003f64270 */
[----:B------:R-:W-:-:S01]  /*4410*/  FFMA.FTZ R26, R103, UR10, -R38 ;  /* 0x0000000a671a7c23 */ /* 0x000fc20008010826 */
[----:B------:R-:W-:Y:S01]  /*4420*/  FMNMX.FTZ R5, R39, R50, !PT ;  /* 0x0000003227057209 */ /* 0x000fe20007810000 */
[----:B------:R-:W-:-:S01]  /*4430*/  FFMA.FTZ R27, R95, UR10, -R38 ;  /* 0x0000000a5f1b7c23 */ /* 0x000fc20008010826 */
[----:B------:R-:W-:Y:S01]  /*4440*/  FSEL R47, R6, -INF , P3 ;  /* 0xff800000062f7808 */ /* 0x000fe20001800000 */
[----:B------:R-:W1:Y:S01]  /*4450*/  MUFU.TANH R61, R61 ;  /* 0x0000003d003d7308 */ /* 0x000e620000002400 */
[----:B------:R-:W-:Y:S01]  /*4460*/  FMNMX.FTZ R6, R46, R5, !PT ;  /* 0x000000052e067209 */ /* 0x000fe20007810000 */
[--C-:B------:R-:W-:Y:S01]  /*4470*/  FFMA.FTZ R5, R87, UR10, -R38.reuse ;  /* 0x0000000a57057c23 */ /* 0x100fe20008010826 */
[----:B------:R-:W-:Y:S01]  /*4480*/  ISETP.GT.AND P3, PT, R83, 0x11, PT ;  /* 0x000000115300780c */ /* 0x000fe20003f64270 */
[--C-:B------:R-:W-:Y:S01]  /*4490*/  FFMA.FTZ R30, R93, UR10, -R38.reuse ;  /* 0x0000000a5d1e7c23 */ /* 0x100fe20008010826 */
[----:B------:R-:W-:Y:S01]  /*44a0*/  FMNMX.FTZ R6, R47, R6, !PT ;  /* 0x000000062f067209 */ /* 0x000fe20007810000 */
[--C-:B------:R-:W-:Y:S01]  /*44b0*/  FFMA.FTZ R35, R89, UR10, -R38.reuse ;  /* 0x0000000a59237c23 */ /* 0x100fe20008010826 */
        /* <DEDUP_REMOVED lines=17> */
[--C-:B------:R-:W-:Y:S01]  /*45d0*/  FFMA.FTZ R11, R77, UR10, -R38.reuse ;  /* 0x0000000a4d0b7c23 */ /* 0x100fe20008010826 */
[----:B------:R-:W-:Y:S01]  /*45e0*/  FMNMX.FTZ R85, R12, R85, !PT ;  /* 0x000000550c557209 */ /* 0x000fe20007810000 */
[--C-:B------:R-:W-:Y:S01]  /*45f0*/  FFMA.FTZ R77, R75, UR10, -R38.reuse ;  /* 0x0000000a4b4d7c23 */ /* 0x100fe20008010826 */
[----:B------:R-:W-:Y:S01]  /*4600*/  ISETP.GT.AND P3, PT, R83, 0x29, PT ;  /* 0x000000295300780c */ /* 0x000fe20003f64270 */
[----:B------:R-:W1:Y:S01]  /*4610*/  MUFU.TANH R62, R62 ;  /* 0x0000003e003e7308 */ /* 0x000e620000002400 */
[----:B------:R-:W-:Y:S01]  /*4620*/  FMNMX.FTZ R85, R76, R85, !PT ;  /* 0x000000554c557209 */ /* 0x000fe20007810000 */
[--C-:B------:R-:W-:Y:S01]  /*4630*/  FFMA.FTZ R67, R67, UR10, -R38.reuse ;  /* 0x0000000a43437c23 */ /* 0x100fe20008010826 */
[----:B---3--:R-:W-:Y:S01]  /*4640*/  FSEL R14, R14, -INF , P3 ;  /* 0xff8000000e0e7808 */ /* 0x008fe20001800000 */
[--C-:B------:R-:W-:Y:S01]  /*4650*/  FFMA.FTZ R66, R66, UR10, -R38.reuse ;  /* 0x0000000a42427c23 */ /* 0x100fe20008010826 */
[----:B------:R-:W-:Y:S01]  /*4660*/  FMNMX.FTZ R85, R78, R85, !PT ;  /* 0x000000554e557209 */ /* 0x000fe20007810000 */
[--C-:B------:R-:W-:Y:S01]  /*4670*/  FFMA.FTZ R65, R65, UR10, -R38.reuse ;  /* 0x0000000a41417c23 */ /* 0x100fe20008010826 */
[----:B----4-:R-:W-:Y:S01]  /*4680*/  FSEL R79, R20, -INF , P4 ;  /* 0xff800000144f7808 */ /* 0x010fe20002000000 */
[----:B------:R-:W3:Y:S01]  /*4690*/  MUFU.TANH R68, R68 ;  /* 0x0000004400447308 */ /* 0x000ee20000002400 */
[----:B------:R-:W-:Y:S01]  /*46a0*/  ISETP.GT.AND P3, PT, R83, 0x31, PT ;  /* 0x000000315300780c */ /* 0x000fe20003f64270 */
[--C-:B------:R-:W-:Y:S01]  /*46b0*/  FFMA.FTZ R64, R64, UR10, -R38.reuse ;  /* 0x0000000a40407c23 */ /* 0x100fe20008010826 */
[----:B------:R-:W-:Y:S01]  /*46c0*/  FMNMX.FTZ R20, R14, R85, !PT ;  /* 0x000000550e147209 */ /* 0x000fe20007810000 */
[--C-:B------:R-:W-:Y:S01]  /*46d0*/  FFMA.FTZ R53, R53, UR10, -R38.reuse ;  /* 0x0000000a35357c23 */ /* 0x100fe20008010826 */
[----:B------:R-:W-:Y:S01]  /*46e0*/  ISETP.GT.AND P4, PT, R83, 0x38, PT ;  /* 0x000000385300780c */ /* 0x000fe20003f84270 */
[--C-:B------:R-:W-:Y:S01]  /*46f0*/  FFMA.FTZ R52, R52, UR10, -R38.reuse ;  /* 0x0000000a34347c23 */ /* 0x100fe20008010826 */
[----:B-----5:R-:W-:Y:S01]  /*4700*/  FSEL R15, R15, -INF , P3 ;  /* 0xff8000000f0f7808 */ /* 0x020fe20001800000 */
[----:B------:R-:W4:Y:S01]  /*4710*/  MUFU.TANH R70, R70 ;  /* 0x0000004600467308 */ /* 0x000f220000002400 */
[----:B------:R-:W-:Y:S01]  /*4720*/  FMNMX.FTZ R20, R79, R20, !PT ;  /* 0x000000144f147209 */ /* 0x000fe20007810000 */
[--C-:B------:R-:W-:Y:S01]  /*4730*/  FFMA.FTZ R49, R49, UR10, -R38.reuse ;  /* 0x0000000a31317c23 */ /* 0x100fe20008010826 */
[----:B------:R-:W-:Y:S01]  /*4740*/  ISETP.GT.AND P3, PT, R83, 0x39, PT ;  /* 0x000000395300780c */ /* 0x000fe20003f64270 */
[--C-:B------:R-:W-:Y:S01]  /*4750*/  FFMA.FTZ R44, R44, UR10, -R38.reuse ;  /* 0x0000000a2c2c7c23 */ /* 0x100fe20008010826 */
[----:B0-----:R-:W-:Y:S01]  /*4760*/  FSEL R21, R21, -INF , P4 ;  /* 0xff80000015157808 */ /* 0x001fe20002000000 */
[--C-:B------:R-:W-:Y:S01]  /*4770*/  FFMA.FTZ R29, R29, UR10, -R38.reuse ;  /* 0x0000000a1d1d7c23 */ /* 0x100fe20008010826 */
[----:B------:R-:W-:Y:S01]  /*4780*/  FMNMX.FTZ R20, R15, R20, !PT ;  /* 0x000000140f147209 */ /* 0x000fe20007810000 */
[----:B------:R-:W0:Y:S01]  /*4790*/  MUFU.TANH R80, R80 ;  /* 0x0000005000507308 */ /* 0x000e220000002400 */
[----:B------:R-:W-:Y:S01]  /*47a0*/  ISETP.GT.AND P4, PT, R83, 0x40, PT ;  /* 0x000000405300780c */ /* 0x000fe20003f84270 */
[--C-:B------:R-:W-:Y:S01]  /*47b0*/  FFMA.FTZ R43, R43, UR10, -R38.reuse ;  /* 0x0000000a2b2b7c23 */ /* 0x100fe20008010826 */
[----:B--2---:R-:W-:Y:S01]  /*47c0*/  FSEL R72, R72, -INF , P3 ;  /* 0xff80000048487808 */ /* 0x004fe20001800000 */
[--C-:B------:R-:W-:Y:S01]  /*47d0*/  FFMA.FTZ R42, R42, UR10, -R38.reuse ;  /* 0x0000000a2a2a7c23 */ /* 0x100fe20008010826 */
[----:B------:R-:W-:Y:S01]  /*47e0*/  FMNMX.FTZ R75, R21, R20, !PT ;  /* 0x00000014154b7209 */ /* 0x000fe20007810000 */
[--C-:B------:R-:W-:Y:S01]  /*47f0*/  FFMA.FTZ R25, R25, UR10, -R38.reuse ;  /* 0x0000000a19197c23 */ /* 0x100fe20008010826 */
[----:B------:R-:W-:Y:S01]  /*4800*/  ISETP.GT.AND P3, PT, R83, 0x41, PT ;  /* 0x000000415300780c */ /* 0x000fe20003f64270 */
[----:B------:R2:W-:Y:S01]  /*4810*/  MUFU.EX2 R20, R77 ;  /* 0x0000004d00147308 */ /* 0x0005e20000000800 */
[----:B------:R-:W-:Y:S01]  /*4820*/  FSEL R57, R57, -INF , P4 ;  /* 0xff80000039397808 */ /* 0x000fe20002000000 */
[--C-:B------:R-:W-:Y:S01]  /*4830*/  FFMA.FTZ R45, R45, UR10, -R38.reuse ;  /* 0x0000000a2d2d7c23 */ /* 0x100fe20008010826 */
[----:B------:R-:W-:Y:S01]  /*4840*/  FMNMX.FTZ R104, R72, R75, !PT ;  /* 0x0000004b48687209 */ /* 0x000fe20007810000 */
[--C-:B------:R-:W-:Y:S01]  /*4850*/  FFMA.FTZ R36, R36, UR10, -R38.reuse ;  /* 0x0000000a24247c23 */ /* 0x100fe20008010826 */
[----:B------:R-:W-:Y:S01]  /*4860*/  ISETP.GT.AND P4, PT, R83, 0x48, PT ;  /* 0x000000485300780c */ /* 0x000fe20003f84270 */
[--C-:B------:R-:W-:Y:S01]  /*4870*/  FFMA.FTZ R33, R33, UR10, -R38.reuse ;  /* 0x0000000a21217c23 */ /* 0x100fe20008010826 */
[----:B------:R-:W-:Y:S01]  /*4880*/  FSEL R75, R56, -INF , P3 ;  /* 0xff800000384b7808 */ /* 0x000fe20001800000 */
[----:B------:R-:W-:Y:S01]  /*4890*/  FFMA.FTZ R56, R74, UR10, -R38 ;  /* 0x0000000a4a387c23 */ /* 0x000fe20008010826 */
[----:B------:R-:W-:Y:S01]  /*48a0*/  FMNMX.FTZ R104, R57, R104, !PT ;  /* 0x0000006839687209 */ /* 0x000fe20007810000 */
[----:B------:R-:W5:Y:S01]  /*48b0*/  MUFU.TANH R82, R82 ;  /* 0x0000005200527308 */ /* 0x000f620000002400 */
[----:B------:R-:W-:-:S02]  /*48c0*/  ISETP.GT.AND P3, PT, R83, 0x49, PT ;  /* 0x000000495300780c */ /* 0x000fc40003f64270 */
[----:B-1----:R-:W-:Y:S02]  /*48d0*/  FSEL R74, R58, -INF , P4 ;  /* 0xff8000003a4a7808 */ /* 0x002fe40002000000 */
[----:B------:R-:W-:Y:S02]  /*48e0*/  FMNMX.FTZ R81, R75, R104, !PT ;  /* 0x000000684b517209 */ /* 0x000fe40007810000 */
[----:B------:R-:W-:Y:S01]  /*48f0*/  ISETP.GT.AND P4, PT, R83, 0x50, PT ;  /* 0x000000505300780c */ /* 0x000fe20003f84270 */
[----:B------:R-:W1:Y:S01]  /*4900*/  MUFU.TANH R102, R102 ;  /* 0x0000006600667308 */ /* 0x000e620000002400 */
[----:B--2---:R-:W-:Y:S01]  /*4910*/  FSEL R77, R59, -INF , P3 ;  /* 0xff8000003b4d7808 */ /* 0x004fe20001800000 */
[----:B------:R-:W-:Y:S01]  /*4920*/  FFMA.FTZ R59, R73, UR10, -R38 ;  /* 0x0000000a493b7c23 */ /* 0x000fe20008010826 */
[----:B------:R-:W-:Y:S02]  /*4930*/  FMNMX.FTZ R58, R74, R81, !PT ;  /* 0x000000514a3a7209 */ /* 0x000fe40007810000 */
[----:B------:R-:W-:-:S02]  /*4940*/  ISETP.GT.AND P3, PT, R83, 0x51, PT ;  /* 0x000000515300780c */ /* 0x000fc40003f64270 */
[----:B------:R-:W-:Y:S01]  /*4950*/  FSEL R73, R61, -INF , P4 ;  /* 0xff8000003d497808 */ /* 0x000fe20002000000 */
[----:B------:R-:W2:Y:S01]  /*4960*/  MUFU.TANH R96, R96 ;  /* 0x0000006000607308 */ /* 0x000ea20000002400 */
[----:B------:R-:W-:Y:S02]  /*4970*/  FMNMX.FTZ R58, R77, R58, !PT ;  /* 0x0000003a4d3a7209 */ /* 0x000fe40007810000 */
[----:B------:R-:W-:Y:S02]  /*4980*/  ISETP.GT.AND P4, PT, R83, 0x58, PT ;  /* 0x000000585300780c */ /* 0x000fe40003f84270 */
[----:B------:R-:W-:Y:S02]  /*4990*/  FSEL R60, R60, -INF , P3 ;  /* 0xff8000003c3c7808 */ /* 0x000fe40001800000 */
[----:B------:R-:W-:Y:S01]  /*49a0*/  FMNMX.FTZ R61, R73, R58, !PT ;  /* 0x0000003a493d7209 */ /* 0x000fe20007810000 */
[----:B------:R-:W2:Y:S01]  /*49b0*/  MUFU.TANH R100, R100 ;  /* 0x0000006400647308 */ /* 0x000ea20000002400 */
[----:B------:R-:W-:-:S02]  /*49c0*/  ISETP.GT.AND P3, PT, R83, 0x59, PT ;  /* 0x000000595300780c */ /* 0x000fc40003f64270 */
[----:B------:R-:W-:Y:S02]  /*49d0*/  FSEL R63, R63, -INF , P4 ;  /* 0xff8000003f3f7808 */ /* 0x000fe40002000000 */
[----:B------:R-:W-:Y:S01]  /*49e0*/  FMNMX.FTZ R104, R60, R61, !PT ;  /* 0x0000003d3c687209 */ /* 0x000fe20007810000 */
[----:B------:R-:W-:Y:S01]  /*49f0*/  FFMA.FTZ R61, R69, UR10, -R38 ;  /* 0x0000000a453d7c23 */ /* 0x000fe20008010826 */
[----:B------:R-:W-:Y:S01]  /*4a00*/  ISETP.GT.AND P4, PT, R83, 0x60, PT ;  /* 0x000000605300780c */ /* 0x000fe20003f84270 */
[----:B------:R-:W2:Y:S01]  /*4a10*/  MUFU.TANH R86, R86 ;  /* 0x0000005600567308 */ /* 0x000ea20000002400 */
[----:B------:R-:W-:Y:S02]  /*4a20*/  FSEL R62, R62, -INF , P3 ;  /* 0xff8000003e3e7808 */ /* 0x000fe40001800000 */
[----:B------:R-:W-:Y:S02]  /*4a30*/  FMNMX.FTZ R69, R63, R104, !PT ;  /* 0x000000683f457209 */ /* 0x000fe40007810000 */
[----:B------:R-:W-:-:S02]  /*4a40*/  ISETP.GT.AND P3, PT, R83, 0x61, PT ;  /* 0x000000615300780c */ /* 0x000fc40003f64270 */
[----:B---3--:R-:W-:Y:S01]  /*4a50*/  FSEL R68, R68, -INF , P4 ;  /* 0xff80000044447808 */ /* 0x008fe20002000000 */
[----:B------:R-:W3:Y:S01]  /*4a60*/  MUFU.TANH R84, R84 ;  /* 0x0000005400547308 */ /* 0x000ee20000002400 */
[----:B------:R-:W-:Y:S02]  /*4a70*/  FMNMX.FTZ R69, R62, R69, !PT ;  /* 0x000000453e457209 */ /* 0x000fe40007810000 */
[C---:B------:R-:W-:Y:S02]  /*4a80*/  ISETP.GT.AND P4, PT, R83.reuse, 0x68, PT ;  /* 0x000000685300780c */ /* 0x040fe40003f84270 */
[----:B----4-:R-:W-:Y:S02]  /*4a90*/  FSEL R70, R70, -INF , P3 ;  /* 0xff80000046467808 */ /* 0x010fe40001800000 */
[----:B------:R-:W-:Y:S01]  /*4aa0*/  FMNMX.FTZ R69, R68, R69, !PT ;  /* 0x0000004544457209 */ /* 0x000fe20007810000 */
[----:B------:R-:W4:Y:S01]  /*4ab0*/  MUFU.TANH R92, R92 ;  /* 0x0000005c005c7308 */ /* 0x000f220000002400 */
[----:B------:R-:W-:-:S02]  /*4ac0*/  ISETP.GT.AND P3, PT, R83, 0x69, PT ;  /* 0x000000695300780c */ /* 0x000fc40003f64270 */
[----:B0-----:R-:W-:Y:S02]  /*4ad0*/  FSEL R80, R80, -INF , P4 ;  /* 0xff80000050507808 */ /* 0x001fe40002000000 */
[----:B------:R-:W-:Y:S02]  /*4ae0*/  FMNMX.FTZ R69, R70, R69, !PT ;  /* 0x0000004546457209 */ /* 0x000fe40007810000 */
[C---:B------:R-:W-:Y:S01]  /*4af0*/  ISETP.GT.AND P4, PT, R83.reuse, 0x70, PT ;  /* 0x000000705300780c */ /* 0x040fe20003f84270 */
[----:B------:R-:W0:Y:S01]  /*4b00*/  MUFU.TANH R94, R94 ;  /* 0x0000005e005e7308 */ /* 0x000e220000002400 */
[----:B-----5:R-:W-:Y:S02]  /*4b10*/  FSEL R82, R82, -INF , P3 ;  /* 0xff80000052527808 */ /* 0x020fe40001800000 */
[----:B------:R-:W-:Y:S02]  /*4b20*/  FMNMX.FTZ R69, R80, R69, !PT ;  /* 0x0000004550457209 */ /* 0x000fe40007810000 */
[----:B------:R-:W-:-:S02]  /*4b30*/  ISETP.GT.AND P3, PT, R83, 0x71, PT ;  /* 0x000000715300780c */ /* 0x000fc40003f64270 */
[----:B-1----:R-:W-:Y:S01]  /*4b40*/  FSEL R102, R102, -INF , P4 ;  /* 0xff80000066667808 */ /* 0x002fe20002000000 */
[----:B------:R-:W1:Y:S01]  /*4b50*/  MUFU.TANH R55, R55 ;  /* 0x0000003700377308 */ /* 0x000e620000002400 */
[----:B------:R-:W-:Y:S02]  /*4b60*/  FMNMX.FTZ R69, R82, R69, !PT ;  /* 0x0000004552457209 */ /* 0x000fe40007810000 */
[C---:B------:R-:W-:Y:S02]  /*4b70*/  ISETP.GT.AND P4, PT, R83.reuse, 0x78, PT ;  /* 0x000000785300780c */ /* 0x040fe40003f84270 */
[----:B--2---:R-:W-:Y:S02]  /*4b80*/  FSEL R96, R96, -INF , P3 ;  /* 0xff80000060607808 */ /* 0x004fe40001800000 */
[----:B------:R-:W-:Y:S01]  /*4b90*/  FMNMX.FTZ R69, R102, R69, !PT ;  /* 0x0000004566457209 */ /* 0x000fe20007810000 */
[----:B------:R-:W2:Y:S01]  /*4ba0*/  MUFU.TANH R88, R88 ;  /* 0x0000005800587308 */ /* 0x000ea20000002400 */
[----:B------:R-:W-:-:S02]  /*4bb0*/  ISETP.GT.AND P3, PT, R83, 0x79, PT ;  /* 0x000000795300780c */ /* 0x000fc40003f64270 */
[----:B------:R-:W-:Y:S02]  /*4bc0*/  FSEL R100, R100, -INF , P4 ;  /* 0xff80000064647808 */ /* 0x000fe40002000000 */
[----:B------:R-:W-:Y:S02]  /*4bd0*/  FMNMX.FTZ R69, R96, R69, !PT ;  /* 0x0000004560457209 */ /* 0x000fe40007810000 */
[C---:B------:R-:W-:Y:S01]  /*4be0*/  ISETP.GT.AND P4, PT, R83.reuse, 0x80, PT ;  /* 0x000000805300780c */ /* 0x040fe20003f84270 */
[----:B------:R-:W5:Y:S01]  /*4bf0*/  MUFU.TANH R54, R54 ;  /* 0x0000003600367308 */ /* 0x000f620000002400 */
        /* <DEDUP_REMOVED lines=13> */
[----:B------:R-:W-:Y:S01]  /*4cd0*/  ISETP.GT.AND P4, PT, R83, 0x90, PT ;  /* 0x000000905300780c */ /* 0x000fe20003f84270 */
[----:B------:R0:W-:Y:S01]  /*4ce0*/  MUFU.EX2 R58, R71 ;  /* 0x00000047003a7308 */ /* 0x0001e20000000800 */
[----:B-1----:R-:W-:Y:S02]  /*4cf0*/  FSEL R55, R55, -INF , P3 ;  /* 0xff80000037377808 */ /* 0x002fe40001800000 */
[----:B------:R-:W-:Y:S02]  /*4d00*/  FMNMX.FTZ R104, R94, R69, !PT ;  /* 0x000000455e687209 */ /* 0x000fe40007810000 */
[----:B------:R-:W-:-:S02]  /*4d10*/  ISETP.GT.AND P3, PT, R83, 0x91, PT ;  /* 0x000000915300780c */ /* 0x000fc40003f64270 */
[----:B--2---:R-:W-:Y:S01]  /*4d20*/  FSEL R88, R88, -INF , P4 ;  /* 0xff80000058587808 */ /* 0x004fe20002000000 */
[----:B------:R-:W-:Y:S01]  /*4d30*/  MUFU.EX2 R26, R26 ;  /* 0x0000001a001a7308 */ /* 0x000fe20000000800 */
[----:B------:R-:W-:Y:S02]  /*4d40*/  FMNMX.FTZ R69, R55, R104, !PT ;  /* 0x0000006837457209 */ /* 0x000fe40007810000 */
[C---:B------:R-:W-:Y:S02]  /*4d50*/  ISETP.GT.AND P4, PT, R83.reuse, 0x98, PT ;  /* 0x000000985300780c */ /* 0x040fe40003f84270 */
[----:B-----5:R-:W-:Y:S02]  /*4d60*/  FSEL R54, R54, -INF , P3 ;  /* 0xff80000036367808 */ /* 0x020fe40001800000 */
[----:B------:R-:W-:Y:S01]  /*4d70*/  FMNMX.FTZ R69, R88, R69, !PT ;  /* 0x0000004558457209 */ /* 0x000fe20007810000 */
[----:B------:R-:W-:Y:S01]  /*4d80*/  MUFU.EX2 R27, R27 ;  /* 0x0000001b001b7308 */ /* 0x000fe20000000800 */
[----:B------:R-:W-:-:S02]  /*4d90*/  ISETP.GT.AND P3, PT, R83, 0x99, PT ;  /* 0x000000995300780c */ /* 0x000fc40003f64270 */
[----:B---3--:R-:W-:Y:S02]  /*4da0*/  FSEL R90, R90, -INF , P4 ;  /* 0xff8000005a5a7808 */ /* 0x008fe40002000000 */
[----:B0-----:R-:W-:Y:S02]  /*4db0*/  FMNMX.FTZ R71, R54, R69, !PT ;  /* 0x0000004536477209 */ /* 0x001fe40007810000 */
[----:B----4-:R-:W-:Y:S01]  /*4dc0*/  FSEL R69, R98, -INF , P3 ;  /* 0xff80000062457808 */ /* 0x010fe20001800000 */
[----:B------:R-:W-:Y:S01]  /*4dd0*/  MUFU.EX2 R30, R30 ;  /* 0x0000001e001e7308 */ /* 0x000fe20000000800 */
[----:B------:R-:W-:-:S04]  /*4de0*/  FMNMX.FTZ R98, R90, R71, !PT ;  /* 0x000000475a627209 */ /* 0x000fc80007810000 */
[----:B------:R-:W-:Y:S01]  /*4df0*/  FMNMX.FTZ R71, R69, R98, !PT ;  /* 0x0000006245477209 */ /* 0x000fe20007810000 */
[----:B------:R-:W-:-:S01]  /*4e00*/  FFMA.FTZ R98, R40, UR10, -R38 ;  /* 0x0000000a28627c23 */ /* 0x000fc20008010826 */
[--C-:B------:R-:W-:Y:S01]  /*4e10*/  FFMA.FTZ R40, R48, UR10, -R38.reuse ;  /* 0x0000000a30287c23 */ /* 0x100fe20008010826 */
[----:B------:R-:W-:-:S01]  /*4e20*/  FFMA.FTZ R48, R41, UR10, -R38 ;  /* 0x0000000a29307c23 */ /* 0x000fc20008010826 */
[--C-:B------:R-:W-:Y:S01]  /*4e30*/  FFMA.FTZ R41, R28, UR10, -R38.reuse ;  /* 0x0000000a1c297c23 */ /* 0x100fe20008010826 */
[----:B------:R-:W0:Y:S01]  /*4e40*/  SHFL.BFLY PT, R104, R71, 0x2, 0x1f ;  /* 0x0c401f0047687f89 */ /* 0x000e2200000e0000 */
[----:B------:R-:W-:-:S01]  /*4e50*/  FFMA.FTZ R28, R37, UR10, -R38 ;  /* 0x0000000a251c7c23 */ /* 0x000fc20008010826 */
[--C-:B------:R-:W-:Y:S01]  /*4e60*/  FFMA.FTZ R37, R24, UR10, -R38.reuse ;  /* 0x0000000a18257c23 */ /* 0x100fe20008010826 */
[----:B------:R-:W-:-:S01]  /*4e70*/  FFMA.FTZ R24, R32, UR10, -R38 ;  /* 0x0000000a20187c23 */ /* 0x000fc20008010826 */
[----:B------:R-:W1:Y:S08]  /*4e80*/  MUFU.EX2 R35, R35 ;  /* 0x0000002300237308 */ /* 0x000e700000000800 */
[----:B------:R-:W-:Y:S08]  /*4e90*/  MUFU.EX2 R31, R31 ;  /* 0x0000001f001f7308 */ /* 0x000ff00000000800 */
[----:B------:R-:W-:Y:S01]  /*4ea0*/  MUFU.EX2 R34, R34 ;  /* 0x0000002200227308 */ /* 0x000fe20000000800 */
[----:B-1----:R-:W-:-:S02]  /*4eb0*/  F2FP.SATFINITE.E4M3.F32.PACK_AB_MERGE_C R216, R35, R30, RZ ;  /* 0x0000001e23d8723e */ /* 0x002fc400048070ff */
[----:B0-----:R-:W-:Y:S02]  /*4ec0*/  FMNMX.FTZ R104, R71, R104, !PT ;  /* 0x0000006847687209 */ /* 0x001fe40007810000 */
[----:B------:R-:W-:-:S03]  /*4ed0*/  F2FP.SATFINITE.E4M3.F32.PACK_AB_MERGE_C R216, R27, R26, R216 ;  /* 0x0000001a1bd8723e */ /* 0x000fc600048070d8 */
[----:B------:R-:W-:Y:S01]  /*4ee0*/  MUFU.EX2 R3, R3 ;  /* 0x0000000300037308 */ /* 0x000fe20000000800 */
[----:B------:R-:W0:Y:S07]  /*4ef0*/  SHFL.BFLY PT, R121, R104, 0x1, 0x1f ;  /* 0x0c201f0068797f89 */ /* 0x000e2e00000e0000 */
[----:B------:R-:W1:Y:S08]  /*4f00*/  MUFU.EX2 R4, R4 ;  /* 0x0000000400047308 */ /* 0x000e700000000800 */
[----:B------:R-:W-:Y:S08]  /*4f10*/  MUFU.EX2 R5, R5 ;  /* 0x0000000500057308 */ /* 0x000ff00000000800 */
[----:B------:R-:W-:Y:S01]  /*4f20*/  MUFU.EX2 R6, R6 ;  /* 0x0000000600067308 */ /* 0x000fe20000000800 */
[----:B0-----:R-:W-:Y:S01]  /*4f30*/  FMNMX.FTZ R121, R104, R121, !PT ;  /* 0x0000007968797209 */ /* 0x001fe20007810000 */
[----:B------:R-:W-:Y:S01]  /*4f40*/  IMAD.U32 R104, RZ, RZ, UR10 ;  /* 0x0000000aff687e24 */ /* 0x000fe2000f8e00ff */
[----:B-1----:R-:W-:-:S02]  /*4f50*/  F2FP.SATFINITE.E4M3.F32.PACK_AB_MERGE_C R218, R4, R3, RZ ;  /* 0x0000000304da723e */ /* 0x002fc400048070ff */
[C---:B------:R-:W-:Y:S01]  /*4f60*/  FSETP.NEU.FTZ.AND P3, PT, R121.reuse, -INF , PT ;  /* 0xff8000007900780b */ /* 0x040fe20003f7d000 */
[----:B------:R-:W-:-:S01]  /*4f70*/  FFMA.FTZ R32, R121, R104, -8 ;  /* 0xc100000079207423 */ /* 0x000fc20000010068 */
[----:B------:R-:W-:Y:S01]  /*4f80*/  F2FP.SATFINITE.E4M3.F32.PACK_AB_MERGE_C R218, R34, R31, R218 ;  /* 0x0000001f22da723e */ /* 0x000fe200048070da */
[----:B------:R-:W-:Y:S03]  /*4f90*/  MUFU.EX2 R8, R8 ;  /* 0x0000000800087308 */ /* 0x000fe60000000800 */
[----:B------:R-:W-:Y:S02]  /*4fa0*/  FSEL R71, R32, RZ, P3 ;  /* 0x000000ff20477208 */ /* 0x000fe40001800000 */
[----:B------:R-:W-:-:S03]  /*4fb0*/  PLOP3.LUT P3, PT, PT, PT, UP1, 0x80, 0x0 ;  /* 0x000000000000781c */ /* 0x000fc60003f6f018 */
        /* <DEDUP_REMOVED lines=30> */
[----:B------:R1:W2:Y:S01]  /*51a0*/  MUFU.EX2 R104, R47 ;  /* 0x0000002f00687308 */ /* 0x0002a20000000800 */
[----:B0-----:R-:W-:-:S01]  /*51b0*/  FFMA.FTZ R46, R14, UR10, -R71 ;  /* 0x0000000a0e2e7c23 */ /* 0x001fc20008010847 */
[--C-:B------:R-:W-:Y:S01]  /*51c0*/  FFMA.FTZ R14, R57, UR10, -R71.reuse ;  /* 0x0000000a390e7c23 */ /* 0x100fe20008010847 */
[----:B------:R-:W-:-:S01]  /*51d0*/  FFMA.FTZ R94, R94, UR10, -R71 ;  /* 0x0000000a5e5e7c23 */ /* 0x000fc20008010847 */
[--C-:B------:R-:W-:Y:S01]  /*51e0*/  FFMA.FTZ R88, R88, UR10, -R71.reuse ;  /* 0x0000000a58587c23 */ /* 0x100fe20008010847 */
[----:B------:R-:W-:-:S01]  /*51f0*/  FFMA.FTZ R54, R54, UR10, -R71 ;  /* 0x0000000a36367c23 */ /* 0x000fc20008010847 */
[--C-:B------:R-:W-:Y:S01]  /*5200*/  FFMA.FTZ R90, R90, UR10, -R71.reuse ;  /* 0x0000000a5a5a7c23 */ /* 0x100fe20008010847 */
[----:B------:R-:W-:-:S01]  /*5210*/  FFMA.FTZ R69, R69, UR10, -R71 ;  /* 0x0000000a45457c23 */ /* 0x000fc20008010847 */
[----:B------:R-:W-:Y:S01]  /*5220*/  MUFU.EX2 R7, R7 ;  /* 0x0000000700077308 */ /* 0x000fe20000000800 */
[----:B-1----:R-:W-:-:S01]  /*5230*/  FFMA.FTZ R47, R21, UR10, -R71 ;  /* 0x0000000a152f7c23 */ /* 0x002fc20008010847 */
[----:B------:R-:W-:-:S06]  /*5240*/  FFMA.FTZ R21, R75, UR10, -R71 ;  /* 0x0000000a4b157c23 */ /* 0x000fcc0008010847 */
[----:B------:R0:W-:Y:S01]  /*5250*/  MUFU.EX2 R106, R51 ;  /* 0x00000033006a7308 */ /* 0x0001e20000000800 */
[----:B--2---:R-:W-:-:S04]  /*5260*/  F2FP.SATFINITE.E4M3.F32.PACK_AB_MERGE_C R217, R104, R81, RZ ;  /* 0x0000005168d9723e */ /* 0x004fc800048070ff */
[----:B------:R-:W-:-:S03]  /*5270*/  F2FP.SATFINITE.E4M3.F32.PACK_AB_MERGE_C R217, R39, R32, R217 ;  /* 0x0000002027d9723e */ /* 0x000fc600048070d9 */
[----:B------:R-:W-:Y:S01]  /*5280*/  MUFU.EX2 R38, R38 ;  /* 0x0000002600267308 */ /* 0x000fe20000000800 */
[----:B0-----:R-:W-:-:S07]  /*5290*/  FADD.FTZ R51, R26, R27 ;  /* 0x0000001b1a337221 */ /* 0x001fce0000010000 */
[----:B------:R0:W1:Y:S08]  /*52a0*/  MUFU.EX2 R83, R50 ;  /* 0x0000003200537308 */ /* 0x0000700000000800 */
[----:B------:R2:W-:Y:S01]  /*52b0*/  MUFU.EX2 R76, R47 ;  /* 0x0000002f004c7308 */ /* 0x0005e20000000800 */
[----:B0-----:R-:W-:-:S07]  /*52c0*/  FADD.FTZ R50, R32, R39 ;  /* 0x0000002720327221 */ /* 0x001fce0000010000 */
[----:B------:R0:W3:Y:S01]  /*52d0*/  MUFU.EX2 R79, R72 ;  /* 0x00000048004f7308 */ /* 0x0000e20000000800 */
[----:B--2---:R-:W-:-:S01]  /*52e0*/  FFMA.FTZ R47, R60, UR10, -R71 ;  /* 0x0000000a3c2f7c23 */ /* 0x004fc20008010847 */
[----:B------:R-:W-:Y:S01]  /*52f0*/  FADD.FTZ R60, R30, R51 ;  /* 0x000000331e3c7221 */ /* 0x000fe20000010000 */
[----:B------:R-:W-:-:S01]  /*5300*/  FADD.FTZ R51, R81, R50 ;  /* 0x0000003251337221 */ /* 0x000fc20000010000 */
[----:B------:R-:W-:Y:S02]  /*5310*/  @!P0 PRMT R50, RZ, 0x654, R2 ;  /* 0x00000654ff328816 */ /* 0x000fe40000000002 */
[----:B------:R-:W-:-:S01]  /*5320*/  FADD.FTZ R60, R35, R60 ;  /* 0x0000003c233c7221 */ /* 0x000fc20000010000 */
[----:B-1----:R-:W-:Y:S01]  /*5330*/  F2FP.SATFINITE.E4M3.F32.PACK_AB_MERGE_C R219, R106, R83, RZ ;  /* 0x000000536adb723e */ /* 0x002fe200048070ff */
[----:B------:R1:W-:Y:S01]  /*5340*/  MUFU.EX2 R85, R46 ;  /* 0x0000002e00557308 */ /* 0x0003e20000000800 */
[----:B0-----:R-:W-:-:S01]  /*5350*/  FADD.FTZ R72, R104, R51 ;  /* 0x0000003368487221 */ /* 0x001fc20000010000 */
[----:B------:R-:W-:Y:S01]  /*5360*/  FADD.FTZ R57, R31, R60 ;  /* 0x0000003c1f397221 */ /* 0x000fe20000010000 */
[----:B------:R0:W-:Y:S01]  /*5370*/  @!P0 SYNCS.ARRIVE.TRANS64.RED.A1T0 RZ, [R50+URZ], RZ ;  /* 0x000000ff32ff89a7 */ /* 0x0001e2000810043f */
[----:B------:R-:W-:-:S01]  /*5380*/  FFMA.FTZ R51, R70, UR10, -R71 ;  /* 0x0000000a46337c23 */ /* 0x000fc20008010847 */
[----:B------:R-:W-:-:S02]  /*5390*/  F2FP.SATFINITE.E4M3.F32.PACK_AB_MERGE_C R219, R38, R7, R219 ;  /* 0x0000000726db723e */ /* 0x000fc400048070db */
[----:B------:R-:W-:Y:S01]  /*53a0*/  CS2R R104, SRZ ;  /* 0x0000000000687805 */ /* 0x000fe2000001ff00 */
[----:B------:R-:W2:Y:S01]  /*53b0*/  MUFU.EX2 R9, R9 ;  /* 0x0000000900097308 */ /* 0x000ea20000000800 */
[----:B-1----:R-:W-:-:S01]  /*53c0*/  FFMA.FTZ R46, R73, UR10, -R71 ;  /* 0x0000000a492e7c23 */ /* 0x002fc20008010847 */
[----:B------:R-:W-:Y:S01]  /*53d0*/  FADD.FTZ R73, R7, R72 ;  /* 0x0000004807497221 */ /* 0x000fe20000010000 */
[----:B0-----:R-:W-:-:S01]  /*53e0*/  FADD.FTZ R50, R34, R57 ;  /* 0x0000003922327221 */ /* 0x001fc20000010000 */
[----:B---3--:R-:W-:Y:S02]  /*53f0*/  F2FP.SATFINITE.E4M3.F32.PACK_AB_MERGE_C R215, R79, R76, RZ ;  /* 0x0000004c4fd7723e */ /* 0x008fe400048070ff */
[----:B------:R-:W-:-:S01]  /*5400*/  FADD.FTZ R60, R38, R73 ;  /* 0x00000049263c7221 */ /* 0x000fc20000010000 */
[----:B------:R-:W-:Y:S01]  /*5410*/  FADD.FTZ R57, R3, R50 ;  /* 0x0000003203397221 */ /* 0x000fe20000010000 */
[----:B------:R-:W0:Y:S01]  /*5420*/  MUFU.EX2 R10, R10 ;  /* 0x0000000a000a7308 */ /* 0x000e220000000800 */
[----:B------:R-:W-:Y:S01]  /*5430*/  CS2R R38, SRZ ;  /* 0x0000000000267805 */ /* 0x000fe2000001ff00 */
[----:B------:R-:W-:Y:S01]  /*5440*/  FADD.FTZ R73, R83, R60 ;  /* 0x0000003c53497221 */ /* 0x000fe20000010000 */
[----:B------:R-:W-:-:S03]  /*5450*/  FADD.FTZ R50, R4, R57 ;  /* 0x0000003904327221 */ /* 0x000fc60000010000 */
[----:B------:R-:W-:Y:S01]  /*5460*/  FADD.FTZ R60, R106, R73 ;  /* 0x000000496a3c7221 */ /* 0x000fe20000010000 */
[----:B------:R-:W-:-:S01]  /*5470*/  FADD.FTZ R57, R5, R50 ;  /* 0x0000003205397221 */ /* 0x000fc20000010000 */
[----:B------:R-:W1:Y:S01]  /*5480*/  MUFU.EX2 R78, R78 ;  /* 0x0000004e004e7308 */ /* 0x000e620000000800 */
[----:B------:R-:W-:Y:S01]  /*5490*/  CS2R R106, SRZ ;  /* 0x00000000006a7805 */ /* 0x000fe2000001ff00 */
[----:B--2---:R-:W-:Y:S01]  /*54a0*/  FADD.FTZ R73, R9, R60 ;  /* 0x0000003c09497221 */ /* 0x004fe20000010000 */
[----:B------:R-:W-:-:S04]  /*54b0*/  FADD.FTZ R75, R6, R57 ;  /* 0x00000039064b7221 */ /* 0x000fc80000010000 */
[----:B------:R-:W-:Y:S01]  /*54c0*/  FADD.FTZ R50, R8, R75 ;  /* 0x0000004b08327221 */ /* 0x000fe20000010000 */
[----:B------:R-:W2:Y:S01]  /*54d0*/  MUFU.EX2 R13, R13 ;  /* 0x0000000d000d7308 */ /* 0x000ea20000000800 */
[----:B0-----:R-:W-:-:S07]  /*54e0*/  FADD.FTZ R73, R10, R73 ;  /* 0x000000490a497221 */ /* 0x001fce0000010000 */
[----:B------:R-:W-:Y:S01]  /*54f0*/  MUFU.EX2 R11, R11 ;  /* 0x0000000b000b7308 */ /* 0x000fe20000000800 */
[----:B-1----:R-:W-:-:S01]  /*5500*/  FADD.FTZ R60, R78, R73 ;  /* 0x000000494e3c7221 */ /* 0x002fc20000010000 */
[----:B------:R-:W-:-:S04]  /*5510*/  F2FP.SATFINITE.E4M3.F32.PACK_AB_MERGE_C R213, R85, R78, RZ ;  /* 0x0000004e55d5723e */ /* 0x000fc800048070ff */
[----:B------:R-:W-:Y:S02]  /*5520*/  F2FP.SATFINITE.E4M3.F32.PACK_AB_MERGE_C R213, R10, R9, R213 ;  /* 0x000000090ad5723e */ /* 0x000fe400048070d5 */
[----:B------:R-:W-:Y:S01]  /*5530*/  MUFU.EX2 R12, R12 ;  /* 0x0000000c000c7308 */ /* 0x000fe20000000800 */
[----:B--2---:R-:W-:-:S04]  /*5540*/  F2FP.SATFINITE.E4M3.F32.PACK_AB_MERGE_C R212, R13, R8, RZ ;  /* 0x000000080dd4723e */ /* 0x004fc800048070ff */
[----:B------:R-:W-:-:S03]  /*5550*/  F2FP.SATFINITE.E4M3.F32.PACK_AB_MERGE_C R212, R6, R5, R212 ;  /* 0x0000000506d4723e */ /* 0x000fc600048070d4 */
[----:B------:R-:W0:Y:S08]  /*5560*/  MUFU.EX2 R15, R15 ;  /* 0x0000000f000f7308 */ /* 0x000e300000000800 */
[----:B------:R-:W1:Y:S08]  /*5570*/  MUFU.EX2 R56, R56 ;  /* 0x0000003800387308 */ /* 0x000e700000000800 */
[----:B------:R2:W-:Y:S01]  /*5580*/  MUFU.EX2 R2, R68 ;  /* 0x0000004400027308 */ /* 0x0005e20000000800 */
[----:B0-----:R-:W-:-:S07]  /*5590*/  F2FP.SATFINITE.E4M3.F32.PACK_AB_MERGE_C R215, R15, R12, R215 ;  /* 0x0000000c0fd7723e */ /* 0x001fce00048070d7 */
[----:B------:R-:W0:Y:S01]  /*55a0*/  MUFU.EX2 R59, R59 ;  /* 0x0000003b003b7308 */ /* 0x000e220000000800 */
[----:B--2---:R-:W-:-:S01]  /*55b0*/  FADD.FTZ R68, R13, R50 ;  /* 0x000000320d447221 */ /* 0x004fc20000010000 */
[----:B------:R-:W-:Y:S01]  /*55c0*/  FFMA.FTZ R50, R55, UR10, -R71 ;  /* 0x0000000a37327c23 */ /* 0x000fe20008010847 */
[----:B------:R-:W-:-:S02]  /*55d0*/  FADD.FTZ R55, R85, R60 ;  /* 0x0000003c55377221 */ /* 0x000fc40000010000 */
[----:B------:R-:W-:Y:S02]  /*55e0*/  FADD.FTZ R73, R11, R68 ;  /* 0x000000440b497221 */ /* 0x000fe40000010000 */
[----:B------:R-:W-:-:S01]  /*55f0*/  FADD.FTZ R60, R12, R55 ;  /* 0x000000370c3c7221 */ /* 0x000fc20000010000 */
[----:B------:R-:W2:Y:S01]  /*5600*/  MUFU.EX2 R14, R14 ;  /* 0x0000000e000e7308 */ /* 0x000ea20000000800 */
[----:B------:R-:W-:-:S02]  /*5610*/  FADD.FTZ R73, R20, R73 ;  /* 0x0000004914497221 */ /* 0x000fc40000010000 */
[----:B------:R-:W-:-:S02]  /*5620*/  FADD.FTZ R75, R15, R60 ;  /* 0x0000003c0f4b7221 */ /* 0x000fc40000010000 */
[----:B-1----:R-:W-:-:S01]  /*5630*/  FADD.FTZ R60, R56, R73 ;  /* 0x00000049383c7221 */ /* 0x002fc20000010000 */
[----:B------:R-:W-:Y:S01]  /*5640*/  CS2R R72, SRZ ;  /* 0x0000000000487805 */ /* 0x000fe2000001ff00 */
[----:B------:R-:W-:-:S01]  /*5650*/  FADD.FTZ R68, R76, R75 ;  /* 0x0000004b4c447221 */ /* 0x000fc20000010000 */
[----:B------:R-:W1:Y:S01]  /*5660*/  MUFU.EX2 R61, R61 ;  /* 0x0000003d003d7308 */ /* 0x000e620000000800 */
[----:B0-----:R-:W-:-:S01]  /*5670*/  FADD.FTZ R35, R59, R60 ;  /* 0x0000003c3b237221 */ /* 0x001fc20000010000 */
[----:B------:R-:W-:Y:S01]  /*5680*/  F2FP.SATFINITE.E4M3.F32.PACK_AB_MERGE_C R214, R59, R56, RZ ;  /* 0x000000383bd6723e */ /* 0x000fe200048070ff */
[----:B------:R-:W-:-:S01]  /*5690*/  FADD.FTZ R71, R79, R68 ;  /* 0x000000444f477221 */ /* 0x000fc20000010000 */
[----:B------:R-:W-:Y:S01]  /*56a0*/  CS2R R78, SRZ ;  /* 0x00000000004e7805 */ /* 0x000fe2000001ff00 */
[----:B------:R-:W-:-:S01]  /*56b0*/  FADD.FTZ R30, R58, R35 ;  /* 0x000000233a1e7221 */ /* 0x000fc20000010000 */
[----:B------:R-:W-:Y:S02]  /*56c0*/  F2FP.SATFINITE.E4M3.F32.PACK_AB_MERGE_C R214, R20, R11, R214 ;  /* 0x0000000b14d6723e */ /* 0x000fe400048070d6 */
[----:B------:R-:W0:Y:S01]  /*56d0*/  MUFU.EX2 R21, R21 ;  /* 0x0000001500157308 */ /* 0x000e220000000800 */
[----:B--2---:R-:W-:-:S01]  /*56e0*/  FADD.FTZ R4, R14, R71 ;  /* 0x000000470e047221 */ /* 0x004fc20000010000 */
[----:B------:R-:W-:-:S06]  /*56f0*/  CS2R R70, SRZ ;  /* 0x0000000000467805 */ /* 0x000fcc000001ff00 */
[----:B------:R-:W2:Y:S01]  /*5700*/  MUFU.EX2 R67, R67 ;  /* 0x0000004300437308 */ /* 0x000ea20000000800 */
[----:B-1----:R-:W-:-:S07]  /*5710*/  FADD.FTZ R30, R61, R30 ;  /* 0x0000001e3d1e7221 */ /* 0x002fce0000010000 */
[----:B------:R-:W1:Y:S01]  /*5720*/  MUFU.EX2 R74, R74 ;  /* 0x0000004a004a7308 */ /* 0x000e620000000800 */
[----:B0-----:R-:W-:-:S07]  /*5730*/  FADD.FTZ R13, R21, R4 ;  /* 0x00000004150d7221 */ /* 0x001fce0000010000 */
[----:B------:R-:W0:Y:S01]  /*5740*/  MUFU.EX2 R66, R66 ;  /* 0x0000004200427308 */ /* 0x000e220000000800 */
[----:B--2---:R-:W-:-:S01]  /*5750*/  FADD.FTZ R35, R67, R30 ;  /* 0x0000001e43237221 */ /* 0x004fc20000010000 */
[----:B------:R-:W-:-:S06]  /*5760*/  CS2R R30, SRZ ;  /* 0x00000000001e7805 */ /* 0x000fcc000001ff00 */
[----:B------:R-:W2:Y:S01]  /*5770*/  MUFU.EX2 R77, R77 ;  /* 0x0000004d004d7308 */ /* 0x000ea20000000800 */
[----:B-1----:R-:W-:-:S07]  /*5780*/  FADD.FTZ R4, R74, R13 ;  /* 0x0000000d4a047221 */ /* 0x002fce0000010000 */
[----:B------:R-:W1:Y:S01]  /*5790*/  MUFU.EX2 R65, R65 ;  /* 0x0000004100417308 */ /* 0x000e620000000800 */
[----:B0-----:R-:W-:-:S01]  /*57a0*/  FADD.FTZ R8, R66, R35 ;  /* 0x0000002342087221 */ /* 0x001fc20000010000 */
[----:B------:R-:W-:Y:S02]  /*57b0*/  F2FP.SATFINITE.E4M3.F32.PACK_AB_MERGE_C R208, R66, R67, RZ ;  /* 0x0000004342d0723e */ /* 0x000fe400048070ff */
[----:B------:R-:W-:Y:S02]  /*57c0*/  CS2R R66, SRZ ;  /* 0x0000000000427805 */ /* 0x000fe4000001ff00 */
[----:B------:R-:W-:Y:S02]  /*57d0*/  F2FP.SATFINITE.E4M3.F32.PACK_AB_MERGE_C R208, R61, R58, R208 ;  /* 0x0000003a3dd0723e */ /* 0x000fe400048070d0 */
[----:B------:R-:W-:Y:S01]  /*57e0*/  CS2R R58, SRZ ;  /* 0x00000000003a7805 */ /* 0x000fe2000001ff00 */
[----:B------:R-:W0:Y:S01]  /*57f0*/  MUFU.EX2 R46, R46 ;  /* 0x0000002e002e7308 */ /* 0x000e220000000800 */
[----:B--2---:R-:W-:-:S01]  /*5800*/  FADD.FTZ R13, R77, R4 ;  /* 0x000000044d0d7221 */ /* 0x004fc20000010000 */
[----:B------:R-:W-:-:S02]  /*5810*/  F2FP.SATFINITE.E4M3.F32.PACK_AB_MERGE_C R209, R77, R74, RZ ;  /* 0x0000004a4dd1723e */ /* 0x000fc400048070ff */
[----:B------:R-:W-:Y:S02]  /*5820*/  CS2R R60, SRZ ;  /* 0x00000000003c7805 */ /* 0x000fe4000001ff00 */
[----:B------:R-:W-:Y:S02]  /*5830*/  CS2R R74, SRZ ;  /* 0x00000000004a7805 */ /* 0x000fe4000001ff00 */
[----:B------:R-:W-:Y:S02]  /*5840*/  CS2R R76, SRZ ;  /* 0x00000000004c7805 */ /* 0x000fe4000001ff00 */
        /* <DEDUP_REMOVED lines=14> */
[C---:B-1----:R-:W-:Y:S01]  /*5930*/  F2FP.SATFINITE.E4M3.F32.PACK_AB_MERGE_C R53, R52.reuse, R53, RZ ;  /* 0x000000353435723e */ /* 0x042fe200048070ff */
[----:B------:R-:W-:-:S03]  /*5940*/  FADD.FTZ R52, R52, R27 ;  /* 0x0000001b34347221 */ /* 0x000fc60000010000 */
[----:B------:R-:W-:Y:S02]  /*5950*/  F2FP.SATFINITE.E4M3.F32.PACK_AB_MERGE_C R210, R64, R65, R53 ;  /* 0x0000004140d2723e */ /* 0x000fe40004807035 */
[----:B------:R-:W-:Y:S01]  /*5960*/  CS2R R64, SRZ ;  /* 0x0000000000407805 */ /* 0x000fe2000001ff00 */
[----:B------:R-:W1:Y:S01]  /*5970*/  MUFU.EX2 R44, R44 ;  /* 0x0000002c002c7308 */ /* 0x000e620000000800 */
[----:B0-----:R-:W-:-:S01]  /*5980*/  FADD.FTZ R35, R62, R35 ;  /* 0x000000233e237221 */ /* 0x001fc20000010000 */
[----:B------:R-:W-:-:S03]  /*5990*/  F2FP.SATFINITE.E4M3.F32.PACK_AB_MERGE_C R63, R62, R63, RZ ;  /* 0x0000003f3e3f723e */ /* 0x000fc600048070ff */
[----:B------:R-:W-:Y:S01]  /*59a0*/  FADD.FTZ R4, R2, R35 ;  /* 0x0000002302047221 */ /* 0x000fe20000010000 */
[----:B------:R-:W-:Y:S02]  /*59b0*/  F2FP.SATFINITE.E4M3.F32.PACK_AB_MERGE_C R211, R47, R46, R63 ;  /* 0x0000002e2fd3723e */ /* 0x000fe4000480703f */
[----:B------:R-:W-:Y:S01]  /*59c0*/  CS2R R34, SRZ ;  /* 0x0000000000227805 */ /* 0x000fe2000001ff00 */
[----:B------:R-:W0:Y:S01]  /*59d0*/  MUFU.EX2 R51, R51 ;  /* 0x0000003300337308 */ /* 0x000e220000000800 */
[----:B--2---:R-:W-:-:S01]  /*59e0*/  FADD.FTZ R27, R49, R52 ;  /* 0x00000034311b7221 */ /* 0x004fc20000010000 */
[----:B------:R-:W-:Y:S02]  /*59f0*/  CS2R R46, SRZ ;  /* 0x00000000002e7805 */ /* 0x000fe4000001ff00 */
[----:B------:R-:W-:Y:S02]  /*5a00*/  CS2R R52, SRZ ;  /* 0x0000000000347805 */ /* 0x000fe4000001ff00 */
[----:B------:R-:W-:-:S02]  /*5a10*/  CS2R R62, SRZ ;  /* 0x00000000003e7805 */ /* 0x000fc4000001ff00 */
[----:B------:R-:W2:Y:S01]  /*5a20*/  MUFU.EX2 R29, R29 ;  /* 0x0000001d001d7308 */ /* 0x000ea20000000800 */
[----:B-1----:R-:W-:-:S07]  /*5a30*/  FADD.FTZ R8, R44, R27 ;  /* 0x0000001b2c087221 */ /* 0x002fce0000010000 */
[----:B------:R-:W1:Y:S01]  /*5a40*/  MUFU.EX2 R80, R80 ;  /* 0x0000005000507308 */ /* 0x000e620000000800 */
[----:B0-----:R-:W-:-:S07]  /*5a50*/  FADD.FTZ R7, R51, R4 ;  /* 0x0000000433077221 */ /* 0x001fce0000010000 */
[----:B------:R-:W0:Y:S01]  /*5a60*/  MUFU.EX2 R98, R98 ;  /* 0x0000006200627308 */ /* 0x000e220000000800 */
[----:B--2---:R-:W-:-:S07]  /*5a70*/  FADD.FTZ R27, R29, R8 ;  /* 0x000000081d1b7221 */ /* 0x004fce0000010000 */
[----:B------:R2:W3:Y:S01]  /*5a80*/  MUFU.EX2 R57, R82 ;  /* 0x0000005200397308 */ /* 0x0004e20000000800 */
[----:B-1----:R-:W-:-:S07]  /*5a90*/  FADD.FTZ R4, R80, R7 ;  /* 0x0000000750047221 */ /* 0x002fce0000010000 */
[----:B------:R-:W1:Y:S01]  /*5aa0*/  MUFU.EX2 R40, R40 ;  /* 0x0000002800287308 */ /* 0x000e620000000800 */
[----:B0-----:R-:W-:-:S01]  /*5ab0*/  FADD.FTZ R27, R98, R27 ;  /* 0x0000001b621b7221 */ /* 0x001fc20000010000 */
[----:B------:R-:W-:Y:S02]  /*5ac0*/  F2FP.SATFINITE.E4M3.F32.PACK_AB_MERGE_C R29, R98, R29, RZ ;  /* 0x0000001d621d723e */ /* 0x000fe400048070ff */
[----:B--2---:R-:W-:Y:S02]  /*5ad0*/  CS2R R82, SRZ ;  /* 0x0000000000527805 */ /* 0x004fe4000001ff00 */
[----:B------:R-:W-:Y:S02]  /*5ae0*/  CS2R R98, SRZ ;  /* 0x0000000000627805 */ /* 0x000fe4000001ff00 */
[----:B------:R-:W-:Y:S01]  /*5af0*/  F2FP.SATFINITE.E4M3.F32.PACK_AB_MERGE_C R204, R44, R49, R29 ;  /* 0x000000312ccc723e */ /* 0x000fe2000480701d */
[----:B------:R-:W0:Y:S01]  /*5b00*/  MUFU.EX2 R102, R102 ;  /* 0x0000006600667308 */ /* 0x000e220000000800 */
[C---:B---3--:R-:W-:Y:S01]  /*5b10*/  F2FP.SATFINITE.E4M3.F32.PACK_AB_MERGE_C R80, R57.reuse, R80, RZ ;  /* 0x000000503950723e */ /* 0x048fe200048070ff */
[----:B------:R-:W-:-:S03]  /*5b20*/  FADD.FTZ R57, R57, R4 ;  /* 0x0000000439397221 */ /* 0x000fc60000010000 */
[----:B------:R-:W-:Y:S02]  /*5b30*/  F2FP.SATFINITE.E4M3.F32.PACK_AB_MERGE_C R205, R51, R2, R80 ;  /* 0x0000000233cd723e */ /* 0x000fe40004807050 */
[----:B------:R-:W-:Y:S01]  /*5b40*/  CS2R R80, SRZ ;  /* 0x0000000000507805 */ /* 0x000fe2000001ff00 */
[----:B------:R-:W2:Y:S01]  /*5b50*/  MUFU.EX2 R43, R43 ;  /* 0x0000002b002b7308 */ /* 0x000ea20000000800 */
[----:B-1----:R-:W-:-:S01]  /*5b60*/  FADD.FTZ R4, R40, R27 ;  /* 0x0000001b28047221 */ /* 0x002fc20000010000 */
[----:B------:R-:W-:-:S06]  /*5b70*/  CS2R R26, SRZ ;  /* 0x00000000001a7805 */ /* 0x000fcc000001ff00 */
[----:B------:R1:W3:Y:S01]  /*5b80*/  MUFU.EX2 R55, R96 ;  /* 0x0000006000377308 */ /* 0x0002e20000000800 */
[----:B0-----:R-:W-:-:S01]  /*5b90*/  FADD.FTZ R6, R102, R57 ;  /* 0x0000003966067221 */ /* 0x001fc20000010000 */
[----:B------:R-:W-:-:S06]  /*5ba0*/  CS2R R56, SRZ ;  /* 0x0000000000387805 */ /* 0x000fcc000001ff00 */
[----:B------:R-:W0:Y:S01]  /*5bb0*/  MUFU.EX2 R42, R42 ;  /* 0x0000002a002a7308 */ /* 0x000e220000000800 */
[----:B--2---:R-:W-:-:S01]  /*5bc0*/  FADD.FTZ R9, R43, R4 ;  /* 0x000000042b097221 */ /* 0x004fc20000010000 */
[----:B-1----:R-:W-:-:S06]  /*5bd0*/  CS2R R96, SRZ ;  /* 0x0000000000607805 */ /* 0x002fcc000001ff00 */
[----:B------:R-:W1:Y:S01]  /*5be0*/  MUFU.EX2 R100, R100 ;  /* 0x0000006400647308 */ /* 0x000e620000000800 */
[----:B---3--:R-:W-:-:S07]  /*5bf0*/  FADD.FTZ R11, R55, R6 ;  /* 0x00000006370b7221 */ /* 0x008fce0000010000 */
[----:B------:R-:W2:Y:S01]  /*5c00*/  MUFU.EX2 R25, R25 ;  /* 0x0000001900197308 */ /* 0x000ea20000000800 */
[----:B0-----:R-:W-:-:S07]  /*5c10*/  FADD.FTZ R4, R42, R9 ;  /* 0x000000092a047221 */ /* 0x001fce0000010000 */
[----:B------:R0:W3:Y:S01]  /*5c20*/  MUFU.EX2 R3, R86 ;  /* 0x0000005600037308 */ /* 0x0000e20000000800 */
[----:B-1----:R-:W-:-:S07]  /*5c30*/  FADD.FTZ R6, R100, R11 ;  /* 0x0000000b64067221 */ /* 0x002fce0000010000 */
[----:B------:R-:W1:Y:S01]  /*5c40*/  MUFU.EX2 R45, R45 ;  /* 0x0000002d002d7308 */ /* 0x000e620000000800 */
[----:B--2---:R-:W-:-:S01]  /*5c50*/  FADD.FTZ R4, R25, R4 ;  /* 0x0000000419047221 */ /* 0x004fc20000010000 */
[----:B------:R-:W-:Y:S02]  /*5c60*/  F2FP.SATFINITE.E4M3.F32.PACK_AB_MERGE_C R42, R25, R42, RZ ;  /* 0x0000002a192a723e */ /* 0x000fe400048070ff */
[----:B0-----:R-:W-:Y:S02]  /*5c70*/  CS2R R86, SRZ ;  /* 0x0000000000567805 */ /* 0x001fe4000001ff00 */
[----:B------:R-:W-:Y:S02]  /*5c80*/  F2FP.SATFINITE.E4M3.F32.PACK_AB_MERGE_C R206, R43, R40, R42 ;  /* 0x000000282bce723e */ /* 0x000fe4000480702a */
[----:B------:R-:W-:Y:S01]  /*5c90*/  CS2R R42, SRZ ;  /* 0x00000000002a7805 */ /* 0x000fe2000001ff00 */
[----:B------:R-:W0:Y:S01]  /*5ca0*/  MUFU.EX2 R84, R84 ;  /* 0x0000005400547308 */ /* 0x000e220000000800 */
[C---:B---3--:R-:W-:Y:S01]  /*5cb0*/  F2FP.SATFINITE.E4M3.F32.PACK_AB_MERGE_C R100, R3.reuse, R100, RZ ;  /* 0x000000640364723e */ /* 0x048fe200048070ff */
[----:B------:R-:W-:-:S03]  /*5cc0*/  FADD.FTZ R3, R3, R6 ;  /* 0x0000000603037221 */ /* 0x000fc60000010000 */
[----:B------:R-:W-:Y:S02]  /*5cd0*/  F2FP.SATFINITE.E4M3.F32.PACK_AB_MERGE_C R207, R55, R102, R100 ;  /* 0x0000006637cf723e */ /* 0x000fe40004807064 */
[----:B------:R-:W-:Y:S02]  /*5ce0*/  CS2R R100, SRZ ;  /* 0x0000000000647805 */ /* 0x000fe4000001ff00 */
[----:B------:R-:W-:Y:S01]  /*5cf0*/  CS2R R102, SRZ ;  /* 0x0000000000667805 */ /* 0x000fe2000001ff00 */
[----:B------:R-:W2:Y:S01]  /*5d00*/  MUFU.EX2 R48, R48 ;  /* 0x0000003000307308 */ /* 0x000ea20000000800 */
[----:B-1----:R-:W-:-:S07]  /*5d10*/  FADD.FTZ R9, R45, R4 ;  /* 0x000000042d097221 */ /* 0x002fce0000010000 */
[----:B------:R1:W3:Y:S01]  /*5d20*/  MUFU.EX2 R13, R92 ;  /* 0x0000005c000d7308 */ /* 0x0002e20000000800 */
[----:B0-----:R-:W-:-:S07]  /*5d30*/  FADD.FTZ R4, R84, R3 ;  /* 0x0000000354047221 */ /* 0x001fce0000010000 */
        /* <DEDUP_REMOVED lines=12> */
[----:B0-----:R-:W-:Y:S02]  /*5e00*/  CS2R R50, SRZ ;  /* 0x0000000000327805 */ /* 0x001fe4000001ff00 */
[----:B------:R-:W-:Y:S02]  /*5e10*/  F2FP.SATFINITE.E4M3.F32.PACK_AB_MERGE_C R200, R48, R45, R36 ;  /* 0x0000002d30c8723e */ /* 0x000fe40004807024 */
[----:B------:R-:W-:Y:S02]  /*5e20*/  CS2R R44, SRZ ;  /* 0x00000000002c7805 */ /* 0x000fe4000001ff00 */
        /* <DEDUP_REMOVED lines=8> */
[----:B-1----:R-:W-:-:S01]  /*5eb0*/  FADD.FTZ R2, R28, R41 ;  /* 0x000000291c027221 */ /* 0x002fc20000010000 */
[----:B------:R-:W-:-:S06]  /*5ec0*/  CS2R R40, SRZ ;  /* 0x0000000000287805 */ /* 0x000fcc000001ff00 */
[----:B------:R1:W3:Y:S01]  /*5ed0*/  MUFU.EX2 R7, R54 ;  /* 0x0000003600077308 */ /* 0x0002e20000000800 */
[----:B0-----:R-:W-:-:S07]  /*5ee0*/  FADD.FTZ R4, R88, R5 ;  /* 0x0000000558047221 */ /* 0x001fce0000010000 */
[----:B------:R-:W-:Y:S01]  /*5ef0*/  MUFU.EX2 R24, R24 ;  /* 0x0000001800187308 */ /* 0x000fe20000000800 */
[----:B--2---:R-:W-:-:S01]  /*5f00*/  FADD.FTZ R3, R37, R2 ;  /* 0x0000000225037221 */ /* 0x004fc20000010000 */
[----:B-1----:R-:W-:-:S06]  /*5f10*/  CS2R R54, SRZ ;  /* 0x0000000000367805 */ /* 0x002fcc000001ff00 */
        /* <DEDUP_REMOVED lines=8> */
[----:B------:R-:W-:Y:S02]  /*5fa0*/  CS2R R24, SRZ ;  /* 0x0000000000187805 */ /* 0x000fe4000001ff00 */
[----:B------:R-:W-:Y:S01]  /*5fb0*/  CS2R R28, SRZ ;  /* 0x00000000001c7805 */ /* 0x000fe2000001ff00 */
[----:B-1----:R-:W-:Y:S01]  /*5fc0*/  FADD.FTZ R2, R90, R5 ;  /* 0x000000055a027221 */ /* 0x002fe20000010000 */
[----:B------:R-:W-:Y:S02]  /*5fd0*/  CS2R R32, SRZ ;  /* 0x0000000000207805 */ /* 0x000fe4000001ff00 */
[----:B------:R-:W-:Y:S02]  /*5fe0*/  CS2R R36, SRZ ;  /* 0x0000000000247805 */ /* 0x000fe4000001ff00 */
[C---:B--2---:R-:W-:Y:S01]  /*5ff0*/  F2FP.SATFINITE.E4M3.F32.PACK_AB_MERGE_C R6, R69.reuse, R90, RZ ;  /* 0x0000005a4506723e */ /* 0x044fe200048070ff */
[----:B------:R-:W-:Y:S01]  /*6000*/  FADD.FTZ R2, R69, R2 ;  /* 0x0000000245027221 */ /* 0x000fe20000010000 */
[----:B------:R-:W-:-:S02]  /*6010*/  CS2R R68, SRZ ;  /* 0x0000000000447805 */ /* 0x000fc4000001ff00 */
[----:B------:R-:W-:Y:S02]  /*6020*/  CS2R R90, SRZ ;  /* 0x00000000005a7805 */ /* 0x000fe4000001ff00 */
[----:B------:R-:W-:Y:S02]  /*6030*/  F2FP.SATFINITE.E4M3.F32.PACK_AB_MERGE_C R203, R7, R88, R6 ;  /* 0x0000005807cb723e */ /* 0x000fe40004807006 */
[----:B------:R-:W-:Y:S01]  /*6040*/  CS2R R88, SRZ ;  /* 0x0000000000587805 */ /* 0x000fe2000001ff00 */
        /* <DEDUP_REMOVED lines=54> */
.L_x_2152:
[----:B------:R-:W-:Y:S01]  /*63b0*/  ISETP.NE.AND P4, PT, RZ, UR45, PT ;  /* 0x0000002dff007c0c */ /* 0x000fe2000bf85270 */
[----:B------:R-:W-:-:S04]  /*63c0*/  UISETP.NE.AND UP1, UPT, UR59, 0x1, UPT ;  /* 0x000000013b00788c */ /* 0x000fc8000bf25270 */
[----:B------:R-:W-:-:S04]  /*63d0*/  USEL UR47, URZ, 0x1, UP1 ;  /* 0x000000013f2f7887 */ /* 0x000fc80008800000 */
[----:B------:R-:W-:-:S04]  /*63e0*/  ULOP3.LUT UR47, UR60, UR47, URZ, 0x3c, !UPT ;  /* 0x0000002f3c2f7292 */ /* 0x000fc8000f8e3c3f */
[----:B------:R-:W-:Y:S08]  /*63f0*/  @P4 BRA `(.L_x_2143) ;  /* 0x0000000000384947 */ /* 0x000ff00003800000 */
[----:B------:R-:W-:Y:S05]  /*6400*/  @!P1 BRA `(.L_x_2144) ;  /* 0x0000000000049947 */ /* 0x000fea0003800000 */
[----:B------:R-:W-:Y:S01]  /*6410*/  BPT.TRAP 0x1 ;  /* 0x000000040000795c */ /* 0x000fe20000300000 */
.L_x_2144:
        /* <DEDUP_REMOVED lines=9> */
.L_x_2145:
[----:B-1----:R-:W-:Y:S05]  /*64b0*/  @P3 BRA `(.L_x_2143) ;  /* 0x0000000000083947 */ /* 0x002fea0003800000 */
[----:B------:R-:W1:Y:S02]  /*64c0*/  SYNCS.PHASECHK.TRANS64.TRYWAIT P3, [UR6+0x33430], R6 ;  /* 0x03343006ff0075a7 */ /* 0x000e640008060146 */
[----:B-1----:R-:W-:Y:S05]  /*64d0*/  @!P3 BRA `(.L_x_2146) ;  /* 0x000001400004b947 */ /* 0x002fea0003800000 */
.L_x_2143:
        /* <DEDUP_REMOVED lines=192> */
.L_x_2148:
[----:B------:R-:W-:Y:S01]  /*70e0*/  ULEA UR6, UR59, UR41, 0x3 ;  /* 0x000000293b067291 */ /* 0x000fe2000f8e183f */
[----:B------:R-:W-:-:S05]  /*70f0*/  IMAD.U32 R6, RZ, RZ, UR60 ;  /* 0x0000003cff067e24 */ /* 0x000fca000f8e00ff */
[----:B------:R-:W-:-:S04]  /*7100*/  SHF.L.U32 R6, R6, 0x1f, RZ ;  /* 0x0000001f06067819 */ /* 0x000fc800000006ff */
[----:B------:R0:W1:Y:S01]  /*7110*/  SYNCS.PHASECHK.TRANS64.TRYWAIT P3, [UR6+0x33450], R6 ;  /* 0x03345006ff0075a7 */ /* 0x0000620008060146 */
[----:B------:R-:W-:Y:S05]  /*7120*/  @!P1 BRA `(.L_x_2149) ;  /* 0x0000000000049947 */ /* 0x000fea0003800000 */
[----:B------:R-:W-:Y:S01]  /*7130*/  BPT.TRAP 0x1 ;  /* 0x000000040000795c */ /* 0x000fe20000300000 */
.L_x_2149:
[----:B-1----:R-:W-:Y:S05]  /*7140*/  @P3 BRA `(.L_x_2147) ;  /* 0x0000000000083947 */ /* 0x002fea0003800000 */
[----:B------:R-:W1:Y:S02]  /*7150*/  SYNCS.PHASECHK.TRANS64.TRYWAIT P3, [UR6+0x33450], R6 ;  /* 0x03345006ff0075a7 */ /* 0x000e640008060146 */
[----:B-1----:R-:W-:Y:S05]  /*7160*/  @!P3 BRA `(.L_x_2150) ;  /* 0x0000013000f8b947 */ /* 0x002fea0003800000 */
.L_x_2147:
[----:B------:R-:W-:Y:S01]  /*7170*/  UIADD3 UR6, UR41, 0x200, URZ ;  /* 0x0000020029067890 */ /* 0x000fe2000fffe03f */
[----:B------:R-:W-:Y:S01]  /*7180*/  WARPGROUP.ARRIVE ;  /* 0x00000000000079c5 */ /* 0x000fe20000000000 */
[----:B------:R-:W-:Y:S01]  /*7190*/  UMOV UR7, 0xc0000010 ;  /* 0xc000001000077882 */ /* 0x000fe20000000000 */
[C---:B------:R-:W-:Y:S01]  /*71a0*/  FMUL.FTZ R10, R0.reuse, R188 ;  /* 0x000000bc000a7220 */ /* 0x040fe20000410000 */
[----:B------:R-:W-:Y:S01]  /*71b0*/  USHF.R.U32.HI UR6, URZ, 0x4, UR6 ;  /* 0x000000043f067899 */ /* 0x000fe20008011606 */
[----:B------:R-:W-:Y:S02]  /*71c0*/  VIADD R188, R17, UR36 ;  /* 0x0000002411bc7c36 */ /* 0x000fe40008000000 */
[C---:B------:R-:W-:Y:S01]  /*71d0*/  FMUL.FTZ R11, R0.reuse, R189 ;  /* 0x000000bd000b7220 */ /* 0x040fe20000410000 */
[C---:B------:R-:W-:Y:S01]  /*71e0*/  FMUL.FTZ R13, R0.reuse, R191 ;  /* 0x000000bf000d7220 */ /* 0x040fe20000410000 */
[----:B------:R-:W-:Y:S01]  /*71f0*/  ULOP3.LUT UR6, UR6, 0x3fff, URZ, 0xc0, !UPT ;  /* 0x00003fff06067892 */ /* 0x000fe2000f8ec03f */
[C---:B01----:R-:W-:Y:S01]  /*7200*/  FMUL.FTZ R6, R0.reuse, R184 ;  /* 0x000000b800067220 */ /* 0x043fe20000410000 */
[C---:B------:R-:W-:Y:S01]  /*7210*/  FMUL.FTZ R15, R0.reuse, R193 ;  /* 0x000000c1000f7220 */ /* 0x040fe20000410000 */
[----:B------:R-:W-:Y:S01]  /*7220*/  FMUL.FTZ R12, R0, R190 ;  /* 0x000000be000c7220 */ /* 0x000fe20000410000 */
[----:B------:R-:W-:Y:S01]  /*7230*/  ULOP3.LUT UR6, UR6, 0x10000, URZ, 0xfc, !UPT ;  /* 0x0001000006067892 */ /* 0x000fe2000f8efc3f */
[----:B------:R-:W-:-:S02]  /*7240*/  IMAD.U32 R193, RZ, RZ, UR52 ;  /* 0x00000034ffc17e24 */ /* 0x000fc4000f8e00ff */
[C---:B------:R-:W-:Y:S01]  /*7250*/  FMUL.FTZ R14, R0.reuse, R192 ;  /* 0x000000c0000e7220 */ /* 0x040fe20000410000 */
[----:B------:R-:W0:Y:S01]  /*7260*/  MUFU.TANH R6, R6 ;  /* 0x0000000600067308 */ /* 0x000e220000002400 */
        /* <DEDUP_REMOVED lines=8> */
[----:B------:R-:W1:Y:S01]  /*72f0*/  MUFU.TANH R14, R14 ;  /* 0x0000000e000e7308 */ /* 0x000e620000002400 */
[----:B------:R-:W-:Y:S01]  /*7300*/  QGMMA.64x192x32.F32.E4M3.E4M3 R24, R216, gdesc[UR4], R24, gsb0 ;  /* 0x02e00004d8187df3 */ /* 0x000fe20008000818 */
[----:B------:R-:W-:Y:S01]  /*7310*/  UIADD3 UR6, UR10, 0x180, URZ ;  /* 0x000001800a067890 */ /* 0x000fe2000fffe03f */
[C---:B------:R-:W-:Y:S01]  /*7320*/  FMUL.FTZ R169, R0.reuse, R169 ;  /* 0x000000a900a97220 */ /* 0x040fe20000410000 */
[----:B------:R-:W-:Y:S01]  /*7330*/  UMOV UR7, 0xc0000010 ;  /* 0xc000001000077882 */ /* 0x000fe20000000000 */
        /* <DEDUP_REMOVED lines=81> */
[----:B------:R-:W5:Y:S01]  /*7850*/  MUFU.TANH R137, R137 ;  /* 0x0000008900897308 */ /* 0x000f620000002400 */
[----:B------:R-:W-:-:S02]  /*7860*/  WARPGROUP.DEPBAR.LE gsb0, 0x0 ;  /* 0x00008000000079c5 */ /* 0x000fc40000010000 */
[----:B------:R-:W-:-:S05]  /*7870*/  WARPGROUP.ARRIVE ;  /* 0x00000000000079c5 */ /* 0x000fca0000000000 */
[----:B------:R-:W5:Y:S01]  /*7880*/  MUFU.TANH R140, R140 ;  /* 0x0000008c008c7308 */ /* 0x000f620000002400 */
[----:B------:R-:W0:Y:S01]  /*7890*/  S2R R219, SR_TID.X ;  /* 0x0000000000db7919 */ /* 0x000e220000002100 */
[----:B------:R-:W-:Y:S01]  /*78a0*/  QGMMA.64x192x32.F32.E4M3.E4M3 R24, R212, gdesc[UR4], R24, gsb0 ;  /* 0x02e00004d4187df3 */ /* 0x000fe20008000818 */
[----:B------:R-:W-:Y:S01]  /*78b0*/  UIADD3 UR6, UR10, 0x300, URZ ;  /* 0x000003000a067890 */ /* 0x000fe2000fffe03f */
[----:B------:R-:W-:-:S04]  /*78c0*/  UMOV UR7, 0xc0000010 ;  /* 0xc000001000077882 */ /* 0x000fc80000000000 */
[----:B------:R-:W5:Y:S08]  /*78d0*/  MUFU.TANH R141, R141 ;  /* 0x0000008d008d7308 */ /* 0x000f700000002400 */
[----:B------:R-:W5:Y:S08]  /*78e0*/  MUFU.TANH R120, R120 ;  /* 0x0000007800787308 */ /* 0x000f700000002400 */
[----:B------:R-:W5:Y:S08]  /*78f0*/  MUFU.TANH R145, R145 ;  /* 0x0000009100917308 */ /* 0x000f700000002400 */
[----:B------:R-:W5:Y:S01]  /*7900*/  MUFU.TANH R148, R148 ;  /* 0x0000009400947308 */ /* 0x000f620000002400 */
[----:B0-----:R-:W-:-:S07]  /*7910*/  SHF.R.U32.HI R219, RZ, 0x7, R219 ;  /* 0x00000007ffdb7819 */ /* 0x001fce00000116db */
[----:B------:R-:W0:Y:S08]  /*7920*/  MUFU.TANH R149, R149 ;  /* 0x0000009500957308 */ /* 0x000e300000002400 */
[----:B------:R-:W0:Y:S08]  /*7930*/  MUFU.TANH R121, R121 ;  /* 0x0000007900797308 */ /* 0x000e300000002400 */
        /* <DEDUP_REMOVED lines=24> */
[----:B------:R-:W-:Y:S01]  /*7ac0*/  UIADD3 UR6, UR10, 0x480, URZ ;  /* 0x000004800a067890 */ /* 0x000fe2000fffe03f */
[----:B------:R-:W-:-:S05]  /*7ad0*/  UMOV UR7, 0xc0000010 ;  /* 0xc000001000077882 */ /* 0x000fca0000000000 */
        /* <DEDUP_REMOVED lines=17> */
[----:B------:R-:W-:Y:S01]  /*7bf0*/  QGMMA.64x192x32.F32.E4M3.E4M3 R24, R204, gdesc[UR4], R24, gsb0 ;  /* 0x02e00004cc187df3 */ /* 0x000fe20008000818 */
[----:B------:R-:W-:Y:S01]  /*7c00*/  UIADD3 UR6, UR10, 0x600, URZ ;  /* 0x000006000a067890 */ /* 0x000fe2000fffe03f */
[----:B------:R-:W-:Y:S02]  /*7c10*/  UMOV UR7, 0xc0000010 ;  /* 0xc000001000077882 */ /* 0x000fe40000000000 */
[----:B------:R-:W-:Y:S01]  /*7c20*/  UMOV UR10, UR53 ;  /* 0x00000035000a7c82 */ /* 0x000fe20008000000 */
[----:B------:R-:W-:Y:S02]  /*7c30*/  WARPGROUP.DEPBAR.LE gsb0, 0x0 ;  /* 0x00008000000079c5 */ /* 0x000fe40000010000 */
[----:B------:R-:W-:-:S13]  /*7c40*/  WARPGROUP.ARRIVE ;  /* 0x00000000000079c5 */ /* 0x000fda0000000000 */
[----:B------:R-:W-:Y:S01]  /*7c50*/  QGMMA.64x192x32.F32.E4M3.E4M3 R24, R200, gdesc[UR4], R24, gsb0 ;  /* 0x02e00004c8187df3 */ /* 0x000fe20008000818 */
[----:B------:R-:W-:Y:S02]  /*7c60*/  @UP0 ULDC UR6, c[0x0][0x44c] ;  /* 0x0001130000060ab9 */ /* 0x000fe40000000800 */
[----:B------:R-:W-:Y:S01]  /*7c70*/  @P2 IMAD.HI.U32 R189, R188, UR6, RZ ;  /* 0x00000006bcbd2c27 */ /* 0x000fe2000f8e00ff */
[----:B------:R-:W-:-:S04]  /*7c80*/  @UP0 ULDC UR6, c[0x0][0x450] ;  /* 0x0001140000060ab9 */ /* 0x000fc80000000800 */
[----:B------:R-:W-:Y:S01]  /*7c90*/  @P2 SHF.R.U32.HI R188, RZ, UR6, R189 ;  /* 0x00000006ffbc2c19 */ /* 0x000fe200080116bd */
[----:B------:R-:W-:-:S04]  /*7ca0*/  UIMAD UR6, UR57, -0xa0, URZ ;  /* 0xffffff60390678a4 */ /* 0x000fc8000f8e023f */
[----:B------:R-:W1:Y:S02]  /*7cb0*/  SHFL.IDX PT, R191, R188, RZ, 0x1c1f ;  /* 0x001c1fffbcbf7589 */ /* 0x000e6400000e0000 */
[----:B------:R-:W-:-:S05]  /*7cc0*/  IMAD.U32 R189, RZ, RZ, UR6 ;  /* 0x00000006ffbd7e24 */ /* 0x000fca000f8e00ff */
[----:B------:R-:W-:Y:S01]  /*7cd0*/  IADD3 R190, -R16, 0x1, R189 ;  /* 0x0000000110be7810 */ /* 0x000fe20007ffe1bd */
[----:B------:R-:W-:-:S03]  /*7ce0*/  FMUL.FTZ R189, R0, R124 ;  /* 0x0000007c00bd7220 */ /* 0x000fc60000410000 */
[----:B------:R-:W-:Y:S01]  /*7cf0*/  IADD3 R124, -R193, UR51, R190 ;  /* 0x00000033c17c7c10 */ /* 0x000fe2000fffe1be */
[----:B------:R-:W-:Y:S02]  /*7d00*/  FMUL.FTZ R190, R0, R179 ;  /* 0x000000b300be7220 */ /* 0x000fe40000410000 */
[----:B------:R-:W0:Y:S08]  /*7d10*/  MUFU.TANH R189, R189 ;  /* 0x000000bd00bd7308 */ /* 0x000e300000002400 */
[----:B------:R-:W0:Y:S01]  /*7d20*/  MUFU.TANH R179, R192 ;  /* 0x000000c000b37308 */ /* 0x000e220000002400 */
[----:B-1----:R-:W-:-:S05]  /*7d30*/  IMAD.IADD R125, R124, 0x1, R191 ;  /* 0x000000017c7d7824 */ /* 0x002fca00078e02bf */
[C---:B------:R-:W-:Y:S02]  /*7d40*/  ISETP.GT.AND P5, PT, R125.reuse, RZ, PT ;  /* 0x000000ff7d00720c */ /* 0x040fe40003fa4270 */
[----:B------:R-:W-:Y:S01]  /*7d50*/  MUFU.TANH R190, R190 ;  /* 0x000000be00be7308 */ /* 0x000fe20000002400 */
[C---:B------:R-:W-:Y:S02]  /*7d60*/  ISETP.GT.AND P6, PT, R125.reuse, 0x1, PT ;  /* 0x000000017d00780c */ /* 0x040fe40003fc4270 */
[----:B------:R-:W-:Y:S02]  /*7d70*/  FSEL R6, R6, -INF , P5 ;  /* 0xff80000006067808 */ /* 0x000fe40002800000 */
[C---:B------:R-:W-:Y:S02]  /*7d80*/  ISETP.GT.AND P5, PT, R125.reuse, 0x10, PT ;  /* 0x000000107d00780c */ /* 0x040fe40003fa4270 */
[C---:B------:R-:W-:Y:S02]  /*7d90*/  ISETP.GT.AND P3, PT, R125.reuse, 0x8, PT ;  /* 0x000000087d00780c */ /* 0x040fe40003f64270 */
[----:B------:R-:W-:-:S02]  /*7da0*/  ISETP.GT.AND P4, PT, R125, 0x9, PT ;  /* 0x000000097d00780c */ /* 0x000fc40003f84270 */
[----:B------:R-:W-:Y:S02]  /*7db0*/  FSEL R14, R14, -INF , P5 ;  /* 0xff8000000e0e7808 */ /* 0x000fe40002800000 */
[----:B------:R-:W-:Y:S02]  /*7dc0*/  ISETP.GT.AND P5, PT, R125, 0x20, PT ;  /* 0x000000207d00780c */ /* 0x000fe40003fa4270 */
[----:B--2---:R-:W-:Y:S02]  /*7dd0*/  FSEL R7, R7, -INF , P6 ;  /* 0xff80000007077808 */ /* 0x004fe40003000000 */
[----:B---3--:R-:W-:Y:S02]  /*7de0*/  FSEL R10, R10, -INF , P3 ;  /* 0xff8000000a0a7808 */ /* 0x008fe40001800000 */
[----:B----4-:R-:W-:Y:S02]  /*7df0*/  FSEL R11, R11, -INF , P4 ;  /* 0xff8000000b0b7808 */ /* 0x010fe40002000000 */
[----:B------:R-:W-:-:S02]  /*7e00*/  ISETP.GT.AND P6, PT, R125, 0x11, PT ;  /* 0x000000117d00780c */ /* 0x000fc40003fc4270 */
[C---:B------:R-:W-:Y:S02]  /*7e10*/  ISETP.GT.AND P3, PT, R125.reuse, 0x18, PT ;  /* 0x000000187d00780c */ /* 0x040fe40003f64270 */
[C---:B------:R-:W-:Y:S02]  /*7e20*/  ISETP.GT.AND P4, PT, R125.reuse, 0x19, PT ;  /* 0x000000197d00780c */ /* 0x040fe40003f84270 */
[----:B-----5:R-:W-:Y:S02]  /*7e30*/  FSEL R168, R168, -INF , P5 ;  /* 0xff800000a8a87808 */ /* 0x020fe40002800000 */
[----:B------:R-:W-:Y:S02]  /*7e40*/  ISETP.GT.AND P5, PT, R125, 0x30, PT ;  /* 0x000000307d00780c */ /* 0x000fe40003fa4270 */
[----:B------:R-:W-:Y:S02]  /*7e50*/  FSEL R15, R15, -INF , P6 ;  /* 0xff8000000f0f7808 */ /* 0x000fe40003000000 */
[----:B------:R-:W-:-:S02]  /*7e60*/  FSEL R184, R184, -INF , P3 ;  /* 0xff800000b8b87808 */ /* 0x000fc40001800000 */
[----:B------:R-:W-:Y:S02]  /*7e70*/  FSEL R185, R185, -INF , P4 ;  /* 0xff800000b9b97808 */ /* 0x000fe40002000000 */
[C---:B------:R-:W-:Y:S02]  /*7e80*/  ISETP.GT.AND P6, PT, R125.reuse, 0x21, PT ;  /* 0x000000217d00780c */ /* 0x040fe40003fc4270 */
[C---:B------:R-:W-:Y:S02]  /*7e90*/  ISETP.GT.AND P3, PT, R125.reuse, 0x28, PT ;  /* 0x000000287d00780c */ /* 0x040fe40003f64270 */
[C---:B------:R-:W-:Y:S02]  /*7ea0*/  ISETP.GT.AND P4, PT, R125.reuse, 0x29, PT ;  /* 0x000000297d00780c */ /* 0x040fe40003f84270 */
[----:B------:R-:W-:Y:S02]  /*7eb0*/  FSEL R176, R176, -INF , P5 ;  /* 0xff800000b0b07808 */ /* 0x000fe40002800000 */
[----:B------:R-:W-:-:S02]  /*7ec0*/  ISETP.GT.AND P5, PT, R125, 0x40, PT ;  /* 0x000000407d00780c */ /* 0x000fc40003fa4270 */
[----:B------:R-:W-:Y:S02]  /*7ed0*/  FSEL R169, R169, -INF , P6 ;  /* 0xff800000a9a97808 */ /* 0x000fe40003000000 */
[----:B------:R-:W-:Y:S02]  /*7ee0*/  FSEL R172, R172, -INF , P3 ;  /* 0xff800000acac7808 */ /* 0x000fe40001800000 */
[----:B------:R-:W-:Y:S02]  /*7ef0*/  FSEL R173, R173, -INF , P4 ;  /* 0xff800000adad7808 */ /* 0x000fe40002000000 */
[C---:B------:R-:W-:Y:S02]  /*7f00*/  ISETP.GT.AND P6, PT, R125.reuse, 0x31, PT ;  /* 0x000000317d00780c */ /* 0x040fe40003fc4270 */
[C---:B------:R-:W-:Y:S02]  /*7f10*/  ISETP.GT.AND P3, PT, R125.reuse, 0x38, PT ;  /* 0x000000387d00780c */ /* 0x040fe40003f64270 */
[----:B------:R-:W-:-:S02]  /*7f20*/  ISETP.GT.AND P4, PT, R125, 0x39, PT ;  /* 0x000000397d00780c */ /* 0x000fc40003f84270 */
[----:B------:R-:W-:Y:S02]  /*7f30*/  FSEL R152, R152, -INF , P5 ;  /* 0xff80000098987808 */ /* 0x000fe40002800000 */
[----:B------:R-:W-:Y:S02]  /*7f40*/  ISETP.GT.AND P5, PT, R125, 0x50, PT ;  /* 0x000000507d00780c */ /* 0x000fe40003fa4270 */
[----:B------:R-:W-:Y:S02]  /*7f50*/  FSEL R177, R177, -INF , P6 ;  /* 0xff800000b1b17808 */ /* 0x000fe40003000000 */
[----:B------:R-:W-:Y:S02]  /*7f60*/  FSEL R180, R180, -INF , P3 ;  /* 0xff800000b4b47808 */ /* 0x000fe40001800000 */
[----:B------:R-:W-:Y:S02]  /*7f70*/  FSEL R181, R181, -INF , P4 ;  /* 0xff800000b5b57808 */ /* 0x000fe40002000000 */
[----:B------:R-:W-:-:S02]  /*7f80*/  ISETP.GT.AND P6, PT, R125, 0x41, PT ;  /* 0x000000417d00780c */ /* 0x000fc40003fc4270 */
[C---:B------:R-:W-:Y:S02]  /*7f90*/  ISETP.GT.AND P3, PT, R125.reuse, 0x48, PT ;  /* 0x000000487d00780c */ /* 0x040fe40003f64270 */
[C---:B------:R-:W-:Y:S02]  /*7fa0*/  ISETP.GT.AND P4, PT, R125.reuse, 0x49, PT ;  /* 0x000000497d00780c */ /* 0x040fe40003f84270 */
[----:B------:R-:W-:Y:S02]  /*7fb0*/  FSEL R160, R160, -INF , P5 ;  /* 0xff800000a0a07808 */ /* 0x000fe40002800000 */
        /* <DEDUP_REMOVED lines=22> */
[----:B------:R-:W-:Y:S02]  /*8120*/  ISETP.GT.AND P4, PT, R125, 0x79, PT ;  /* 0x000000797d00780c */ /* 0x000fe40003f84270 */
[----:B------:R-:W-:Y:S02]  /*8130*/  FSEL R191, R120, -INF , P5 ;  /* 0xff80000078bf7808 */ /* 0x000fe40002800000 */
[----:B------:R-:W-:Y:S02]  /*8140*/  FMNMX.FTZ R120, R6, R5, !PT ;  /* 0x0000000506787209 */ /* 0x000fe40007810000 */
[----:B------:R-:W-:Y:S02]  /*8150*/  FSEL R145, R145, -INF , P6 ;  /* 0xff80000091917808 */ /* 0x000fe40003000000 */
[----:B------:R-:W-:-:S02]  /*8160*/  FSEL R148, R148, -INF , P3 ;  /* 0xff80000094947808 */ /* 0x000fc40001800000 */
[----:B0-----:R-:W-:Y:S02]  /*8170*/  FSEL R149, R149, -INF , P4 ;  /* 0xff80000095957808 */ /* 0x001fe40002000000 */
[C---:B------:R-:W-:Y:S02]  /*8180*/  ISETP.GT.AND P6, PT, R125.reuse, 0x81, PT ;  /* 0x000000817d00780c */ /* 0x040fe40003fc4270 */
[C---:B------:R-:W-:Y:S02]  /*8190*/  ISETP.GT.AND P3, PT, R125.reuse, 0x88, PT ;  /* 0x000000887d00780c */ /* 0x040fe40003f64270 */
[----:B------:R-:W-:Y:S02]  /*81a0*/  ISETP.GT.AND P4, PT, R125, 0x89, PT ;  /* 0x000000897d00780c */ /* 0x000fe40003f84270 */
[----:B------:R-:W-:Y:S02]  /*81b0*/  FMNMX.FTZ R193, R7, R120, !PT ;  /* 0x0000007807c17209 */ /* 0x000fe40007810000 */
[----:B------:R-:W-:-:S02]  /*81c0*/  FSEL R121, R121, -INF , P6 ;  /* 0xff80000079797808 */ /* 0x000fc40003000000 */
[----:B------:R-:W-:Y:S02]  /*81d0*/  FSEL R189, R189, -INF , P3 ;  /* 0xff800000bdbd7808 */ /* 0x000fe40001800000 */
[----:B------:R-:W-:Y:S02]  /*81e0*/  FSEL R179, R179, -INF , P4 ;  /* 0xff800000b3b37808 */ /* 0x000fe40002000000 */
[----:B------:R-:W-:Y:S01]  /*81f0*/  FMNMX.FTZ R120, R10, R193, !PT ;  /* 0x000000c10a787209 */ /* 0x000fe20007810000 */
[C---:B------:R-:W-:Y:S01]  /*8200*/  FMUL.FTZ R193, R0.reuse, R133 ;  /* 0x0000008500c17220 */ /* 0x040fe20000410000 */
[C---:B------:R-:W-:Y:S02]  /*8210*/  ISETP.GT.AND P5, PT, R125.reuse, 0x90, PT ;  /* 0x000000907d00780c */ /* 0x040fe40003fa4270 */
[C---:B------:R-:W-:Y:S02]  /*8220*/  ISETP.GT.AND P6, PT, R125.reuse, 0x91, PT ;  /* 0x000000917d00780c */ /* 0x040fe40003fc4270 */
[C---:B------:R-:W-:Y:S01]  /*8230*/  ISETP.GT.AND P3, PT, R125.reuse, 0x98, PT ;  /* 0x000000987d00780c */ /* 0x040fe20003f64270 */
[----:B------:R-:W-:Y:S01]  /*8240*/  MUFU.TANH R193, R193 ;  /* 0x000000c100c17308 */ /* 0x000fe20000002400 */
[----:B------:R-:W-:Y:S01]  /*8250*/  ISETP.GT.AND P4, PT, R125, 0x99, PT ;  /* 0x000000997d00780c */ /* 0x000fe20003f84270 */
[C---:B------:R-:W-:Y:S01]  /*8260*/  FMUL.FTZ R125, R0.reuse, R182 ;  /* 0x000000b6007d7220 */ /* 0x040fe20000410000 */
[----:B------:R-:W-:Y:S01]  /*8270*/  FMUL.FTZ R182, R0, R183 ;  /* 0x000000b700b67220 */ /* 0x000fe20000410000 */
[----:B------:R-:W-:-:S04]  /*8280*/  FMNMX.FTZ R183, R11, R120, !PT ;  /* 0x000000780bb77209 */ /* 0x000fc80007810000 */
[----:B------:R-:W-:Y:S01]  /*8290*/  FMNMX.FTZ R120, R14, R183, !PT ;  /* 0x000000b70e787209 */ /* 0x000fe20007810000 */
[----:B------:R-:W-:Y:S01]  /*82a0*/  MUFU.TANH R125, R125 ;  /* 0x0000007d007d7308 */ /* 0x000fe20000002400 */
[----:B------:R-:W-:Y:S02]  /*82b0*/  WARPGROUP.DEPBAR.LE gsb0, 0x0 ;  /* 0x00008000000079c5 */ /* 0x000fe40000010000 */
[----:B------:R-:W-:-:S04]  /*82c0*/  FMNMX.FTZ R183, R15, R120, !PT ;  /* 0x000000780fb77209 */ /* 0x000fc80007810000 */
[----:B------:R-:W-:Y:S01]  /*82d0*/  FMNMX.FTZ R120, R184, R183, !PT ;  /* 0x000000b7b8787209 */ /* 0x000fe20007810000 */
[----:B------:R-:W-:Y:S03]  /*82e0*/  MUFU.TANH R182, R182 ;  /* 0x000000b600b67308 */ /* 0x000fe60000002400 */
        /* <DEDUP_REMOVED lines=18> */
[----:B------:R-:W-:Y:S01]  /*8410*/  FMNMX.FTZ R183, R137, R120, !PT ;  /* 0x0000007889b77209 */ /* 0x000fe20007810000 */
[----:B------:R-:W-:-:S03]  /*8420*/  FMUL.FTZ R120, R0, R128 ;  /* 0x0000008000787220 */ /* 0x000fc60000410000 */
[----:B------:R-:W-:-:S03]  /*8430*/  FMNMX.FTZ R192, R140, R183, !PT ;  /* 0x000000b78cc07209 */ /* 0x000fc60007810000 */
[----:B------:R-:W0:Y:S01]  /*8440*/  MUFU.TANH R120, R120 ;  /* 0x0000007800787308 */ /* 0x000e220000002400 */
[----:B------:R-:W-:Y:S01]  /*8450*/  FMNMX.FTZ R183, R141, R192, !PT ;  /* 0x000000c08db77209 */ /* 0x000fe20007810000 */
[----:B------:R-:W-:-:S03]  /*8460*/  FMUL.FTZ R192, R0, R132 ;  /* 0x0000008400c07220 */ /* 0x000fc60000410000 */
[----:B------:R-:W-:Y:S01]  /*8470*/  FMNMX.FTZ R128, R144, R183, !PT ;  /* 0x000000b790807209 */ /* 0x000fe20007810000 */
[----:B------:R-:W-:Y:S02]  /*8480*/  FMUL.FTZ R183, R0, R129 ;  /* 0x0000008100b77220 */ /* 0x000fe40000410000 */
[----:B------:R-:W1:Y:S01]  /*8490*/  MUFU.TANH R192, R192 ;  /* 0x000000c000c07308 */ /* 0x000e620000002400 */
[----:B------:R-:W-:-:S04]  /*84a0*/  FMNMX.FTZ R129, R145, R128, !PT ;  /* 0x0000008091817209 */ /* 0x000fc80007810000 */
[----:B------:R-:W-:-:S03]  /*84b0*/  FMNMX.FTZ R128, R148, R129, !PT ;  /* 0x0000008194807209 */ /* 0x000fc60007810000 */
[----:B------:R-:W2:Y:S01]  /*84c0*/  MUFU.TANH R183, R183 ;  /* 0x000000b700b77308 */ /* 0x000ea20000002400 */
[----:B------:R-:W-:Y:S02]  /*84d0*/  FMNMX.FTZ R128, R149, R128, !PT ;  /* 0x0000008095807209 */ /* 0x000fe40007810000 */
[----:B0-----:R-:W-:Y:S02]  /*84e0*/  FSEL R129, R120, -INF , P5 ;  /* 0xff80000078817808 */ /* 0x001fe40002800000 */
[----:B------:R-:W-:-:S04]  /*84f0*/  FMNMX.FTZ R128, R191, R128, !PT ;  /* 0x00000080bf807209 */ /* 0x000fc80007810000 */
[----:B------:R-:W-:Y:S02]  /*8500*/  FMNMX.FTZ R128, R121, R128, !PT ;  /* 0x0000008079807209 */ /* 0x000fe40007810000 */
[----:B-1----:R-:W-:Y:S02]  /*8510*/  FSEL R133, R192, -INF , P3 ;  /* 0xff800000c0857808 */ /* 0x002fe40001800000 */
[----:B------:R-:W-:Y:S01]  /*8520*/  FMNMX.FTZ R132, R189, R128, !PT ;  /* 0x00000080bd847209 */ /* 0x000fe20007810000 */
[----:B------:R-:W-:-:S03]  /*8530*/  FMUL.FTZ R128, R0, R143 ;  /* 0x0000008f00807220 */ /* 0x000fc60000410000 */
[----:B------:R-:W-:Y:S02]  /*8540*/  FMNMX.FTZ R120, R179, R132, !PT ;  /* 0x00000084b3787209 */ /* 0x000fe40007810000 */
[----:B--2---:R-:W-:Y:S01]  /*8550*/  FSEL R132, R183, -INF , P6 ;  /* 0xff800000b7847808 */ /* 0x004fe20003000000 */
[----:B------:R-:W0:Y:S01]  /*8560*/  MUFU.TANH R128, R128 ;  /* 0x0000008000807308 */ /* 0x000e220000002400 */
[----:B------:R-:W-:-:S04]  /*8570*/  FMNMX.FTZ R143, R129, R120, !PT ;  /* 0x00000078818f7209 */ /* 0x000fc80007810000 */
[----:B------:R-:W-:Y:S02]  /*8580*/  FMNMX.FTZ R120, R132, R143, !PT ;  /* 0x0000008f84787209 */ /* 0x000fe40007810000 */
[----:B------:R-:W-:Y:S02]  /*8590*/  FSEL R143, R193, -INF , P4 ;  /* 0xff800000c18f7808 */ /* 0x000fe40002000000 */
[----:B------:R-:W-:Y:S01]  /*85a0*/  FMNMX.FTZ R120, R133, R120, !PT ;  /* 0x0000007885787209 */ /* 0x000fe20007810000 */
[----:B------:R-:W1:Y:S03]  /*85b0*/  SHFL.IDX PT, R193, R188, 0x1, 0x1c1f ;  /* 0x003c1f00bcc17f89 */ /* 0x000e6600000e0000 */
[----:B------:R-:W-:-:S05]  /*85c0*/  FMNMX.FTZ R120, R143, R120, !PT ;  /* 0x000000788f787209 */ /* 0x000fca0007810000 */
[----:B------:R-:W2:Y:S01]  /*85d0*/  SHFL.BFLY PT, R183, R120, 0x2, 0x1f ;  /* 0x0c401f0078b77f89 */ /* 0x000ea200000e0000 */
[----:B-1----:R-:W-:Y:S02]  /*85e0*/  IMAD.IADD R124, R124, 0x1, R193 ;  /* 0x000000017c7c7824 */ /* 0x002fe400078e02c1 */
[----:B------:R-:W-:-:S03]  /*85f0*/  IMAD.U32 R193, RZ, RZ, UR10 ;  /* 0x0000000affc17e24 */ /* 0x000fc6000f8e00ff */
[C---:B------:R-:W-:Y:S02]  /*8600*/  ISETP.GT.AND P6, PT, R124.reuse, RZ, PT ;  /* 0x000000ff7c00720c */ /* 0x040fe40003fc4270 */
[----:B------:R-:W-:Y:S02]  /*8610*/  ISETP.GT.AND P4, PT, R124, 0x1, PT ;  /* 0x000000017c00780c */ /* 0x000fe40003f84270 */
[----:B--2---:R-:W-:Y:S02]  /*8620*/  FMNMX.FTZ R183, R120, R183, !PT ;  /* 0x000000b778b77209 */ /* 0x004fe40007810000 */
[----:B------:R-:W-:Y:S02]  /*8630*/  ISETP.GT.AND P5, PT, R124, 0x8, PT ;  /* 0x000000087c00780c */ /* 0x000fe40003fa4270 */
[----:B------:R-:W-:Y:S01]  /*8640*/  FSEL R9, R9, -INF , P4 ;  /* 0xff80000009097808 */ /* 0x000fe20002000000 */
[----:B------:R-:W1:Y:S01]  /*8650*/  SHFL.BFLY PT, R120, R183, 0x1, 0x1f ;  /* 0x0c201f00b7787f89 */ /* 0x000e6200000e0000 */
[----:B------:R-:W-:-:S02]  /*8660*/  FSEL R12, R12, -INF , P5 ;  /* 0xff8000000c0c7808 */ /* 0x000fc40002800000 */
[C---:B------:R-:W-:Y:S02]  /*8670*/  ISETP.GT.AND P4, PT, R124.reuse, 0x11, PT ;  /* 0x000000117c00780c */ /* 0x040fe40003f84270 */
[----:B------:R-:W-:Y:S02]  /*8680*/  ISETP.GT.AND P5, PT, R124, 0x18, PT ;  /* 0x000000187c00780c */ /* 0x000fe40003fa4270 */
[----:B------:R-:W-:Y:S02]  /*8690*/  FSEL R21, R21, -INF , P4 ;  /* 0xff80000015157808 */ /* 0x000fe40002000000 */
[----:B------:R-:W-:Y:S02]  /*86a0*/  FSEL R186, R186, -INF , P5 ;  /* 0xff800000baba7808 */ /* 0x000fe40002800000 */
[C---:B------:R-:W-:Y:S02]  /*86b0*/  ISETP.GT.AND P4, PT, R124.reuse, 0x21, PT ;  /* 0x000000217c00780c */ /* 0x040fe40003f84270 */
[----:B------:R-:W-:-:S02]  /*86c0*/  ISETP.GT.AND P5, PT, R124, 0x28, PT ;  /* 0x000000287c00780c */ /* 0x000fc40003fa4270 */
[----:B------:R-:W-:Y:S02]  /*86d0*/  FSEL R171, R171, -INF , P4 ;  /* 0xff800000abab7808 */ /* 0x000fe40002000000 */
[----:B------:R-:W-:Y:S02]  /*86e0*/  FSEL R174, R174, -INF , P5 ;  /* 0xff800000aeae7808 */ /* 0x000fe40002800000 */
[C---:B------:R-:W-:Y:S02]  /*86f0*/  ISETP.GT.AND P4, PT, R124.reuse, 0x31, PT ;  /* 0x000000317c00780c */ /* 0x040fe40003f84270 */
[----:B------:R-:W-:Y:S02]  /*8700*/  ISETP.GT.AND P5, PT, R124, 0x38, PT ;  /* 0x000000387c00780c */ /* 0x000fe40003fa4270 */
[----:B------:R-:W-:Y:S02]  /*8710*/  FSEL R190, R190, -INF , P4 ;  /* 0xff800000bebe7808 */ /* 0x000fe40002000000 */
[----:B-1----:R-:W-:-:S02]  /*8720*/  FMNMX.FTZ R120, R183, R120, !PT ;  /* 0x00000078b7787209 */ /* 0x002fc40007810000 */
[----:B------:R-:W-:Y:S02]  /*8730*/  FSEL R183, R8, -INF , P6 ;  /* 0xff80000008b77808 */ /* 0x000fe40003000000 */
[----:B------:R-:W-:Y:S01]  /*8740*/  ISETP.GT.AND P6, PT, R124, 0x10, PT ;  /* 0x000000107c00780c */ /* 0x000fe20003fc4270 */
[----:B------:R-:W-:-:S01]  /*8750*/  FFMA.FTZ R8, R120, R193, -8 ;  /* 0xc100000078087423 */ /* 0x000fc200000100c1 */
[----:B------:R-:W-:Y:S02]  /*8760*/  FSEL R125, R125, -INF , P5 ;  /* 0xff8000007d7d7808 */ /* 0x000fe40002800000 */
[----:B------:R-:W-:Y:S02]  /*8770*/  FSEL R20, R20, -INF , P6 ;  /* 0xff80000014147808 */ /* 0x000fe40003000000 */
[C---:B------:R-:W-:Y:S02]  /*8780*/  ISETP.GT.AND P6, PT, R124.reuse, 0x20, PT ;  /* 0x000000207c00780c */ /* 0x040fe40003fc4270 */
[----:B------:R-:W-:-:S02]  /*8790*/  ISETP.GT.AND P4, PT, R124, 0x40, PT ;  /* 0x000000407c00780c */ /* 0x000fc40003f84270 */
[----:B------:R-:W-:Y:S02]  /*87a0*/  FSEL R170, R170, -INF , P6 ;  /* 0xff800000aaaa7808 */ /* 0x000fe40003000000 */
[C---:B------:R-:W-:Y:S02]  /*87b0*/  ISETP.GT.AND P6, PT, R124.reuse, 0x30, PT ;  /* 0x000000307c00780c */ /* 0x040fe40003fc4270 */
[----:B------:R-:W-:Y:S02]  /*87c0*/  ISETP.GT.AND P5, PT, R124, 0x41, PT ;  /* 0x000000417c00780c */ /* 0x000fe40003fa4270 */
[----:B------:R-:W-:Y:S02]  /*87d0*/  FSEL R178, R178, -INF , P6 ;  /* 0xff800000b2b27808 */ /* 0x000fe40003000000 */
[----:B------:R-:W-:Y:S02]  /*87e0*/  ISETP.GT.AND P6, PT, R124, 0x39, PT ;  /* 0x000000397c00780c */ /* 0x000fe40003fc4270 */
[----:B------:R-:W-:-:S02]  /*87f0*/  FSEL R154, R154, -INF , P4 ;  /* 0xff8000009a9a7808 */ /* 0x000fc40002000000 */
[----:B------:R-:W-:Y:S02]  /*8800*/  FSEL R182, R182, -INF , P6 ;  /* 0xff800000b6b67808 */ /* 0x000fe40003000000 */
[----:B------:R-:W-:Y:S02]  /*8810*/  ISETP.GT.AND P6, PT, R124, 0x48, PT ;  /* 0x000000487c00780c */ /* 0x000fe40003fc4270 */
[----:B------:R-:W-:Y:S02]  /*8820*/  FSEL R155, R155, -INF , P5 ;  /* 0xff8000009b9b7808 */ /* 0x000fe40002800000 */
[----:B------:R-:W-:Y:S02]  /*8830*/  FSEL R158, R158, -INF , P6 ;  /* 0xff8000009e9e7808 */ /* 0x000fe40003000000 */
[C---:B------:R-:W-:Y:S02]  /*8840*/  ISETP.GT.AND P4, PT, R124.reuse, 0x49, PT ;  /* 0x000000497c00780c */ /* 0x040fe40003f84270 */
[----:B------:R-:W-:-:S02]  /*8850*/  ISETP.GT.AND P5, PT, R124, 0x50, PT ;  /* 0x000000507c00780c */ /* 0x000fc40003fa4270 */
[C---:B------:R-:W-:Y:S02]  /*8860*/  ISETP.GT.AND P6, PT, R124.reuse, 0x51, PT ;  /* 0x000000517c00780c */ /* 0x040fe40003fc4270 */
        /* <DEDUP_REMOVED lines=19> */
[----:B0-----:R-:W-:Y:S02]  /*89a0*/  FSEL R128, R128, -INF , P6 ;  /* 0xff80000080807808 */ /* 0x001fe40003000000 */
[C---:B------:R-:W-:Y:S02]  /*89b0*/  ISETP.GT.AND P4, PT, R124.reuse, 0x70, PT ;  /* 0x000000707c00780c */ /* 0x040fe40003f84270 */
[C---:B------:R-:W-:Y:S02]  /*89c0*/  ISETP.GT.AND P5, PT, R124.reuse, 0x71, PT ;  /* 0x000000717c00780c */ /* 0x040fe40003fa4270 */
[----:B------:R-:W-:-:S02]  /*89d0*/  ISETP.GT.AND P6, PT, R124, 0x78, PT ;  /* 0x000000787c00780c */ /* 0x000fc40003fc4270 */
[----:B------:R-:W-:Y:S02]  /*89e0*/  FSEL R175, R175, -INF , P3 ;  /* 0xff800000afaf7808 */ /* 0x000fe40001800000 */
[----:B------:R-:W-:Y:S02]  /*89f0*/  FSETP.NEU.FTZ.AND P3, PT, R120, -INF , PT ;  /* 0xff8000007800780b */ /* 0x000fe40003f7d000 */
[----:B------:R-:W-:Y:S02]  /*8a00*/  FSEL R146, R146, -INF , P4 ;  /* 0xff80000092927808 */ /* 0x000fe40002000000 */
[----:B------:R-:W-:Y:S02]  /*8a10*/  FSEL R147, R147, -INF , P5 ;  /* 0xff80000093937808 */ /* 0x000fe40002800000 */
[----:B------:R-:W-:Y:S02]  /*8a20*/  FSEL R150, R150, -INF , P6 ;  /* 0xff80000096967808 */ /* 0x000fe40003000000 */
[----:B------:R-:W-:-:S02]  /*8a30*/  ISETP.GT.AND P4, PT, R124, 0x79, PT ;  /* 0x000000797c00780c */ /* 0x000fc40003f84270 */
[C---:B------:R-:W-:Y:S02]  /*8a40*/  ISETP.GT.AND P5, PT, R124.reuse, 0x80, PT ;  /* 0x000000807c00780c */ /* 0x040fe40003fa4270 */
[----:B------:R-:W-:Y:S02]  /*8a50*/  ISETP.GT.AND P6, PT, R124, 0x81, PT ;  /* 0x000000817c00780c */ /* 0x000fe40003fc4270 */
[----:B------:R-:W-:Y:S02]  /*8a60*/  FSEL R8, R8, RZ, P3 ;  /* 0x000000ff08087208 */ /* 0x000fe40001800000 */
[----:B------:R-:W-:Y:S02]  /*8a70*/  FSEL R151, R151, -INF , P4 ;  /* 0xff80000097977808 */ /* 0x000fe40002000000 */
[----:B------:R-:W-:Y:S01]  /*8a80*/  FSEL R122, R122, -INF , P5 ;  /* 0xff8000007a7a7808 */ /* 0x000fe20002800000 */
[----:B------:R-:W-:-:S01]  /*8a90*/  FFMA.FTZ R192, R184, UR10, -R8 ;  /* 0x0000000ab8c07c23 */ /* 0x000fc20008010808 */
[----:B------:R-:W-:Y:S01]  /*8aa0*/  FSEL R123, R123, -INF , P6 ;  /* 0xff8000007b7b7808 */ /* 0x000fe20003000000 */
[----:B------:R-:W-:-:S01]  /*8ab0*/  FFMA.FTZ R6, R6, UR10, -R8 ;  /* 0x0000000a06067c23 */ /* 0x000fc20008010808 */
[----:B------:R-:W-:Y:S01]  /*8ac0*/  ISETP.GT.AND P4, PT, R124, 0x88, PT ;  /* 0x000000887c00780c */ /* 0x000fe20003f84270 */
[----:B------:R-:W-:-:S01]  /*8ad0*/  FFMA.FTZ R7, R7, UR10, -R8 ;  /* 0x0000000a07077c23 */ /* 0x000fc20008010808 */
[----:B------:R-:W-:Y:S01]  /*8ae0*/  ISETP.GT.AND P5, PT, R124, 0x89, PT ;  /* 0x000000897c00780c */ /* 0x000fe20003fa4270 */
[----:B------:R-:W-:-:S01]  /*8af0*/  FFMA.FTZ R10, R10, UR10, -R8 ;  /* 0x0000000a0a0a7c23 */ /* 0x000fc20008010808 */
[----:B------:R-:W-:Y:S01]  /*8b00*/  ISETP.GT.AND P6, PT, R124, 0x90, PT ;  /* 0x000000907c00780c */ /* 0x000fe20003fc4270 */
[----:B------:R-:W-:-:S01]  /*8b10*/  FFMA.FTZ R11, R11, UR10, -R8 ;  /* 0x0000000a0b0b7c23 */ /* 0x000fc20008010808 */
[----:B------:R-:W-:Y:S01]  /*8b20*/  FMNMX.FTZ R188, R183, R4, !PT ;  /* 0x00000004b7bc7209 */ /* 0x000fe20007810000 */
[----:B------:R-:W-:-:S01]  /*8b30*/  FFMA.FTZ R14, R14, UR10, -R8 ;  /* 0x0000000a0e0e7c23 */ /* 0x000fc20008010808 */
[----:B------:R-:W-:Y:S01]  /*8b40*/  FSEL R126, R126, -INF , P4 ;  /* 0xff8000007e7e7808 */ /* 0x000fe20002000000 */
[----:B------:R-:W-:-:S01]  /*8b50*/  FFMA.FTZ R15, R15, UR10, -R8 ;  /* 0x0000000a0f0f7c23 */ /* 0x000fc20008010808 */
[----:B------:R-:W-:Y:S01]  /*8b60*/  FSEL R184, R127, -INF , P5 ;  /* 0xff8000007fb87808 */ /* 0x000fe20002800000 */
[----:B------:R-:W-:-:S01]  /*8b70*/  FFMA.FTZ R168, R168, UR10, -R8 ;  /* 0x0000000aa8a87c23 */ /* 0x000fc20008010808 */
[----:B------:R-:W-:Y:S01]  /*8b80*/  FSEL R130, R130, -INF , P6 ;  /* 0xff80000082827808 */ /* 0x000fe20003000000 */
[----:B------:R0:W-:Y:S01]  /*8b90*/  MUFU.EX2 R127, R192 ;  /* 0x000000c0007f7308 */ /* 0x0001e20000000800 */
[C---:B------:R-:W-:Y:S01]  /*8ba0*/  ISETP.GT.AND P4, PT, R124.reuse, 0x91, PT ;  /* 0x000000917c00780c */ /* 0x040fe20003f84270 */
[--C-:B------:R-:W-:Y:S01]  /*8bb0*/  FFMA.FTZ R169, R169, UR10, -R8.reuse ;  /* 0x0000000aa9a97c23 */ /* 0x100fe20008010808 */
[----:B------:R-:W-:Y:S01]  /*8bc0*/  ISETP.GT.AND P5, PT, R124, 0x98, PT ;  /* 0x000000987c00780c */ /* 0x000fe20003fa4270 */
[--C-:B------:R-:W-:Y:S01]  /*8bd0*/  FFMA.FTZ R172, R172, UR10, -R8.reuse ;  /* 0x0000000aacac7c23 */ /* 0x100fe20008010808 */
[----:B------:R-:W-:Y:S01]  /*8be0*/  ISETP.GT.AND P6, PT, R124, 0x99, PT ;  /* 0x000000997c00780c */ /* 0x000fe20003fc4270 */
[--C-:B------:R-:W-:Y:S01]  /*8bf0*/  FFMA.FTZ R124, R185, UR10, -R8.reuse ;  /* 0x0000000ab97c7c23 */ /* 0x100fe20008010808 */
[----:B------:R-:W-:Y:S01]  /*8c00*/  FMNMX.FTZ R185, R9, R188, !PT ;  /* 0x000000bc09b97209 */ /* 0x000fe20007810000 */
[--C-:B------:R-:W-:Y:S01]  /*8c10*/  FFMA.FTZ R173, R173, UR10, -R8.reuse ;  /* 0x0000000aadad7c23 */ /* 0x100fe20008010808 */
[----:B------:R-:W-:Y:S01]  /*8c20*/  FSEL R131, R131, -INF , P4 ;  /* 0xff80000083837808 */ /* 0x000fe20002000000 */
[--C-:B0-----:R-:W-:Y:S01]  /*8c30*/  FFMA.FTZ R192, R179, UR10, -R8.reuse ;  /* 0x0000000ab3c07c23 */ /* 0x101fe20008010808 */
[----:B------:R-:W-:Y:S01]  /*8c40*/  FMNMX.FTZ R188, R12, R185, !PT ;  /* 0x000000b90cbc7209 */ /* 0x000fe20007810000 */
[--C-:B------:R-:W-:Y:S01]  /*8c50*/  FFMA.FTZ R176, R176, UR10, -R8.reuse ;  /* 0x0000000ab0b07c23 */ /* 0x100fe20008010808 */
[----:B------:R-:W-:Y:S01]  /*8c60*/  FSEL R134, R134, -INF , P5 ;  /* 0xff80000086867808 */ /* 0x000fe20002800000 */
[--C-:B------:R-:W-:Y:S01]  /*8c70*/  FFMA.FTZ R177, R177, UR10, -R8.reuse ;  /* 0x0000000ab1b17c23 */ /* 0x100fe20008010808 */
[----:B------:R-:W-:Y:S01]  /*8c80*/  FMNMX.FTZ R185, R13, R188, !PT ;  /* 0x000000bc0db97209 */ /* 0x000fe20007810000 */
[--C-:B------:R-:W-:Y:S01]  /*8c90*/  FFMA.FTZ R180, R180, UR10, -R8.reuse ;  /* 0x0000000ab4b47c23 */ /* 0x100fe20008010808 */
[----:B------:R-:W-:Y:S01]  /*8ca0*/  FSEL R135, R135, -INF , P6 ;  /* 0xff80000087877808 */ /* 0x000fe20003000000 */
        /* <DEDUP_REMOVED lines=28> */
[----:B------:R-:W-:Y:S01]  /*8e70*/  FFMA.FTZ R133, R133, UR10, -R8 ;  /* 0x0000000a85857c23 */ /* 0x000fe20008010808 */
        /* <DEDUP_REMOVED lines=43> */
[----:B------:R-:W-:Y:S04]  /*9130*/  MUFU.EX2 R181, R181 ;  /* 0x000000b500b57308 */ /* 0x000fe80000000800 */
[----:B------:R-:W0:Y:S04]  /*9140*/  SHFL.BFLY PT, R188, R185, 0x2, 0x1f ;  /* 0x0c401f00b9bc7f89 */ /* 0x000e2800000e0000 */
[----:B------:R-:W-:Y:S08]  /*9150*/  MUFU.EX2 R152, R152 ;  /* 0x0000009800987308 */ /* 0x000ff00000000800 */
[----:B------:R-:W-:Y:S08]  /*9160*/  MUFU.EX2 R153, R153 ;  /* 0x0000009900997308 */ /* 0x000ff00000000800 */
[----:B------:R-:W-:Y:S01]  /*9170*/  MUFU.EX2 R156, R156 ;  /* 0x0000009c009c7308 */ /* 0x000fe20000000800 */
[----:B0-----:R-:W-:Y:S01]  /*9180*/  FMNMX.FTZ R193, R185, R188, !PT ;  /* 0x000000bcb9c17209 */ /* 0x001fe20007810000 */
[--C-:B------:R-:W-:Y:S01]  /*9190*/  FFMA.FTZ R188, R121, UR10, -R8.reuse ;  /* 0x0000000a79bc7c23 */ /* 0x100fe20008010808 */
[----:B------:R-:W-:-:S05]  /*91a0*/  FFMA.FTZ R8, R143, UR10, -R8 ;  /* 0x0000000a8f087c23 */ /* 0x000fca0008010808 */
[----:B------:R0:W-:Y:S01]  /*91b0*/  MUFU.EX2 R185, R191 ;  /* 0x000000bf00b97308 */ /* 0x0001e20000000800 */
[----:B------:R-:W1:Y:S07]  /*91c0*/  SHFL.BFLY PT, R194, R193, 0x1, 0x1f ;  /* 0x0c201f00c1c27f89 */ /* 0x000e6e00000e0000 */
[----:B------:R-:W-:Y:S08]  /*91d0*/  MUFU.EX2 R157, R157 ;  /* 0x0000009d009d7308 */ /* 0x000ff00000000800 */
[----:B------:R-:W-:Y:S08]  /*91e0*/  MUFU.EX2 R160, R160 ;  /* 0x000000a000a07308 */ /* 0x000ff00000000800 */
[----:B------:R-:W-:Y:S01]  /*91f0*/  MUFU.EX2 R161, R161 ;  /* 0x000000a100a17308 */ /* 0x000fe20000000800 */
[----:B-1----:R-:W-:Y:S01]  /*9200*/  FMNMX.FTZ R121, R193, R194, !PT ;  /* 0x000000c2c1797209 */ /* 0x002fe20007810000 */
[----:B------:R-:W-:-:S03]  /*9210*/  IMAD.U32 R194, RZ, RZ, UR10 ;  /* 0x0000000affc27e24 */ /* 0x000fc6000f8e00ff */
[C---:B------:R-:W-:Y:S01]  /*9220*/  FSETP.NEU.FTZ.AND P4, PT, R121.reuse, -INF , PT ;  /* 0xff8000007900780b */ /* 0x040fe20003f9d000 */
[----:B------:R-:W-:-:S02]  /*9230*/  FFMA.FTZ R179, R121, R194, -8 ;  /* 0xc100000079b37423 */ /* 0x000fc400000100c2 */
[----:B------:R-:W-:Y:S03]  /*9240*/  MUFU.EX2 R164, R164 ;  /* 0x000000a400a47308 */ /* 0x000fe60000000800 */
[----:B------:R-:W-:-:S05]  /*9250*/  FSEL R143, R179, RZ, P4 ;  /* 0x000000ffb38f7208 */ /* 0x000fca0002000000 */
[--C-:B------:R-:W-:Y:S01]  /*9260*/  FFMA.FTZ R193, R158, UR10, -R143.reuse ;  /* 0x0000000a9ec17c23 */ /* 0x100fe2000801088f */
[----:B------:R-:W-:-:S01]  /*9270*/  FFMA.FTZ R158, R159, UR10, -R143 ;  /* 0x0000000a9f9e7c23 */ /* 0x000fc2000801088f */
[--C-:B------:R-:W-:Y:S01]  /*9280*/  FFMA.FTZ R194, R9, UR10, -R143.reuse ;  /* 0x0000000a09c27c23 */ /* 0x100fe2000801088f */
[----:B------:R-:W-:Y:S02]  /*9290*/  IMAD.U32 R159, RZ, RZ, UR58 ;  /* 0x0000003aff9f7e24 */ /* 0x000fe4000f8e00ff */
[--C-:B------:R-:W-:Y:S01]  /*92a0*/  FFMA.FTZ R9, R12, UR10, -R143.reuse ;  /* 0x0000000a0c097c23 */ /* 0x100fe2000801088f */
[----:B------:R-:W-:-:S01]  /*92b0*/  FFMA.FTZ R12, R13, UR10, -R143 ;  /* 0x0000000a0d0c7c23 */ /* 0x000fc2000801088f */
[--C-:B------:R-:W-:Y:S01]  /*92c0*/  FFMA.FTZ R13, R20, UR10, -R143.reuse ;  /* 0x0000000a140d7c23 */ /* 0x100fe2000801088f */
[----:B------:R-:W-:-:S01]  /*92d0*/  FFMA.FTZ R20, R21, UR10, -R143 ;  /* 0x0000000a15147c23 */ /* 0x000fc2000801088f */
[--C-:B------:R-:W-:Y:S01]  /*92e0*/  FFMA.FTZ R21, R186, UR10, -R143.reuse ;  /* 0x0000000aba157c23 */ /* 0x100fe2000801088f */
[----:B------:R-:W-:Y:S01]  /*92f0*/  @!P0 LEA R159, R159, UR41, 0x3 ;  /* 0x000000299f9f8c11 */ /* 0x000fe2000f8e18ff */
[--C-:B------:R-:W-:Y:S01]  /*9300*/  FFMA.FTZ R186, R187, UR10, -R143.reuse ;  /* 0x0000000abbba7c23 */ /* 0x100fe2000801088f */
[----:B------:R-:W-:Y:S01]  /*9310*/  FSEL R187, R121, RZ, P4 ;  /* 0x000000ff79bb7208 */ /* 0x000fe20002000000 */
[--C-:B------:R-:W-:Y:S01]  /*9320*/  FFMA.FTZ R179, R183, UR10, -R143.reuse ;  /* 0x0000000ab7b37c23 */ /* 0x100fe2000801088f */
[----:B------:R-:W-:-:S01]  /*9330*/  FFMA.FTZ R183, R190, UR10, -R143 ;  /* 0x0000000abeb77c23 */ /* 0x000fc2000801088f */
[----:B------:R-:W-:Y:S01]  /*9340*/  @!P0 VIADD R159, R159, 0x33440 ;  /* 0x000334409f9f8836 */ /* 0x000fe20000000000 */
[----:B------:R-:W-:Y:S01]  /*9350*/  FSEL R190, R120, RZ, P3 ;  /* 0x000000ff78be7208 */ /* 0x000fe20001800000 */
[----:B0-----:R-:W-:Y:S01]  /*9360*/  FADD.FTZ R191, -R187, R4 ;  /* 0x00000004bbbf7221 */ /* 0x001fe20000010100 */
[----:B------:R-:W-:Y:S01]  /*9370*/  IADD3 R187, -R219, 0xb, RZ ;  /* 0x0000000bdbbb7810 */ /* 0x000fe20007ffe1ff */
[----:B------:R-:W-:Y:S01]  /*9380*/  MUFU.EX2 R179, R179 ;  /* 0x000000b300b37308 */ /* 0x000fe20000000800 */
[----:B------:R-:W-:Y:S01]  /*9390*/  @!P0 PRMT R4, RZ, 0x654, R159 ;  /* 0x00000654ff048816 */ /* 0x000fe2000000009f */
[----:B------:R-:W-:Y:S01]  /*93a0*/  FADD.FTZ R190, -R190, R5 ;  /* 0x00000005bebe7221 */ /* 0x000fe20000010100 */
[----:B------:R-:W-:-:S01]  /*93b0*/  FFMA.FTZ R170, R170, UR10, -R143 ;  /* 0x0000000aaaaa7c23 */ /* 0x000fc2000801088f */
[----:B------:R0:W-:Y:S06]  /*93c0*/  BAR.ARV R187, 0x100 ;  /* 0x000400bb0000751d */ /* 0x0001ec0000002000 */
[----:B------:R1:W-:Y:S01]  /*93d0*/  @!P0 SYNCS.ARRIVE.TRANS64.RED.A1T0 RZ, [R4+URZ], RZ ;  /* 0x000000ff04ff89a7 */ /* 0x0003e2000810043f */
[----:B------:R-:W-:Y:S01]  /*93e0*/  FMUL.FTZ R190, R190, UR10 ;  /* 0x0000000abebe7c20 */ /* 0x000fe20008410000 */
[----:B------:R-:W-:Y:S01]  /*93f0*/  MUFU.EX2 R194, R194 ;  /* 0x000000c200c27308 */ /* 0x000fe20000000800 */
[----:B------:R-:W-:-:S01]  /*9400*/  FFMA.FTZ R171, R171, UR10, -R143 ;  /* 0x0000000aabab7c23 */ /* 0x000fc2000801088f */
[--C-:B------:R-:W-:Y:S01]  /*9410*/  FFMA.FTZ R174, R174, UR10, -R143.reuse ;  /* 0x0000000aaeae7c23 */ /* 0x100fe2000801088f */
[----:B------:R-:W-:-:S01]  /*9420*/  FFMA.FTZ R175, R175, UR10, -R143 ;  /* 0x0000000aafaf7c23 */ /* 0x000fc2000801088f */
[--C-:B------:R-:W-:Y:S01]  /*9430*/  FFMA.FTZ R178, R178, UR10, -R143.reuse ;  /* 0x0000000ab2b27c23 */ /* 0x100fe2000801088f */
[----:B------:R-:W-:-:S01]  /*9440*/  FFMA.FTZ R125, R125, UR10, -R143 ;  /* 0x0000000a7d7d7c23 */ /* 0x000fc2000801088f */
[----:B-1----:R-:W-:Y:S01]  /*9450*/  FMUL.FTZ R4, R191, UR10 ;  /* 0x0000000abf047c20 */ /* 0x002fe20008410000 */
        /* <DEDUP_REMOVED lines=26> */
[----:B--2---:R-:W-:-:S01]  /*9600*/  FFMA.FTZ R3, R4, R2, R179 ;  /* 0x0000000204037223 */ /* 0x004fc200000100b3 */
[--C-:B------:R-:W-:Y:S01]  /*9610*/  FFMA.FTZ R134, R134, UR10, -R143.reuse ;  /* 0x0000000a86867c23 */ /* 0x100fe2000801088f */
[----:B------:R-:W-:-:S01]  /*9620*/  FFMA.FTZ R135, R135, UR10, -R143 ;  /* 0x0000000a87877c23 */ /* 0x000fc2000801088f */
[----:B------:R-:W-:Y:S01]  /*9630*/  FADD.FTZ R143, R7, R190 ;  /* 0x000000be078f7221 */ /* 0x000fe20000010000 */
[----:B------:R-:W-:-:S03]  /*9640*/  FADD.FTZ R2, R194, R3 ;  /* 0x00000003c2027221 */ /* 0x000fc60000010000 */
[----:B------:R-:W2:Y:S01]  /*9650*/  MUFU.EX2 R13, R13 ;  /* 0x0000000d000d7308 */ /* 0x000ea20000000800 */
[----:B------:R-:W-:-:S01]  /*9660*/  FADD.FTZ R190, R10, R143 ;  /* 0x0000008f0abe7221 */ /* 0x000fc20000010000 */
[----:B---3--:R-:W-:-:S03]  /*9670*/  FADD.FTZ R3, R9, R2 ;  /* 0x0000000209037221 */ /* 0x008fc60000010000 */
[----:B------:R-:W-:-:S03]  /*9680*/  FADD.FTZ R143, R11, R190 ;  /* 0x000000be0b8f7221 */ /* 0x000fc60000010000 */
[----:B------:R-:W3:Y:S01]  /*9690*/  MUFU.EX2 R20, R20 ;  /* 0x0000001400147308 */ /* 0x000ee20000000800 */
[----:B-1----:R-:W-:-:S01]  /*96a0*/  FADD.FTZ R2, R12, R3 ;  /* 0x000000030c027221 */ /* 0x002fc20000010000 */
[----:B------:R-:W-:-:S04]  /*96b0*/  FADD.FTZ R190, R14, R143 ;  /* 0x0000008f0ebe7221 */ /* 0x000fc80000010000 */
[----:B------:R-:W-:Y:S02]  /*96c0*/  FADD.FTZ R190, R15, R190 ;  /* 0x000000be0fbe7221 */ /* 0x000fe40000010000 */
[----:B------:R-:W1:Y:S01]  /*96d0*/  MUFU.EX2 R21, R21 ;  /* 0x0000001500157308 */ /* 0x000e620000000800 */
[----:B--2---:R-:W-:-:S07]  /*96e0*/  FADD.FTZ R3, R13, R2 ;  /* 0x000000020d037221 */ /* 0x004fce0000010000 */
[----:B------:R-:W2:Y:S01]  /*96f0*/  MUFU.EX2 R186, R186 ;  /* 0x000000ba00ba7308 */ /* 0x000ea20000000800 */
[----:B---3--:R-:W-:-:S01]  /*9700*/  FADD.FTZ R2, R20, R3 ;  /* 0x0000000314027221 */ /* 0x008fc20000010000 */
[----:B------:R-:W-:-:S04]  /*9710*/  FADD.FTZ R3, R127, R190 ;  /* 0x000000be7f037221 */ /* 0x000fc80000010000 */
[----:B------:R-:W-:Y:S02]  /*9720*/  FADD.FTZ R3, R124, R3 ;  /* 0x000000037c037221 */ /* 0x000fe40000010000 */
[----:B------:R-:W3:Y:S01]  /*9730*/  MUFU.EX2 R170, R170 ;  /* 0x000000aa00aa7308 */ /* 0x000ee20000000800 */
        /* <DEDUP_REMOVED lines=8> */
[----:B---3--:R-:W-:-:S01]  /*97c0*/  FADD.FTZ R190, R170, R143 ;  /* 0x0000008faabe7221 */ /* 0x008fc20000010000 */
        /* <DEDUP_REMOVED lines=14> */
[----:B--2---:R-:W-:-:S07]  /*98b0*/  FADD.FTZ R190, R183, R190 ;  /* 0x000000beb7be7221 */ /* 0x004fce0000010000 */
[----:B------:R-:W2:Y:S01]  /*98c0*/  MUFU.EX2 R154, R154 ;  /* 0x0000009a009a7308 */ /* 0x000ea20000000800 */
[----:B0-----:R-:W-:-:S07]  /*98d0*/  FADD.FTZ R3, R125, R190 ;  /* 0x000000be7d037221 */ /* 0x001fce0000010000 */
[----:B------:R-:W0:Y:S01]  /*98e0*/  MUFU.EX2 R155, R155 ;  /* 0x0000009b009b7308 */ /* 0x000e220000000800 */
[----:B-1----:R-:W-:-:S07]  /*98f0*/  FADD.FTZ R3, R182, R3 ;  /* 0x00000003b6037221 */ /* 0x002fce0000010000 */
[----:B------:R-:W1:Y:S08]  /*9900*/  MUFU.EX2 R5, R193 ;  /* 0x000000c100057308 */ /* 0x000e700000000800 */
[----:B------:R-:W3:Y:S08]  /*9910*/  MUFU.EX2 R158, R158 ;  /* 0x0000009e009e7308 */ /* 0x000ef00000000800 */
[----:B------:R-:W4:Y:S08]  /*9920*/  MUFU.EX2 R162, R162 ;  /* 0x000000a200a27308 */ /* 0x000f300000000800 */
[----:B------:R2:W-:Y:S08]  /*9930*/  MUFU.EX2 R143, R128 ;  /* 0x00000080008f7308 */ /* 0x0005f00000000800 */
[----:B------:R-:W5:Y:S01]  /*9940*/  MUFU.EX2 R163, R163 ;  /* 0x000000a300a37308 */ /* 0x000f620000000800 */
[----:B--2---:R-:W-:-:S01]  /*9950*/  FADD.FTZ R128, R154, R3 ;  /* 0x000000039a807221 */ /* 0x004fc20000010000 */
[----:B------:R-:W-:-:S03]  /*9960*/  FADD.FTZ R3, R153, R2 ;  /* 0x0000000299037221 */ /* 0x000fc60000010000 */
[----:B0-----:R-:W-:Y:S01]  /*9970*/  FADD.FTZ R128, R155, R128 ;  /* 0x000000809b807221 */ /* 0x001fe20000010000 */
[----:B------:R-:W-:-:S02]  /*9980*/  FADD.FTZ R2, R156, R3 ;  /* 0x000000039c027221 */ /* 0x000fc40000010000 */
[----:B------:R-:W0:Y:S01]  /*9990*/  MUFU.EX2 R166, R166 ;  /* 0x000000a600a67308 */ /* 0x000e220000000800 */
[----:B-1----:R-:W-:-:S01]  /*99a0*/  FADD.FTZ R3, R5, R128 ;  /* 0x0000008005037221 */ /* 0x002fc20000010000 */
[----:B------:R-:W-:-:S03]  /*99b0*/  FADD.FTZ R187, R157, R2 ;  /* 0x000000029dbb7221 */ /* 0x000fc60000010000 */
[----:B---3--:R-:W-:Y:S01]  /*99c0*/  FADD.FTZ R3, R158, R3 ;  /* 0x000000039e037221 */ /* 0x008fe20000010000 */
[----:B------:R-:W-:-:S02]  /*99d0*/  FADD.FTZ R2, R160, R187 ;  /* 0x000000bba0027221 */ /* 0x000fc40000010000 */
[----:B------:R-:W1:Y:S01]  /*99e0*/  MUFU.EX2 R165, R165 ;  /* 0x000000a500a57308 */ /* 0x000e620000000800 */
[----:B----4-:R-:W-:-:S01]  /*99f0*/  FADD.FTZ R128, R162, R3 ;  /* 0x00000003a2807221 */ /* 0x010fc20000010000 */
[----:B------:R-:W-:-:S03]  /*9a00*/  FADD.FTZ R3, R161, R2 ;  /* 0x00000002a1037221 */ /* 0x000fc60000010000 */
[----:B-----5:R-:W-:Y:S01]  /*9a10*/  FADD.FTZ R187, R163, R128 ;  /* 0x00000080a3bb7221 */ /* 0x020fe20000010000 */
[----:B------:R-:W-:-:S02]  /*9a20*/  FADD.FTZ R2, R164, R3 ;  /* 0x00000003a4027221 */ /* 0x000fc40000010000 */
        /* <DEDUP_REMOVED lines=18> */
[----:B------:R-:W-:-:S03]  /*9b50*/  FADD.FTZ R191, R143, R128 ;  /* 0x000000808fbf7221 */ /* 0x000fc60000010000 */
        /* <DEDUP_REMOVED lines=49> */
.L_x_2151:
[----:B------:R-:W-:Y:S01]  /*9e70*/  UISETP.GT.AND UP1, UPT, UR57, UR56, UPT ;  /* 0x000000383900728c */ /* 0x000fe2000bf24270 */
[----:B------:R-:W-:Y:S01]  /*9e80*/  F2FP.SATFINITE.E4M3.F32.PACK_AB_MERGE_C R5, R158, R5, RZ ;  /* 0x000000059e05723e */ /* 0x000fe200048070ff */
[----:B------:R-:W-:Y:S01]  /*9e90*/  ULEA UR6, UR59, UR41, 0x3 ;  /* 0x000000293b067291 */ /* 0x000fe2000f8e183f */
[----:B------:R-:W-:Y:S01]  /*9ea0*/  F2FP.SATFINITE.E4M3.F32.PACK_AB_MERGE_C R10, R11, R10, RZ ;  /* 0x0000000a0b0a723e */ /* 0x000fe200048070ff */
[----:B------:R-:W-:Y:S01]  /*9eb0*/  UIADD3 UR57, UR57, -0x1, URZ ;  /* 0xffffffff39397890 */ /* 0x000fe2000fffe03f */
[----:B------:R-:W-:Y:S01]  /*9ec0*/  F2FP.SATFINITE.E4M3.F32.PACK_AB_MERGE_C R9, R12, R9, RZ ;  /* 0x000000090c09723e */ /* 0x000fe200048070ff */
[----:B------:R-:W-:Y:S01]  /*9ed0*/  UIADD3 UR6, UR6, 0x33460, URZ ;  /* 0x0003346006067890 */ /* 0x000fe2000fffe03f */
[----:B------:R-:W-:Y:S01]  /*9ee0*/  PLOP3.LUT P3, PT, PT, PT, UP1, 0x80, 0x0 ;  /* 0x000000000000781c */ /* 0x000fe20003f6f018 */
[----:B------:R-:W-:Y:S01]  /*9ef0*/  UMOV UR60, UR47 ;  /* 0x0000002f003c7c82 */ /* 0x000fe20008000000 */
[----:B------:R-:W-:Y:S01]  /*9f00*/  F2FP.SATFINITE.E4M3.F32.PACK_AB_MERGE_C R124, R124, R127, RZ ;  /* 0x0000007f7c7c723e */ /* 0x000fe200048070ff */
[----:B------:R-:W-:Y:S01]  /*9f10*/  UPRMT UR6, UR40, 0x654, UR6 ;  /* 0x0000065428067896 */ /* 0x000fe20008000006 */
[----:B------:R-:W-:Y:S01]  /*9f20*/  F2FP.SATFINITE.E4M3.F32.PACK_AB_MERGE_C R21, R186, R21, RZ ;  /* 0x00000015ba15723e */ /* 0x000fe200048070ff */
[----:B------:R-:W-:Y:S01]  /*9f30*/  UMOV UR59, UR58 ;  /* 0x0000003a003b7c82 */ /* 0x000fe20008000000 */
        /* <DEDUP_REMOVED lines=132> */
[----:B------:R-:W-:-:S02]  /*a780*/  IMAD.MOV.U32 R4, RZ, RZ, R121 ;  /* 0x000000ffff047224 */ /* 0x000fc400078e0079 */
[----:B------:R-:W-:Y:S01]  /*a790*/  IMAD.MOV.U32 R5, RZ, RZ, R120 ;  /* 0x000000ffff057224 */ /* 0x000fe200078e0078 */
[----:B------:R-:W-:Y:S06]  /*a7a0*/  @P3 BRA `(.L_x_2152) ;  /* 0xffffffbc00003947 */ /* 0x000fec000383ffff */
[----:B------:R-:W-:-:S05]  /*a7b0*/  UMOV UR53, UR58 ;  /* 0x0000003a00357c82 */ /* 0x000fca0008000000 */
.L_x_2142:
[----:B------:R-:W-:-:S06]  /*a7c0*/  UISETP.GE.AND UP0, UPT, UR57, UR39, UPT ;  /* 0x000000273900728c */ /* 0x000fcc000bf06270 */
[----:B------:R-:W-:-:S13]  /*a7d0*/  PLOP3.LUT P2, PT, PT, PT, UP0, 0x80, 0x0 ;  /* 0x000000000000781c */ /* 0x000fda0003f4f008 */
[----:B------:R-:W-:Y:S05]  /*a7e0*/  @!P2 BRA `(.L_x_2153) ;  /* 0x000000380034a947 */ /* 0x000fea0003800000 */
[----:B------:R-:W-:Y:S01]  /*a7f0*/  IMAD.MOV.U32 R4, RZ, RZ, R121 ;  /* 0x000000ffff047224 */ /* 0x000fe200078e0079 */
[----:B------:R-:W-:Y:S01]  /*a800*/  UMOV UR56, UR47 ;  /* 0x0000002f00387c82 */ /* 0x000fe20008000000 */
[----:B------:R-:W-:Y:S01]  /*a810*/  IMAD.MOV.U32 R5, RZ, RZ, R120 ;  /* 0x000000ffff057224 */ /* 0x000fe200078e0078 */
[----:B------:R-:W-:Y:S01]  /*a820*/  UMOV UR52, UR53 ;  /* 0x0000003500347c82 */ /* 0x000fe20008000000 */
[----:B------:R-:W-:-:S05]  /*a830*/  ULDC UR51, c[0x0][0x988] ;  /* 0x0002620000337ab9 */ /* 0x000fca0000000800 */
.L_x_2163:
        /* <DEDUP_REMOVED lines=9> */
.L_x_2155:
[----:B------:R-:W-:Y:S01]  /*a8d0*/  ULEA UR6, UR53, UR41, 0x3 ;  /* 0x0000002935067291 */ /* 0x000fe2000f8e183f */
[----:B------:R-:W-:-:S05]  /*a8e0*/  IMAD.U32 R6, RZ, RZ, UR47 ;  /* 0x0000002fff067e24 */ /* 0x000fca000f8e00ff */
[----:B------:R-:W-:-:S04]  /*a8f0*/  SHF.L.U32 R6, R6, 0x1f, RZ ;  /* 0x0000001f06067819 */ /* 0x000fc800000006ff */
[----:B------:R0:W1:Y:S01]  /*a900*/  SYNCS.PHASECHK.TRANS64.TRYWAIT P2, [UR6+0x33430], R6 ;  /* 0x03343006ff0075a7 */ /* 0x0000620008040146 */
[----:B------:R-:W-:Y:S05]  /*a910*/  @!P1 BRA `(.L_x_2156) ;  /* 0x0000000000049947 */ /* 0x000fea0003800000 */
[----:B------:R-:W-:Y:S01]  /*a920*/  BPT.TRAP 0x1 ;  /* 0x000000040000795c */ /* 0x000fe20000300000 */
.L_x_2156:
[----:B-1----:R-:W-:Y:S05]  /*a930*/  @P2 BRA `(.L_x_2154) ;  /* 0x0000000000082947 */ /* 0x002fea0003800000 */
[----:B------:R-:W1:Y:S02]  /*a940*/  SYNCS.PHASECHK.TRANS64.TRYWAIT P2, [UR6+0x33430], R6 ;  /* 0x03343006ff0075a7 */ /* 0x000e640008040146 */
[----:B-1----:R-:W-:Y:S05]  /*a950*/  @!P2 BRA `(.L_x_2157) ;  /* 0x000000fc0014a947 */ /* 0x002fea0003800000 */
.L_x_2154:
[----:B-1----:R-:W1:Y:S01]  /*a960*/  S2R R7, SR_TID.X ;  /* 0x0000000000077919 */ /* 0x002e620000002100 */
[----:B------:R-:W-:Y:S01]  /*a970*/  UIMAD UR58, UR53, 0x780, UR50 ;  /* 0x00000780353a78a4 */ /* 0x000fe2000f8e0232 */
[----:B------:R-:W-:Y:S01]  /*a980*/  UMOV UR27, 0x80000020 ;  /* 0x80000020001b7882 */ /* 0x000fe20000000000 */
[----:B------:R-:W-:Y:S02]  /*a990*/  UMOV UR28, UR24 ;  /* 0x00000018001c7c82 */ /* 0x000fe40008000000 */
[----:B------:R-:W-:Y:S01]  /*a9a0*/  UIADD3 UR30, UR58, 0x80, URZ ;  /* 0x000000803a1e7890 */ /* 0x000fe2000fffe03f */
[----:B------:R-:W-:Y:S02]  /*a9b0*/  UMOV UR29, UR25 ;  /* 0x00000019001d7c82 */ /* 0x000fe40008000000 */
[----:B------:R-:W-:Y:S01]  /*a9c0*/  UMOV UR26, UR58 ;  /* 0x0000003a001a7c82 */ /* 0x000fe20008000000 */
[----:B------:R-:W-:Y:S01]  /*a9d0*/  UMOV UR31, 0x80000020 ;  /* 0x80000020001f7882 */ /* 0x000fe20000000000 */
[----:B------:R-:W-:Y:S01]  /*a9e0*/  UIADD3 UR34, UR58, 0x100, URZ ;  /* 0x000001003a227890 */ /* 0x000fe2000fffe03f */
[----:B------:R-:W-:Y:S01]  /*a9f0*/  UMOV UR32, UR24 ;  /* 0x0000001800207c82 */ /* 0x000fe20008000000 */
[----:B------:R-:W-:Y:S01]  /*aa00*/  UMOV UR33, UR25 ;  /* 0x0000001900217c82 */ /* 0x000fe20008000000 */
        /* <DEDUP_REMOVED lines=178> */
.L_x_2159:
[----:B------:R-:W-:Y:S01]  /*b530*/  ULEA UR6, UR52, UR41, 0x3 ;  /* 0x0000002934067291 */ /* 0x000fe2000f8e183f */
[----:B------:R-:W-:-:S05]  /*b540*/  IMAD.U32 R6, RZ, RZ, UR56 ;  /* 0x00000038ff067e24 */ /* 0x000fca000f8e00ff */
[----:B------:R-:W-:-:S04]  /*b550*/  SHF.L.U32 R6, R6, 0x1f, RZ ;  /* 0x0000001f06067819 */ /* 0x000fc800000006ff */
[----:B------:R0:W1:Y:S01]  /*b560*/  SYNCS.PHASECHK.TRANS64.TRYWAIT P2, [UR6+0x33450], R6 ;  /* 0x03345006ff0075a7 */ /* 0x0000620008040146 */
[----:B------:R-:W-:Y:S05]  /*b570*/  @!P1 BRA `(.L_x_2160) ;  /* 0x0000000000049947 */ /* 0x000fea0003800000 */
[----:B------:R-:W-:Y:S01]  /*b580*/  BPT.TRAP 0x1 ;  /* 0x000000040000795c */ /* 0x000fe20000300000 */
.L_x_2160:
[----:B-1----:R-:W-:Y:S05]  /*b590*/  @P2 BRA `(.L_x_2158) ;  /* 0x0000000000082947 */ /* 0x002fea0003800000 */
[----:B------:R-:W1:Y:S02]  /*b5a0*/  SYNCS.PHASECHK.TRANS64.TRYWAIT P2, [UR6+0x33450], R6 ;  /* 0x03345006ff0075a7 */ /* 0x000e640008040146 */
[----:B-1----:R-:W-:Y:S05]  /*b5b0*/  @!P2 BRA `(.L_x_2161) ;  /* 0x000000f00014a947 */ /* 0x002fea0003800000 */
.L_x_2158:
[----:B------:R-:W-:Y:S01]  /*b5c0*/  UIADD3 UR6, UR41, 0x200, URZ ;  /* 0x0000020029067890 */ /* 0x000fe2000fffe03f */
[----:B------:R-:W-:Y:S01]  /*b5d0*/  WARPGROUP.ARRIVE ;  /* 0x00000000000079c5 */ /* 0x000fe20000000000 */
[----:B------:R-:W-:Y:S01]  /*b5e0*/  UMOV UR7, 0xc0000010 ;  /* 0xc000001000077882 */ /* 0x000fe20000000000 */
[C---:B01----:R-:W-:Y:S01]  /*b5f0*/  FMUL.FTZ R6, R0.reuse, R184 ;  /* 0x000000b800067220 */ /* 0x043fe20000410000 */
        /* <DEDUP_REMOVED lines=20> */
[----:B------:R-:W-:Y:S01]  /*b740*/  FMUL.FTZ R185, R0, R197 ;  /* 0x000000c500b97220 */ /* 0x000fe20000410000 */
        /* <DEDUP_REMOVED lines=8> */
[C---:B------:R-:W-:Y:S01]  /*b7d0*/  FMUL.FTZ R169, R0.reuse, R169 ;  /* 0x000000a900a97220 */ /* 0x040fe20000410000 */
        /* <DEDUP_REMOVED lines=79> */
[----:B------:R-:W-:-:S02]  /*bcd0*/  FMUL.FTZ R135, R0, R135 ;  /* 0x0000008700877220 */ /* 0x000fc40000410000 */
        /* <DEDUP_REMOVED lines=47> */
[----:B0-----:R-:W-:-:S07]  /*bfd0*/  FMNMX.FTZ R121, R181, R120, !PT ;  /* 0x00000078b5797209 */ /* 0x001fce0007810000 */
        /* <DEDUP_REMOVED lines=43> */
[----:B--2---:R-:W-:Y:S01]  /*c290*/  FMNMX.FTZ R120, R140, R121, !PT ;  /* 0x000000798c787209 */ /* 0x004fe20007810000 */
[----:B------:R-:W-:Y:S02]  /*c2a0*/  WARPGROUP.DEPBAR.LE gsb0, 0x0 ;  /* 0x00008000000079c5 */ /* 0x000fe40000010000 */
[----:B------:R-:W-:-:S04]  /*c2b0*/  WARPGROUP.ARRIVE ;  /* 0x00000000000079c5 */ /* 0x000fc80000000000 */
[----:B------:R-:W2:Y:S01]  /*c2c0*/  MUFU.TANH R143, R143 ;  /* 0x0000008f008f7308 */ /* 0x000ea20000002400 */
[----:B-1----:R-:W-:Y:S01]  /*c2d0*/  FMNMX.FTZ R190, R142, R191, !PT ;  /* 0x000000bf8ebe7209 */ /* 0x002fe20007810000 */
[----:B------:R-:W-:Y:S01]  /*c2e0*/  QGMMA.64x192x32.F32.E4M3.E4M3 R24, R208, gdesc[UR4], R24, gsb0 ;  /* 0x02e00004d0187df3 */ /* 0x000fe20008000818 */
[----:B------:R-:W-:Y:S01]  /*c2f0*/  UIADD3 UR6, UR10, 0x480, URZ ;  /* 0x000004800a067890 */ /* 0x000fe2000fffe03f */
[----:B------:R-:W-:-:S04]  /*c300*/  UMOV UR7, 0xc0000010 ;  /* 0xc000001000077882 */ /* 0x000fc80000000000 */
        /* <DEDUP_REMOVED lines=47> */
[----:B-1----:R-:W-:Y:S02]  /*c600*/  FMNMX.FTZ R190, R134, R191, !PT ;  /* 0x000000bf86be7209 */ /* 0x002fe40007810000 */
[----:B0-----:R-:W-:-:S05]  /*c610*/  FMNMX.FTZ R191, R133, R120, !PT ;  /* 0x0000007885bf7209 */ /* 0x001fca0007810000 */
[----:B------:R-:W0:Y:S01]  /*c620*/  SHFL.BFLY PT, R120, R191, 0x2, 0x1f ;  /* 0x0c401f00bf787f89 */ /* 0x000e2200000e0000 */
[----:B------:R-:W-:Y:S02]  /*c630*/  WARPGROUP.DEPBAR.LE gsb0, 0x0 ;  /* 0x00008000000079c5 */ /* 0x000fe40000010000 */
[----:B------:R-:W-:Y:S01]  /*c640*/  WARPGROUP.ARRIVE ;  /* 0x00000000000079c5 */ /* 0x000fe20000000000 */
[----:B--2---:R-:W-:-:S05]  /*c650*/  FMNMX.FTZ R190, R135, R190, !PT ;  /* 0x000000be87be7209 */ /* 0x004fca0007810000 */
[----:B------:R-:W-:Y:S01]  /*c660*/  QGMMA.64x192x32.F32.E4M3.E4M3 R24, R204, gdesc[UR4], R24, gsb0 ;  /* 0x02e00004cc187df3 */ /* 0x000fe20008000818 */
[----:B------:R-:W-:Y:S01]  /*c670*/  UIADD3 UR6, UR10, 0x600, URZ ;  /* 0x000006000a067890 */ /* 0x000fe2000fffe03f */
[----:B------:R-:W1:Y:S01]  /*c680*/  SHFL.BFLY PT, R121, R190, 0x2, 0x1f ;  /* 0x0c401f00be797f89 */ /* 0x000e6200000e0000 */
[----:B------:R-:W-:Y:S01]  /*c690*/  UMOV UR7, 0xc0000010 ;  /* 0xc000001000077882 */ /* 0x000fe20000000000 */
[----:B------:R-:W-:Y:S01]  /*c6a0*/  UMOV UR10, UR51 ;  /* 0x00000033000a7c82 */ /* 0x000fe20008000000 */
[----:B0-----:R-:W-:Y:S01]  /*c6b0*/  FMNMX.FTZ R192, R191, R120, !PT ;  /* 0x00000078bfc07209 */ /* 0x001fe20007810000 */
[----:B------:R-:W-:Y:S01]  /*c6c0*/  IMAD.U32 R191, RZ, RZ, UR10 ;  /* 0x0000000affbf7e24 */ /* 0x000fe2000f8e00ff */
[----:B-1----:R-:W-:-:S03]  /*c6d0*/  FMNMX.FTZ R193, R190, R121, !PT ;  /* 0x00000079bec17209 */ /* 0x002fc60007810000 */
[----:B------:R-:W0:Y:S04]  /*c6e0*/  SHFL.BFLY PT, R121, R192, 0x1, 0x1f ;  /* 0x0c201f00c0797f89 */ /* 0x000e2800000e0000 */
[----:B------:R-:W1:Y:S01]  /*c6f0*/  SHFL.BFLY PT, R194, R193, 0x1, 0x1f ;  /* 0x0c201f00c1c27f89 */ /* 0x000e6200000e0000 */
[----:B0-----:R-:W-:Y:S02]  /*c700*/  FMNMX.FTZ R120, R192, R121, !PT ;  /* 0x00000079c0787209 */ /* 0x001fe40007810000 */
[----:B-1----:R-:W-:-:S03]  /*c710*/  FMNMX.FTZ R121, R193, R194, !PT ;  /* 0x000000c2c1797209 */ /* 0x002fc60007810000 */
[C---:B------:R-:W-:Y:S01]  /*c720*/  FFMA.FTZ R190, R120.reuse, R191, -8 ;  /* 0xc100000078be7423 */ /* 0x040fe200000100bf */
        /* <DEDUP_REMOVED lines=43> */
[C---:B------:R-:W-:Y:S01]  /*c9e0*/  FADD.FTZ R5, -R121.reuse, R4 ;  /* 0x0000000479057221 */ /* 0x040fe20000010100 */
[----:B------:R-:W-:Y:S01]  /*c9f0*/  MUFU.EX2 R191, R191 ;  /* 0x000000bf00bf7308 */ /* 0x000fe20000000800 */
[----:B------:R-:W-:-:S02]  /*ca00*/  FFMA.FTZ R189, R121, R190, -8 ;  /* 0xc100000079bd7423 */ /* 0x000fc400000100be */
[----:B------:R-:W-:Y:S02]  /*ca10*/  FMUL.FTZ R5, R5, UR10 ;  /* 0x0000000a05057c20 */ /* 0x000fe40008410000 */
[----:B------:R-:W-:-:S01]  /*ca20*/  FFMA.FTZ R190, R9, UR10, -R189 ;  /* 0x0000000a09be7c23 */ /* 0x000fc200080108bd */
[--C-:B------:R-:W-:Y:S01]  /*ca30*/  FFMA.FTZ R9, R8, UR10, -R189.reuse ;  /* 0x0000000a08097c23 */ /* 0x100fe200080108bd */
[----:B------:R-:W-:-:S01]  /*ca40*/  FFMA.FTZ R8, R12, UR10, -R189 ;  /* 0x0000000a0c087c23 */ /* 0x000fc200080108bd */
[--C-:B------:R-:W-:Y:S01]  /*ca50*/  FFMA.FTZ R12, R20, UR10, -R189.reuse ;  /* 0x0000000a140c7c23 */ /* 0x100fe200080108bd */
[----:B------:R-:W0:Y:S01]  /*ca60*/  MUFU.EX2 R4, R194 ;  /* 0x000000c200047308 */ /* 0x000e220000000800 */
[----:B------:R-:W-:-:S01]  /*ca70*/  FFMA.FTZ R20, R186, UR10, -R189 ;  /* 0x0000000aba147c23 */ /* 0x000fc200080108bd */
[----:B------:R-:W-:-:S02]  /*ca80*/  IMAD.U32 R186, RZ, RZ, UR53 ;  /* 0x00000035ffba7e24 */ /* 0x000fc4000f8e00ff */
[----:B------:R-:W-:-:S01]  /*ca90*/  FFMA.FTZ R13, R13, UR10, -R189 ;  /* 0x0000000a0d0d7c23 */ /* 0x000fc200080108bd */
[--C-:B------:R-:W-:Y:S01]  /*caa0*/  FFMA.FTZ R21, R21, UR10, -R189.reuse ;  /* 0x0000000a15157c23 */ /* 0x100fe200080108bd */
[----:B------:R-:W-:-:S01]  /*cab0*/  FFMA.FTZ R187, R187, UR10, -R189 ;  /* 0x0000000abbbb7c23 */ /* 0x000fc200080108bd */
[--C-:B------:R-:W-:Y:S01]  /*cac0*/  FFMA.FTZ R170, R170, UR10, -R189.reuse ;  /* 0x0000000aaaaa7c23 */ /* 0x100fe200080108bd */
[----:B------:R-:W-:Y:S01]  /*cad0*/  @!P0 LEA R186, R186, UR41, 0x3 ;  /* 0x00000029baba8c11 */ /* 0x000fe2000f8e18ff */
[----:B------:R-:W-:Y:S01]  /*cae0*/  MUFU.EX2 R5, R5 ;  /* 0x0000000500057308 */ /* 0x000fe20000000800 */
[----:B------:R-:W-:-:S01]  /*caf0*/  FFMA.FTZ R171, R171, UR10, -R189 ;  /* 0x0000000aabab7c23 */ /* 0x000fc200080108bd */
[--C-:B------:R-:W-:Y:S01]  /*cb00*/  FFMA.FTZ R174, R174, UR10, -R189.reuse ;  /* 0x0000000aaeae7c23 */ /* 0x100fe200080108bd */
[----:B------:R-:W-:-:S01]  /*cb10*/  FFMA.FTZ R175, R175, UR10, -R189 ;  /* 0x0000000aafaf7c23 */ /* 0x000fc200080108bd */
[----:B------:R-:W-:Y:S02]  /*cb20*/  @!P0 VIADD R186, R186, 0x33440 ;  /* 0x00033440baba8836 */ /* 0x000fe40000000000 */
[----:B------:R-:W-:-:S01]  /*cb30*/  FFMA.FTZ R178, R178, UR10, -R189 ;  /* 0x0000000ab2b27c23 */ /* 0x000fc200080108bd */
[--C-:B------:R-:W-:Y:S01]  /*cb40*/  FFMA.FTZ R179, R179, UR10, -R189.reuse ;  /* 0x0000000ab3b37c23 */ /* 0x100fe200080108bd */
[----:B------:R-:W-:-:S01]  /*cb50*/  FFMA.FTZ R182, R182, UR10, -R189 ;  /* 0x0000000ab6b67c23 */ /* 0x000fc200080108bd */
[----:B------:R-:W1:Y:S01]  /*cb60*/  MUFU.EX2 R190, R190 ;  /* 0x000000be00be7308 */ /* 0x000e620000000800 */
[----:B------:R-:W-:Y:S01]  /*cb70*/  @!P0 PRMT R186, RZ, 0x654, R186 ;  /* 0x00000654ffba8816 */ /* 0x000fe200000000ba */
[----:B0-----:R-:W-:Y:S01]  /*cb80*/  FFMA.FTZ R3, R4, R3, R191 ;  /* 0x0000000304037223 */ /* 0x001fe200000100bf */
        /* <DEDUP_REMOVED lines=29> */
[----:B------:R-:W3:Y:S08]  /*cd60*/  MUFU.EX2 R8, R8 ;  /* 0x0000000800087308 */ /* 0x000ef00000000800 */
[----:B------:R-:W4:Y:S08]  /*cd70*/  MUFU.EX2 R10, R10 ;  /* 0x0000000a000a7308 */ /* 0x000f300000000800 */
[----:B------:R5:W-:Y:S08]  /*cd80*/  MUFU.EX2 R133, R192 ;  /* 0x000000c000857308 */ /* 0x000bf00000000800 */
[----:B------:R-:W4:Y:S01]  /*cd90*/  MUFU.EX2 R13, R13 ;  /* 0x0000000d000d7308 */ /* 0x000f220000000800 */
[----:B-----5:R-:W-:-:S07]  /*cda0*/  IADD3 R192, -R219, 0xb, RZ ;  /* 0x0000000bdbc07810 */ /* 0x020fce0007ffe1ff */
[----:B------:R-:W5:Y:S08]  /*cdb0*/  MUFU.EX2 R11, R11 ;  /* 0x0000000b000b7308 */ /* 0x000f700000000800 */
[----:B------:R-:W5:Y:S01]  /*cdc0*/  MUFU.EX2 R12, R12 ;  /* 0x0000000c000c7308 */ /* 0x000f620000000800 */
[----:B------:R-:W-:Y:S02]  /*cdd0*/  WARPGROUP.DEPBAR.LE gsb0, 0x0 ;  /* 0x00008000000079c5 */ /* 0x000fe40000010000 */
[----:B------:R-:W-:-:S05]  /*cde0*/  WARPGROUP.ARRIVE ;  /* 0x00000000000079c5 */ /* 0x000fca0000000000 */
[----:B------:R-:W5:Y:S01]  /*cdf0*/  MUFU.EX2 R14, R14 ;  /* 0x0000000e000e7308 */ /* 0x000f620000000800 */
[----:B------:R-:W-:Y:S07]  /*ce00*/  QGMMA.64x192x32.F32.E4M3.E4M3 R24, R200, gdesc[UR4], R24, gsb0 ;  /* 0x02e00004c8187df3 */ /* 0x000fee0008000818 */
        /* <DEDUP_REMOVED lines=36> */
[----:B------:R-:W-:-:S02]  /*d050*/  FADD.FTZ R3, R13, R2 ;  /* 0x000000020d037221 */ /* 0x000fc40000010000 */
[----:B------:R-:W1:Y:S01]  /*d060*/  MUFU.EX2 R159, R159 ;  /* 0x0000009f009f7308 */ /* 0x000e620000000800 */
[----:B-----5:R-:W-:-:S01]  /*d070*/  FADD.FTZ R189, R11, R186 ;  /* 0x000000ba0bbd7221 */ /* 0x020fc20000010000 */
        /* <DEDUP_REMOVED lines=36> */
[----:B0-----:R-:W-:Y:S01]  /*d2c0*/  FADD.FTZ R3, R157, R2 ;  /* 0x000000029d037221 */ /* 0x001fe20000010000 */
[----:B-1----:R-:W-:-:S02]  /*d2d0*/  FADD.FTZ R189, R159, R186 ;  /* 0x000000ba9fbd7221 */ /* 0x002fc40000010000 */
[----:B------:R-:W0:Y:S01]  /*d2e0*/  MUFU.EX2 R167, R167 ;  /* 0x000000a700a77308 */ /* 0x000e220000000800 */
[----:B--2---:R-:W-:-:S01]  /*d2f0*/  FADD.FTZ R2, R160, R3 ;  /* 0x00000003a0027221 */ /* 0x004fc20000010000 */
[----:B---3--:R-:W-:-:S03]  /*d300*/  FADD.FTZ R186, R162, R189 ;  /* 0x000000bda2ba7221 */ /* 0x008fc60000010000 */
[----:B----4-:R-:W-:Y:S01]  /*d310*/  FADD.FTZ R3, R161, R2 ;  /* 0x00000002a1037221 */ /* 0x010fe20000010000 */
[----:B-----5:R-:W-:-:S02]  /*d320*/  FADD.FTZ R189, R163, R186 ;  /* 0x000000baa3bd7221 */ /* 0x020fc40000010000 */
[----:B------:R-:W1:Y:S01]  /*d330*/  MUFU.EX2 R136, R136 ;  /* 0x0000008800887308 */ /* 0x000e620000000800 */
[----:B------:R-:W-:-:S01]  /*d340*/  FADD.FTZ R2, R164, R3 ;  /* 0x00000003a4027221 */ /* 0x000fc20000010000 */
[----:B------:R-:W-:-:S03]  /*d350*/  FADD.FTZ R186, R166, R189 ;  /* 0x000000bda6ba7221 */ /* 0x000fc60000010000 */
        /* <DEDUP_REMOVED lines=56> */
[----:B0-----:R-:W-:-:S04]  /*d6e0*/  FADD.FTZ R2, R129, R2 ;  /* 0x0000000281027221 */ /* 0x001fc80000010000 */
[----:B------:R-:W-:-:S03]  /*d6f0*/  FADD.FTZ R189, R133, R2 ;  /* 0x0000000285bd7221 */ /* 0x000fc60000010000 */
        /* <DEDUP_REMOVED lines=8> */
.L_x_2162:
        /* <DEDUP_REMOVED lines=146> */
[----:B------:R-:W-:Y:S01]  /*e0a0*/  F2FP.SATFINITE.E4M3.F32.PACK_AB_MERGE_C R203, R131, R130, R134 ;  /* 0x0000008283cb723e */ /* 0x000fe20004807086 */
[----:B------:R-:W-:Y:S06]  /*e0b0*/  @P2 BRA `(.L_x_2163) ;  /* 0xffffffc400e02947 */ /* 0x000fec000383ffff */
.L_x_2153:
[----:B------:R-:W-:Y:S06]  /*e0c0*/  BAR.ARV 0x8, 0x180 ;  /* 0x0206000000007b1d */ /* 0x000fec0000002000 */
[----:B------:R-:W-:Y:S05]  /*e0d0*/  @!P1 BRA `(.L_x_2164) ;  /* 0x0000000000049947 */ /* 0x000fea0003800000 */
[----:B------:R-:W-:Y:S01]  /*e0e0*/  BPT.TRAP 0x1 ;  /* 0x000000040000795c */ /* 0x000fe20000300000 */
.L_x_2164:
[----:B------:R-:W-:Y:S01]  /*e0f0*/  ULEA UR5, UR53, UR41, 0x3 ;  /* 0x0000002935057291 */ /* 0x000fe2000f8e183f */
[----:B------:R-:W-:-:S05]  /*e100*/  IMAD.U32 R0, RZ, RZ, UR47 ;  /* 0x0000002fff007e24 */ /* 0x000fca000f8e00ff */
[----:B------:R-:W-:-:S04]  /*e110*/  SHF.L.U32 R0, R0, 0x1f, RZ ;  /* 0x0000001f00007819 */ /* 0x000fc800000006ff */
[----:B------:R0:W1:Y:S01]  /*e120*/  SYNCS.PHASECHK.TRANS64.TRYWAIT P0, [UR5+0x33450], R0 ;  /* 0x03345000ff0075a7 */ /* 0x0000620008000145 */
[----:B------:R-:W-:Y:S05]  /*e130*/  @!P1 BRA `(.L_x_2165) ;  /* 0x0000000000049947 */ /* 0x000fea0003800000 */
[----:B------:R-:W-:Y:S01]  /*e140*/  BPT.TRAP 0x1 ;  /* 0x000000040000795c */ /* 0x000fe20000300000 */
.L_x_2165:
[----:B-1----:R-:W-:Y:S05]  /*e150*/  @P0 BRA `(.L_x_2166) ;  /* 0x0000000000080947 */ /* 0x002fea0003800000 */
[----:B------:R-:W1:Y:S02]  /*e160*/  SYNCS.PHASECHK.TRANS64.TRYWAIT P0, [UR5+0x33450], R0 ;  /* 0x03345000ff0075a7 */ /* 0x000e640008000145 */
[----:B-1----:R-:W-:Y:S05]  /*e170*/  @!P0 BRA `(.L_x_2167) ;  /* 0x000000c4003c8947 */ /* 0x002fea0003800000 */
.L_x_2166:
[----:B------:R-:W-:Y:S01]  /*e180*/  UIADD3 UR41, UR41, 0x200, URZ ;  /* 0x0000020029297890 */ /* 0x000fe2000fffe03f */
[----:B------:R-:W-:Y:S01]  /*e190*/  WARPGROUP.ARRIVE ;  /* 0x00000000000079c5 */ /* 0x000fe20000000000 */
[----:B------:R-:W-:Y:S02]  /*e1a0*/  UMOV UR7, 0xc0000010 ;  /* 0xc000001000077882 */ /* 0x000fe40000000000 */
[----:B------:R-:W-:-:S04]  /*e1b0*/  USHF.R.U32.HI UR41, URZ, 0x4, UR41 ;  /* 0x000000043f297899 */ /* 0x000fc80008011629 */
[----:B------:R-:W-:-:S04]  /*e1c0*/  ULOP3.LUT UR41, UR41, 0x3fff, URZ, 0xc0, !UPT ;  /* 0x00003fff29297892 */ /* 0x000fc8000f8ec03f */
[----:B------:R-:W-:-:S04]  /*e1d0*/  ULOP3.LUT UR4, UR41, 0x10000, URZ, 0xfc, !UPT ;  /* 0x0001000029047892 */ /* 0x000fc8000f8efc3f */
[----:B------:R-:W-:-:S07]  /*e1e0*/  UIMAD UR4, UR53, 0x780, UR4 ;  /* 0x00000780350478a4 */ /* 0x000fce000f8e0204 */
[----:B------:R-:W-:Y:S02]  /*e1f0*/  UMOV UR6, UR4 ;  /* 0x0000000400067c82 */ /* 0x000fe40008000000 */
        /* <DEDUP_REMOVED lines=8> */
[----:B------:R-:W-:Y:S02]  /*e280*/  WARPGROUP.DEPBAR.LE gsb0, 0x0 ;  /* 0x00008000000079c5 */ /* 0x000fe40000010000 */
[----:B------:R-:W-:-:S15]  /*e290*/  WARPGROUP.ARRIVE ;  /* 0x00000000000079c5 */ /* 0x000fde0000000000 */
[----:B------:R-:W-:Y:S01]  /*e2a0*/  QGMMA.64x192x32.F32.E4M3.E4M3 R24, R208, gdesc[UR4], R24, gsb0 ;  /* 0x02e00004d0187df3 */ /* 0x000fe20008000818 */
[----:B------:R-:W-:Y:S02]  /*e2b0*/  ULDC.64 UR6, c[0x0][0x9a0] ;  /* 0x0002680000067ab9 */ /* 0x000fe40000000a00 */
[----:B------:R-:W-:-:S04]  /*e2c0*/  ISETP.NE.U32.AND P0, PT, RZ, UR6, PT ;  /* 0x00000006ff007c0c */ /* 0x000fc8000bf05070 */
[----:B------:R-:W-:-:S13]  /*e2d0*/  ISETP.NE.AND.EX P0, PT, RZ, UR7, PT, P0 ;  /* 0x00000007ff007c0c */ /* 0x000fda000bf05300 */
[----:B------:R-:W0:Y:S08]  /*e2e0*/  @P0 LDC.64 R6, c[0x0][0x9c8] ;  /* 0x00027200ff060b82 */ /* 0x000e300000000a00 */
[----:B------:R-:W2:Y:S01]  /*e2f0*/  @P0 LDC.64 R8, c[0x0][0x9d0] ;  /* 0x00027400ff080b82 */ /* 0x000ea20000000a00 */
[C---:B01----:R-:W-:Y:S02]  /*e300*/  @P0 IMAD R0, R6.reuse, UR42, RZ ;  /* 0x0000002a06000c24 */ /* 0x043fe4000f8e02ff */
[----:B------:R-:W-:-:S04]  /*e310*/  @P0 IMAD.WIDE.U32 R4, R6, UR43, RZ ;  /* 0x0000002b06040c25 */ /* 0x000fc8000f8e00ff */
[----:B------:R-:W-:-:S04]  /*e320*/  @P0 IMAD R7, R7, UR43, R0 ;  /* 0x0000002b07070c24 */ /* 0x000fc8000f8e0200 */
[----:B------:R-:W-:Y:S02]  /*e330*/  @P0 IMAD.IADD R5, R5, 0x1, R7 ;  /* 0x0000000105050824 */ /* 0x000fe400078e0207 */
[----:B--2---:R-:W-:-:S04]  /*e340*/  @P0 IMAD.WIDE.U32 R4, R8, UR44, R4 ;  /* 0x0000002c08040c25 */ /* 0x004fc8000f8e0004 */
[----:B------:R-:W-:Y:S01]  /*e350*/  @P0 IMAD R5, R9, UR44, R5 ;  /* 0x0000002c09050c24 */ /* 0x000fe2000f8e0205 */
[----:B------:R-:W-:-:S04]  /*e360*/  @P0 LEA R6, P2, R4, UR6, 0x2 ;  /* 0x0000000604060c11 */ /* 0x000fc8000f8410ff */
[----:B------:R-:W-:Y:S01]  /*e370*/  @P0 LEA.HI.X R7, R4, UR7, R5, 0x2, P2 ;  /* 0x0000000704070c11 */ /* 0x000fe200090f1405 */
[----:B------:R-:W-:-:S06]  /*e380*/  IMAD.MOV.U32 R4, RZ, RZ, 0x3f800000 ;  /* 0x3f800000ff047424 */ /* 0x000fcc00078e00ff */
[----:B------:R0:W2:Y:S01]  /*e390*/  @P0 LDG.E R4, desc[UR54][R6.64] ;  /* 0x0000003606040981 */ /* 0x0000a2000c1e1900 */
[----:B------:R-:W-:Y:S01]  /*e3a0*/  UIADD3 UR6, UR4, 0x480, URZ ;  /* 0x0000048004067890 */ /* 0x000fe2000fffe03f */
[----:B------:R-:W-:Y:S01]  /*e3b0*/  UMOV UR7, 0xc0000010 ;  /* 0xc000001000077882 */ /* 0x000fe20000000000 */
[----:B------:R-:W-:Y:S02]  /*e3c0*/  WARPGROUP.DEPBAR.LE gsb0, 0x0 ;  /* 0x00008000000079c5 */ /* 0x000fe40000010000 */
[----:B------:R-:W-:-:S06]  /*e3d0*/  WARPGROUP.ARRIVE ;  /* 0x00000000000079c5 */ /* 0x000fcc0000000000 */
[----:B------:R-:W-:Y:S01]  /*e3e0*/  QGMMA.64x192x32.F32.E4M3.E4M3 R24, R204, gdesc[UR4], R24, gsb0 ;  /* 0x02e00004cc187df3 */ /* 0x000fe20008000818 */
[----:B------:R-:W-:Y:S01]  /*e3f0*/  UIADD3 UR6, UR4, 0x600, URZ ;  /* 0x0000060004067890 */ /* 0x000fe2000fffe03f */
[----:B------:R-:W-:Y:S01]  /*e400*/  UMOV UR7, 0xc0000010 ;  /* 0xc000001000077882 */ /* 0x000fe20000000000 */
[----:B------:R-:W1:Y:S04]  /*e410*/  SHFL.BFLY PT, R0, R3, 0x2, 0x1f ;  /* 0x0c401f0003007f89 */ /* 0x000e6800000e0000 */
[----:B------:R-:W3:Y:S01]  /*e420*/  SHFL.BFLY PT, R9, R2, 0x2, 0x1f ;  /* 0x0c401f0002097f89 */ /* 0x000ee200000e0000 */
[----:B-1----:R-:W-:-:S01]  /*e430*/  FADD.FTZ R0, R0, R3 ;  /* 0x0000000300007221 */ /* 0x002fc20000010000 */
        /* <DEDUP_REMOVED lines=11> */
[----:B------:R0:W-:Y:S01]  /*e4f0*/  @P0 MUFU.RCP R3, R5 ;  /* 0x0000000500030308 */ /* 0x0001e20000001000 */
[----:B------:R-:W-:Y:S01]  /*e500*/  FSETP.NE.FTZ.AND P0, PT, R10, RZ, PT ;  /* 0x000000ff0a00720b */ /* 0x000fe20003f15000 */
[----:B------:R-:W-:-:S06]  /*e510*/  IMAD.MOV.U32 R7, RZ, RZ, RZ ;  /* 0x000000ffff077224 */ /* 0x000fcc00078e00ff */
[----:B------:R-:W1:Y:S01]  /*e520*/  @P2 MUFU.LG2 R6, R11 ;  /* 0x0000000b00062308 */ /* 0x000e620000000c00 */
[----:B------:R-:W-:Y:S02]  /*e530*/  WARPGROUP.DEPBAR.LE gsb0, 0x0 ;  /* 0x00008000000079c5 */ /* 0x000fe40000010000 */
[----:B------:R-:W-:-:S06]  /*e540*/  WARPGROUP.ARRIVE ;  /* 0x00000000000079c5 */ /* 0x000fcc0000000000 */
[----:B------:R-:W-:Y:S01]  /*e550*/  QGMMA.64x192x32.F32.E4M3.E4M3 R24, R200, gdesc[UR4], R24, gsb0 ;  /* 0x02e00004c8187df3 */ /* 0x000fe20008000818 */
[----:B------:R-:W3:Y:S01]  /*e560*/  @P3 MUFU.LG2 R8, R12 ;  /* 0x0000000c00083308 */ /* 0x000ee20000000c00 */
[----:B------:R-:W-:-:S07]  /*e570*/  IMAD.U32 R9, RZ, RZ, UR10 ;  /* 0x0000000aff097e24 */ /* 0x000fce000f8e00ff */
[----:B------:R-:W4:Y:S01]  /*e580*/  @P0 MUFU.RCP R7, R10 ;  /* 0x0000000a00070308 */ /* 0x000f220000001000 */
[----:B------:R-:W-:Y:S02]  /*e590*/  IMAD.U32 R13, RZ, RZ, UR10 ;  /* 0x0000000aff0d7e24 */ /* 0x000fe4000f8e00ff */
[----:B0-----:R-:W-:Y:S01]  /*e5a0*/  @P2 FMUL.FTZ R5, R9, 0.69314718246459960938 ;  /* 0x3f31721809052820 */ /* 0x001fe20000410000 */
[----:B-1----:R-:W-:Y:S01]  /*e5b0*/  @P2 FMUL.FTZ R6, R6, 0.69314718246459960938 ;  /* 0x3f31721806062820 */ /* 0x002fe20000410000 */
[----:B------:R-:W-:Y:S02]  /*e5c0*/  IMAD.MOV.U32 R0, RZ, RZ, -0x800000 ;  /* 0xff800000ff007424 */ /* 0x000fe400078e00ff */
[----:B------:R-:W-:Y:S01]  /*e5d0*/  @P3 FMUL.FTZ R9, R13, 0.69314718246459960938 ;  /* 0x3f3172180d093820 */ /* 0x000fe20000410000 */
[----:B------:R-:W-:Y:S02]  /*e5e0*/  IMAD.MOV.U32 R2, RZ, RZ, -0x800000 ;  /* 0xff800000ff027424 */ /* 0x000fe400078e00ff */
[----:B------:R-:W-:-:S01]  /*e5f0*/  @P2 FFMA.FTZ R0, R5, R120, R6 ;  /* 0x0000007805002223 */ /* 0x000fc20000010006 */
[----:B---3--:R-:W-:Y:S01]  /*e600*/  @P3 FMUL.FTZ R8, R8, 0.69314718246459960938 ;  /* 0x3f31721808083820 */ /* 0x008fe20000410000 */
[----:B--2---:R-:W-:-:S03]  /*e610*/  FMUL.FTZ R5, R3, R4 ;  /* 0x0000000403057220 */ /* 0x004fc60000410000 */
[----:B------:R-:W-:Y:S01]  /*e620*/  @P3 FFMA.FTZ R2, R9, R121, R8 ;  /* 0x0000007909023223 */ /* 0x000fe20000010008 */
[----:B----4-:R-:W-:Y:S01]  /*e630*/  FMUL.FTZ R4, R7, R4 ;  /* 0x0000000407047220 */ /* 0x010fe20000410000 */
[----:B------:R-:W-:Y:S02]  /*e640*/  WARPGROUP.DEPBAR.LE gsb0, 0x0 ;  /* 0x00008000000079c5 */ /* 0x000fe40000010000 */
[----:B------:R-:W-:Y:S05]  /*e650*/  @!P1 BRA `(.L_x_2168) ;  /* 0x0000000000049947 */ /* 0x000fea0003800000 */
[----:B------:R-:W-:Y:S01]  /*e660*/  BPT.TRAP 0x1 ;  /* 0x000000040000795c */ /* 0x000fe20000300000 */
.L_x_2168:
        /* <DEDUP_REMOVED lines=102> */
[----:B------:R-:W-:Y:S01]  /*ecd0*/  FMUL.FTZ R115, R115, R4 ;  /* 0x0000000473737220 */ /* 0x000fe20000410000 */
[----:B------:R-:W-:-:S02]  /*ece0*/  UIADD3 UR48, UR48, 0x1, URZ ;  /* 0x0000000130307890 */ /* 0x000fc4000fffe03f */
[----:B------:R-:W-:Y:S02]  /*ecf0*/  USEL UR53, UR53, URZ, UP0 ;  /* 0x0000003f35357287 */ /* 0x000fe40008000000 */
[----:B------:R-:W-:-:S12]  /*ed00*/  ULOP3.LUT UR47, UR47, UR4, URZ, 0x3c, !UPT ;  /* 0x000000042f2f7292 */ /* 0x000fd8000f8e3c3f */
.L_x_2135:
        /* <DEDUP_REMOVED lines=149> */
[----:B------:R-:W-:-:S02]  /*f660*/  LOP3.LUT R8, R10, 0x380, RZ, 0xc0, !PT ;  /* 0x000003800a087812 */ /* 0x000fc400078ec0ff */
[C---:B------:R-:W-:Y:S01]  /*f670*/  IADD3 R27, P1, R20.reuse, 0x4040, RZ ;  /* 0x00004040141b7810 */ /* 0x040fe20007f3e0ff */
[----:B------:R-:W-:Y:S01]  /*f680*/  SHFL.IDX PT, R72, R72, R39, 0x1c1f ;  /* 0x001c1f2748487589 */ /* 0x000fe200000e0000 */
[C---:B------:R-:W-:Y:S02]  /*f690*/  IADD3 R6, P4, R20.reuse, 0x4020, RZ ;  /* 0x0000402014067810 */ /* 0x040fe40007f9e0ff */
        /* <DEDUP_REMOVED lines=14> */
[----:B------:R-:W-:-:S02]  /*f780*/  SHF.R.U64 R3, R8, 0x3, RZ ;  /* 0x0000000308037819 */ /* 0x000fc400000012ff */
[----:B------:R-:W-:Y:S01]  /*f790*/  LOP3.LUT R24, R14, R89, RZ, 0x3c, !PT ;  /* 0x000000590e187212 */ /* 0x000fe200078e3cff */
[----:B------:R-:W-:Y:S01]  /*f7a0*/  SHFL.IDX PT, R76, R76, R39, 0x1c1f ;  /* 0x001c1f274c4c7589 */ /* 0x000fe200000e0000 */
[----:B------:R-:W-:Y:S02]  /*f7b0*/  LOP3.LUT R134, R12, R85, RZ, 0x3c, !PT ;  /* 0x000000550c867212 */ /* 0x000fe400078e3cff */
[----:B------:R-:W-:Y:S01]  /*f7c0*/  LOP3.LUT R14, R3, R10, RZ, 0x3c, !PT ;  /* 0x0000000a030e7212 */ /* 0x000fe200078e3cff */
[----:B------:R-:W-:Y:S01]  /*f7d0*/  SHFL.IDX PT, R85, R82, R39, 0x1c1f ;  /* 0x001c1f2752557589 */ /* 0x000fe200000e0000 */
[----:B------:R-:W-:Y:S02]  /*f7e0*/  LOP3.LUT R12, R83, 0x380, RZ, 0xc0, !PT ;  /* 0x00000380530c7812 */ /* 0x000fe400078ec0ff */
[----:B------:R-:W-:Y:S01]  /*f7f0*/  LOP3.LUT R10, R81, 0x380, RZ, 0xc0, !PT ;  /* 0x00000380510a7812 */ /* 0x000fe200078ec0ff */
[----:B------:R-:W-:Y:S01]  /*f800*/  SHFL.IDX PT, R82, R112, R39, 0x1c1f ;  /* 0x001c1f2770527589 */ /* 0x000fe200000e0000 */
[----:B------:R-:W-:-:S02]  /*f810*/  LOP3.LUT R3, R6, 0x380, RZ, 0xc0, !PT ;  /* 0x0000038006037812 */ /* 0x000fc400078ec0ff */
[----:B------:R-:W-:Y:S01]  /*f820*/  LOP3.LUT R8, R27, 0x380, RZ, 0xc0, !PT ;  /* 0x000003801b087812 */ /* 0x000fe200078ec0ff */
[----:B------:R-:W-:Y:S01]  /*f830*/  SHFL.IDX PT, R78, R78, R39, 0x1c1f ;  /* 0x001c1f274e4e7589 */ /* 0x000fe200000e0000 */
[----:B------:R-:W-:Y:S02]  /*f840*/  SHF.R.U64 R12, R12, 0x3, RZ ;  /* 0x000000030c0c7819 */ /* 0x000fe400000012ff */
[----:B------:R-:W-:Y:S01]  /*f850*/  SHF.R.U64 R10, R10, 0x3, RZ ;  /* 0x000000030a0a7819 */ /* 0x000fe200000012ff */
[----:B------:R-:W-:Y:S01]  /*f860*/  SHFL.IDX PT, R91, R84, R39, 0x1c1f ;  /* 0x001c1f27545b7589 */ /* 0x000fe200000e0000 */
[----:B------:R-:W-:Y:S02]  /*f870*/  SHF.R.U64 R3, R3, 0x3, RZ ;  /* 0x0000000303037819 */ /* 0x000fe400000012ff */
[----:B------:R-:W-:Y:S01]  /*f880*/  SHF.R.U64 R8, R8, 0x3, RZ ;  /* 0x0000000308087819 */ /* 0x000fe200000012ff */
[----:B------:R-:W-:Y:S01]  /*f890*/  SHFL.IDX PT, R101, R90, R39, 0x1c1f ;  /* 0x001c1f275a657589 */ /* 0x000fe200000e0000 */
[----:B------:R-:W-:-:S02]  /*f8a0*/  LOP3.LUT R136, R12, R83, RZ, 0x3c, !PT ;  /* 0x000000530c887212 */ /* 0x000fc400078e3cff */
        /* <DEDUP_REMOVED lines=9> */
[----:B------:R-:W-:Y:S01]  /*f940*/  SHF.R.U64 R6, R6, 0x3, RZ ;  /* 0x0000000306067819 */ /* 0x000fe200000012ff */
[----:B------:R-:W-:Y:S01]  /*f950*/  SHFL.IDX PT, R108, R108, R39, 0x1c1f ;  /* 0x001c1f276c6c7589 */ /* 0x000fe200000e0000 */
[----:B------:R-:W-:Y:S02]  /*f960*/  LOP3.LUT R27, R100, 0x380, RZ, 0xc0, !PT ;  /* 0x00000380641b7812 */ /* 0x000fe400078ec0ff */
[----:B------:R-:W-:Y:S01]  /*f970*/  SHF.R.U64 R8, R8, 0x3, RZ ;  /* 0x0000000308087819 */ /* 0x000fe200000012ff */
[----:B------:R-:W-:Y:S01]  /*f980*/  SHFL.IDX PT, R116, R116, R39, 0x1c1f ;  /* 0x001c1f2774747589 */ /* 0x000fe200000e0000 */
[----:B------:R-:W-:Y:S02]  /*f990*/  SHF.R.U64 R3, R3, 0x3, RZ ;  /* 0x0000000303037819 */ /* 0x000fe400000012ff */
[----:B------:R-:W-:Y:S01]  /*f9a0*/  LOP3.LUT R6, R6, R33, RZ, 0x3c, !PT ;  /* 0x0000002106067212 */ /* 0x000fe200078e3cff */
[----:B------:R-:W-:Y:S01]  /*f9b0*/  SHFL.IDX PT, R124, R124, R39, 0x1c1f ;  /* 0x001c1f277c7c7589 */ /* 0x000fe200000e0000 */
[----:B------:R-:W-:-:S02]  /*f9c0*/  SHF.R.U64 R27, R27, 0x3, RZ ;  /* 0x000000031b1b7819 */ /* 0x000fc400000012ff */
[----:B------:R-:W-:Y:S01]  /*f9d0*/  LOP3.LUT R140, R8, R57, RZ, 0x3c, !PT ;  /* 0x00000039088c7212 */ /* 0x000fe200078e3cff */
[----:B------:R-:W-:Y:S01]  /*f9e0*/  SHFL.IDX PT, R132, R132, R39, 0x1c1f ;  /* 0x001c1f2784847589 */ /* 0x000fe200000e0000 */
[----:B------:R-:W-:Y:S02]  /*f9f0*/  MOV R33, R20 ;  /* 0x0000001400217202 */ /* 0x000fe40000000f00 */
[----:B------:R-:W-:Y:S01]  /*fa00*/  LOP3.LUT R8, R3, R4, RZ, 0x3c, !PT ;  /* 0x0000000403087212 */ /* 0x000fe200078e3cff */
[----:B------:R-:W-:Y:S01]  /*fa10*/  SHFL.IDX PT, R118, R118, R39, 0x1c1f ;  /* 0x001c1f2776767589 */ /* 0x000fe200000e0000 */
[----:B------:R-:W-:Y:S02]  /*fa20*/  LOP3.LUT R20, R39, 0x2, RZ, 0x3c, !PT ;  /* 0x0000000227147812 */ /* 0x000fe400078e3cff */
[----:B------:R-:W-:Y:S01]  /*fa30*/  LOP3.LUT R4, R27, R100, RZ, 0x3c, !PT ;  /* 0x000000641b047212 */ /* 0x000fe200078e3cff */
[----:B------:R-:W-:Y:S01]  /*fa40*/  SHFL.IDX PT, R122, R122, R39, 0x1c1f ;  /* 0x001c1f277a7a7589 */ /* 0x000fe200000e0000 */
[----:B------:R-:W-:-:S02]  /*fa50*/  MOV R138, R138 ;  /* 0x0000008a008a7202 */ /* 0x000fc40000000f00 */
[----:B------:R-:W-:Y:S01]  /*fa60*/  MOV R134, R134 ;  /* 0x0000008600867202 */ /* 0x000fe20000000f00 */
[----:B------:R-:W-:Y:S01]  /*fa70*/  SHFL.IDX PT, R86, R41, R20, 0x1c1f ;  /* 0x001c1f1429567589 */ /* 0x000fe200000e0000 */
[----:B------:R-:W-:Y:S02]  /*fa80*/  MOV R139, R10 ;  /* 0x0000000a008b7202 */ /* 0x000fe40000000f00 */
[----:B------:R-:W-:Y:S01]  /*fa90*/  MOV R57, R8 ;  /* 0x0000000800397202 */ /* 0x000fe20000000f00 */
[----:B------:R-:W-:Y:S01]  /*faa0*/  SHFL.IDX PT, R10, R26, R39, 0x1c1f ;  /* 0x001c1f271a0a7589 */ /* 0x000fe200000e0000 */
[----:B------:R-:W-:Y:S02]  /*fab0*/  MOV R135, R14 ;  /* 0x0000000e00877202 */ /* 0x000fe40000000f00 */
[----:B------:R-:W-:Y:S01]  /*fac0*/  MOV R3, R24 ;  /* 0x0000001800037202 */ /* 0x000fe20000000f00 */
[----:B------:R-:W0:Y:S01]  /*fad0*/  SHFL.IDX PT, R9, R28, R20, 0x1c1f ;  /* 0x001c1f141c097589 */ /* 0x000e2200000e0000 */
[----:B------:R-:W-:-:S02]  /*fae0*/  MOV R140, R140 ;  /* 0x0000008c008c7202 */ /* 0x000fc40000000f00 */
[----:B------:R-:W-:Y:S01]  /*faf0*/  MOV R141, R6 ;  /* 0x00000006008d7202 */ /* 0x000fe20000000f00 */
[----:B------:R-:W-:Y:S01]  /*fb00*/  SHFL.IDX PT, R14, R104, R39, 0x1c1f ;  /* 0x001c1f27680e7589 */ /* 0x000fe200000e0000 */
[----:B------:R-:W-:Y:S02]  /*fb10*/  MOV R142, R4 ;  /* 0x00000004008e7202 */ /* 0x000fe40000000f00 */
[----:B------:R-:W-:Y:S01]  /*fb20*/  MOV R136, R136 ;  /* 0x0000008800887202 */ /* 0x000fe20000000f00 */
[----:B------:R-:W1:Y:S01]  /*fb30*/  SHFL.IDX PT, R15, R52, R20, 0x1c1f ;  /* 0x001c1f14340f7589 */ /* 0x000e6200000e0000 */
[----:B------:R-:W-:-:S03]  /*fb40*/  MOV R137, R12 ;  /* 0x0000000c00897202 */ /* 0x000fc60000000f00 */
[----:B------:R-:W2:Y:S04]  /*fb50*/  SHFL.IDX PT, R11, R29, R20, 0x1c1f ;  /* 0x001c1f141d0b7589 */ /* 0x000ea800000e0000 */
[----:B------:R-:W-:Y:S04]  /*fb60*/  SHFL.IDX PT, R24, R96, R39, 0x1c1f ;  /* 0x001c1f2760187589 */ /* 0x000fe800000e0000 */
[----:B------:R-:W3:Y:S04]  /*fb70*/  SHFL.IDX PT, R55, R55, R20, 0x1c1f ;  /* 0x001c1f1437377589 */ /* 0x000ee800000e0000 */
[----:B------:R-:W-:Y:S01]  /*fb80*/  SHFL.IDX PT, R100, R88, R39, 0x1c1f ;  /* 0x001c1f2758647589 */ /* 0x000fe200000e0000 */
[----:B0-----:R-:W-:-:S02]  /*fb90*/  SEL R8, R10, R9, P0 ;  /* 0x000000090a087207 */ /* 0x001fc40000000000 */
[----:B------:R-:W-:Y:S01]  /*fba0*/  SEL R10, R9, R10, P0 ;  /* 0x0000000a090a7207 */ /* 0x000fe20000000000 */
[----:B------:R-:W-:Y:S04]  /*fbb0*/  SHFL.IDX PT, R26, R92, R39, 0x1c1f ;  /* 0x001c1f275c1a7589 */ /* 0x000fe800000e0000 */
[----:B------:R-:W-:Y:S01]  /*fbc0*/  SHFL.IDX PT, R25, R94, R39, 0x1c1f ;  /* 0x001c1f275e197589 */ /* 0x000fe200000e0000 */
[----:B-1----:R-:W-:Y:S02]  /*fbd0*/  SEL R12, R14, R15, P0 ;  /* 0x0000000f0e0c7207 */ /* 0x002fe40000000000 */
[----:B------:R-:W-:Y:S01]  /*fbe0*/  SEL R14, R15, R14, P0 ;  /* 0x0000000e0f0e7207 */ /* 0x000fe20000000000 */
[----:B------:R-:W-:Y:S01]  /*fbf0*/  SHFL.IDX PT, R4, R102, R39, 0x1c1f ;  /* 0x001c1f2766047589 */ /* 0x000fe200000e0000 */
[----:B--2---:R-:W-:-:S02]  /*fc00*/  SEL R9, R62, R11, P0 ;  /* 0x0000000b3e097207 */ /* 0x004fc40000000000 */
[----:B------:R-:W-:Y:S01]  /*fc10*/  SEL R11, R11, R62, P0 ;  /* 0x0000003e0b0b7207 */ /* 0x000fe20000000000 */
[----:B------:R-:W-:Y:S04]  /*fc20*/  SHFL.IDX PT, R126, R126, R39, 0x1c1f ;  /* 0x001c1f277e7e7589 */ /* 0x000fe800000e0000 */
[----:B------:R-:W-:Y:S01]  /*fc30*/  SHFL.IDX PT, R130, R130, R39, 0x1c1f ;  /* 0x001c1f2782827589 */ /* 0x000fe200000e0000 */
[----:B---3--:R-:W-:Y:S02]  /*fc40*/  SEL R13, R110, R55, P0 ;  /* 0x000000376e0d7207 */ /* 0x008fe40000000000 */
        /* <DEDUP_REMOVED lines=22> */
[----:B------:R-:W-:Y:S04]  /*fdb0*/  SHFL.IDX PT, R127, R38, R20, 0x1c1f ;  /* 0x001c1f14267f7589 */ /* 0x000fe800000e0000 */
[----:B------:R0:W1:Y:S04]  /*fdc0*/  SHFL.IDX PT, R39, R44, R20, 0x1c1f ;  /* 0x001c1f142c277589 */ /* 0x00006800000e0000 */
[----:B------:R-:W-:Y:S04]  /*fdd0*/  SHFL.IDX PT, R36, R95, R20, 0x1c1f ;  /* 0x001c1f145f247589 */ /* 0x000fe800000e0000 */
[----:B------:R1:W-:Y:S01]  /*fde0*/  SHFL.IDX PT, R37, R98, R20, 0x1c1f ;  /* 0x001c1f1462257589 */ /* 0x0003e200000e0000 */
[----:B0-----:R-:W-:-:S03]  /*fdf0*/  SEL R44, R21, R64, P0 ;  /* 0x00000040152c7207 */ /* 0x001fc60000000000 */
[----:B------:R-:W-:Y:S04]  /*fe00*/  SHFL.IDX PT, R99, R34, R20, 0x1c1f ;  /* 0x001c1f1422637589 */ /* 0x000fe800000e0000 */
[----:B------:R-:W-:Y:S04]  /*fe10*/  SHFL.IDX PT, R123, R35, R20, 0x1c1f ;  /* 0x001c1f14237b7589 */ /* 0x000fe800000e0000 */
[----:B------:R-:W-:Y:S04]  /*fe20*/  SHFL.IDX PT, R94, R43, R20, 0x1c1f ;  /* 0x001c1f142b5e7589 */ /* 0x000fe800000e0000 */
[----:B------:R-:W0:Y:S01]  /*fe30*/  SHFL.IDX PT, R38, R59, R20, 0x1c1f ;  /* 0x001c1f143b267589 */ /* 0x000e2200000e0000 */
[----:B-1----:R-:W-:-:S02]  /*fe40*/  SEL R98, R100, R39, P0 ;  /* 0x0000002764627207 */ /* 0x002fc40000000000 */
[----:B------:R-:W-:Y:S01]  /*fe50*/  SEL R100, R39, R100, P0 ;  /* 0x0000006427647207 */ /* 0x000fe20000000000 */
[----:B------:R-:W-:Y:S01]  /*fe60*/  SHFL.IDX PT, R145, R63, R20, 0x1c1f ;  /* 0x001c1f143f917589 */ /* 0x000fe200000e0000 */
[----:B------:R-:W-:-:S03]  /*fe70*/  F2FP.BF16.F32.PACK_AB R39, R15, R14 ;  /* 0x0000000e0f27723e */ /* 0x000fc600000010ff */
[----:B------:R-:W-:Y:S04]  /*fe80*/  SHFL.IDX PT, R43, R56, R20, 0x1c1f ;  /* 0x001c1f14382b7589 */ /* 0x000fe800000e0000 */
[----:B------:R1:W2:Y:S04]  /*fe90*/  SHFL.IDX PT, R143, R60, R20, 0x1c1f ;  /* 0x001c1f143c8f7589 */ /* 0x0002a800000e0000 */
[----:B------:R3:W-:Y:S04]  /*fea0*/  SHFL.IDX PT, R147, R61, R20, 0x1c1f ;  /* 0x001c1f143d937589 */ /* 0x0007e800000e0000 */
[----:B------:R4:W-:Y:S01]  /*feb0*/  SHFL.IDX PT, R151, R65, R20, 0x1c1f ;  /* 0x001c1f1441977589 */ /* 0x0009e200000e0000 */
[----:B-1----:R-:W-:-:S03]  /*fec0*/  SEL R60, R107, R68, P0 ;  /* 0x000000446b3c7207 */ /* 0x002fc60000000000 */
[----:B------:R-:W1:Y:S01]  /*fed0*/  SHFL.IDX PT, R40, R40, R20, 0x1c1f ;  /* 0x001c1f1428287589 */ /* 0x000e6200000e0000 */
[----:B0-----:R-:W-:Y:S02]  /*fee0*/  SEL R62, R81, R38, P0 ;  /* 0x00000026513e7207 */ /* 0x001fe40000000000 */
[----:B---3--:R-:W-:Y:S01]  /*fef0*/  SEL R61, R99, R70, P0 ;  /* 0x00000046633d7207 */ /* 0x008fe20000000000 */
[----:B------:R-:W0:Y:S04]  /*ff00*/  SHFL.IDX PT, R42, R42, R20, 0x1c1f ;  /* 0x001c1f142a2a7589 */ /* 0x000e2800000e0000 */
[----:B------:R3:W0:Y:S04]  /*ff10*/  SHFL.IDX PT, R109, R46, R20, 0x1c1f ;  /* 0x001c1f142e6d7589 */ /* 0x00062800000e0000 */
[----:B------:R1:W-:Y:S01]  /*ff20*/  SHFL.IDX PT, R117, R48, R20, 0x1c1f ;  /* 0x001c1f1430757589 */ /* 0x0003e200000e0000 */
[----:B--2---:R-:W-:-:S02]  /*ff30*/  SEL R63, R122, R143, P0 ;  /* 0x0000008f7a3f7207 */ /* 0x004fc40000000000 */
[----:B----4-:R-:W-:Y:S01]  /*ff40*/  SEL R65, R143, R122, P0 ;  /* 0x0000007a8f417207 */ /* 0x010fe20000000000 */
[----:B------:R2:W4:Y:S01]  /*ff50*/  SHFL.IDX PT, R125, R50, R20, 0x1c1f ;  /* 0x001c1f14327d7589 */ /* 0x00052200000e0000 */
[----:B---3--:R-:W-:-:S03]  /*ff60*/  SEL R46, R82, R43, P0 ;  /* 0x0000002b522e7207 */ /* 0x008fc60000000000 */
[----:B------:R3:W-:Y:S01]  /*ff70*/  SHFL.IDX PT, R133, R51, R20, 0x1c1f ;  /* 0x001c1f1433857589 */ /* 0x0007e200000e0000 */
[----:B-1----:R-:W-:-:S03]  /*ff80*/  SEL R48, R43, R82, P0 ;  /* 0x000000522b307207 */ /* 0x002fc60000000000 */
[----:B------:R1:W-:Y:S01]  /*ff90*/  SHFL.IDX PT, R129, R106, R20, 0x1c1f ;  /* 0x001c1f146a817589 */ /* 0x0003e200000e0000 */
[----:B------:R-:W-:Y:S02]  /*ffa0*/  SEL R82, R83, R40, P0 ;  /* 0x0000002853527207 */ /* 0x000fe40000000000 */
[----:B--2---:R-:W-:Y:S01]  /*ffb0*/  SEL R50, R68, R107, P0 ;  /* 0x0000006b44327207 */ /* 0x004fe20000000000 */
[----:B------:R-:W-:Y:S01]  /*ffc0*/  SHFL.IDX PT, R7, R119, R20, 0x1c1f ;  /* 0x001c1f1477077589 */ /* 0x000fe200000e0000 */
[----:B------:R-:W-:Y:S02]  /*ffd0*/  SEL R68, R123, R72, P0 ;  /* 0x000000487b447207 */ /* 0x000fe40000000000 */
[----:B---3--:R-:W-:Y:S01]  /*ffe0*/  SEL R51, R70, R99, P0 ;  /* 0x0000006346337207 */ /* 0x008fe20000000000 */
[----:B------:R2:W-:Y:S01]  /*fff0*/  SHFL.IDX PT, R30, R45, R20, 0x1c1f ;  /* 0x001c1f142d1e7589 */ /* 0x0005e200000e0000 */
[----:B------:R-:W-:Y:S02]  /*10000*/  SEL R70, R126, R147, P0 ;  /* 0x000000937e467207 */ /* 0x000fe40000000000 */
[----:B------:R-:W-:Y:S01]  /*10010*/  SEL R84, R40, R83, P0 ;  /* 0x0000005328547207 */ /* 0x000fe20000000000 */
[----:B------:R3:W-:Y:S01]  /*10020*/  SHFL.IDX PT, R31, R47, R20, 0x1c1f ;  /* 0x001c1f142f1f7589 */ /* 0x0007e200000e0000 */
[----:B0-----:R-:W-:-:S02]  /*10030*/  SEL R90, R91, R42, P0 ;  /* 0x0000002a5b5a7207 */ /* 0x001fc40000000000 */
[----:B------:R-:W-:Y:S01]  /*10040*/  SEL R92, R42, R91, P0 ;  /* 0x0000005b2a5c7207 */ /* 0x000fe20000000000 */
[----:B------:R0:W-:Y:S01]  /*10050*/  SHFL.IDX PT, R28, R49, R20, 0x1c1f ;  /* 0x001c1f14311c7589 */ /* 0x0001e200000e0000 */
[----:B-1----:R-:W-:Y:S02]  /*10060*/  SEL R106, R108, R109, P0 ;  /* 0x0000006d6c6a7207 */ /* 0x002fe40000000000 */
[----:B--2---:R-:W-:Y:S01]  /*10070*/  SEL R45, R89, R66, P0 ;  /* 0x00000042592d7207 */ /* 0x004fe20000000000 */
[----:B------:R-:W-:Y:S01]  /*10080*/  SHFL.IDX PT, R53, R53, R20, 0x1c1f ;  /* 0x001c1f1435357589 */ /* 0x000fe200000e0000 */
[----:B----4-:R-:W-:Y:S02]  /*10090*/  SEL R122, R124, R125, P0 ;  /* 0x0000007d7c7a7207 */ /* 0x010fe40000000000 */
[----:B---3--:R-:W-:Y:S01]  /*100a0*/  SEL R47, R118, R41, P0 ;  /* 0x00000029762f7207 */ /* 0x008fe20000000000 */
[----:B------:R-:W-:Y:S01]  /*100b0*/  SHFL.IDX PT, R29, R54, R20, 0x1c1f ;  /* 0x001c1f14361d7589 */ /* 0x000fe200000e0000 */
[----:B------:R-:W-:-:S02]  /*100c0*/  SEL R83, R85, R86, P0 ;  /* 0x0000005655537207 */ /* 0x000fc40000000000 */
[----:B0-----:R-:W-:Y:S01]  /*100d0*/  SEL R49, R41, R118, P0 ;  /* 0x0000007629317207 */ /* 0x001fe20000000000 */
[----:B------:R0:W-:Y:S01]  /*100e0*/  SHFL.IDX PT, R149, R67, R20, 0x1c1f ;  /* 0x001c1f1443957589 */ /* 0x0001e200000e0000 */
[----:B------:R-:W-:Y:S02]  /*100f0*/  SEL R118, R120, R37, P0 ;  /* 0x0000002578767207 */ /* 0x000fe40000000000 */
[----:B------:R-:W-:Y:S01]  /*10100*/  SEL R120, R37, R120, P0 ;  /* 0x0000007825787207 */ /* 0x000fe20000000000 */
[----:B------:R1:W2:Y:S01]  /*10110*/  SHFL.IDX PT, R119, R71, R20, 0x1c1f ;  /* 0x001c1f1447777589 */ /* 0x0002a200000e0000 */
[----:B------:R-:W-:Y:S02]  /*10120*/  F2FP.BF16.F32.PACK_AB R37, R13, R12 ;  /* 0x0000000c0d25723e */ /* 0x000fe400000010ff */
[----:B------:R-:W-:Y:S01]  /*10130*/  SEL R91, R93, R94, P0 ;  /* 0x0000005e5d5b7207 */ /* 0x000fe20000000000 */
[----:B------:R3:W4:Y:S01]  /*10140*/  SHFL.IDX PT, R32, R111, R20, 0x1c1f ;  /* 0x001c1f146f207589 */ /* 0x00072200000e0000 */
[----:B------:R-:W-:-:S02]  /*10150*/  SEL R108, R109, R108, P0 ;  /* 0x0000006c6d6c7207 */ /* 0x000fc40000000000 */
[----:B0-----:R-:W-:Y:S01]  /*10160*/  SEL R67, R74, R115, P0 ;  /* 0x000000734a437207 */ /* 0x001fe20000000000 */
[----:B------:R0:W4:Y:S01]  /*10170*/  SHFL.IDX PT, R153, R69, R20, 0x1c1f ;  /* 0x001c1f1445997589 */ /* 0x00012200000e0000 */
[----:B------:R-:W-:Y:S02]  /*10180*/  SEL R124, R125, R124, P0 ;  /* 0x0000007c7d7c7207 */ /* 0x000fe40000000000 */
[----:B-1----:R-:W-:Y:S01]  /*10190*/  SEL R71, R80, R145, P0 ;  /* 0x0000009150477207 */ /* 0x002fe20000000000 */
[----:B------:R1:W-:Y:S01]  /*101a0*/  SHFL.IDX PT, R52, R75, R20, 0x1c1f ;  /* 0x001c1f144b347589 */ /* 0x0003e200000e0000 */
[----:B------:R-:W-:Y:S02]  /*101b0*/  SEL R85, R86, R85, P0 ;  /* 0x0000005556557207 */ /* 0x000fe40000000000 */
[----:B---3--:R-:W-:Y:S01]  /*101c0*/  SEL R111, R113, R36, P0 ;  /* 0x00000024716f7207 */ /* 0x008fe20000000000 */
[----:B------:R3:W4:Y:S01]  /*101d0*/  SHFL.IDX PT, R155, R73, R20, 0x1c1f ;  /* 0x001c1f14499b7589 */ /* 0x00072200000e0000 */
[----:B------:R-:W-:-:S02]  /*101e0*/  SEL R113, R36, R113, P0 ;  /* 0x0000007124717207 */ /* 0x000fc40000000000 */
[----:B0-----:R-:W-:Y:S01]  /*101f0*/  SEL R69, R115, R74, P0 ;  /* 0x0000004a73457207 */ /* 0x001fe20000000000 */
[----:B------:R-:W0:Y:S01]  /*10200*/  SHFL.IDX PT, R34, R103, R20, 0x1c1f ;  /* 0x001c1f1467227589 */ /* 0x000e2200000e0000 */
[----:B------:R-:W-:Y:S02]  /*10210*/  F2FP.BF16.F32.PACK_AB R36, R9, R8 ;  /* 0x000000080924723e */ /* 0x000fe400000010ff */
[----:B-1----:R-:W-:Y:S01]  /*10220*/  SEL R75, R78, R127, P0 ;  /* 0x0000007f4e4b7207 */ /* 0x002fe20000000000 */
[----:B------:R1:W0:Y:S01]  /*10230*/  SHFL.IDX PT, R35, R114, R20, 0x1c1f ;  /* 0x001c1f1472237589 */ /* 0x00022200000e0000 */
[----:B------:R-:W-:Y:S02]  /*10240*/  SEL R74, R76, R131, P0 ;  /* 0x000000834c4a7207 */ /* 0x000fe40000000000 */
[----:B---3--:R-:W-:Y:S01]  /*10250*/  SEL R73, R145, R80, P0 ;  /* 0x0000005091497207 */ /* 0x008fe20000000000 */
[----:B------:R2:W-:Y:S01]  /*10260*/  SHFL.IDX PT, R54, R87, R20, 0x1c1f ;  /* 0x001c1f1457367589 */ /* 0x0005e200000e0000 */
[----:B------:R-:W-:-:S02]  /*10270*/  SEL R80, R151, R130, P0 ;  /* 0x0000008297507207 */ /* 0x000fc40000000000 */
[----:B------:R-:W-:Y:S01]  /*10280*/  SEL R76, R131, R76, P0 ;  /* 0x0000004c834c7207 */ /* 0x000fe20000000000 */
[----:B------:R3:W0:Y:S01]  /*10290*/  SHFL.IDX PT, R157, R77, R20, 0x1c1f ;  /* 0x001c1f144d9d7589 */ /* 0x00062200000e0000 */
[----:B------:R-:W-:Y:S02]  /*102a0*/  SEL R93, R94, R93, P0 ;  /* 0x0000005d5e5d7207 */ /* 0x000fe40000000000 */
[----:B-1----:R-:W-:Y:S01]  /*102b0*/  SEL R114, R116, R117, P0 ;  /* 0x0000007574727207 */ /* 0x002fe20000000000 */
[----:B------:R1:W0:Y:S01]  /*102c0*/  SHFL.IDX PT, R59, R79, R20, 0x1c1f ;  /* 0x001c1f144f3b7589 */ /* 0x00022200000e0000 */
[----:B------:R-:W-:Y:S02]  /*102d0*/  SEL R116, R117, R116, P0 ;  /* 0x0000007475747207 */ /* 0x000fe40000000000 */
[----:B--2---:R-:W-:Y:S02]  /*102e0*/  SEL R87, R148, R119, P0 ;  /* 0x0000007794577207 */ /* 0x004fe40000000000 */
[----:B------:R-:W-:-:S02]  /*102f0*/  SEL R99, R101, R30, P0 ;  /* 0x0000001e65637207 */ /* 0x000fc40000000000 */
[----:B---3--:R-:W-:Y:S02]  /*10300*/  SEL R77, R127, R78, P0 ;  /* 0x0000004e7f4d7207 */ /* 0x008fe40000000000 */
[----:B------:R-:W-:Y:S02]  /*10310*/  SEL R78, R130, R151, P0 ;  /* 0x00000097824e7207 */ /* 0x000fe40000000000 */
[----:B-1----:R-:W-:Y:S02]  /*10320*/  SEL R20, R64, R21, P0 ;  /* 0x0000001540147207 */ /* 0x002fe40000000000 */
        /* <DEDUP_REMOVED lines=19> */
[----:B----4-:R-:W-:Y:S02]  /*10460*/  SEL R127, R27, R32, P0 ;  /* 0x000000201b7f7207 */ /* 0x010fe40000000000 */
        /* <DEDUP_REMOVED lines=8> */
[----:B0-----:R-:W-:Y:S02]  /*104f0*/  SEL R119, R121, R34, P0 ;  /* 0x0000002279777207 */ /* 0x001fe40000000000 */
        /* <DEDUP_REMOVED lines=9> */
[----:B------:R-:W-:Y:S02]  /*10590*/  SEL R103, R105, R54, P0 ;  /* 0x0000003669677207 */ /* 0x000fe40000000000 */
[----:B------:R-:W-:Y:S02]  /*105a0*/  SEL R121, R34, R121, P0 ;  /* 0x0000007922797207 */ /* 0x000fe40000000000 */
[----:B------:R-:W-:-:S02]  /*105b0*/  SEL R6, R35, R6, P0 ;  /* 0x0000000623067207 */ /* 0x000fc40000000000 */
[----:B------:R-:W-:Y:S02]  /*105c0*/  F2FP.BF16.F32.PACK_AB R28, R51, R50 ;  /* 0x00000032331c723e */ /* 0x000fe400000010ff */
[----:B------:R-:W-:Y:S02]  /*105d0*/  F2FP.BF16.F32.PACK_AB R30, R61, R60 ;  /* 0x0000003c3d1e723e */ /* 0x000fe400000010ff */
[----:B------:R-:W-:Y:S02]  /*105e0*/  F2FP.BF16.F32.PACK_AB R31, R65, R64 ;  /* 0x00000040411f723e */ /* 0x000fe400000010ff */
[----:B------:R-:W-:Y:S02]  /*105f0*/  F2FP.BF16.F32.PACK_AB R29, R63, R62 ;  /* 0x0000003e3f1d723e */ /* 0x000fe400000010ff */
[----:B------:R-:W-:Y:S02]  /*10600*/  SEL R104, R157, R104, P0 ;  /* 0x000000689d687207 */ /* 0x000fe40000000000 */
[----:B------:R-:W-:Y:S01]  /*10610*/  SEL R105, R54, R105, P0 ;  /* 0x0000006936697207 */ /* 0x000fe20000000000 */
[----:B------:R-:W-:Y:S01]  /*10620*/  STSM.16.M88.4 [R142], R28 ;  /* 0x0000001c8e007844 */ /* 0x000fe20000000200 */
[----:B------:R-:W-:-:S02]  /*10630*/  SEL R110, R112, R59, P0 ;  /* 0x0000003b706e7207 */ /* 0x000fc40000000000 */
[----:B------:R-:W-:Y:S02]  /*10640*/  F2FP.BF16.F32.PACK_AB R32, R67, R66 ;  /* 0x000000424320723e */ /* 0x000fe400000010ff */
[----:B------:R-:W-:Y:S02]  /*10650*/  F2FP.BF16.F32.PACK_AB R34, R69, R68 ;  /* 0x000000444522723e */ /* 0x000fe400000010ff */
[----:B------:R-:W-:Y:S02]  /*10660*/  F2FP.BF16.F32.PACK_AB R35, R73, R72 ;  /* 0x000000484923723e */ /* 0x000fe400000010ff */
[----:B-1----:R-:W-:Y:S02]  /*10670*/  F2FP.BF16.F32.PACK_AB R33, R71, R70 ;  /* 0x000000464721723e */ /* 0x002fe400000010ff */
[----:B------:R-:W-:Y:S02]  /*10680*/  SEL R112, R59, R112, P0 ;  /* 0x000000703b707207 */ /* 0x000fe40000000000 */
[----:B------:R-:W-:Y:S01]  /*10690*/  F2FP.BF16.F32.PACK_AB R36, R75, R74 ;  /* 0x0000004a4b24723e */ /* 0x000fe200000010ff */
[----:B------:R-:W-:Y:S01]  /*106a0*/  STSM.16.M88.4 [R141], R32 ;  /* 0x000000208d007844 */ /* 0x000fe20000000200 */
[----:B------:R-:W-:-:S02]  /*106b0*/  F2FP.BF16.F32.PACK_AB R38, R77, R76 ;  /* 0x0000004c4d26723e */ /* 0x000fc400000010ff */
[----:B------:R-:W-:Y:S02]  /*106c0*/  F2FP.BF16.F32.PACK_AB R39, R81, R80 ;  /* 0x000000505127723e */ /* 0x000fe400000010ff */
[----:B------:R-:W-:Y:S02]  /*106d0*/  F2FP.BF16.F32.PACK_AB R37, R79, R78 ;  /* 0x0000004e4f25723e */ /* 0x000fe400000010ff */
[----:B------:R-:W-:Y:S02]  /*106e0*/  F2FP.BF16.F32.PACK_AB R40, R83, R82 ;  /* 0x000000525328723e */ /* 0x000fe400000010ff */
[----:B------:R-:W-:Y:S01]  /*106f0*/  F2FP.BF16.F32.PACK_AB R42, R85, R84 ;  /* 0x00000054552a723e */ /* 0x000fe200000010ff */
[----:B------:R-:W-:Y:S01]  /*10700*/  STSM.16.M88.4 [R140], R36 ;  /* 0x000000248c007844 */ /* 0x000fe20000000200 */
[----:B------:R-:W-:Y:S02]  /*10710*/  F2FP.BF16.F32.PACK_AB R43, R89, R88 ;  /* 0x00000058592b723e */ /* 0x000fe400000010ff */
[----:B------:R-:W-:-:S02]  /*10720*/  F2FP.BF16.F32.PACK_AB R41, R87, R86 ;  /* 0x000000565729723e */ /* 0x000fc400000010ff */
[----:B------:R-:W-:Y:S02]  /*10730*/  SEL R5, R172, R7, P0 ;  /* 0x00000007ac057207 */ /* 0x000fe40000000000 */
[----:B------:R-:W-:Y:S01]  /*10740*/  F2FP.BF16.F32.PACK_AB R52, R91, R90 ;  /* 0x0000005a5b34723e */ /* 0x000fe200000010ff */
[----:B------:R1:W-:Y:S01]  /*10750*/  STSM.16.M88.4 [R139], R40 ;  /* 0x000000288b007844 */ /* 0x0003e20000000200 */
[----:B------:R-:W-:Y:S02]  /*10760*/  F2FP.BF16.F32.PACK_AB R54, R93, R92 ;  /* 0x0000005c5d36723e */ /* 0x000fe400000010ff */
[----:B------:R-:W-:Y:S02]  /*10770*/  F2FP.BF16.F32.PACK_AB R55, R97, R96 ;  /* 0x000000606137723e */ /* 0x000fe400000010ff */
[----:B------:R-:W-:Y:S02]  /*10780*/  F2FP.BF16.F32.PACK_AB R53, R95, R94 ;  /* 0x0000005e5f35723e */ /* 0x000fe400000010ff */
[----:B------:R-:W-:-:S02]  /*10790*/  SEL R7, R7, R172, P0 ;  /* 0x000000ac07077207 */ /* 0x000fc40000000000 */
[----:B------:R-:W-:Y:S01]  /*107a0*/  F2FP.BF16.F32.PACK_AB R56, R99, R98 ;  /* 0x000000626338723e */ /* 0x000fe200000010ff */
[----:B------:R-:W-:Y:S01]  /*107b0*/  STSM.16.M88.4 [R138], R52 ;  /* 0x000000348a007844 */ /* 0x000fe20000000200 */
[----:B------:R-:W-:Y:S02]  /*107c0*/  F2FP.BF16.F32.PACK_AB R58, R101, R100 ;  /* 0x00000064653a723e */ /* 0x000fe400000010ff */
[----:B------:R-:W-:Y:S02]  /*107d0*/  F2FP.BF16.F32.PACK_AB R59, R105, R104 ;  /* 0x00000068693b723e */ /* 0x000fe400000010ff */
[----:B0-----:R-:W-:Y:S01]  /*107e0*/  F2FP.BF16.F32.PACK_AB R57, R103, R102 ;  /* 0x000000666739723e */ /* 0x001fe200000010ff */
[----:B-1----:R-:W-:Y:S01]  /*107f0*/  IMAD.U32 R40, RZ, RZ, UR12 ;  /* 0x0000000cff287e24 */ /* 0x002fe2000f8e00ff */
[----:B------:R-:W-:Y:S01]  /*10800*/  F2FP.BF16.F32.PACK_AB R24, R107, R106 ;  /* 0x0000006a6b18723e */ /* 0x000fe200000010ff */
[----:B------:R-:W-:Y:S01]  /*10810*/  IMAD.U32 R41, RZ, RZ, UR13 ;  /* 0x0000000dff297e24 */ /* 0x000fe2000f8e00ff */
[----:B------:R-:W-:Y:S01]  /*10820*/  F2FP.BF16.F32.PACK_AB R26, R109, R108 ;  /* 0x0000006c6d1a723e */ /* 0x000fe200000010ff */
[----:B------:R-:W-:Y:S01]  /*10830*/  STSM.16.M88.4 [R137], R56 ;  /* 0x0000003889007844 */ /* 0x000fe20000000200 */
[----:B------:R-:W-:Y:S01]  /*10840*/  F2FP.BF16.F32.PACK_AB R27, R113, R112 ;  /* 0x00000070711b723e */ /* 0x000fe200000010ff */
[----:B------:R-:W-:Y:S01]  /*10850*/  ULDC.64 UR12, c[0x0][0xc08] ;  /* 0x00030200000c7ab9 */ /* 0x000fe20000000a00 */
[----:B------:R-:W-:-:S02]  /*10860*/  F2FP.BF16.F32.PACK_AB R25, R111, R110 ;  /* 0x0000006e6f19723e */ /* 0x000fc400000010ff */
[----:B------:R-:W-:Y:S02]  /*10870*/  F2FP.BF16.F32.PACK_AB R28, R115, R114 ;  /* 0x00000072731c723e */ /* 0x000fe400000010ff */
        /* <DEDUP_REMOVED lines=14> */
[----:B------:R-:W-:-:S03]  /*10960*/  ISETP.NE.U32.AND P0, PT, RZ, UR14, PT ;  /* 0x0000000eff007c0c */ /* 0x000fc6000bf05070 */
[----:B------:R1:W-:Y:S01]  /*10970*/  STSM.16.M88.4 [R3], R36 ;  /* 0x0000002403007844 */ /* 0x0003e20000000200 */
[----:B------:R-:W-:Y:S01]  /*10980*/  BAR.SYNC.DEFER_BLOCKING 0x1, 0x100 ;  /* 0x0044000000007b1d */ /* 0x000fe20000010000 */
[----:B------:R-:W-:-:S07]  /*10990*/  ISETP.NE.AND.EX P0, PT, RZ, UR15, PT, P0 ;  /* 0x0000000fff007c0c */ /* 0x000fce000bf05300 */
[----:B0-----:R-:W0:Y:S06]  /*109a0*/  LDC R134, c[0x0][0xbe8] ;  /* 0x0002fa00ff867b82 */ /* 0x001e2c0000000800 */
[----:B------:R-:W2:Y:S01]  /*109b0*/  @P0 LDG.E R42, desc[UR54][R40.64] ;  /* 0x00000036282a0981 */ /* 0x000ea2000c1e1900 */
[----:B------:R-:W-:Y:S01]  /*109c0*/  UISETP.NE.U32.AND UP0, UPT, UR12, URZ, UPT ;  /* 0x0000003f0c00728c */ /* 0x000fe2000bf05070 */
[----:B------:R-:W-:Y:S01]  /*109d0*/  UMOV UR20, 0x9b8 ;  /* 0x000009b800147882 */ /* 0x000fe20000000000 */
[----:B------:R-:W-:Y:S02]  /*109e0*/  ULDC UR4, c[0x0][0xa88] ;  /* 0x0002a20000047ab9 */ /* 0x000fe40000000800 */
[----:B------:R-:W-:Y:S01]  /*109f0*/  UISETP.NE.AND.EX UP0, UPT, UR13, URZ, UPT, UP0 ;  /* 0x0000003f0d00728c */ /* 0x000fe2000bf05300 */
[----:B0-----:R-:W-:Y:S01]  /*10a00*/  ISETP.NE.AND P1, PT, R134, 0x1, PT ;  /* 0x000000018600780c */ /* 0x001fe20003f25270 */
[----:B------:R-:W-:-:S04]  /*10a10*/  IMAD.U32 R27, RZ, RZ, UR4 ;  /* 0x00000004ff1b7e24 */ /* 0x000fc8000f8e00ff */
[----:B------:R-:W-:-:S05]  /*10a20*/  PLOP3.LUT P4, PT, PT, PT, UP0, 0x80, 0x0 ;  /* 0x000000000000781c */ /* 0x000fca0003f8f008 */
[----:B------:R-:W-:-:S03]  /*10a30*/  @UP0 ULEA UR12, UP1, UR43, UR12, 0x2 ;  /* 0x0000000c2b0c0291 */ /* 0x000fc6000f82103f */
[----:B-1----:R-:W0:Y:S01]  /*10a40*/  @P1 LDC R3, c[0x0][0xbec] ;  /* 0x0002fb00ff031b82 */ /* 0x002e220000000800 */
[----:B------:R-:W-:Y:S02]  /*10a50*/  @UP0 ULEA.HI.X UR13, UR43, UR13, UR42, 0x2, UP1 ;  /* 0x0000000d2b0d0291 */ /* 0x000fe400088f142a */
[----:B------:R-:W-:Y:S01]  /*10a60*/  UISETP.GT.AND UP1, UPT, UR46, 0x1, UPT ;  /* 0x000000012e00788c */ /* 0x000fe2000bf24270 */
[----:B------:R-:W-:-:S04]  /*10a70*/  IMAD.U32 R24, RZ, RZ, UR12 ;  /* 0x0000000cff187e24 */ /* 0x000fc8000f8e00ff */
[----:B------:R-:W1:Y:S01]  /*10a80*/  @P1 LDC R29, c[0x0][0xbf0] ;  /* 0x0002fc00ff1d1b82 */ /* 0x000e620000000800 */
[----:B------:R-:W-:Y:S01]  /*10a90*/  USEL UR20, UR20, 0x978, UP1 ;  /* 0x0000097814147887 */ /* 0x000fe20008800000 */
[----:B------:R-:W-:Y:S01]  /*10aa0*/  IMAD.U32 R25, RZ, RZ, UR13 ;  /* 0x0000000dff197e24 */ /* 0x000fe2000f8e00ff */
[----:B------:R-:W-:Y:S01]  /*10ab0*/  UISETP.NE.U32.AND UP0, UPT, UR14, URZ, UPT ;  /* 0x0000003f0e00728c */ /* 0x000fe2000bf05070 */
[----:B------:R-:W-:Y:S01]  /*10ac0*/  VIADD R34, R17, UR36 ;  /* 0x0000002411227c36 */ /* 0x000fe20008000000 */
[----:B------:R-:W-:Y:S02]  /*10ad0*/  UMOV UR4, URZ ;  /* 0x0000003f00047c82 */ /* 0x000fe40008000000 */
[----:B------:R-:W-:Y:S01]  /*10ae0*/  UISETP.NE.AND.EX UP0, UPT, UR15, URZ, UPT, UP0 ;  /* 0x0000003f0f00728c */ /* 0x000fe2000bf05300 */
[----:B------:R0:W5:Y:S01]  /*10af0*/  @P4 LDG.E R27, desc[UR54][R24.64] ;  /* 0x00000036181b4981 */ /* 0x000162000c1e1900 */
[----:B------:R-:W-:Y:S02]  /*10b00*/  USEL UR9, UR37, URZ, UP1 ;  /* 0x0000003f25097287 */ /* 0x000fe40008800000 */
[----:B------:R-:W-:-:S02]  /*10b10*/  USEL UR43, UR43, URZ, !UP0 ;  /* 0x0000003f2b2b7287 */ /* 0x000fc4000c000000 */
[----:B------:R-:W-:Y:S01]  /*10b20*/  ULDC.64 UR16, c[0x0][UR20+0x218] ;  /* 0x0000860014107abb */ /* 0x000fe20008000a00 */
[----:B------:R-:W-:Y:S01]  /*10b30*/  ULDC.64 UR18, c[0x0][UR20+0x228] ;  /* 0x00008a0014127abb */ /* 0x000fe20008000a00 */
[----:B------:R-:W-:Y:S01]  /*10b40*/  ULDC.64 UR14, c[0x0][UR20+0x220] ;  /* 0x00008800140e7abb */ /* 0x000fe20008000a00 */
[----:B------:R-:W-:Y:S02]  /*10b50*/  UIMAD.WIDE.U32 UR12, UR16, UR44, URZ ;  /* 0x0000002c100c72a5 */ /* 0x000fe4000f8e003f */
[----:B------:R-:W-:Y:S01]  /*10b60*/  UIMAD.WIDE.U32 UR22, UR18, UR9, URZ ;  /* 0x00000009121672a5 */ /* 0x000fe2000f8e003f */
[----:B0-----:R-:W-:Y:S01]  /*10b70*/  @P1 IMAD.HI.U32 R24, R34, R3, RZ ;  /* 0x0000000322181227 */ /* 0x001fe200078e00ff */
[----:B------:R-:W-:Y:S02]  /*10b80*/  UIMAD UR16, UR17, UR44, URZ ;  /* 0x0000002c111072a4 */ /* 0x000fe4000f8e023f */
[----:B------:R-:W-:Y:S01]  /*10b90*/  UIMAD UR18, UR19, UR9, URZ ;  /* 0x00000009131272a4 */ /* 0x000fe2000f8e023f */
[----:B------:R-:W-:Y:S01]  /*10ba0*/  IMAD.MOV.U32 R3, RZ, RZ, R34 ;  /* 0x000000ffff037224 */ /* 0x000fe200078e0022 */
[----:B------:R-:W-:Y:S01]  /*10bb0*/  USEL UR42, UR42, URZ, !UP0 ;  /* 0x0000003f2a2a7287 */ /* 0x000fe2000c000000 */
[----:B-1----:R-:W-:Y:S01]  /*10bc0*/  @P1 SHF.R.U32.HI R3, RZ, R29, R24 ;  /* 0x0000001dff031219 */ /* 0x002fe20000011618 */
[----:B------:R-:W-:Y:S01]  /*10bd0*/  UIMAD UR9, UR15, UR43, URZ ;  /* 0x0000002b0f0972a4 */ /* 0x000fe2000f8e023f */
[----:B------:R-:W-:Y:S01]  /*10be0*/  IMAD.U32 R24, RZ, RZ, UR22 ;  /* 0x00000016ff187e24 */ /* 0x000fe2000f8e00ff */
[----:B------:R-:W-:Y:S01]  /*10bf0*/  UIADD3 UR13, UR13, UR16, URZ ;  /* 0x000000100d0d7290 */ /* 0x000fe2000fffe03f */
[----:B------:R-:W-:Y:S01]  /*10c00*/  IMAD.U32 R25, RZ, RZ, UR23 ;  /* 0x00000017ff197e24 */ /* 0x000fe2000f8e00ff */
[----:B------:R-:W-:Y:S01]  /*10c10*/  UIMAD.WIDE.U32 UR16, UR14, UR43, URZ ;  /* 0x0000002b0e1072a5 */ /* 0x000fe2000f8e003f */
[--C-:B------:R-:W-:Y:S01]  /*10c20*/  IMAD.MOV R29, RZ, RZ, -R3.reuse ;  /* 0x000000ffff1d7224 */ /* 0x100fe200078e0a03 */
[----:B------:R-:W-:Y:S01]  /*10c30*/  UIMAD UR9, UR14, UR42, UR9 ;  /* 0x0000002a0e0972a4 */ /* 0x000fe2000f8e0209 */
[----:B------:R-:W-:Y:S01]  /*10c40*/  SHF.R.S32.HI R25, RZ, 0x1f, R3 ;  /* 0x0000001fff197819 */ /* 0x000fe20000011403 */
[----:B------:R-:W-:Y:S01]  /*10c50*/  UIADD3 UR18, UR23, UR18, URZ ;  /* 0x0000001217127290 */ /* 0x000fe2000fffe03f */
[----:B------:R-:W-:Y:S01]  /*10c60*/  IMAD R29, R134, R29, R34 ;  /* 0x0000001d861d7224 */ /* 0x000fe200078e0222 */
[----:B------:R-:W-:-:S04]  /*10c70*/  UIADD3 UR9, UR17, UR9, URZ ;  /* 0x0000000911097290 */ /* 0x000fc8000fffe03f */
        /* <DEDUP_REMOVED lines=23> */
.L_x_2171:
        /* <DEDUP_REMOVED lines=26> */
[----:B------:R-:W-:Y:S02]  /*10f90*/  IADD3 R13, P3, R4, 0x2000, RZ ;  /* 0x00002000040d7810 */ /* 0x000fe40007f7e0ff */
[----:B------:R-:W-:-:S02]  /*10fa0*/  SHF.R.U64 R32, R32, 0x3, RZ ;  /* 0x0000000320207819 */ /* 0x000fc400000012ff */
[----:B------:R-:W-:Y:S02]  /*10fb0*/  IADD3 R25, P6, R4, 0x3000, RZ ;  /* 0x0000300004197810 */ /* 0x000fe40007fde0ff */
        /* <DEDUP_REMOVED lines=11> */
[----:B------:R-:W-:Y:S01]  /*11070*/  ULDC.64 UR12, c[0x0][0xae8] ;  /* 0x0002ba00000c7ab9 */ /* 0x000fe20000000a00 */
[----:B------:R-:W-:Y:S01]  /*11080*/  LOP3.LUT R24, R25, 0x380, RZ, 0xc0, !PT ;  /* 0x0000038019187812 */ /* 0x000fe200078ec0ff */
[----:B------:R-:W5:Y:S01]  /*11090*/  LD.E.128 R32, desc[UR54][R32.64] ;  /* 0x0000003620207980 */ /* 0x000f62000c101d00 */
[----:B------:R-:W-:-:S02]  /*110a0*/  LOP3.LUT R28, R29, 0x380, RZ, 0xc0, !PT ;  /* 0x000003801d1c7812 */ /* 0x000fc400078ec0ff */
[----:B------:R-:W-:Y:S01]  /*110b0*/  LOP3.LUT R56, R0, R7, RZ, 0x3c, !PT ;  /* 0x0000000700387212 */ /* 0x000fe200078e3cff */
[----:B------:R-:W-:Y:S01]  /*110c0*/  IMAD R0, R18, 0x20, R235 ;  /* 0x0000002012007824 */ /* 0x000fe200078e02eb */
[----:B------:R-:W-:Y:S01]  /*110d0*/  UIADD3 UR11, UR11, UR9, URZ ;  /* 0x000000090b0b7290 */ /* 0x000fe2000fffe03f */
[----:B------:R-:W-:Y:S02]  /*110e0*/  SHF.R.U64 R8, R8, 0x3, RZ ;  /* 0x0000000308087819 */ /* 0x000fe400000012ff */
[----:B------:R-:W-:Y:S02]  /*110f0*/  SHF.R.U64 R12, R12, 0x3, RZ ;  /* 0x000000030c0c7819 */ /* 0x000fe400000012ff */
[----:B------:R-:W-:Y:S02]  /*11100*/  SHF.R.U64 R24, R24, 0x3, RZ ;  /* 0x0000000318187819 */ /* 0x000fe400000012ff */
[----:B------:R-:W-:Y:S01]  /*11110*/  SHF.R.U64 R28, R28, 0x3, RZ ;  /* 0x000000031c1c7819 */ /* 0x000fe200000012ff */
[----:B------:R-:W-:Y:S01]  /*11120*/  VIADD R2, R0, UR36 ;  /* 0x0000002400027c36 */ /* 0x000fe20008000000 */
[----:B------:R-:W-:Y:S01]  /*11130*/  UIMAD.WIDE.U32 UR10, UR44, UR12, UR10 ;  /* 0x0000000c2c0a72a5 */ /* 0x000fe2000f8e000a */
        /* <DEDUP_REMOVED lines=8> */
[C---:B------:R-:W-:Y:S01]  /*111c0*/  IADD3 R37, P0, R4.reuse, 0x6000, RZ ;  /* 0x0000600004257810 */ /* 0x040fe20007f1e0ff */
[----:B------:R-:W-:Y:S01]  /*111d0*/  USHF.R.S32.HI UR4, URZ, 0x1f, UR43 ;  /* 0x0000001f3f047899 */ /* 0x000fe2000801142b */
[----:B------:R-:W-:Y:S01]  /*111e0*/  IADD3 R41, P4, R4, 0x7000, RZ ;  /* 0x0000700004297810 */ /* 0x000fe20007f9e0ff */
[----:B0-----:R-:W-:Y:S01]  /*111f0*/  @P1 IMAD.HI.U32 R0, R2, R21, RZ ;  /* 0x0000001502001227 */ /* 0x001fe200078e00ff */
[C---:B------:R-:W-:Y:S01]  /*11200*/  IADD3 R45, P3, R4.reuse, 0x8000, RZ ;  /* 0x00008000042d7810 */ /* 0x040fe20007f7e0ff */
[----:B------:R-:W-:Y:S01]  /*11210*/  UIMAD UR11, UR44, UR13, UR11 ;  /* 0x0000000d2c0b72a4 */ /* 0x000fe2000f8e020b */
[C---:B------:R-:W-:Y:S01]  /*11220*/  IADD3 R49, P6, R4.reuse, 0x9000, RZ ;  /* 0x0000900004317810 */ /* 0x040fe20007fde0ff */
[----:B------:R-:W-:Y:S01]  /*11230*/  IMAD.MOV.U32 R61, RZ, RZ, R2 ;  /* 0x000000ffff3d7224 */ /* 0x000fe200078e0002 */
[----:B------:R-:W-:Y:S01]  /*11240*/  IADD3 R53, P5, R4, 0xa000, RZ ;  /* 0x0000a00004357810 */ /* 0x000fe20007fbe0ff */
[----:B------:R-:W-:Y:S01]  /*11250*/  ULDC.64 UR12, c[0x0][0xaf0] ;  /* 0x0002bc00000c7ab9 */ /* 0x000fe20000000a00 */
[----:B------:R-:W-:Y:S01]  /*11260*/  LOP3.LUT R36, R37, 0x380, RZ, 0xc0, !PT ;  /* 0x0000038025247812 */ /* 0x000fe200078ec0ff */
[----:B------:R-:W-:Y:S01]  /*11270*/  UIMAD UR4, UR4, UR12, URZ ;  /* 0x0000000c040472a4 */ /* 0x000fe2000f8e023f */
[----:B------:R-:W-:Y:S01]  /*11280*/  LOP3.LUT R40, R41, 0x380, RZ, 0xc0, !PT ;  /* 0x0000038029287812 */ /* 0x000fe200078ec0ff */
[----:B------:R-:W5:Y:S01]  /*11290*/  LD.E.128 R12, desc[UR54][R12.64] ;  /* 0x000000360c0c7980 */ /* 0x000f62000c101d00 */
[----:B------:R-:W-:-:S02]  /*112a0*/  LOP3.LUT R44, R45, 0x380, RZ, 0xc0, !PT ;  /* 0x000003802d2c7812 */ /* 0x000fc400078ec0ff */
[----:B------:R-:W-:Y:S01]  /*112b0*/  LOP3.LUT R48, R49, 0x380, RZ, 0xc0, !PT ;  /* 0x0000038031307812 */ /* 0x000fe200078ec0ff */
[----:B------:R-:W5:Y:S01]  /*112c0*/  LD.E.128 R24, desc[UR54][R24.64] ;  /* 0x0000003618187980 */ /* 0x000f62000c101d00 */
[----:B------:R-:W-:Y:S02]  /*112d0*/  LOP3.LUT R52, R53, 0x380, RZ, 0xc0, !PT ;  /* 0x0000038035347812 */ /* 0x000fe400078ec0ff */
[----:B------:R-:W-:Y:S01]  /*112e0*/  LOP3.LUT R11, R4, 0x380, RZ, 0xc0, !PT ;  /* 0x00000380040b7812 */ /* 0x000fe200078ec0ff */
[----:B------:R-:W5:Y:S01]  /*112f0*/  LD.E.128 R28, desc[UR54][R28.64] ;  /* 0x000000361c1c7980 */ /* 0x000f62000c101d00 */
[----:B-1----:R-:W-:Y:S01]  /*11300*/  @P1 SHF.R.U32.HI R61, RZ, R63, R0 ;  /* 0x0000003fff3d1219 */ /* 0x002fe20000011600 */
[----:B------:R-:W-:Y:S01]  /*11310*/  UIMAD UR4, UR43, UR13, UR4 ;  /* 0x0000000d2b0472a4 */ /* 0x000fe2000f8e0204 */
[----:B------:R-:W-:Y:S01]  /*11320*/  SHF.R.U64 R36, R36, 0x3, RZ ;  /* 0x0000000324247819 */ /* 0x000fe200000012ff */
[----:B------:R-:W-:Y:S01]  /*11330*/  UIMAD.WIDE.U32 UR10, UR43, UR12, UR10 ;  /* 0x0000000c2b0a72a5 */ /* 0x000fe2000f8e000a */
[----:B------:R-:W-:Y:S01]  /*11340*/  SHF.R.U64 R40, R40, 0x3, RZ ;  /* 0x0000000328287819 */ /* 0x000fe200000012ff */
[----:B------:R-:W5:Y:S01]  /*11350*/  LD.E.128 R56, desc[UR54][R56.64] ;  /* 0x0000003638387980 */ /* 0x000f62000c101d00 */
[----:B------:R-:W-:-:S02]  /*11360*/  SHF.R.U64 R44, R44, 0x3, RZ ;  /* 0x000000032c2c7819 */ /* 0x000fc400000012ff */
[----:B------:R-:W-:Y:S02]  /*11370*/  SHF.R.U64 R48, R48, 0x3, RZ ;  /* 0x0000000330307819 */ /* 0x000fe400000012ff */
[----:B------:R-:W-:Y:S01]  /*11380*/  SHF.R.U64 R52, R52, 0x3, RZ ;  /* 0x0000000334347819 */ /* 0x000fe200000012ff */
[--C-:B------:R-:W-:Y:S01]  /*11390*/  IMAD.MOV R63, RZ, RZ, -R61.reuse ;  /* 0x000000ffff3f7224 */ /* 0x100fe200078e0a3d */
[----:B------:R-:W-:Y:S02]  /*113a0*/  SHF.R.U64 R11, R11, 0x3, RZ ;  /* 0x000000030b0b7819 */ /* 0x000fe400000012ff */
[----:B------:R-:W-:Y:S01]  /*113b0*/  SHF.R.S32.HI R0, RZ, 0x1f, R61 ;  /* 0x0000001fff007819 */ /* 0x000fe2000001143d */
[----:B------:R-:W-:Y:S01]  /*113c0*/  UIADD3 UR4, UR11, UR4, URZ ;  /* 0x000000040b047290 */ /* 0x000fe2000fffe03f */
[----:B------:R-:W-:Y:S01]  /*113d0*/  LOP3.LUT R36, R36, R37, RZ, 0x3c, !PT ;  /* 0x0000002524247212 */ /* 0x000fe200078e3cff */
        /* <DEDUP_REMOVED lines=11> */
[----:B------:R-:W5:Y:S01]  /*11490*/  LD.E.128 R8, desc[UR54][R8.64] ;  /* 0x0000003608087980 */ /* 0x000f62000c101d00 */
[----:B------:R-:W-:-:S02]  /*114a0*/  IMAD R0, R0, UR12, RZ ;  /* 0x0000000c00007c24 */ /* 0x000fc4000f8e02ff */
[----:B------:R-:W-:Y:S01]  /*114b0*/  IMAD R63, R134, R63, R2 ;  /* 0x0000003f863f7224 */ /* 0x000fe200078e0202 */
[----:B------:R-:W5:Y:S01]  /*114c0*/  LD.E.128 R4, desc[UR54][R4.64] ;  /* 0x0000003604047980 */ /* 0x000f62000c101d00 */
[----:B------:R-:W-:Y:S02]  /*114d0*/  IMAD.U32 R21, RZ, RZ, UR11 ;  /* 0x0000000bff157e24 */ /* 0x000fe4000f8e00ff */
[----:B------:R-:W-:Y:S01]  /*114e0*/  IMAD.U32 R20, RZ, RZ, UR10 ;  /* 0x0000000aff147e24 */ /* 0x000fe2000f8e00ff */
[----:B------:R-:W5:Y:S01]  /*114f0*/  LD.E.128 R36, desc[UR54][R36.64] ;  /* 0x0000003624247980 */ /* 0x000f62000c101d00 */
[----:B------:R-:W-:Y:S01]  /*11500*/  IMAD.U32 R21, RZ, RZ, UR4 ;  /* 0x00000004ff157e24 */ /* 0x000fe2000f8e00ff */
[----:B------:R-:W-:Y:S01]  /*11510*/  ULDC.64 UR10, c[0x0][0xad8] ;  /* 0x0002b600000a7ab9 */ /* 0x000fe20000000a00 */
[----:B------:R-:W-:Y:S01]  /*11520*/  IMAD R65, R61, UR13, R0 ;  /* 0x0000000d3d417c24 */ /* 0x000fe2000f8e0200 */
[----:B------:R-:W5:Y:S01]  /*11530*/  LD.E.128 R40, desc[UR54][R40.64] ;  /* 0x0000003628287980 */ /* 0x000f62000c101d00 */
[----:B------:R-:W-:-:S03]  /*11540*/  SHF.R.S32.HI R0, RZ, 0x1f, R63 ;  /* 0x0000001fff007819 */ /* 0x000fc6000001143f */
[----:B------:R-:W5:Y:S01]  /*11550*/  LD.E.128 R44, desc[UR54][R44.64] ;  /* 0x000000362c2c7980 */ /* 0x000f62000c101d00 */
[----:B------:R-:W-:-:S03]  /*11560*/  IMAD.WIDE.U32 R20, R61, UR12, R20 ;  /* 0x0000000c3d147c25 */ /* 0x000fc6000f8e0014 */
        /* <DEDUP_REMOVED lines=9> */
[----:B------:R-:W-:Y:S02]  /*11600*/  VIADD R66, R235, UR36 ;  /* 0x00000024eb427c36 */ /* 0x000fe40008000000 */
        /* <DEDUP_REMOVED lines=37> */
.L_x_2174:
[----:B------:R-:W-:Y:S05]  /*11860*/  BSYNC B1 ;  /* 0x0000000000017941 */ /* 0x000fea0003800000 */
.L_x_2173:
        /* <DEDUP_REMOVED lines=17> */
.L_x_2176:
[----:B------:R-:W-:Y:S05]  /*11980*/  BSYNC B1 ;  /* 0x0000000000017941 */ /* 0x000fea0003800000 */
.L_x_2175:
        /* <DEDUP_REMOVED lines=17> */
.L_x_2178:
[----:B------:R-:W-:Y:S05]  /*11aa0*/  BSYNC B1 ;  /* 0x0000000000017941 */ /* 0x000fea0003800000 */
.L_x_2177:
        /* <DEDUP_REMOVED lines=16> */
[----:B--2---:R-:W-:-:S04]  /*11bb0*/  LEA R2, P0, R71, R6, 0x1 ;  /* 0x0000000647027211 */ /* 0x004fc800078008ff */
[----:B------:R-:W-:-:S05]  /*11bc0*/  LEA.HI.X R3, R71, R64, R70, 0x1, P0 ;  /* 0x0000004047037211 */ /* 0x000fca00000f0c46 */
[----:B------:R0:W-:Y:S01]  /*11bd0*/  ST.E.128 desc[UR54][R2.64], R56 ;  /* 0x0000003802007985 */ /* 0x0001e2000c101d36 */
[----:B------:R-:W-:Y:S05]  /*11be0*/  BRA `(.L_x_2179) ;  /* 0x0000001c00e87947 */ /* 0x000fea0003800000 */
.L_x_2172:
        /* <DEDUP_REMOVED lines=25> */
[----:B------:R-:W-:Y:S01]  /*11d80*/  UIMAD.WIDE.U32 UR10, UR43, UR12, UR10 ;  /* 0x0000000c2b0a72a5 */ /* 0x000fe2000f8e000a */
[----:B------:R-:W-:Y:S01]  /*11d90*/  SYNCS.ARRIVE.TRANS64.RED.A1T0 RZ, [UR8], RZ ;  /* 0x000000ffffff79a7 */ /* 0x000fe20008100408 */
[----:B------:R-:W-:Y:S01]  /*11da0*/  UIMAD UR4, UR43, UR13, UR4 ;  /* 0x0000000d2b0472a4 */ /* 0x000fe2000f8e0204 */
[----:B------:R-:W-:Y:S02]  /*11db0*/  SHF.R.S32.HI R53, RZ, 0x1f, R225 ;  /* 0x0000001fff357819 */ /* 0x000fe400000114e1 */
[----:B------:R-:W-:Y:S01]  /*11dc0*/  ULDC.64 UR12, c[0x0][0xb48] ;  /* 0x0002d200000c7ab9 */ /* 0x000fe20000000a00 */
[----:B------:R-:W-:Y:S01]  /*11dd0*/  UIADD3 UR11, UR11, UR4, URZ ;  /* 0x000000040b0b7290 */ /* 0x000fe2000fffe03f */
[----:B-1----:R-:W-:-:S02]  /*11de0*/  @P1 SHF.R.U32.HI R27, RZ, R0, R25 ;  /* 0x00000000ff1b1219 */ /* 0x002fc40000011619 */
        /* <DEDUP_REMOVED lines=24> */
[----:B------:R-:W-:Y:S02]  /*11f70*/  IMAD.IADD R25, R25, 0x1, R31 ;  /* 0x0000000119197824 */ /* 0x000fe400078e021f */
        /* <DEDUP_REMOVED lines=9> */
[C---:B------:R-:W-:Y:S01]  /*12010*/  VIADD R27, R16.reuse, 0x20 ;  /* 0x00000020101b7836 */ /* 0x040fe20000000000 */
[----:B------:R-:W-:Y:S01]  /*12020*/  ULDC UR4, c[0x0][0xac8] ;  /* 0x0002b20000047ab9 */ /* 0x000fe20000000800 */
[C---:B------:R-:W-:Y:S01]  /*12030*/  VIADD R37, R16.reuse, 0x30 ;  /* 0x0000003010257836 */ /* 0x040fe20000000000 */
[C---:B------:R-:W-:Y:S01]  /*12040*/  ISETP.GE.AND P2, PT, R16.reuse, UR4, PT ;  /* 0x0000000410007c0c */ /* 0x040fe2000bf46270 */
[C---:B------:R-:W-:Y:S01]  /*12050*/  VIADD R39, R16.reuse, 0x38 ;  /* 0x0000003810277836 */ /* 0x040fe20000000000 */
[----:B------:R-:W-:Y:S01]  /*12060*/  ISETP.GE.AND P4, PT, R27, UR4, PT ;  /* 0x000000041b007c0c */ /* 0x000fe2000bf86270 */
[----:B------:R-:W-:Y:S01]  /*12070*/  VIADD R41, R16, 0x40 ;  /* 0x0000004010297836 */ /* 0x000fe20000000000 */
[----:B------:R-:W-:Y:S02]  /*12080*/  ISETP.GE.AND P1, PT, R234, UR4, PT ;  /* 0x00000004ea007c0c */ /* 0x000fe4000bf26270 */
[----:B------:R-:W-:Y:S02]  /*12090*/  ISETP.GE.AND P0, PT, R233, UR4, PT ;  /* 0x00000004e9007c0c */ /* 0x000fe4000bf06270 */
[----:B------:R-:W-:-:S02]  /*120a0*/  SHF.R.S32.HI R29, RZ, 0x1f, R27 ;  /* 0x0000001fff1d7819 */ /* 0x000fc4000001141b */
[----:B------:R-:W-:-:S03]  /*120b0*/  ISETP.GE.AND P5, PT, R19, UR4, PT ;  /* 0x0000000413007c0c */ /* 0x000fc6000bfa6270 */
[----:B-12---:R-:W-:Y:S02]  /*120c0*/  @!P2 IMAD.WIDE R30, R16, 0x4, R24 ;  /* 0x00000004101ea825 */ /* 0x006fe400078e0218 */
[----:B------:R-:W-:-:S03]  /*120d0*/  @!P4 LEA R28, P3, R27, R24, 0x2 ;  /* 0x000000181b1cc211 */ /* 0x000fc600078610ff */
[----:B------:R1:W-:Y:S01]  /*120e0*/  @!P2 ST.E.64 desc[UR54][R30.64], R8 ;  /* 0x000000081e00a985 */ /* 0x0003e2000c101b36 */
[-C--:B------:R-:W-:Y:S01]  /*120f0*/  @!P4 LEA.HI.X R29, R27, R25.reuse, R29, 0x2, P3 ;  /* 0x000000191b1dc211 */ /* 0x080fe200018f141d */
[----:B------:R-:W-:Y:S01]  /*12100*/  VIADD R27, R16, 0x28 ;  /* 0x00000028101b7836 */ /* 0x000fe20000000000 */
[CC--:B------:R-:W-:Y:S02]  /*12110*/  @!P1 LEA R32, P2, R234.reuse, R24.reuse, 0x2 ;  /* 0x00000018ea209211 */ /* 0x0c0fe400078410ff */
[----:B------:R-:W-:Y:S02]  /*12120*/  @!P0 LEA R34, P3, R233, R24, 0x2 ;  /* 0x00000018e9228211 */ /* 0x000fe400078610ff */
[-C--:B------:R-:W-:Y:S02]  /*12130*/  @!P1 LEA.HI.X R33, R234, R25.reuse, R137, 0x2, P2 ;  /* 0x00000019ea219211 */ /* 0x080fe400010f1489 */
[----:B------:R-:W-:Y:S02]  /*12140*/  ISETP.GE.AND P2, PT, R27, UR4, PT ;  /* 0x000000041b007c0c */ /* 0x000fe4000bf46270 */
[----:B------:R-:W-:Y:S01]  /*12150*/  @!P0 LEA.HI.X R35, R233, R25, R136, 0x2, P3 ;  /* 0x00000019e9238211 */ /* 0x000fe200018f1488 */
[----:B------:R2:W-:Y:S01]  /*12160*/  @!P1 ST.E.64 desc[UR54][R32.64], R10 ;  /* 0x0000000a20009985 */ /* 0x0005e2000c101b36 */
[----:B------:R-:W-:-:S02]  /*12170*/  ISETP.GE.AND P3, PT, R37, UR4, PT ;  /* 0x0000000425007c0c */ /* 0x000fc4000bf66270 */
[----:B-1----:R-:W-:Y:S01]  /*12180*/  SHF.R.S32.HI R9, RZ, 0x1f, R19 ;  /* 0x0000001fff097819 */ /* 0x002fe20000011413 */
[----:B------:R1:W-:Y:S01]  /*12190*/  @!P0 ST.E.64 desc[UR54][R34.64], R20 ;  /* 0x0000001422008985 */ /* 0x0003e2000c101b36 */
[-C--:B------:R-:W-:Y:S02]  /*121a0*/  @!P5 LEA R8, P1, R19, R24.reuse, 0x2 ;  /* 0x000000181308d211 */ /* 0x080fe400078210ff */
[----:B------:R-:W-:Y:S02]  /*121b0*/  ISETP.GE.AND P0, PT, R39, UR4, PT ;  /* 0x0000000427007c0c */ /* 0x000fe4000bf06270 */
[----:B------:R-:W-:Y:S02]  /*121c0*/  SHF.R.S32.HI R31, RZ, 0x1f, R27 ;  /* 0x0000001fff1f7819 */ /* 0x000fe4000001141b */
[----:B------:R-:W-:Y:S02]  /*121d0*/  @!P2 LEA R30, P6, R27, R24, 0x2 ;  /* 0x000000181b1ea211 */ /* 0x000fe400078c10ff */
[----:B------:R-:W-:-:S02]  /*121e0*/  @!P5 LEA.HI.X R9, R19, R25, R9, 0x2, P1 ;  /* 0x000000191309d211 */ /* 0x000fc400008f1409 */
[----:B------:R-:W-:Y:S02]  /*121f0*/  ISETP.GE.AND P1, PT, R41, UR4, PT ;  /* 0x0000000429007c0c */ /* 0x000fe4000bf26270 */
[-C--:B------:R-:W-:Y:S01]  /*12200*/  @!P2 LEA.HI.X R31, R27, R25.reuse, R31, 0x2, P6 ;  /* 0x000000191b1fa211 */ /* 0x080fe200030f141f */
[----:B------:R3:W-:Y:S01]  /*12210*/  @!P5 ST.E.64 desc[UR54][R8.64], R44 ;  /* 0x0000002c0800d985 */ /* 0x0007e2000c101b36 */
[----:B--2---:R-:W-:Y:S02]  /*12220*/  SHF.R.S32.HI R11, RZ, 0x1f, R37 ;  /* 0x0000001fff0b7819 */ /* 0x004fe40000011425 */
[C---:B------:R-:W-:Y:S01]  /*12230*/  @!P3 LEA R10, P6, R37.reuse, R24, 0x2 ;  /* 0x00000018250ab211 */ /* 0x040fe200078c10ff */
[----:B------:R2:W-:Y:S01]  /*12240*/  @!P4 ST.E.64 desc[UR54][R28.64], R50 ;  /* 0x000000321c00c985 */ /* 0x0005e2000c101b36 */
[----:B------:R-:W-:Y:S02]  /*12250*/  ISETP.GE.AND P4, PT, R232, UR4, PT ;  /* 0x00000004e8007c0c */ /* 0x000fe4000bf86270 */
[----:B------:R-:W-:Y:S01]  /*12260*/  @!P3 LEA.HI.X R11, R37, R25, R11, 0x2, P6 ;  /* 0x00000019250bb211 */ /* 0x000fe200030f140b */
[----:B------:R-:W-:Y:S01]  /*12270*/  @!P2 ST.E.64 desc[UR54][R30.64], R60 ;  /* 0x0000003c1e00a985 */ /* 0x000fe2000c101b36 */
[----:B-1----:R-:W-:-:S02]  /*12280*/  SHF.R.S32.HI R21, RZ, 0x1f, R39 ;  /* 0x0000001fff157819 */ /* 0x002fc40000011427 */
[CC--:B------:R-:W-:Y:S01]  /*12290*/  @!P0 LEA R20, P6, R39.reuse, R24.reuse, 0x2 ;  /* 0x0000001827148211 */ /* 0x0c0fe200078c10ff */
[----:B------:R1:W-:Y:S01]  /*122a0*/  @!P3 ST.E.64 desc[UR54][R10.64], R66 ;  /* 0x000000420a00b985 */ /* 0x0003e2000c101b36 */
[----:B------:R-:W-:Y:S02]  /*122b0*/  SHF.R.S32.HI R27, RZ, 0x1f, R41 ;  /* 0x0000001fff1b7819 */ /* 0x000fe40000011429 */
[-C--:B------:R-:W-:Y:S02]  /*122c0*/  @!P0 LEA.HI.X R21, R39, R25.reuse, R21, 0x2, P6 ;  /* 0x0000001927158211 */ /* 0x080fe400030f1415 */
[----:B------:R-:W-:Y:S02]  /*122d0*/  @!P1 LEA R32, P6, R41, R24, 0x2 ;  /* 0x0000001829209211 */ /* 0x000fe400078c10ff */
[----:B------:R-:W-:Y:S01]  /*122e0*/  ISETP.GE.AND P2, PT, R231, UR4, PT ;  /* 0x00000004e7007c0c */ /* 0x000fe2000bf46270 */
[----:B------:R4:W-:Y:S01]  /*122f0*/  @!P0 ST.E.64 desc[UR54][R20.64], R68 ;  /* 0x0000004414008985 */ /* 0x0009e2000c101b36 */
[----:B------:R-:W-:-:S02]  /*12300*/  @!P1 LEA.HI.X R33, R41, R25, R27, 0x2, P6 ;  /* 0x0000001929219211 */ /* 0x000fc400030f141b */
[----:B------:R-:W-:Y:S02]  /*12310*/  ISETP.GE.AND P3, PT, R230, UR4, PT ;  /* 0x00000004e6007c0c */ /* 0x000fe4000bf66270 */
[CC--:B------:R-:W-:Y:S01]  /*12320*/  @!P4 LEA R34, P0, R232.reuse, R24.reuse, 0x2 ;  /* 0x00000018e822c211 */ /* 0x0c0fe200078010ff */
[----:B------:R-:W-:Y:S01]  /*12330*/  @!P1 ST.E.64 desc[UR54][R32.64], R74 ;  /* 0x0000004a20009985 */ /* 0x000fe2000c101b36 */
[----:B------:R-:W-:Y:S02]  /*12340*/  ISETP.GE.AND P1, PT, R229, UR4, PT ;  /* 0x00000004e5007c0c */ /* 0x000fe4000bf26270 */
[----:B------:R-:W-:Y:S02]  /*12350*/  @!P4 LEA.HI.X R35, R232, R25, R135, 0x2, P0 ;  /* 0x00000019e823c211 */ /* 0x000fe400000f1487 */
[----:B------:R-:W-:Y:S02]  /*12360*/  ISETP.GE.AND P0, PT, R228, UR4, PT ;  /* 0x00000004e4007c0c */ /* 0x000fe4000bf06270 */
[----:B---3--:R-:W-:Y:S01]  /*12370*/  @!P2 LEA R8, P6, R231, R24, 0x2 ;  /* 0x00000018e708a211 */ /* 0x008fe200078c10ff */
[----:B------:R-:W-:Y:S01]  /*12380*/  @!P4 ST.E.64 desc[UR54][R34.64], R76 ;  /* 0x0000004c2200c985 */ /* 0x000fe2000c101b36 */
[----:B------:R-:W-:-:S02]  /*12390*/  ISETP.GE.AND P4, PT, R227, UR4, PT ;  /* 0x00000004e3007c0c */ /* 0x000fc4000bf86270 */
[CC--:B--2---:R-:W-:Y:S02]  /*123a0*/  @!P3 LEA R28, P5, R230.reuse, R24.reuse, 0x2 ;  /* 0x00000018e61cb211 */ /* 0x0c4fe400078a10ff */
[-C--:B------:R-:W-:Y:S02]  /*123b0*/  @!P2 LEA.HI.X R9, R231, R25.reuse, R59, 0x2, P6 ;  /* 0x00000019e709a211 */ /* 0x080fe400030f143b */
[-C--:B------:R-:W-:Y:S02]  /*123c0*/  @!P3 LEA.HI.X R29, R230, R25.reuse, R58, 0x2, P5 ;  /* 0x00000019e61db211 */ /* 0x080fe400028f143a */
[CC--:B-1----:R-:W-:Y:S01]  /*123d0*/  @!P1 LEA R10, P5, R229.reuse, R24.reuse, 0x2 ;  /* 0x00000018e50a9211 */ /* 0x0c2fe200078a10ff */
[----:B------:R1:W-:Y:S01]  /*123e0*/  @!P2 ST.E.64 desc[UR54][R8.64], R82 ;  /* 0x000000520800a985 */ /* 0x0003e2000c101b36 */
[----:B------:R-:W-:Y:S02]  /*123f0*/  ISETP.GE.AND P2, PT, R226, UR4, PT ;  /* 0x00000004e2007c0c */ /* 0x000fe4000bf46270 */
[----:B----4-:R-:W-:Y:S01]  /*12400*/  @!P0 LEA R20, P6, R228, R24, 0x2 ;  /* 0x00000018e4148211 */ /* 0x010fe200078c10ff */
        /* <DEDUP_REMOVED lines=43> */
.L_x_2181:
[----:B------:R-:W-:Y:S05]  /*126c0*/  BSYNC B1 ;  /* 0x0000000000017941 */ /* 0x000fea0003800000 */
.L_x_2180:
[----:B------:R-:W-:Y:S01]  /*126d0*/  ISETP.GE.AND P0, PT, R26, R3, PT ;  /* 0x000000031a00720c */ /* 0x000fe20003f06270 */
[----:B---3--:R3:W4:Y:S04]  /*126e0*/  SHFL.IDX PT, R9, R2, 0x1, 0x1c1f ;  /* 0x003c1f0002097f89 */ /* 0x00872800000e0000 */
[----:B------:R3:W0:Y:S08]  /*126f0*/  SHFL.IDX PT, R8, R0, 0x1, 0x1c1f ;  /* 0x003c1f0000087f89 */ /* 0x00063000000e0000 */
[----:B---3--:R-:W-:Y:S05]  /*12700*/  @P0 BRA `(.L_x_2179) ;  /* 0x0000001400200947 */ /* 0x008fea0003800000 */
[C---:B------:R-:W-:Y:S01]  /*12710*/  VIADD R11, R16.reuse, 0x20 ;  /* 0x00000020100b7836 */ /* 0x040fe20000000000 */
[----:B------:R-:W-:Y:S01]  /*12720*/  ULDC UR4, c[0x0][0xac8] ;  /* 0x0002b20000047ab9 */ /* 0x000fe20000000800 */
[C---:B------:R-:W-:Y:S01]  /*12730*/  VIADD R29, R16.reuse, 0x28 ;  /* 0x00000028101d7836 */ /* 0x040fe20000000000 */
[C---:B------:R-:W-:Y:S01]  /*12740*/  ISETP.GE.AND P2, PT, R16.reuse, UR4, PT ;  /* 0x0000000410007c0c */ /* 0x040fe2000bf46270 */
[C---:B------:R-:W-:Y:S01]  /*12750*/  VIADD R27, R16.reuse, 0x30 ;  /* 0x00000030101b7836 */ /* 0x040fe20000000000 */
[----:B------:R-:W-:Y:S01]  /*12760*/  ISETP.GE.AND P3, PT, R11, UR4, PT ;  /* 0x000000040b007c0c */ /* 0x000fe2000bf66270 */
[----:B------:R-:W-:Y:S01]  /*12770*/  VIADD R31, R16, 0x38 ;  /* 0x00000038101f7836 */ /* 0x000fe20000000000 */
[----:B------:R-:W-:Y:S01]  /*12780*/  ISETP.GE.AND P1, PT, R234, UR4, PT ;  /* 0x00000004ea007c0c */ /* 0x000fe2000bf26270 */
[----:B------:R-:W-:Y:S01]  /*12790*/  VIADD R33, R16, 0x40 ;  /* 0x0000004010217836 */ /* 0x000fe20000000000 */
[----:B------:R-:W-:Y:S02]  /*127a0*/  ISETP.GE.AND P4, PT, R233, UR4, PT ;  /* 0x00000004e9007c0c */ /* 0x000fe4000bf86270 */
[----:B0-----:R-:W-:-:S05]  /*127b0*/  SHF.R.S32.HI R0, RZ, 0x1f, R11 ;  /* 0x0000001fff007819 */ /* 0x001fca000001140b */
[----:B----4-:R-:W-:Y:S02]  /*127c0*/  @!P2 IMAD.WIDE R2, R16, 0x4, R8 ;  /* 0x000000041002a825 */ /* 0x010fe400078e0208 */
[----:B-1----:R-:W-:-:S03]  /*127d0*/  @!P3 LEA R24, P0, R11, R8, 0x2 ;  /* 0x000000080b18b211 */ /* 0x002fc600078010ff */
[----:B------:R0:W-:Y:S01]  /*127e0*/  @!P2 ST.E.64 desc[UR54][R2.64], R12 ;  /* 0x0000000c0200a985 */ /* 0x0001e2000c101b36 */
[-C--:B--2---:R-:W-:Y:S02]  /*127f0*/  @!P3 LEA.HI.X R25, R11, R9.reuse, R0, 0x2, P0 ;  /* 0x000000090b19b211 */ /* 0x084fe400000f1400 */
[CC--:B------:R-:W-:Y:S02]  /*12800*/  @!P1 LEA R10, P0, R234.reuse, R8.reuse, 0x2 ;  /* 0x00000008ea0a9211 */ /* 0x0c0fe400078010ff */
[----:B------:R-:W-:Y:S02]  /*12810*/  ISETP.GE.AND P2, PT, R19, UR4, PT ;  /* 0x0000000413007c0c */ /* 0x000fe4000bf46270 */
[-C--:B------:R-:W-:Y:S02]  /*12820*/  @!P1 LEA.HI.X R11, R234, R9.reuse, R137, 0x2, P0 ;  /* 0x00000009ea0b9211 */ /* 0x080fe400000f1489 */
[----:B------:R-:W-:Y:S02]  /*12830*/  @!P4 LEA R20, P5, R233, R8, 0x2 ;  /* 0x00000008e914c211 */ /* 0x000fe400078a10ff */
[----:B------:R-:W-:Y:S01]  /*12840*/  ISETP.GE.AND P0, PT, R29, UR4, PT ;  /* 0x000000041d007c0c */ /* 0x000fe2000bf06270 */
[----:B------:R1:W-:Y:S01]  /*12850*/  @!P1 ST.E.64 desc[UR54][R10.64], R14 ;  /* 0x0000000e0a009985 */ /* 0x0003e2000c101b36 */
[----:B------:R-:W-:-:S02]  /*12860*/  @!P4 LEA.HI.X R21, R233, R9, R136, 0x2, P5 ;  /* 0x00000009e915c211 */ /* 0x000fc400028f1488 */
[----:B------:R-:W-:Y:S02]  /*12870*/  ISETP.GE.AND P1, PT, R27, UR4, PT ;  /* 0x000000041b007c0c */ /* 0x000fe4000bf26270 */
[----:B0-----:R-:W-:Y:S01]  /*12880*/  SHF.R.S32.HI R3, RZ, 0x1f, R19 ;  /* 0x0000001fff037819 */ /* 0x001fe20000011413 */
[----:B------:R0:W-:Y:S01]  /*12890*/  @!P4 ST.E.64 desc[UR54][R20.64], R46 ;  /* 0x0000002e1400c985 */ /* 0x0001e2000c101b36 */
[----:B------:R-:W-:Y:S02]  /*128a0*/  ISETP.GE.AND P5, PT, R31, UR4, PT ;  /* 0x000000041f007c0c */ /* 0x000fe4000bfa6270 */
[-C--:B------:R-:W-:Y:S02]  /*128b0*/  @!P2 LEA R2, P4, R19, R8.reuse, 0x2 ;  /* 0x000000081302a211 */ /* 0x080fe400078810ff */
[----:B------:R-:W-:Y:S02]  /*128c0*/  SHF.R.S32.HI R0, RZ, 0x1f, R29 ;  /* 0x0000001fff007819 */ /* 0x000fe4000001141d */
[----:B------:R-:W-:-:S02]  /*128d0*/  @!P0 LEA R12, P6, R29, R8, 0x2 ;  /* 0x000000081d0c8211 */ /* 0x000fc400078c10ff */
[-C--:B------:R-:W-:Y:S02]  /*128e0*/  @!P2 LEA.HI.X R3, R19, R9.reuse, R3, 0x2, P4 ;  /* 0x000000091303a211 */ /* 0x080fe400020f1403 */
[----:B------:R-:W-:Y:S02]  /*128f0*/  ISETP.GE.AND P4, PT, R33, UR4, PT ;  /* 0x0000000421007c0c */ /* 0x000fe4000bf86270 */
[----:B------:R-:W-:Y:S01]  /*12900*/  @!P0 LEA.HI.X R13, R29, R9, R0, 0x2, P6 ;  /* 0x000000091d0d8211 */ /* 0x000fe200030f1400 */
[----:B------:R2:W-:Y:S01]  /*12910*/  @!P2 ST.E.64 desc[UR54][R2.64], R48 ;  /* 0x000000300200a985 */ /* 0x0005e2000c101b36 */
[----:B------:R-:W-:Y:S02]  /*12920*/  SHF.R.S32.HI R0, RZ, 0x1f, R27 ;  /* 0x0000001fff007819 */ /* 0x000fe4000001141b */
[----:B-1----:R-:W-:Y:S01]  /*12930*/  @!P1 LEA R10, P6, R27, R8, 0x2 ;  /* 0x000000081b0a9211 */ /* 0x002fe200078c10ff */
[----:B------:R-:W-:Y:S01]  /*12940*/  @!P3 ST.E.64 desc[UR54][R24.64], R62 ;  /* 0x0000003e1800b985 */ /* 0x000fe2000c101b36 */
[----:B------:R-:W-:-:S02]  /*12950*/  ISETP.GE.AND P2, PT, R232, UR4, PT ;  /* 0x00000004e8007c0c */ /* 0x000fc4000bf46270 */
[-C--:B------:R-:W-:Y:S01]  /*12960*/  @!P1 LEA.HI.X R11, R27, R9.reuse, R0, 0x2, P6 ;  /* 0x000000091b0b9211 */ /* 0x080fe200030f1400 */
[----:B------:R-:W-:Y:S01]  /*12970*/  @!P0 ST.E.64 desc[UR54][R12.64], R64 ;  /* 0x000000400c008985 */ /* 0x000fe2000c101b36 */
[----:B------:R-:W-:Y:S02]  /*12980*/  SHF.R.S32.HI R0, RZ, 0x1f, R31 ;  /* 0x0000001fff007819 */ /* 0x000fe4000001141f */
[----:B------:R-:W-:Y:S01]  /*12990*/  @!P5 LEA R14, P6, R31, R8, 0x2 ;  /* 0x000000081f0ed211 */ /* 0x000fe200078c10ff */
[----:B------:R1:W-:Y:S01]  /*129a0*/  @!P1 ST.E.64 desc[UR54][R10.64], R70 ;  /* 0x000000460a009985 */ /* 0x0003e2000c101b36 */
[----:B------:R-:W-:Y:S02]  /*129b0*/  ISETP.GE.AND P3, PT, R231, UR4, PT ;  /* 0x00000004e7007c0c */ /* 0x000fe4000bf66270 */
[----:B------:R-:W-:Y:S02]  /*129c0*/  @!P5 LEA.HI.X R15, R31, R9, R0, 0x2, P6 ;  /* 0x000000091f0fd211 */ /* 0x000fe400030f1400 */
[----:B------:R-:W-:-:S02]  /*129d0*/  SHF.R.S32.HI R0, RZ, 0x1f, R33 ;  /* 0x0000001fff007819 */ /* 0x000fc40000011421 */
[CC--:B0-----:R-:W-:Y:S01]  /*129e0*/  @!P4 LEA R20, P6, R33.reuse, R8.reuse, 0x2 ;  /* 0x000000082114c211 */ /* 0x0c1fe200078c10ff */
[----:B------:R0:W-:Y:S01]  /*129f0*/  @!P5 ST.E.64 desc[UR54][R14.64], R72 ;  /* 0x000000480e00d985 */ /* 0x0001e2000c101b36 */
[----:B------:R-:W-:Y:S02]  /*12a00*/  ISETP.GE.AND P1, PT, R230, UR4, PT ;  /* 0x00000004e6007c0c */ /* 0x000fe4000bf26270 */
[----:B------:R-:W-:Y:S02]  /*12a10*/  @!P4 LEA.HI.X R21, R33, R9, R0, 0x2, P6 ;  /* 0x000000092115c211 */ /* 0x000fe400030f1400 */
[----:B------:R-:W-:Y:S02]  /*12a20*/  ISETP.GE.AND P0, PT, R229, UR4, PT ;  /* 0x00000004e5007c0c */ /* 0x000fe4000bf06270 */
[----:B------:R-:W-:Y:S01]  /*12a30*/  @!P2 LEA R26, P6, R232, R8, 0x2 ;  /* 0x00000008e81aa211 */ /* 0x000fe200078c10ff */
[----:B------:R3:W-:Y:S01]  /*12a40*/  @!P4 ST.E.64 desc[UR54][R20.64], R78 ;  /* 0x0000004e1400c985 */ /* 0x0007e2000c101b36 */
[----:B------:R-:W-:-:S02]  /*12a50*/  ISETP.GE.AND P4, PT, R228, UR4, PT ;  /* 0x00000004e4007c0c */ /* 0x000fc4000bf86270 */
[CC--:B------:R-:W-:Y:S02]  /*12a60*/  @!P3 LEA R28, P5, R231.reuse, R8.reuse, 0x2 ;  /* 0x00000008e71cb211 */ /* 0x0c0fe400078a10ff */
[-C--:B------:R-:W-:Y:S02]  /*12a70*/  @!P2 LEA.HI.X R27, R232, R9.reuse, R135, 0x2, P6 ;  /* 0x00000009e81ba211 */ /* 0x080fe400030f1487 */
[-C--:B------:R-:W-:Y:S02]  /*12a80*/  @!P3 LEA.HI.X R29, R231, R9.reuse, R59, 0x2, P5 ;  /* 0x00000009e71db211 */ /* 0x080fe400028f143b */
[CC--:B--2---:R-:W-:Y:S01]  /*12a90*/  @!P1 LEA R2, P5, R230.reuse, R8.reuse, 0x2 ;  /* 0x00000008e6029211 */ /* 0x0c4fe200078a10ff */
[----:B------:R-:W-:Y:S01]  /*12aa0*/  @!P2 ST.E.64 desc[UR54][R26.64], R80 ;  /* 0x000000501a00a985 */ /* 0x000fe2000c101b36 */
[----:B------:R-:W-:Y:S02]  /*12ab0*/  ISETP.GE.AND P2, PT, R227, UR4, PT ;  /* 0x00000004e3007c0c */ /* 0x000fe4000bf46270 */
[----:B-1----:R-:W-:Y:S01]  /*12ac0*/  @!P0 LEA R10, P6, R229, R8, 0x2 ;  /* 0x00000008e50a8211 */ /* 0x002fe200078c10ff */
[----:B------:R-:W-:Y:S01]  /*12ad0*/  @!P3 ST.E.64 desc[UR54][R28.64], R86 ;  /* 0x000000561c00b985 */ /* 0x000fe2000c101b36 */
        /* <DEDUP_REMOVED lines=8> */
[----:B0-----:R-:W-:-:S03]  /*12b60*/  @!P2 LEA R14, P0, R227, R8, 0x2 ;  /* 0x00000008e30ea211 */ /* 0x001fc600078010ff */
[----:B------:R0:W-:Y:S01]  /*12b70*/  @!P4 ST.E.64 desc[UR54][R12.64], R96 ;  /* 0x000000600c00c985 */ /* 0x0001e2000c101b36 */
[----:B------:R-:W-:Y:S02]  /*12b80*/  ISETP.GE.AND P4, PT, R224, UR4, PT ;  /* 0x00000004e0007c0c */ /* 0x000fe4000bf86270 */
[CC--:B---3--:R-:W-:Y:S02]  /*12b90*/  @!P3 LEA R20, P5, R226.reuse, R8.reuse, 0x2 ;  /* 0x00000008e214b211 */ /* 0x0c8fe400078a10ff */
        /* <DEDUP_REMOVED lines=8> */
[C---:B-1----:R-:W-:Y:S02]  /*12c20*/  @!P4 LEA R2, P3, R224.reuse, R8, 0x2 ;  /* 0x00000008e002c211 */ /* 0x042fe400078610ff */
[----:B------:R-:W-:Y:S01]  /*12c30*/  ISETP.GE.AND P5, PT, R221, UR4, PT ;  /* 0x00000004dd007c0c */ /* 0x000fe2000bfa6270 */
[----:B------:R1:W-:Y:S01]  /*12c40*/  @!P1 ST.E.64 desc[UR54][R24.64], R110 ;  /* 0x0000006e18009985 */ /* 0x0003e2000c101b36 */
[----:B------:R-:W-:Y:S02]  /*12c50*/  @!P4 LEA.HI.X R3, R224, R9, R52, 0x2, P3 ;  /* 0x00000009e003c211 */ /* 0x000fe400018f1434 */
[----:B------:R-:W-:-:S02]  /*12c60*/  ISETP.GE.AND P3, PT, R220, UR4, PT ;  /* 0x00000004dc007c0c */ /* 0x000fc4000bf66270 */
[----:B------:R-:W-:Y:S01]  /*12c70*/  ISETP.GE.AND P1, PT, R23, UR4, PT ;  /* 0x0000000417007c0c */ /* 0x000fe2000bf26270 */
[----:B------:R1:W-:Y:S01]  /*12c80*/  @!P4 ST.E.64 desc[UR54][R2.64], R112 ;  /* 0x000000700200c985 */ /* 0x0003e2000c101b36 */
[CC--:B--2---:R-:W-:Y:S02]  /*12c90*/  @!P0 LEA R10, P6, R223.reuse, R8.reuse, 0x2 ;  /* 0x00000008df0a8211 */ /* 0x0c4fe400078c10ff */
[C---:B0-----:R-:W-:Y:S02]  /*12ca0*/  @!P2 LEA R12, P4, R222.reuse, R8, 0x2 ;  /* 0x00000008de0ca211 */ /* 0x041fe400078810ff */
[-C--:B------:R-:W-:Y:S02]  /*12cb0*/  @!P0 LEA.HI.X R11, R223, R9.reuse, R43, 0x2, P6 ;  /* 0x00000009df0b8211 */ /* 0x080fe400030f142b */
[----:B------:R-:W-:-:S03]  /*12cc0*/  @!P2 LEA.HI.X R13, R222, R9, R42, 0x2, P4 ;  /* 0x00000009de0da211 */ /* 0x000fc600020f142a */
[----:B------:R0:W-:Y:S01]  /*12cd0*/  @!P0 ST.E.64 desc[UR54][R10.64], R118 ;  /* 0x000000760a008985 */ /* 0x0001e2000c101b36 */
[-C--:B---3--:R-:W-:Y:S02]  /*12ce0*/  @!P5 LEA R14, P0, R221, R8.reuse, 0x2 ;  /* 0x00000008dd0ed211 */ /* 0x088fe400078010ff */
[CC--:B----4-:R-:W-:Y:S01]  /*12cf0*/  @!P3 LEA R20, P4, R220.reuse, R8.reuse, 0x2 ;  /* 0x00000008dc14b211 */ /* 0x0d0fe200078810ff */
[----:B------:R0:W-:Y:S01]  /*12d00*/  @!P2 ST.E.64 desc[UR54][R12.64], R120 ;  /* 0x000000780c00a985 */ /* 0x0001e2000c101b36 */
[----:B-1----:R-:W-:Y:S02]  /*12d10*/  @!P1 LEA R24, P6, R23, R8, 0x2 ;  /* 0x0000000817189211 */ /* 0x002fe400078c10ff */
        /* <DEDUP_REMOVED lines=8> */
[----:B------:R-:W-:-:S04]  /*12da0*/  LEA R2, P0, R22, R8, 0x2 ;  /* 0x0000000816027211 */ /* 0x000fc800078010ff */
[----:B------:R-:W-:-:S05]  /*12db0*/  LEA.HI.X R3, R22, R9, R237, 0x2, P0 ;  /* 0x0000000916037211 */ /* 0x000fca00000f14ed */
[----:B------:R1:W-:Y:S01]  /*12dc0*/  ST.E.64 desc[UR54][R2.64], R6 ;  /* 0x0000000602007985 */ /* 0x0003e2000c101b36 */
[----:B------:R-:W-:Y:S05]  /*12dd0*/  BRA `(.L_x_2179) ;  /* 0x0000000c006c7947 */ /* 0x000fea0003800000 */
.L_x_2170:
        /* <DEDUP_REMOVED lines=31> */
.L_x_2182:
[----:B------:R-:W-:Y:S01]  /*12fd0*/  USEL UR43, UR43, URZ, !UP0 ;  /* 0x0000003f2b2b7287 */ /* 0x000fe2000c000000 */
[----:B------:R-:W-:Y:S01]  /*12fe0*/  BSSY B1, `(.L_x_2183) ;  /* 0x0000038000017945 */ /* 0x000fe20003800000 */
[----:B------:R-:W-:-:S03]  /*12ff0*/  USEL UR42, UR42, URZ, !UP0 ;  /* 0x0000003f2a2a7287 */ /* 0x000fc6000c000000 */
[----:B------:R-:W-:Y:S09]  /*13000*/  @P0 BRA `(.L_x_2184) ;  /* 0x0000000000d40947 */ /* 0x000ff20003800000 */
        /* <DEDUP_REMOVED lines=53> */
.L_x_2184:
[----:B------:R-:W-:Y:S05]  /*13360*/  BSYNC B1 ;  /* 0x0000000000017941 */ /* 0x000fea0003800000 */
.L_x_2183:
[----:B------:R-:W-:-:S06]  /*13370*/  UISETP.GT.AND UP0, UPT, UR46, 0x1, UPT ;  /* 0x000000012e00788c */ /* 0x000fcc000bf04270 */
[----:B------:R-:W-:-:S13]  /*13380*/  PLOP3.LUT P0, PT, PT, PT, UP0, 0x80, 0x0 ;  /* 0x000000000000781c */ /* 0x000fda0003f0f008 */
[----:B------:R-:W-:Y:S05]  /*13390*/  @P0 BRA `(.L_x_2179) ;  /* 0x0000000400fc0947 */ /* 0x000fea0003800000 */
[----:B------:R-:W1:Y:S01]  /*133a0*/  LDC R11, c[0x0][0xbe8] ;  /* 0x0002fa00ff0b7b82 */ /* 0x000e620000000800 */
[----:B------:R-:W-:Y:S01]  /*133b0*/  ULDC.64 UR12, c[0x0][0xaa0] ;  /* 0x0002a800000c7ab9 */ /* 0x000fe20000000a00 */
[----:B------:R-:W-:Y:S01]  /*133c0*/  IMAD R2, R18, 0x20, R235 ;  /* 0x0000002012027824 */ /* 0x000fe200078e02eb */
[----:B------:R-:W-:Y:S01]  /*133d0*/  UIMAD UR10, UR16, UR12, URZ ;  /* 0x0000000c100a72a4 */ /* 0x000fe2000f8e023f */
[----:B------:R-:W-:Y:S01]  /*133e0*/  VIADD R8, R235, UR36 ;  /* 0x00000024eb087c36 */ /* 0x000fe20008000000 */
[----:B------:R-:W-:Y:S01]  /*133f0*/  UIMAD.WIDE.U32 UR8, UR4, UR12, URZ ;  /* 0x0000000c040872a5 */ /* 0x000fe2000f8e003f */
[----:B------:R-:W-:Y:S01]  /*13400*/  VIADD R6, R2, UR36 ;  /* 0x0000002402067c36 */ /* 0x000fe20008000000 */
[----:B------:R-:W-:Y:S01]  /*13410*/  UIMAD UR10, UR4, UR13, UR10 ;  /* 0x0000000d040a72a4 */ /* 0x000fe2000f8e020a */
[----:B------:R-:W-:Y:S02]  /*13420*/  BSSY B1, `(.L_x_2185) ;  /* 0x0000040000017945 */ /* 0x000fe40003800000 */
[----:B0-----:R-:W-:Y:S01]  /*13430*/  IMAD.MOV.U32 R5, RZ, RZ, R6 ;  /* 0x000000ffff057224 */ /* 0x001fe200078e0006 */
[----:B------:R-:W-:-:S03]  /*13440*/  UIADD3 UR9, UR9, UR10, URZ ;  /* 0x0000000a09097290 */ /* 0x000fc6000fffe03f */
[----:B------:R-:W-:Y:S02]  /*13450*/  ULDC.64 UR10, c[0x0][0xae8] ;  /* 0x0002ba00000a7ab9 */ /* 0x000fe40000000a00 */
        /* <DEDUP_REMOVED lines=26> */
[----:B-----5:R-:W-:Y:S02]  /*13600*/  IMAD R11, R0, R11, RZ ;  /* 0x0000000b000b7224 */ /* 0x020fe400078e02ff */
[C---:B------:R-:W-:Y:S02]  /*13610*/  VIADD R4, R8.reuse, 0x40 ;  /* 0x0000004008047836 */ /* 0x040fe40000000000 */
[C---:B------:R-:W-:Y:S01]  /*13620*/  IMAD R5, R7.reuse, UR9, R6 ;  /* 0x0000000907057c24 */ /* 0x040fe2000f8e0206 */
[-C--:B------:R-:W-:Y:S01]  /*13630*/  ISETP.GE.AND P2, PT, R8, R11.reuse, PT ;  /* 0x0000000b0800720c */ /* 0x080fe20003f46270 */
[----:B------:R-:W-:Y:S01]  /*13640*/  IMAD.WIDE.U32 R2, R7, UR8, R2 ;  /* 0x0000000807027c25 */ /* 0x000fe2000f8e0002 */
[----:B------:R-:W-:Y:S01]  /*13650*/  ULDC.64 UR8, c[0x0][0xa80] ;  /* 0x0002a00000087ab9 */ /* 0x000fe20000000a00 */
[----:B------:R-:W-:-:S02]  /*13660*/  ISETP.GE.AND P1, PT, R4, R11, PT ;  /* 0x0000000b0400720c */ /* 0x000fc40003f26270 */
[----:B------:R-:W-:Y:S01]  /*13670*/  IMAD.IADD R3, R3, 0x1, R5 ;  /* 0x0000000103037824 */ /* 0x000fe200078e0205 */
[----:B------:R-:W-:Y:S01]  /*13680*/  LEA R4, P3, R2, UR8, 0x1 ;  /* 0x0000000802047c11 */ /* 0x000fe2000f8608ff */
[----:B------:R-:W-:Y:S02]  /*13690*/  VIADD R0, R8, 0x20 ;  /* 0x0000002008007836 */ /* 0x000fe40000000000 */
[----:B------:R-:W-:Y:S01]  /*136a0*/  IMAD.SHL.U32 R7, R18, 0x8, RZ ;  /* 0x0000000812077824 */ /* 0x000fe200078e00ff */
[----:B------:R-:W-:Y:S02]  /*136b0*/  LEA.HI.X R5, R2, UR9, R3, 0x1, P3 ;  /* 0x0000000902057c11 */ /* 0x000fe400098f0c03 */
[----:B------:R-:W-:Y:S01]  /*136c0*/  ISETP.GE.AND P0, PT, R0, R11, PT ;  /* 0x0000000b0000720c */ /* 0x000fe20003f06270 */
[C---:B------:R-:W-:Y:S01]  /*136d0*/  VIADD R9, R7.reuse, 0x40 ;  /* 0x0000004007097836 */ /* 0x040fe20000000000 */
[----:B------:R0:W1:Y:S01]  /*136e0*/  SHFL.IDX PT, R2, R4, RZ, 0x181f ;  /* 0x00181fff04027589 */ /* 0x00006200000e0000 */
[----:B------:R-:W-:Y:S01]  /*136f0*/  VIADD R13, R7, 0x80 ;  /* 0x00000080070d7836 */ /* 0x000fe20000000000 */
[----:B------:R-:W-:-:S02]  /*13700*/  SHF.R.S32.HI R12, RZ, 0x1f, R7 ;  /* 0x0000001fff0c7819 */ /* 0x000fc40000011407 */
        /* <DEDUP_REMOVED lines=17> */
.L_x_2186:
[----:B------:R-:W-:Y:S05]  /*13820*/  BSYNC B1 ;  /* 0x0000000000017941 */ /* 0x000fea0003800000 */
.L_x_2185:
        /* <DEDUP_REMOVED lines=17> */
.L_x_2188:
[----:B------:R-:W-:Y:S05]  /*13940*/  BSYNC B1 ;  /* 0x0000000000017941 */ /* 0x000fea0003800000 */
.L_x_2187:
        /* <DEDUP_REMOVED lines=17> */
.L_x_2190:
[----:B------:R-:W-:Y:S05]  /*13a60*/  BSYNC B1 ;  /* 0x0000000000017941 */ /* 0x000fea0003800000 */
.L_x_2189:
        /* <DEDUP_REMOVED lines=18> */
.L_x_2179:
[----:B------:R-:W-:Y:S05]  /*13b90*/  BSYNC B0 ;  /* 0x0000000000007941 */ /* 0x000fea0003800000 */
.L_x_2169:
[----:B------:R-:W-:Y:S02]  /*13ba0*/  ULDC UR4, c[0x0][0xc3c] ;  /* 0x00030f0000047ab9 */ /* 0x000fe40000000800 */
[----:B------:R-:W-:-:S06]  /*13bb0*/  UISETP.GE.AND UP0, UPT, UR7, UR4, UPT ;  /* 0x000000040700728c */ /* 0x000fcc000bf06270 */
[----:B------:R-:W-:-:S13]  /*13bc0*/  PLOP3.LUT P0, PT, PT, PT, UP0, 0x80, 0x0 ;  /* 0x000000000000781c */ /* 0x000fda0003f0f008 */
[----:B------:R-:W-:Y:S05]  /*13bd0*/  @!P0 BRA `(.L_x_2191) ;  /* 0xfffffed400148947 */ /* 0x000fea000383ffff */
[----:B------:R-:W-:Y:S05]  /*13be0*/  EXIT ;  /* 0x000000000000794d */ /* 0x000fea0003800000 */
.L_x_2129:
[----:B------:R-:W-:-:S08]  /*13bf0*/  NOP ;  /* 0x0000000000007918 */ /* 0x000fd00000000000 */
[----:B------:R-:W0:-:S00]  /*13c00*/  USETMAXREG.DEALLOC.CTAPOOL 0x18 ;  /* 0x00000018000079c8 */ /* 0x000e0000080e0500 */
[----:B0-----:R-:W-:Y:S01]  /*13c10*/  LOP3.LUT R0, R0, 0x3, RZ, 0xc0, !PT ;  /* 0x0000000300007812 */ /* 0x001fe200078ec0ff */
[----:B------:R-:W-:-:S05]  /*13c20*/  IMAD.MOV.U32 R6, RZ, RZ, RZ ;  /* 0x000000ffff067224 */ /* 0x000fca00078e00ff */
[----:B------:R-:W0:Y:S02]  /*13c30*/  SHFL.IDX PT, R0, R0, RZ, 0x1f ;  /* 0x00001fff00007589 */ /* 0x000e2400000e0000 */
[----:B0-----:R-:W-:-:S04]  /*13c40*/  ISETP.NE.AND P0, PT, R0, RZ, PT ;  /* 0x000000ff0000720c */ /* 0x001fc80003f05270 */
[----:B------:R-:W-:-:S05]  /*13c50*/  P2R R0, PR, RZ, 0x1 ;  /* 0x00000001ff007803 */ /* 0x000fca0000000000 */
[----:B------:R0:W-:Y:S04]  /*13c60*/  STL [R1+0x34], R0 ;  /* 0x0000340001007387 */ /* 0x0001e80000100800 */
[----:B------:R-:W-:Y:S05]  /*13c70*/  @!P0 BRA `(.L_x_2192) ;  /* 0x00000000002c8947 */ /* 0x000fea0003800000 */
[----:B------:R-:W1:Y:S08]  /*13c80*/  S2UR UR5, SR_CgaCtaId ;  /* 0x00000000000579c3 */ /* 0x000e700000008800 */
[----:B------:R-:W-:Y:S06]  /*13c90*/  BAR.SYNC.DEFER_BLOCKING 0x5, 0x180 ;  /* 0x0146000000007b1d */ /* 0x000fec0000010000 */
[----:B------:R-:W-:-:S02]  /*13ca0*/  UMOV UR4, 0x400 ;  /* 0x0000040000047882 */ /* 0x000fc40000000000 */
[----:B-1----:R-:W-:-:S09]  /*13cb0*/  ULEA UR4, UR5, UR4, 0x18 ;  /* 0x0000000405047291 */ /* 0x002fd2000f8ec03f */
[----:B------:R-:W1:Y:S04]  /*13cc0*/  LDS.128 R4, [UR4+0x334d0] ;  /* 0x0334d004ff047984 */ /* 0x000e680008000c00 */
[----:B-1----:R1:W-:Y:S01]  /*13cd0*/  STL.64 [R1], R4 ;  /* 0x0000000401007387 */ /* 0x0023e20000100a00 */
[----:B0-----:R-:W-:-:S03]  /*13ce0*/  IMAD.MOV.U32 R0, RZ, RZ, R7 ;  /* 0x000000ffff007224 */ /* 0x001fc600078e0007 */
[----:B------:R1:W-:Y:S02]  /*13cf0*/  STL [R1+0x8], R6 ;  /* 0x0000080601007387 */ /* 0x0003e40000100800 */
[----:B------:R-:W-:Y:S01]  /*13d00*/  R2UR UR42, R0 ;  /* 0x00000000002a72ca */ /* 0x000fe200000e0000 */
[----:B------:R-:W-:Y:S06]  /*13d10*/  BAR.ARV 0x4, 0x180 ;  /* 0x0106000000007b1d */ /* 0x000fec0000002000 */
[----:B------:R-:W-:Y:S08]  /*13d20*/  BRA `(.L_x_2193) ;  /* 0x0000000c00c47947 */ /* 0x000ff00003800000 */
.L_x_2192:
[----:B0-----:R-:W0:Y:S01]  /*13d30*/  S2R R0, SR_TID.X ;  /* 0x0000000000007919 */ /* 0x001e220000002100 */
[----:B------:R-:W-:Y:S01]  /*13d40*/  ULDC UR4, c[0x0][0xc3c] ;  /* 0x00030f0000047ab9 */ /* 0x000fe20000000800 */
[----:B0-----:R-:W-:-:S04]  /*13d50*/  LOP3.LUT R0, R0, 0x1f, RZ, 0xc0, !PT ;  /* 0x0000001f00007812 */ /* 0x001fc800078ec0ff */
[----:B------:R-:W-:-:S04]  /*13d60*/  ISETP.NE.AND P0, PT, R0, 0x1f, PT ;  /* 0x0000001f0000780c */ /* 0x000fc80003f05270 */
[----:B------:R-:W-:-:S13]  /*13d70*/  ISETP.GE.OR P1, PT, R0, UR4, !P0 ;  /* 0x0000000400007c0c */ /* 0x000fda000c726670 */
[----:B------:R-:W0:Y:S08]  /*13d80*/  @!P1 LDC.64 R2, c[0x0][0xc80] ;  /* 0x00032000ff029b82 */ /* 0x000e300000000a00 */
        /* <DEDUP_REMOVED lines=38> */
.L_x_2196:
        /* <DEDUP_REMOVED lines=39> */
.L_x_2194:
        /* <DEDUP_REMOVED lines=15> */
.L_x_2197:
        /* <DEDUP_REMOVED lines=62> */
.L_x_2198:
        /* <DEDUP_REMOVED lines=63> */
.L_x_2199:
[----:B01----:R-:W-:-:S05]  /*14b20*/  LOP3.LUT R3, RZ, R2, RZ, 0x33, !PT ;  /* 0x00000002ff037212 */ /* 0x003fca00078e33ff */
[----:B------:R-:W-:-:S05]  /*14b30*/  IMAD.IADD R2, R6, 0x1, R3 ;  /* 0x0000000106027824 */ /* 0x000fca00078e0203 */
[----:B------:R1:W-:Y:S01]  /*14b40*/  STL [R1+0x4], R2 ;  /* 0x0000040201007387 */ /* 0x0003e20000100800 */
[----:B------:R-:W-:Y:S05]  /*14b50*/  BRA `(.L_x_2200) ;  /* 0x00000000000c7947 */ /* 0x000fea0003800000 */
.L_x_2195:
[----:B------:R0:W-:Y:S04]  /*14b60*/  STL [R1], R7 ;  /* 0x0000000701007387 */ /* 0x0001e80000100800 */
[----:B------:R0:W-:Y:S04]  /*14b70*/  STL [R1+0x4], RZ ;  /* 0x000004ff01007387 */ /* 0x0001e80000100800 */
[----:B------:R0:W-:Y:S02]  /*14b80*/  STL [R1+0x8], RZ ;  /* 0x000008ff01007387 */ /* 0x0001e40000100800 */
.L_x_2200:
        /* <DEDUP_REMOVED lines=11> */
.L_x_2193:
        /* <DEDUP_REMOVED lines=52> */
.L_x_2275:
[----:B------:R-:W-:Y:S01]  /*14f80*/  ULDC.64 UR4, c[0x0][0xc88] ;  /* 0x0003220000047ab9 */ /* 0x000fe20000000a00 */
[----:B------:R-:W-:Y:S01]  /*14f90*/  IMAD.MOV.U32 R0, RZ, RZ, RZ ;  /* 0x000000ffff007224 */ /* 0x000fe200078e00ff */
[----:B------:R-:W-:Y:S01]  /*14fa0*/  UIMAD.WIDE UR4, UR42, 0x4, UR4 ;  /* 0x000000042a0478a5 */ /* 0x000fe2000f8e0204 */
[----:B--2---:R-:W2:Y:S01]  /*14fb0*/  LDL.LU R13, [R1+0x8] ;  /* 0x00000800010d7983 */ /* 0x004ea20000300800 */
[----:B------:R-:W-:Y:S01]  /*14fc0*/  ULDC.64 UR6, c[0x0][0xa08] ;  /* 0x0002820000067ab9 */ /* 0x000fe20000000a00 */
[----:B------:R-:W-:Y:S01]  /*14fd0*/  ULDC.64 UR8, c[0x0][0xa18] ;  /* 0x0002860000087ab9 */ /* 0x000fe20000000a00 */
[----:B0-----:R-:W0:Y:S02]  /*14fe0*/  LDC R10, c[0x0][0x288] ;  /* 0x0000a200ff0a7b82 */ /* 0x001e240000000800 */
[----:B------:R-:W-:Y:S02]  /*14ff0*/  IMAD.U32 R2, RZ, RZ, UR4 ;  /* 0x00000004ff027e24 */ /* 0x000fe4000f8e00ff */
[----:B------:R-:W-:Y:S01]  /*15000*/  IMAD.U32 R3, RZ, RZ, UR5 ;  /* 0x00000005ff037e24 */ /* 0x000fe2000f8e00ff */
[----:B------:R-:W-:Y:S01]  /*15010*/  ULDC.64 UR4, c[0x0][0xa28] ;  /* 0x00028a0000047ab9 */ /* 0x000fe20000000a00 */
[----:B------:R-:W-:-:S02]  /*15020*/  IMAD.MOV.U32 R8, RZ, RZ, RZ ;  /* 0x000000ffff087224 */ /* 0x000fc400078e00ff */
[----:B-1----:R-:W1:Y:S01]  /*15030*/  LDC R11, c[0x0][0x2f0] ;  /* 0x0000bc00ff0b7b82 */ /* 0x002e620000000800 */
        /* <DEDUP_REMOVED lines=12> */
[----:B------:R-:W-:-:S03]  /*15100*/  USHF.L.U64.HI UR44, UR46, 0x2, UR45 ;  /* 0x000000022e2c7899 */ /* 0x000fc6000801022d */
[----:B------:R3:W5:Y:S01]  /*15110*/  @P0 LDG.E R0, desc[UR54][R2.64] ;  /* 0x0000003602000981 */ /* 0x000762000c1e1900 */
[----:B------:R-:W-:Y:S01]  /*15120*/  ISETP.NE.U32.AND P0, PT, RZ, UR4, PT ;  /* 0x00000004ff007c0c */ /* 0x000fe2000bf05070 */
[----:B------:R-:W-:-:S03]  /*15130*/  UIADD3 UR4, UP0, UR43, UR4, URZ ;  /* 0x000000042b047290 */ /* 0x000fc6000ff1e03f */
[----:B------:R-:W-:Y:S01]  /*15140*/  ISETP.NE.AND.EX P2, PT, RZ, UR5, PT, P0 ;  /* 0x00000005ff007c0c */ /* 0x000fe2000bf45300 */
[----:B------:R-:W-:Y:S01]  /*15150*/  UIADD3.X UR5, UR44, UR5, URZ, UP0, !UPT ;  /* 0x000000052c057290 */ /* 0x000fe200087fe43f */
[----:B------:R-:W-:Y:S01]  /*15160*/  ISETP.NE.U32.AND P0, PT, RZ, UR6, PT ;  /* 0x00000006ff007c0c */ /* 0x000fe2000bf05070 */
[----:B---3--:R-:W-:Y:S01]  /*15170*/  IMAD.U32 R2, RZ, RZ, UR4 ;  /* 0x00000004ff027e24 */ /* 0x008fe2000f8e00ff */
[----:B------:R-:W-:-:S03]  /*15180*/  UIADD3 UR4, UP0, UR43, UR6, URZ ;  /* 0x000000062b047290 */ /* 0x000fc6000ff1e03f */
[----:B------:R-:W-:Y:S01]  /*15190*/  IMAD.U32 R3, RZ, RZ, UR5 ;  /* 0x00000005ff037e24 */ /* 0x000fe2000f8e00ff */
[----:B------:R-:W-:Y:S02]  /*151a0*/  UIADD3.X UR5, UR44, UR7, URZ, UP0, !UPT ;  /* 0x000000072c057290 */ /* 0x000fe400087fe43f */
[----:B------:R-:W-:Y:S01]  /*151b0*/  UISETP.NE.U32.AND UP0, UPT, UR8, URZ, UPT ;  /* 0x0000003f0800728c */ /* 0x000fe2000bf05070 */
[----:B------:R-:W-:Y:S01]  /*151c0*/  IMAD.U32 R4, RZ, RZ, UR4 ;  /* 0x00000004ff047e24 */ /* 0x000fe2000f8e00ff */
[----:B------:R-:W-:Y:S01]  /*151d0*/  ISETP.NE.AND.EX P0, PT, RZ, UR7, PT, P0 ;  /* 0x00000007ff007c0c */ /* 0x000fe2000bf05300 */
[----:B------:R-:W3:Y:S01]  /*151e0*/  @P2 LDG.E R9, desc[UR54][R2.64] ;  /* 0x0000003602092981 */ /* 0x000ee2000c1e1900 */
[----:B------:R-:W-:Y:S01]  /*151f0*/  UISETP.NE.AND.EX UP0, UPT, UR9, URZ, UPT, UP0 ;  /* 0x0000003f0900728c */ /* 0x000fe2000bf05300 */
[----:B------:R-:W-:-:S05]  /*15200*/  IMAD.U32 R5, RZ, RZ, UR5 ;  /* 0x00000005ff057e24 */ /* 0x000fca000f8e00ff */
[----:B------:R-:W-:-:S05]  /*15210*/  PLOP3.LUT P3, PT, PT, PT, UP0, 0x80, 0x0 ;  /* 0x000000000000781c */ /* 0x000fca0003f6f008 */
[----:B------:R-:W-:Y:S01]  /*15220*/  @UP0 UIADD3 UR4, UP1, UR43, UR8, URZ ;  /* 0x000000082b040290 */ /* 0x000fe2000ff3e03f */
[----:B------:R-:W5:Y:S03]  /*15230*/  @P0 LDG.E R8, desc[UR54][R4.64] ;  /* 0x0000003604080981 */ /* 0x000f66000c1e1900 */
[----:B------:R-:W-:Y:S02]  /*15240*/  @UP0 UIADD3.X UR5, UR44, UR9, URZ, UP1, !UPT ;  /* 0x000000092c050290 */ /* 0x000fe40008ffe43f */
[----:B------:R-:W-:-:S04]  /*15250*/  IMAD.U32 R6, RZ, RZ, UR4 ;  /* 0x00000004ff067e24 */ /* 0x000fc8000f8e00ff */
[----:B------:R-:W-:-:S05]  /*15260*/  IMAD.U32 R7, RZ, RZ, UR5 ;  /* 0x00000005ff077e24 */ /* 0x000fca000f8e00ff */
[----:B0-----:R0:W4:Y:S01]  /*15270*/  @P3 LDG.E R10, desc[UR54][R6.64] ;  /* 0x00000036060a3981 */ /* 0x001122000c1e1900 */
[----:B------:R-:W-:Y:S01]  /*15280*/  UMOV UR47, URZ ;  /* 0x0000003f002f7c82 */ /* 0x000fe20008000000 */
[C---:B--2---:R-:W-:Y:S01]  /*15290*/  R2UR UR36, R13.reuse ;  /* 0x000000000d2472ca */ /* 0x044fe200000e0000 */
[----:B0-----:R-:W0:Y:S02]  /*152a0*/  LDC.64 R6, c[0x0][0x418] ;  /* 0x00010600ff067b82 */ /* 0x001e240000000a00 */
[----:B0-----:R-:W-:Y:S02]  /*152b0*/  ISETP.NE.U32.AND P1, PT, R6, RZ, PT ;  /* 0x000000ff0600720c */ /* 0x001fe40003f25070 */
[----:B------:R-:W-:Y:S02]  /*152c0*/  LOP3.LUT R6, R13, 0xff000000, RZ, 0xc0, !PT ;  /* 0xff0000000d067812 */ /* 0x000fe400078ec0ff */
[----:B------:R-:W-:Y:S02]  /*152d0*/  ISETP.NE.AND.EX P1, PT, R7, RZ, PT, P1 ;  /* 0x000000ff0700720c */ /* 0x000fe40003f25310 */
[----:B------:R-:W-:-:S02]  /*152e0*/  LOP3.LUT R7, R13, 0xff0000, RZ, 0xc0, !PT ;  /* 0x00ff00000d077812 */ /* 0x000fc400078ec0ff */
[----:B------:R-:W-:-:S04]  /*152f0*/  SHF.R.U32.HI R6, RZ, 0x8, R6 ;  /* 0x00000008ff067819 */ /* 0x000fc80000011606 */
[----:B------:R-:W-:Y:S02]  /*15300*/  LEA.HI R6, R7, R6, RZ, 0x10 ;  /* 0x0000000607067211 */ /* 0x000fe400078f80ff */
[----:B---3--:R-:W-:Y:S01]  /*15310*/  @P2 R2UR UR47, R9 ;  /* 0x00000000092f22ca */ /* 0x008fe200000e0000 */
[----:B----4-:R0:W-:Y:S01]  /*15320*/  STL [R1+0x28], R10 ;  /* 0x0000280a01007387 */ /* 0x0101e20000100800 */
[----:B------:R-:W-:Y:S02]  /*15330*/  IMAD.MOV.U32 R12, RZ, RZ, R10 ;  /* 0x000000ffff0c7224 */ /* 0x000fe400078e000a */
[----:B0-----:R-:W0:Y:S01]  /*15340*/  LDC R10, c[0x0][0x424] ;  /* 0x00010900ff0a7b82 */ /* 0x001e220000000800 */
[----:B-1----:R-:W-:Y:S10]  /*15350*/  @P3 BRA `(.L_x_2202) ;  /* 0x0000000000143947 */ /* 0x002ff40003800000 */
[----:B------:R-:W-:Y:S05]  /*15360*/  @!P2 BRA `(.L_x_2202) ;  /* 0x000000000010a947 */ /* 0x000fea0003800000 */
[----:B------:R-:W2:Y:S04]  /*15370*/  LDG.E R7, desc[UR54][R2.64] ;  /* 0x0000003602077981 */ /* 0x000ea8000c1e1900 */
[----:B------:R-:W2:Y:S02]  /*15380*/  LDG.E R2, desc[UR54][R2.64+0x4] ;  /* 0x0000043602027981 */ /* 0x000ea4000c1e1900 */
[----:B--2---:R-:W-:-:S05]  /*15390*/  IMAD.IADD R12, R2, 0x1, -R7 ;  /* 0x00000001020c7824 */ /* 0x004fca00078e0a07 */
[----:B------:R1:W-:Y:S02]  /*153a0*/  STL [R1+0x28], R12 ;  /* 0x0000280c01007387 */ /* 0x0003e40000100800 */
.L_x_2202:
[----:B------:R-:W-:Y:S01]  /*153b0*/  IMAD.U32 R3, RZ, RZ, UR46 ;  /* 0x0000002eff037e24 */ /* 0x000fe2000f8e00ff */
[----:B------:R-:W-:Y:S01]  /*153c0*/  ULDC.64 UR4, c[0x0][0xa20] ;  /* 0x0002880000047ab9 */ /* 0x000fe20000000a00 */
[----:B-----5:R-:W-:Y:S01]  /*153d0*/  IMAD.IADD R7, R8, 0x1, R0 ;  /* 0x0000000108077824 */ /* 0x020fe200078e0200 */
[----:B------:R-:W-:Y:S01]  /*153e0*/  ISETP.NE.U32.AND P2, PT, RZ, UR4, PT ;  /* 0x00000004ff007c0c */ /* 0x000fe2000bf45070 */
[----:B------:R-:W-:Y:S01]  /*153f0*/  ULOP3.LUT UR36, UR36, 0xffff, URZ, 0xc0, !UPT ;  /* 0x0000ffff24247892 */ /* 0x000fe2000f8ec03f */
[----:B------:R2:W-:Y:S01]  /*15400*/  STL [R1+0x8], R3 ;  /* 0x0000080301007387 */ /* 0x0005e20000100800 */
[----:B0-----:R-:W-:Y:S02]  /*15410*/  SEL R2, R10, 0x1, P1 ;  /* 0x000000010a027807 */ /* 0x001fe40000800000 */
        /* <DEDUP_REMOVED lines=10> */
.L_x_2203:
[----:B------:R-:W-:Y:S05]  /*154c0*/  @!P0 BRA `(.L_x_2204) ;  /* 0x00000000000c8947 */ /* 0x000fea0003800000 */
[----:B------:R-:W2:Y:S04]  /*154d0*/  LDG.E R2, desc[UR54][R4.64] ;  /* 0x0000003604027981 */ /* 0x000ea8000c1e1900 */
[----:B------:R-:W2:Y:S02]  /*154e0*/  LDG.E R4, desc[UR54][R4.64+0x4] ;  /* 0x0000043604047981 */ /* 0x000ea4000c1e1900 */
[----:B--2---:R-:W-:-:S07]  /*154f0*/  IMAD.IADD R2, R4, 0x1, -R2 ;  /* 0x0000000104027824 */ /* 0x004fce00078e0a02 */
.L_x_2204:
[----:B0-----:R-:W2:Y:S01]  /*15500*/  LDL R3, [R1+0x4] ;  /* 0x0000040001037983 */ /* 0x001ea20000100800 */
[----:B-----5:R-:W-:Y:S02]  /*15510*/  IMAD.IADD R2, R2, 0x1, -R0 ;  /* 0x0000000102027824 */ /* 0x020fe400078e0a00 */
[----:B------:R-:W0:Y:S02]  /*15520*/  LDC R0, c[0x0][0x448] ;  /* 0x00011200ff007b82 */ /* 0x000e240000000800 */
[----:B0-----:R-:W-:-:S13]  /*15530*/  ISETP.NE.AND P0, PT, R0, 0x1, PT ;  /* 0x000000010000780c */ /* 0x001fda0003f05270 */
[----:B------:R-:W0:Y:S08]  /*15540*/  @P0 LDC R4, c[0x0][0x44c] ;  /* 0x00011300ff040b82 */ /* 0x000e300000000800 */
[----:B------:R-:W3:Y:S01]  /*15550*/  @P0 LDC R0, c[0x0][0x450] ;  /* 0x00011400ff000b82 */ /* 0x000ee20000000800 */
[----:B--2---:R-:W-:-:S04]  /*15560*/  IMAD.SHL.U32 R3, R3, 0x80, RZ ;  /* 0x0000008003037824 */ /* 0x004fc800078e00ff */
[----:B------:R-:W-:-:S04]  /*15570*/  VIADD R3, R3, 0x7f ;  /* 0x0000007f03037836 */ /* 0x000fc80000000000 */
[----:B0-----:R-:W-:-:S05]  /*15580*/  @P0 IMAD.HI.U32 R4, R3, R4, RZ ;  /* 0x0000000403040227 */ /* 0x001fca00078e00ff */
[----:B---3--:R-:W-:Y:S01]  /*15590*/  @P0 SHF.R.U32.HI R3, RZ, R0, R4 ;  /* 0x00000000ff030219 */ /* 0x008fe20000011604 */
[C---:B------:R-:W-:Y:S01]  /*155a0*/  VIADD R0, R2.reuse, 0x9f ;  /* 0x0000009f02007836 */ /* 0x040fe20000000000 */
[----:B------:R-:W-:Y:S02]  /*155b0*/  IADD3 R2, R2, 0xa0, -R12 ;  /* 0x000000a002027810 */ /* 0x000fe40007ffe80c */
[----:B------:R-:W-:Y:S01]  /*155c0*/  SHF.R.U32.HI R4, RZ, 0x10, R6 ;  /* 0x00000010ff047819 */ /* 0x000fe20000011606 */
[----:B------:R-:W-:-:S03]  /*155d0*/  IMAD.HI R0, R0, 0x66666667, RZ ;  /* 0x6666666700007827 */ /* 0x000fc600078e02ff */
[----:B------:R-:W-:Y:S01]  /*155e0*/  ISETP.NE.AND P0, PT, R4, RZ, PT ;  /* 0x000000ff0400720c */ /* 0x000fe20003f05270 */
[----:B------:R-:W-:Y:S01]  /*155f0*/  IMAD.IADD R2, R2, 0x1, R3 ;  /* 0x0000000102027824 */ /* 0x000fe200078e0203 */
[----:B------:R-:W-:-:S03]  /*15600*/  SHF.R.U32.HI R3, RZ, 0x1f, R0 ;  /* 0x0000001fff037819 */ /* 0x000fc60000011600 */
[----:B------:R-:W-:Y:S01]  /*15610*/  IMAD.HI R2, R2, 0x66666667, RZ ;  /* 0x6666666702027827 */ /* 0x000fe200078e02ff */
[----:B------:R-:W-:-:S04]  /*15620*/  LEA.HI.SX32 R0, R0, R3, 0x1a ;  /* 0x0000000300007211 */ /* 0x000fc800078fd2ff */
[----:B------:R-:W-:-:S03]  /*15630*/  SHF.R.U32.HI R3, RZ, 0x1f, R2 ;  /* 0x0000001fff037819 */ /* 0x000fc60000011602 */
[----:B------:R-:W0:Y:S01]  /*15640*/  @!P0 LDC R4, c[0x0][0x9f0] ;  /* 0x00027c00ff048b82 */ /* 0x000e220000000800 */
[----:B------:R-:W-:Y:S01]  /*15650*/  LEA.HI.SX32 R3, R2, R3, 0x1a ;  /* 0x0000000302037211 */ /* 0x000fe200078fd2ff */
[----:B------:R-:W-:-:S03]  /*15660*/  IMAD.MOV.U32 R2, RZ, RZ, RZ ;  /* 0x000000ffff027224 */ /* 0x000fc600078e00ff */
[----:B------:R-:W-:-:S04]  /*15670*/  VIMNMX R0, R0, R3, PT ;  /* 0x0000000300007248 */ /* 0x000fc80003fe0100 */
[----:B------:R-:W-:-:S13]  /*15680*/  ISETP.GE.AND P1, PT, R0, 0x1, PT ;  /* 0x000000010000780c */ /* 0x000fda0003f26270 */
[----:B------:R-:W-:Y:S05]  /*15690*/  @!P1 BRA `(.L_x_2205) ;  /* 0x0000000000689947 */ /* 0x000fea0003800000 */
[-C--:B0-----:R-:W-:Y:S02]  /*156a0*/  IABS R5, R4.reuse ;  /* 0x0000000400057213 */ /* 0x081fe40000000000 */
        /* <DEDUP_REMOVED lines=10> */
[----:B------:R-:W-:-:S04]  /*15750*/  IADD3 R3, R4, -0x1, R0 ;  /* 0xffffffff04037810 */ /* 0x000fc80007ffe000 */
        /* <DEDUP_REMOVED lines=14> */
.L_x_2205:
[----:B------:R-:W-:Y:S01]  /*15840*/  LOP3.LUT R6, R6, 0xff, RZ, 0xc0, !PT ;  /* 0x000000ff06067812 */ /* 0x000fe200078ec0ff */
[----:B------:R-:W-:Y:S04]  /*15850*/  BSSY B7, `(.L_x_2206) ;  /* 0x0000371000077945 */ /* 0x000fe80003800000 */
        /* <DEDUP_REMOVED lines=17> */
[----:B0-----:R-:W0:Y:S02]  /*15970*/  S2R R4, SR_LTMASK ;  /* 0x0000000000047919 */ /* 0x001e240000003900 */
[----:B0-----:R-:W-:-:S04]  /*15980*/  LOP3.LUT R4, R4, UR4, RZ, 0xc0, !PT ;  /* 0x0000000404047c12 */ /* 0x001fc8000f8ec0ff */
[----:B------:R-:W0:Y:S01]  /*15990*/  POPC R7, R4 ;  /* 0x0000000400077309 */ /* 0x000e220000000000 */
[----:B--2---:R-:W0:Y:S02]  /*159a0*/  SHFL.IDX PT, R0, R3, R0, 0x1f ;  /* 0x00001f0003007589 */ /* 0x004e2400000e0000 */
[----:B0-----:R-:W-:-:S05]  /*159b0*/  IADD3 R0, R0, UR40, R7 ;  /* 0x0000002800007c10 */ /* 0x001fca000fffe007 */
[----:B------:R2:W-:Y:S01]  /*159c0*/  STL [R1], R0 ;  /* 0x0000000001007387 */ /* 0x0005e20000100800 */
[----:B------:R-:W-:Y:S05]  /*159d0*/  BRA `(.L_x_2208) ;  /* 0x0000003400607947 */ /* 0x000fea0003800000 */
.L_x_2207:
        /* <DEDUP_REMOVED lines=8> */
[----:B0-----:R-:W-:Y:S02]  /*15a60*/  IMAD.U32 R4, RZ, RZ, UR6 ;  /* 0x00000006ff047e24 */ /* 0x001fe4000f8e00ff */
[----:B------:R-:W0:Y:S01]  /*15a70*/  LDC.64 R2, c[0x4][R2] ;  /* 0x0100000002027b82 */ /* 0x000e220000000a00 */
[----:B------:R-:W-:Y:S02]  /*15a80*/  IMAD.U32 R5, RZ, RZ, UR7 ;  /* 0x00000007ff057e24 */ /* 0x000fe4000f8e00ff */
[----:B------:R-:W-:Y:S02]  /*15a90*/  IMAD.U32 R6, RZ, RZ, UR8 ;  /* 0x00000008ff067e24 */ /* 0x000fe4000f8e00ff */
[----:B------:R-:W-:-:S02]  /*15aa0*/  IMAD.U32 R7, RZ, RZ, UR9 ;  /* 0x00000009ff077e24 */ /* 0x000fc4000f8e00ff */
[----:B------:R-:W-:Y:S02]  /*15ab0*/  IMAD.U32 R10, RZ, RZ, UR4 ;  /* 0x00000004ff0a7e24 */ /* 0x000fe4000f8e00ff */
[----:B------:R-:W-:Y:S02]  /*15ac0*/  IMAD.U32 R11, RZ, RZ, UR5 ;  /* 0x00000005ff0b7e24 */ /* 0x000fe4000f8e00ff */
[----:B------:R-:W-:Y:S02]  /*15ad0*/  IMAD.MOV.U32 R8, RZ, RZ, 0x70 ;  /* 0x00000070ff087424 */ /* 0x000fe400078e00ff */
[----:B-1----:R-:W-:Y:S02]  /*15ae0*/  IMAD.MOV.U32 R12, RZ, RZ, 0x1 ;  /* 0x00000001ff0c7424 */ /* 0x002fe400078e00ff */
[----:B------:R-:W-:-:S07]  /*15af0*/  IMAD.MOV.U32 R13, RZ, RZ, RZ ;  /* 0x000000ffff0d7224 */ /* 0x000fce00078e00ff */
[----:B------:R-:W-:-:S07]  /*15b00*/  LEPC R20, `(.L_x_2210) ;  /* 0x000000001014794e */ /* 0x000fce0000000000 */
[----:B0-----:R-:W-:Y:S05]  /*15b10*/  CALL.ABS.NOINC R2 ;  /* 0x0000000002007343 */ /* 0x001fea0003c00000 */
.L_x_2210:
[----:B------:R-:W-:Y:S05]  /*15b20*/  BSYNC B6 ;  /* 0x0000000000067941 */ /* 0x000fea0003800000 */
.L_x_2209:
[----:B------:R-:W-:Y:S01]  /*15b30*/  VIADD R0, R17, 0xf200 ;  /* 0x0000f20011007836 */ /* 0x000fe20000000000 */
[----:B------:R-:W-:Y:S04]  /*15b40*/  BSSY B6, `(.L_x_2211) ;  /* 0x0000014000067945 */ /* 0x000fe80003800000 */
[----:B------:R-:W-:-:S04]  /*15b50*/  LOP3.LUT P0, RZ, R0, 0x1bf, RZ, 0xc0, !PT ;  /* 0x000001bf00ff7812 */ /* 0x000fc8000780c0ff */
[----:B------:R-:W-:-:S09]  /*15b60*/  P2R R16, PR, RZ, 0x1 ;  /* 0x00000001ff107803 */ /* 0x000fd20000000000 */
        /* <DEDUP_REMOVED lines=17> */
.L_x_2212:
[----:B------:R-:W-:Y:S05]  /*15c80*/  BSYNC B6 ;  /* 0x0000000000067941 */ /* 0x000fea0003800000 */
.L_x_2211:
        /* <DEDUP_REMOVED lines=20> */
.L_x_2214:
[----:B------:R-:W-:Y:S05]  /*15dd0*/  BSYNC B6 ;  /* 0x0000000000067941 */ /* 0x000fea0003800000 */
.L_x_2213:
[----:B------:R-:W-:Y:S01]  /*15de0*/  ISETP.NE.AND P6, PT, R16, RZ, PT ;  /* 0x000000ff1000720c */ /* 0x000fe20003fc5270 */
[----:B------:R-:W-:-:S12]  /*15df0*/  BSSY B6, `(.L_x_2215) ;  /* 0x0000012000067945 */ /* 0x000fd80003800000 */
        /* <DEDUP_REMOVED lines=17> */
.L_x_2216:
[----:B------:R-:W-:Y:S05]  /*15f10*/  BSYNC B6 ;  /* 0x0000000000067941 */ /* 0x000fea0003800000 */
.L_x_2215:
        /* <DEDUP_REMOVED lines=9> */
[----:B------:R-:W3:Y:S01]  /*15fb0*/  S2R R0, SR_TID.X ;  /* 0x0000000000007919 */ /* 0x000ee20000002100 */
[----:B------:R-:W-:-:S03]  /*15fc0*/  ULDC.64 UR4, c[0x0][0xa08] ;  /* 0x0002820000047ab9 */ /* 0x000fc60000000a00 */
[----:B--2---:R2:W4:Y:S01]  /*15fd0*/  @P0 LDG.E R8, desc[UR54][R2.64] ;  /* 0x0000003602080981 */ /* 0x004522000c1e1900 */
[----:B---3--:R-:W-:-:S04]  /*15fe0*/  SHF.R.U32.HI R0, RZ, 0x5, R0 ;  /* 0x00000005ff007819 */ /* 0x008fc80000011600 */
[----:B------:R-:W-:Y:S01]  /*15ff0*/  LOP3.LUT R0, R0, 0x3, RZ, 0xc0, !PT ;  /* 0x0000000300007812 */ /* 0x000fe200078ec0ff */
[----:B--2---:R-:W2:Y:S01]  /*16000*/  LDC.64 R2, c[0x0][0x418] ;  /* 0x00010600ff027b82 */ /* 0x004ea20000000a00 */
[----:B----4-:R-:W-:Y:S01]  /*16010*/  SHF.R.S32.HI R9, RZ, 0x1f, R8 ;  /* 0x0000001fff097819 */ /* 0x010fe20000011408 */
[----:B------:R3:W-:Y:S01]  /*16020*/  @P0 STL [R1+0x8], R8 ;  /* 0x0000080801000387 */ /* 0x0007e20000100800 */
[----:B--2---:R-:W-:Y:S01]  /*16030*/  LOP3.LUT P0, RZ, R2, UR4, RZ, 0xfc, !PT ;  /* 0x0000000402ff7c12 */ /* 0x004fe2000f80fcff */
[----:B------:R-:W-:Y:S02]  /*16040*/  UMOV UR4, 0xffffffff ;  /* 0xffffffff00047882 */ /* 0x000fe40000000000 */
[----:B------:R3:W-:Y:S01]  /*16050*/  STL [R1+0x10], R9 ;  /* 0x0000100901007387 */ /* 0x0007e20000100800 */
[----:B------:R-:W-:-:S04]  /*16060*/  LOP3.LUT P0, RZ, R3, UR5, RZ, 0xfc, P0 ;  /* 0x0000000503ff7c12 */ /* 0x000fc8000800fcff */
[----:B------:R-:W-:Y:S01]  /*16070*/  SEL R16, R8, RZ, !P0 ;  /* 0x000000ff08107207 */ /* 0x000fe20004000000 */
[----:B------:R-:W-:Y:S08]  /*16080*/  BRA.DIV UR4, `(.L_x_2217) ;  /* 0x0000004604907947 */ /* 0x000ff0000b800000 */
[----:B------:R2:W4:Y:S02]  /*16090*/  SHFL.IDX PT, R14, R0, RZ, 0x1f ;  /* 0x00001fff000e7589 */ /* 0x00052400000e0000 */
.L_x_2294:
[----:B------:R-:W-:Y:S02]  /*160a0*/  PLOP3.LUT P1, PT, PT, PT, PT, 0x8, 0x0 ;  /* 0x000000000000781c */ /* 0x000fe40003f2e170 */
[----:B----4-:R-:W-:Y:S02]  /*160b0*/  ISETP.NE.AND P0, PT, R14, RZ, PT ;  /* 0x000000ff0e00720c */ /* 0x010fe40003f05270 */
[----:B--2---:R-:W-:-:S05]  /*160c0*/  P2R R0, PR, RZ, 0x2 ;  /* 0x00000002ff007803 */ /* 0x004fca0000000000 */
[----:B------:R2:W-:Y:S06]  /*160d0*/  STL [R1+0x14], R0 ;  /* 0x0000140001007387 */ /* 0x0005ec0000100800 */
[----:B------:R-:W-:Y:S05]  /*160e0*/  @P0 BRA `(.L_x_2218) ;  /* 0x0000000400bc0947 */ /* 0x000fea0003800000 */
[----:B--2---:R-:W2:Y:S01]  /*160f0*/  LDL R0, [R1+0x2c] ;  /* 0x00002c0001007983 */ /* 0x004ea20000100800 */
[----:B------:R-:W-:Y:S01]  /*16100*/  UMOV UR4, 0xffffffff ;  /* 0xffffffff00047882 */ /* 0x000fe20000000000 */
[----:B--2---:R-:W-:Y:S02]  /*16110*/  VIADD R0, R0, 0xffffffff ;  /* 0xffffffff00007836 */ /* 0x004fe40000000000 */
[----:B------:R-:W-:Y:S05]  /*16120*/  BRA.DIV UR4, `(.L_x_2219) ;  /* 0x0000004604887947 */ /* 0x000fea000b800000 */
[----:B------:R-:W-:-:S13]  /*16130*/  ELECT P6, URZ, PT ;  /* 0x00000000003f782f */ /* 0x000fda00038c0000 */
.L_x_2297:
[----:B------:R-:W-:Y:S05]  /*16140*/  @!P6 BRA `(.L_x_2218) ;  /* 0x0000000400a4e947 */ /* 0x000fea0003800000 */
[----:B------:R-:W-:-:S04]  /*16150*/  ISETP.NE.U32.AND P0, PT, R2, RZ, PT ;  /* 0x000000ff0200720c */ /* 0x000fc80003f05070 */
[----:B------:R-:W-:-:S13]  /*16160*/  ISETP.NE.AND.EX P0, PT, R3, RZ, PT, P0 ;  /* 0x000000ff0300720c */ /* 0x000fda0003f05300 */
[----:B------:R-:W-:Y:S05]  /*16170*/  @!P0 BRA `(.L_x_2220) ;  /* 0x0000000000448947 */ /* 0x000fea0003800000 */
[----:B------:R-:W2:Y:S01]  /*16180*/  LDC R7, c[0x0][0x43c] ;  /* 0x00010f00ff077b82 */ /* 0x000ea20000000800 */
[----:B------:R-:W-:Y:S01]  /*16190*/  ULDC.64 UR4, c[0x0][0x428] ;  /* 0x00010a0000047ab9 */ /* 0x000fe20000000a00 */
[----:B--2---:R-:W-:-:S13]  /*161a0*/  ISETP.NE.AND P0, PT, R7, 0x1, PT ;  /* 0x000000010700780c */ /* 0x004fda0003f05270 */
[----:B0-----:R-:W0:Y:S02]  /*161b0*/  @P0 LDC.64 R4, c[0x0][0x440] ;  /* 0x00011000ff040b82 */ /* 0x001e240000000a00 */
        /* <DEDUP_REMOVED lines=13> */
.L_x_2220:
[----:B0-----:R-:W-:Y:S01]  /*16290*/  IMAD R4, R18, 0x8, R17 ;  /* 0x0000000812047824 */ /* 0x001fe200078e0211 */
[----:B--2---:R-:W-:Y:S01]  /*162a0*/  SHF.L.U32 R3, R19, 0x1f, RZ ;  /* 0x0000001f13037819 */ /* 0x004fe200000006ff */
[----:B---3--:R-:W0:Y:S03]  /*162b0*/  S2R R8, SR_TID.X ;  /* 0x0000000000087919 */ /* 0x008e260000002100 */
[----:B------:R-:W2:Y:S01]  /*162c0*/  SYNCS.PHASECHK.TRANS64.TRYWAIT P0, [R4+URZ+0x33480], R3 ;  /* 0x03348003040075a7 */ /* 0x000ea2000800017f */
[----:B0-----:R-:W-:-:S04]  /*162d0*/  LOP3.LUT R8, R8, 0x7f, RZ, 0xc0, !PT ;  /* 0x0000007f08087812 */ /* 0x001fc800078ec0ff */
[----:B------:R-:W-:Y:S01]  /*162e0*/  ISETP.NE.AND P1, PT, R8, RZ, PT ;  /* 0x000000ff0800720c */ /* 0x000fe20003f25270 */
[----:B--2---:R-:W-:-:S12]  /*162f0*/  @!P0 BRA `(.L_x_2221) ;  /* 0x0000004400348947 */ /* 0x004fd80003800000 */
.L_x_2298:
        /* <DEDUP_REMOVED lines=8> */
.L_x_2222:
        /* <DEDUP_REMOVED lines=29> */
[----:B------:R-:W3:Y:S02]  /*16550*/  SYNCS.PHASECHK.TRANS64.TRYWAIT P0, [R4+URZ+0x33440], R3 ;  /* 0x03344003040075a7 */ /* 0x000ee4000800017f */
[----:B--23--:R-:W-:Y:S05]  /*16560*/  @!P0 BRA `(.L_x_2223) ;  /* 0x0000004000ac8947 */ /* 0x00cfea0003800000 */
.L_x_2299:
[----:B------:R-:W-:Y:S05]  /*16570*/  @P1 BRA `(.L_x_2224) ;  /* 0x00000000001c1947 */ /* 0x000fea0003800000 */
[----:B------:R-:W3:Y:S01]  /*16580*/  S2R R5, SR_TID.X ;  /* 0x0000000000057919 */ /* 0x000ee20000002100 */
[----:B0-2---:R-:W-:-:S04]  /*16590*/  IMAD.MOV.U32 R3, RZ, RZ, 0x7800 ;  /* 0x00007800ff037424 */ /* 0x005fc800078e00ff */
[----:B------:R4:W-:Y:S01]  /*165a0*/  SYNCS.ARRIVE.TRANS64 RZ, [R4+URZ+0x33430], R3 ;  /* 0x0334300304ff79a7 */ /* 0x0009e2000800003f */
[----:B---3--:R-:W-:-:S04]  /*165b0*/  LOP3.LUT R5, R5, 0x1f, RZ, 0xc0, !PT ;  /* 0x0000001f05057812 */ /* 0x008fc800078ec0ff */
[----:B------:R-:W-:-:S13]  /*165c0*/  ISETP.NE.AND P0, PT, R5, RZ, PT ;  /* 0x000000ff0500720c */ /* 0x000fda0003f05270 */
[----:B----4-:R-:W-:Y:S05]  /*165d0*/  @!P0 BRA `(.L_x_2224) ;  /* 0x0000000000048947 */ /* 0x010fea0003800000 */
[----:B------:R-:W-:Y:S01]  /*165e0*/  BPT.TRAP 0x1 ;  /* 0x000000040000795c */ /* 0x000fe20000300000 */
.L_x_2224:
[----:B------:R-:W-:Y:S01]  /*165f0*/  R2UR UR8, R2 ;  /* 0x00000000020872ca */ /* 0x000fe200000e0000 */
[----:B------:R-:W-:Y:S01]  /*16600*/  UIADD3 UR4, UP0, UR48, 0x370, URZ ;  /* 0x0000037030047890 */ /* 0x000fe2000ff1e03f */
[----:B------:R-:W-:Y:S01]  /*16610*/  R2UR UR25, R4 ;  /* 0x00000000041972ca */ /* 0x000fe200000e0000 */
[----:B------:R-:W-:Y:S01]  /*16620*/  UMOV UR6, 0x0 ;  /* 0x0000000000067882 */ /* 0x000fe20000000000 */
[----:B------:R-:W-:Y:S01]  /*16630*/  R2UR UR27, R0 ;  /* 0x00000000001b72ca */ /* 0x000fe200000e0000 */
[----:B------:R-:W-:Y:S01]  /*16640*/  UIADD3.X UR5, URZ, UR49, URZ, UP0, !UPT ;  /* 0x000000313f057290 */ /* 0x000fe200087fe43f */
[----:B------:R-:W-:Y:S01]  /*16650*/  R2UR UR29, R16 ;  /* 0x00000000101d72ca */ /* 0x000fe200000e0000 */
[----:B------:R-:W-:Y:S01]  /*16660*/  UMOV UR7, 0x14f00000 ;  /* 0x14f0000000077882 */ /* 0x000fe20000000000 */
[----:B------:R-:W-:Y:S01]  /*16670*/  PLOP3.LUT P0, PT, PT, PT, PT, 0x80, 0x0 ;  /* 0x000000000000781c */ /* 0x000fe20003f0f070 */
[----:B------:R-:W-:Y:S01]  /*16680*/  UMOV UR26, URZ ;  /* 0x0000003f001a7c82 */ /* 0x000fe20008000000 */
[----:B------:R-:W-:Y:S01]  /*16690*/  UMOV UR28, UR36 ;  /* 0x00000024001c7c82 */ /* 0x000fe20008000000 */
[----:B------:R-:W-:Y:S01]  /*166a0*/  UMOV UR18, 0x40 ;  /* 0x0000004000127882 */ /* 0x000fe20000000000 */
[----:B------:R-:W-:Y:S01]  /*166b0*/  P2R R0, PR, RZ, 0x1 ;  /* 0x00000001ff007803 */ /* 0x000fe20000000000 */
[----:B------:R-:W-:-:S02]  /*166c0*/  UIADD3 UR24, UR8, 0x24200, URZ ;  /* 0x0002420008187890 */ /* 0x000fc4000fffe03f */
[----:B------:R-:W-:Y:S02]  /*166d0*/  UIADD3 UR25, UR25, 0x33430, URZ ;  /* 0x0003343019197890 */ /* 0x000fe4000fffe03f */
[----:B------:R-:W-:Y:S01]  /*166e0*/  UIADD3 UR16, UR8, 0x26a00, URZ ;  /* 0x00026a0008107890 */ /* 0x000fe2000fffe03f */
[----:B------:R4:W-:Y:S01]  /*166f0*/  STL [R1+0x14], R0 ;  /* 0x0000140001007387 */ /* 0x0009e20000100800 */
[----:B------:R-:W-:Y:S01]  /*16700*/  UIADD3 UR8, UR8, 0x29200, URZ ;  /* 0x0002920008087890 */ /* 0x000fe2000fffe03f */
[----:B------:R-:W-:Y:S01]  /*16710*/  UMOV UR20, UR36 ;  /* 0x0000002400147c82 */ /* 0x000fe20008000000 */
        /* <DEDUP_REMOVED lines=10> */
[----:B------:R4:W-:Y:S02]  /*167c0*/  UTMALDG.4D [UR8], [UR4], desc[UR6] ;  /* 0x00000608040075b4 */ /* 0x0009e40008019000 */
[----:B----4-:R-:W-:Y:S01]  /*167d0*/  NOP ;  /* 0x0000000000007918 */ /* 0x010fe20000000000 */
.L_x_2218:
[----:B------:R-:W-:Y:S05]  /*167e0*/  WARPSYNC.ALL ;  /* 0x0000000000007948 */ /* 0x000fea0003800000 */
[----:B--2---:R-:W-:Y:S01]  /*167f0*/  VIADD R0, R17, 0x1e200 ;  /* 0x0001e20011007836 */ /* 0x004fe20000000000 */
[----:B------:R-:W-:Y:S01]  /*16800*/  USHF.R.S32.HI UR4, URZ, 0x1f, UR47 ;  /* 0x0000001f3f047899 */ /* 0x000fe2000801142f */
        /* <DEDUP_REMOVED lines=25> */
[----:B---3--:R-:W-:Y:S02]  /*169a0*/  IMAD.MOV.U32 R8, RZ, RZ, 0x70 ;  /* 0x00000070ff087424 */ /* 0x008fe400078e00ff */
[----:B-1----:R-:W-:Y:S02]  /*169b0*/  IMAD.MOV.U32 R12, RZ, RZ, 0x1 ;  /* 0x00000001ff0c7424 */ /* 0x002fe400078e00ff */
[----:B------:R-:W-:-:S07]  /*169c0*/  IMAD.MOV.U32 R13, RZ, RZ, RZ ;  /* 0x000000ffff0d7224 */ /* 0x000fce00078e00ff */
[----:B------:R-:W-:-:S07]  /*169d0*/  LEPC R20, `(.L_x_2226) ;  /* 0x000000001014794e */ /* 0x000fce0000000000 */
[----:B0-----:R-:W-:Y:S05]  /*169e0*/  CALL.ABS.NOINC R2 ;  /* 0x0000000002007343 */ /* 0x001fea0003c00000 */
.L_x_2226:
[----:B------:R-:W-:Y:S05]  /*169f0*/  BSYNC B6 ;  /* 0x0000000000067941 */ /* 0x000fea0003800000 */
.L_x_2225:
[----:B------:R-:W2:Y:S01]  /*16a00*/  LDL R10, [R1+0x4] ;  /* 0x00000400010a7983 */ /* 0x000ea20000100800 */
[----:B------:R-:W4:Y:S01]  /*16a10*/  LDC R5, c[0x0][0x448] ;  /* 0x00011200ff057b82 */ /* 0x000f220000000800 */
[----:B------:R-:W-:Y:S01]  /*16a20*/  ULDC.64 UR6, c[0x0][0x2d8] ;  /* 0x0000b60000067ab9 */ /* 0x000fe20000000a00 */
[----:B------:R-:W0:Y:S01]  /*16a30*/  S2R R2, SR_TID.X ;  /* 0x0000000000027919 */ /* 0x000e220000002100 */
[----:B------:R-:W-:Y:S01]  /*16a40*/  UMOV UR4, UR50 ;  /* 0x0000003200047c82 */ /* 0x000fe20008000000 */
[----:B------:R-:W-:Y:S01]  /*16a50*/  UMOV UR5, UR37 ;  /* 0x0000002500057c82 */ /* 0x000fe20008000000 */
[----:B------:R-:W-:Y:S01]  /*16a60*/  ULDC.64 UR8, c[0x0][0x2e0] ;  /* 0x0000b80000087ab9 */ /* 0x000fe20000000a00 */
[----:B----4-:R-:W-:Y:S01]  /*16a70*/  ISETP.NE.AND P0, PT, R5, 0x1, PT ;  /* 0x000000010500780c */ /* 0x010fe20003f05270 */
[----:B------:R-:W4:Y:S01]  /*16a80*/  S2R R7, SR_TID.X ;  /* 0x0000000000077919 */ /* 0x000f220000002100 */
[----:B0-----:R-:W-:-:S11]  /*16a90*/  LOP3.LUT R0, R2, 0x7f, RZ, 0xc0, !PT ;  /* 0x0000007f02007812 */ /* 0x001fd600078ec0ff */
[----:B------:R-:W0:Y:S01]  /*16aa0*/  @P0 LDC R3, c[0x0][0x44c] ;  /* 0x00011300ff030b82 */ /* 0x000e220000000800 */
[----:B------:R-:W-:Y:S01]  /*16ab0*/  IMAD.SHL.U32 R2, R2, 0x20, RZ ;  /* 0x0000002002027824 */ /* 0x000fe200078e00ff */
[----:B------:R-:W-:-:S06]  /*16ac0*/  SHF.R.U32.HI R0, RZ, 0x2, R0 ;  /* 0x00000002ff007819 */ /* 0x000fcc0000011600 */
[----:B------:R-:W1:Y:S01]  /*16ad0*/  @P0 LDC R4, c[0x0][0x450] ;  /* 0x00011400ff040b82 */ /* 0x000e620000000800 */
[----:B------:R-:W-:Y:S01]  /*16ae0*/  LOP3.LUT R2, R0, 0x60, R2, 0xf8, !PT ;  /* 0x0000006000027812 */ /* 0x000fe200078ef802 */
[----:B------:R-:W-:Y:S02]  /*16af0*/  UIMAD.WIDE.U32 UR4, UR36, UR6, UR4 ;  /* 0x00000006240472a5 */ /* 0x000fe4000f8e0004 */
[----:B------:R-:W-:Y:S02]  /*16b00*/  UIMAD UR6, UR45, UR8, URZ ;  /* 0x000000082d0672a4 */ /* 0x000fe4000f8e023f */
[----:B------:R-:W-:Y:S02]  /*16b10*/  UIMAD UR5, UR36, UR7, UR5 ;  /* 0x00000007240572a4 */ /* 0x000fe4000f8e0205 */
[----:B------:R-:W-:Y:S02]  /*16b20*/  UIMAD UR6, UR46, UR9, UR6 ;  /* 0x000000092e0672a4 */ /* 0x000fe4000f8e0206 */
[----:B------:R-:W-:-:S03]  /*16b30*/  UIMAD.WIDE.U32 UR4, UR46, UR8, UR4 ;  /* 0x000000082e0472a5 */ /* 0x000fc6000f8e0004 */
[----:B------:R-:W-:Y:S01]  /*16b40*/  ULDC.64 UR8, c[0x0][0x2d0] ;  /* 0x0000b40000087ab9 */ /* 0x000fe20000000a00 */
[----:B------:R-:W-:Y:S01]  /*16b50*/  UIADD3 UR5, UR5, UR6, URZ ;  /* 0x0000000605057290 */ /* 0x000fe2000fffe03f */
[----:B----4-:R-:W-:-:S05]  /*16b60*/  IMAD.SHL.U32 R7, R7, 0x10, RZ ;  /* 0x0000001007077824 */ /* 0x010fca00078e00ff */
[----:B------:R-:W-:-:S04]  /*16b70*/  LOP3.LUT R7, R7, 0x30, RZ, 0xc0, !PT ;  /* 0x0000003007077812 */ /* 0x000fc800078ec0ff */
[----:B---3--:R-:W-:Y:S01]  /*16b80*/  LOP3.LUT R8, R7, 0x40, RZ, 0xfc, !PT ;  /* 0x0000004007087812 */ /* 0x008fe200078efcff */
[----:B--2---:R-:W-:-:S04]  /*16b90*/  IMAD R0, R10, 0x80, R2 ;  /* 0x000000800a007824 */ /* 0x004fc800078e0202 */
[----:B0-----:R-:W-:-:S04]  /*16ba0*/  @P0 IMAD.HI.U32 R3, R0, R3, RZ ;  /* 0x0000000300030227 */ /* 0x001fc800078e00ff */
[----:B------:R-:W-:Y:S01]  /*16bb0*/  IMAD.MOV.U32 R2, RZ, RZ, R0 ;  /* 0x000000ffff027224 */ /* 0x000fe200078e0000 */
[----:B-1----:R-:W-:-:S04]  /*16bc0*/  @P0 SHF.R.U32.HI R2, RZ, R4, R3 ;  /* 0x00000004ff020219 */ /* 0x002fc80000011603 */
        /* <DEDUP_REMOVED lines=31> */
[----:B------:R-:W-:Y:S02]  /*16dc0*/  IMAD R3, R10, 0x80, R7 ;  /* 0x000000800a037824 */ /* 0x000fe400078e0207 */
[----:B--2---:R-:W-:Y:S02]  /*16dd0*/  IMAD R2, R6, R5, RZ ;  /* 0x0000000506027224 */ /* 0x004fe400078e02ff */
[----:B------:R-:W0:Y:S03]  /*16de0*/  SHFL.IDX PT, R6, R4, RZ, 0x1c1f ;  /* 0x001c1fff04067589 */ /* 0x000e2600000e0000 */
[----:B------:R-:W-:Y:S01]  /*16df0*/  ISETP.GE.AND P4, PT, R3, R2, PT ;  /* 0x000000020300720c */ /* 0x000fe20003f86270 */
[----:B------:R-:W1:-:S12]  /*16e00*/  SHFL.IDX PT, R5, R0, RZ, 0x1c1f ;  /* 0x001c1fff00057589 */ /* 0x000e5800000e0000 */
[----:B0-----:R-:W-:-:S05]  /*16e10*/  @!P4 IADD3 R6, P3, R9, R6, RZ ;  /* 0x000000060906c210 */ /* 0x001fca0007f7e0ff */
[----:B-1----:R-:W-:-:S04]  /*16e20*/  @!P4 IMAD.X R5, RZ, RZ, R5, P3 ;  /* 0x000000ffff05c224 */ /* 0x002fc800018e0605 */
[----:B------:R-:W-:Y:S02]  /*16e30*/  @!P4 IMAD.MOV.U32 R7, RZ, RZ, R5 ;  /* 0x000000ffff07c224 */ /* 0x000fe400078e0005 */
[----:B------:R-:W-:-:S03]  /*16e40*/  VIADD R5, R3, 0x20 ;  /* 0x0000002003057836 */ /* 0x000fc60000000000 */
[----:B------:R-:W-:Y:S01]  /*16e50*/  @!PT LDS RZ, [RZ] ;  /* 0x00000000fffff984 */ /* 0x000fe20000000800 */
[----:B-----5:R-:W-:Y:S02]  /*16e60*/  @!P4 LDGSTS.E.BYPASS.LTC128B.128 [R8+0x1e200], desc[UR54][R6.64], !P0 ;  /* 0x1e2000000608cfae */ /* 0x020fe4000c101d76 */
[----:B------:R-:W-:Y:S02]  /*16e70*/  ISETP.GE.AND P3, PT, R5, R2, PT ;  /* 0x000000020500720c */ /* 0x000fe40003f66270 */
[----:B------:R-:W-:Y:S04]  /*16e80*/  @!P4 LDGSTS.E.BYPASS.LTC128B.128 [R8+0x20200], desc[UR54][R6.64+0x40], !P1 ;  /* 0x202000400608cfae */ /* 0x000fe8000c901d76 */
[----:B------:R0:W-:Y:S04]  /*16e90*/  @!P4 LDGSTS.E.BYPASS.LTC128B.128 [R8+0x22200], desc[UR54][R6.64+0x80], !P2 ;  /* 0x222000800608cfae */ /* 0x0001e8000d101d76 */
[----:B------:R-:W-:Y:S04]  /*16ea0*/  SHFL.IDX PT, R5, R0, 0x1, 0x1c1f ;  /* 0x003c1f0000057f89 */ /* 0x000fe800000e0000 */
        /* <DEDUP_REMOVED lines=19> */
.L_x_2308:
        /* <DEDUP_REMOVED lines=12> */
.L_x_2229:
[----:B------:R-:W-:Y:S05]  /*170a0*/  BSYNC B0 ;  /* 0x0000000000007941 */ /* 0x000fea0003800000 */
.L_x_2228:
[----:B------:R-:W-:Y:S01]  /*170b0*/  NOP ;  /* 0x0000000000007918 */ /* 0x000fe20000000000 */
[----:B------:R-:W-:-:S13]  /*170c0*/  PLOP3.LUT P0, PT, PT, PT, PT, 0x80, 0x0 ;  /* 0x000000000000781c */ /* 0x000fda0003f0f070 */
.L_x_2230:
        /* <DEDUP_REMOVED lines=18> */
.L_x_2309:
[----:B------:R-:W-:Y:S05]  /*171f0*/  BSYNC B0 ;  /* 0x0000000000007941 */ /* 0x000fea0003800000 */
.L_x_2231:
[----:B------:R-:W2:Y:S04]  /*17200*/  LDL.LU R2, [R1+0x2c] ;  /* 0x00002c0001027983 */ /* 0x000ea80000300800 */
[----:B------:R-:W3:Y:S01]  /*17210*/  LDL R3, [R1+0xc] ;  /* 0x00000c0001037983 */ /* 0x000ee20000100800 */
[----:B--2---:R-:W-:-:S05]  /*17220*/  VIADD R2, R2, 0xfffffffe ;  /* 0xfffffffe02027836 */ /* 0x004fca0000000000 */
[----:B---3--:R-:W-:-:S13]  /*17230*/  ISETP.GE.AND P0, PT, R2, R3, PT ;  /* 0x000000030200720c */ /* 0x008fda0003f06270 */
[----:B------:R-:W-:Y:S05]  /*17240*/  @!P0 BRA `(.L_x_2233) ;  /* 0x0000001000e08947 */ /* 0x000fea0003800000 */
[----:B-1----:R-:W-:Y:S02]  /*17250*/  IMAD.MOV.U32 R0, RZ, RZ, R19 ;  /* 0x000000ffff007224 */ /* 0x002fe400078e0013 */
[----:B0-----:R-:W-:-:S07]  /*17260*/  IMAD.MOV.U32 R8, RZ, RZ, R18 ;  /* 0x000000ffff087224 */ /* 0x001fce00078e0012 */
.L_x_2257:
        /* <DEDUP_REMOVED lines=8> */
[----:B--2---:R-:W-:-:S13]  /*172f0*/  ISETP.NE.AND P1, PT, R3, RZ, PT ;  /* 0x000000ff0300720c */ /* 0x004fda0003f25270 */
[----:B------:R-:W-:Y:S05]  /*17300*/  @!P1 BRA `(.L_x_2235) ;  /* 0x0000000800849947 */ /* 0x000fea0003800000 */
[----:B------:R-:W-:Y:S01]  /*17310*/  ULDC.64 UR4, c[0x0][0x418] ;  /* 0x0001060000047ab9 */ /* 0x000fe20000000a00 */
[----:B------:R-:W-:Y:S01]  /*17320*/  IMAD.MOV.U32 R3, RZ, RZ, R2 ;  /* 0x000000ffff037224 */ /* 0x000fe200078e0002 */
[----:B------:R-:W-:-:S04]  /*17330*/  ISETP.NE.U32.AND P0, PT, RZ, UR4, PT ;  /* 0x00000004ff007c0c */ /* 0x000fc8000bf05070 */
[----:B------:R-:W-:-:S13]  /*17340*/  ISETP.NE.AND.EX P0, PT, RZ, UR5, PT, P0 ;  /* 0x00000005ff007c0c */ /* 0x000fda000bf05300 */
[----:B------:R-:W-:Y:S05]  /*17350*/  @!P0 BRA `(.L_x_2236) ;  /* 0x00000000004c8947 */ /* 0x000fea0003800000 */
[----:B------:R-:W2:Y:S01]  /*17360*/  LDL R9, [R1+0x10] ;  /* 0x0000100001097983 */ /* 0x000ea20000100800 */
        /* <DEDUP_REMOVED lines=18> */
.L_x_2236:
[----:B0-----:R-:W-:Y:S01]  /*17490*/  IMAD R6, R18, 0x8, R17 ;  /* 0x0000000812067824 */ /* 0x001fe200078e0211 */
[----:B------:R-:W-:Y:S01]  /*174a0*/  SHF.L.U32 R5, R19, 0x1f, RZ ;  /* 0x0000001f13057819 */ /* 0x000fe200000006ff */
[----:B------:R-:W0:Y:S01]  /*174b0*/  S2R R4, SR_TID.X ;  /* 0x0000000000047919 */ /* 0x000e220000002100 */
[----:B------:R-:W-:Y:S02]  /*174c0*/  BSSY B1, `(.L_x_2237) ;  /* 0x0000005000017945 */ /* 0x000fe40003800000 */
[----:B------:R-:W1:Y:S01]  /*174d0*/  SYNCS.PHASECHK.TRANS64.TRYWAIT P0, [R6+URZ+0x33480], R5 ;  /* 0x03348005060075a7 */ /* 0x000e62000800017f */
[----:B0-----:R-:W-:-:S04]  /*174e0*/  LOP3.LUT R4, R4, 0x7f, RZ, 0xc0, !PT ;  /* 0x0000007f04047812 */ /* 0x001fc800078ec0ff */
[----:B------:R-:W-:Y:S01]  /*174f0*/  ISETP.NE.AND P1, PT, R4, RZ, PT ;  /* 0x000000ff0400720c */ /* 0x000fe20003f25270 */
[----:B-1----:R-:W-:-:S12]  /*17500*/  @!P0 BRA `(.L_x_2238) ;  /* 0x00000038003c8947 */ /* 0x002fd80003800000 */
.L_x_2310:
[----:B------:R-:W-:Y:S05]  /*17510*/  BSYNC B1 ;  /* 0x0000000000017941 */ /* 0x000fea0003800000 */
.L_x_2237:
        /* <DEDUP_REMOVED lines=9> */
.L_x_2240:
[----:B------:R-:W-:Y:S05]  /*175b0*/  BSYNC B1 ;  /* 0x0000000000017941 */ /* 0x000fea0003800000 */
.L_x_2239:
        /* <DEDUP_REMOVED lines=12> */
.L_x_2241:
        /* <DEDUP_REMOVED lines=16> */
.L_x_2242:
        /* <DEDUP_REMOVED lines=16> */
.L_x_2243:
        /* <DEDUP_REMOVED lines=13> */
.L_x_2311:
[----:B------:R-:W-:Y:S05]  /*17950*/  BSYNC B1 ;  /* 0x0000000000017941 */ /* 0x000fea0003800000 */
.L_x_2244:
        /* <DEDUP_REMOVED lines=11> */
.L_x_2247:
[----:B------:R-:W-:Y:S05]  /*17a10*/  BSYNC B1 ;  /* 0x0000000000017941 */ /* 0x000fea0003800000 */
.L_x_2246:
        /* <DEDUP_REMOVED lines=8> */
.L_x_2248:
        /* <DEDUP_REMOVED lines=15> */
.L_x_2249:
        /* <DEDUP_REMOVED lines=15> */
.L_x_2250:
        /* <DEDUP_REMOVED lines=10> */
.L_x_2235:
[----:B------:R-:W-:Y:S05]  /*17d20*/  BSYNC B0 ;  /* 0x0000000000007941 */ /* 0x000fea0003800000 */
.L_x_2234:
[----:B------:R-:W-:-:S06]  /*17d30*/  UISETP.NE.AND UP0, UPT, UR39, 0x3, UPT ;  /* 0x000000032700788c */ /* 0x000fcc000bf05270 */
[----:B------:R-:W-:-:S13]  /*17d40*/  PLOP3.LUT P0, PT, PT, PT, UP0, 0x80, 0x0 ;  /* 0x000000000000781c */ /* 0x000fda0003f0f008 */
[----:B------:R-:W-:Y:S05]  /*17d50*/  @!P0 BRA `(.L_x_2251) ;  /* 0x0000000000048947 */ /* 0x000fea0003800000 */
[----:B------:R-:W-:Y:S01]  /*17d60*/  BPT.TRAP 0x1 ;  /* 0x000000040000795c */ /* 0x000fe20000300000 */
.L_x_2251:
[----:B------:R-:W-:Y:S01]  /*17d70*/  IMAD.U32 R3, RZ, RZ, UR41 ;  /* 0x00000029ff037e24 */ /* 0x000fe2000f8e00ff */
[----:B------:R-:W-:Y:S01]  /*17d80*/  LOP3.LUT R4, R0, 0x1, RZ, 0x3c, !PT ;  /* 0x0000000100047812 */ /* 0x000fe200078e3cff */
[----:B------:R-:W-:Y:S03]  /*17d90*/  BSSY B0, `(.L_x_2252) ;  /* 0x0000006000007945 */ /* 0x000fe60003800000 */
[----:B------:R-:W-:Y:S01]  /*17da0*/  ISETP.NE.AND P1, PT, R3, 0x3, PT ;  /* 0x000000030300780c */ /* 0x000fe20003f25270 */
[----:B------:R-:W-:Y:S01]  /*17db0*/  IMAD R3, R8, 0x8, R17 ;  /* 0x0000000808037824 */ /* 0x000fe200078e0211 */
[----:B------:R-:W-:-:S04]  /*17dc0*/  SHF.L.U32 R4, R4, 0x1f, RZ ;  /* 0x0000001f04047819 */ /* 0x000fc800000006ff */
[----:B------:R-:W0:Y:S02]  /*17dd0*/  SYNCS.PHASECHK.TRANS64.TRYWAIT P0, [R3+URZ+0x33470], R4 ;  /* 0x03347004030075a7 */ /* 0x000e24000800017f */
[----:B0-----:R-:W-:Y:S05]  /*17de0*/  @!P0 BRA `(.L_x_2253) ;  /* 0x00000030002c8947 */ /* 0x001fea0003800000 */
.L_x_2312:
[----:B------:R-:W-:Y:S05]  /*17df0*/  BSYNC B0 ;  /* 0x0000000000007941 */ /* 0x000fea0003800000 */
.L_x_2252:
[----:B------:R-:W-:Y:S05]  /*17e00*/  @!P1 BRA `(.L_x_2254) ;  /* 0x0000000000049947 */ /* 0x000fea0003800000 */
[----:B------:R-:W-:Y:S01]  /*17e10*/  BPT.TRAP 0x1 ;  /* 0x000000040000795c */ /* 0x000fe20000300000 */
.L_x_2254:
[----:B------:R-:W-:Y:S01]  /*17e20*/  SHF.L.U32 R0, R0, 0x1f, RZ ;  /* 0x0000001f00007819 */ /* 0x000fe200000006ff */
[----:B------:R-:W-:-:S03]  /*17e30*/  IMAD R10, R8, 0x7800, RZ ;  /* 0x00007800080a7824 */ /* 0x000fc600078e02ff */
[----:B------:R-:W1:Y:S02]  /*17e40*/  SYNCS.PHASECHK.TRANS64.TRYWAIT P0, [R3+URZ+0x33460], R0 ;  /* 0x03346000030075a7 */ /* 0x000e64000800017f */
[----:B-1----:R-:W-:Y:S05]  /*17e50*/  @!P0 BRA `(.L_x_2255) ;  /* 0x0000003000248947 */ /* 0x002fea0003800000 */
.L_x_2313:
[----:B0-----:R-:W1:Y:S04]  /*17e60*/  LDL R4, [R1+0x20] ;  /* 0x0000200001047983 */ /* 0x001e680000100800 */
[----:B------:R-:W2:Y:S01]  /*17e70*/  LDL R11, [R1+0x1c] ;  /* 0x00001c00010b7983 */ /* 0x000ea20000100800 */
[----:B------:R-:W-:Y:S05]  /*17e80*/  WARPSYNC.ALL ;  /* 0x0000000000007948 */ /* 0x000fea0003800000 */
[----:B-1----:R-:W-:-:S02]  /*17e90*/  LOP3.LUT R0, R10, R4, RZ, 0xfc, !PT ;  /* 0x000000040a007212 */ /* 0x002fc400078efcff */
[----:B--2---:R-:W-:-:S03]  /*17ea0*/  LOP3.LUT R12, R10, R11, RZ, 0xfc, !PT ;  /* 0x0000000b0a0c7212 */ /* 0x004fc600078efcff */
[C---:B------:R-:W-:Y:S02]  /*17eb0*/  IMAD.IADD R0, R17.reuse, 0x1, R0 ;  /* 0x0000000111007824 */ /* 0x040fe400078e0200 */
[----:B------:R-:W-:-:S03]  /*17ec0*/  IMAD.IADD R12, R17, 0x1, R12 ;  /* 0x00000001110c7824 */ /* 0x000fc600078e020c */
[----:B------:R-:W0:Y:S02]  /*17ed0*/  LDSM.16.MT88.4 R4, [R0+0xf200] ;  /* 0x00f200000004783b */ /* 0x000e240000004200 */
        /* <DEDUP_REMOVED lines=97> */
.L_x_2256:
        /* <DEDUP_REMOVED lines=14> */
.L_x_2233:
        /* <DEDUP_REMOVED lines=18> */
.L_x_2259:
[----:B------:R-:W-:Y:S05]  /*186f0*/  BSYNC B0 ;  /* 0x0000000000007941 */ /* 0x000fea0003800000 */
.L_x_2258:
[----:B------:R-:W-:-:S06]  /*18700*/  UISETP.NE.AND UP0, UPT, UR39, 0x3, UPT ;  /* 0x000000032700788c */ /* 0x000fcc000bf05270 */
[----:B------:R-:W-:-:S13]  /*18710*/  PLOP3.LUT P1, PT, PT, PT, UP0, 0x80, 0x0 ;  /* 0x000000000000781c */ /* 0x000fda0003f2f008 */
[----:B------:R-:W-:Y:S05]  /*18720*/  @!P1 BRA `(.L_x_2260) ;  /* 0x0000000000049947 */ /* 0x000fea0003800000 */
[----:B------:R-:W-:Y:S01]  /*18730*/  BPT.TRAP 0x1 ;  /* 0x000000040000795c */ /* 0x000fe20000300000 */
.L_x_2260:
        /* <DEDUP_REMOVED lines=8> */
.L_x_2314:
[----:B------:R-:W-:Y:S05]  /*187c0*/  BSYNC B0 ;  /* 0x0000000000007941 */ /* 0x000fea0003800000 */
.L_x_2261:
[----:B------:R-:W-:Y:S05]  /*187d0*/  @!P2 BRA `(.L_x_2263) ;  /* 0x000000000004a947 */ /* 0x000fea0003800000 */
[----:B------:R-:W-:Y:S01]  /*187e0*/  BPT.TRAP 0x1 ;  /* 0x000000040000795c */ /* 0x000fe20000300000 */
.L_x_2263:
[----:B-1----:R-:W-:-:S04]  /*187f0*/  SHF.L.U32 R0, R19, 0x1f, RZ ;  /* 0x0000001f13007819 */ /* 0x002fc800000006ff */
[----:B------:R-:W1:Y:S02]  /*18800*/  SYNCS.PHASECHK.TRANS64.TRYWAIT P1, [R3+URZ+0x33460], R0 ;  /* 0x03346000030075a7 */ /* 0x000e64000802017f */
[----:B-1----:R-:W-:Y:S05]  /*18810*/  @!P1 BRA `(.L_x_2264) ;  /* 0x0000002400dc9947 */ /* 0x002fea0003800000 */
.L_x_2315:
        /* <DEDUP_REMOVED lines=106> */
.L_x_2265:
        /* <DEDUP_REMOVED lines=10> */
.L_x_2208:
[----:B------:R-:W-:Y:S05]  /*18f60*/  BSYNC B7 ;  /* 0x0000000000077941 */ /* 0x000fea0003800000 */
.L_x_2206:
[----:B--2---:R-:W2:Y:S02]  /*18f70*/  LDL R0, [R1+0x34] ;  /* 0x0000340001007983 */ /* 0x004ea40000100800 */
[----:B--2---:R-:W-:-:S13]  /*18f80*/  ISETP.NE.AND P0, PT, R0, RZ, PT ;  /* 0x000000ff0000720c */ /* 0x004fda0003f05270 */
[----:B------:R-:W-:Y:S05]  /*18f90*/  @!P0 BRA `(.L_x_2266) ;  /* 0x0000000000308947 */ /* 0x000fea0003800000 */
[----:B------:R-:W2:Y:S08]  /*18fa0*/  S2UR UR5, SR_CgaCtaId ;  /* 0x00000000000579c3 */ /* 0x000eb00000008800 */
[----:B------:R-:W-:Y:S06]  /*18fb0*/  BAR.SYNC.DEFER_BLOCKING 0x5, 0x180 ;  /* 0x0146000000007b1d */ /* 0x000fec0000010000 */
[----:B------:R-:W-:-:S02]  /*18fc0*/  UMOV UR4, 0x400 ;  /* 0x0000040000047882 */ /* 0x000fc40000000000 */
[----:B--2---:R-:W-:-:S06]  /*18fd0*/  ULEA UR4, UR5, UR4, 0x18 ;  /* 0x0000000405047291 */ /* 0x004fcc000f8ec03f */
[----:B------:R-:W-:-:S05]  /*18fe0*/  IMAD.U32 R17, RZ, RZ, UR4 ;  /* 0x00000004ff117e24 */ /* 0x000fca000f8e00ff */
[----:B0-----:R-:W0:Y:S04]  /*18ff0*/  LDS.128 R4, [R17+0x334d0] ;  /* 0x0334d00011047984 */ /* 0x001e280000000c00 */
[----:B0-----:R0:W-:Y:S01]  /*19000*/  STL.64 [R1], R4 ;  /* 0x0000000401007387 */ /* 0x0011e20000100a00 */
[----:B------:R-:W-:-:S03]  /*19010*/  IMAD.MOV.U32 R0, RZ, RZ, R7 ;  /* 0x000000ffff007224 */ /* 0x000fc600078e0007 */
[----:B------:R0:W-:Y:S02]  /*19020*/  STL [R1+0x8], R6 ;  /* 0x0000080601007387 */ /* 0x0001e40000100800 */
[----:B------:R-:W-:Y:S01]  /*19030*/  R2UR UR42, R0 ;  /* 0x00000000002a72ca */ /* 0x000fe200000e0000 */
[----:B------:R-:W-:Y:S06]  /*19040*/  BAR.ARV 0x4, 0x180 ;  /* 0x0106000000007b1d */ /* 0x000fec0000002000 */
[----:B------:R-:W-:Y:S08]  /*19050*/  BRA `(.L_x_2267) ;  /* 0x0000000c00e47947 */ /* 0x000ff00003800000 */
.L_x_2266:
        /* <DEDUP_REMOVED lines=13> */
[----:B------:R-:W2:Y:S01]  /*19130*/  @!P1 LDC.64 R4, c[0x0][0xc78] ;  /* 0x00031e00ff049b82 */ /* 0x000ea20000000a00 */
[----:B0-----:R-:W-:-:S05]  /*19140*/  @!P1 IMAD.WIDE R2, R6, 0x4, R2 ;  /* 0x0000000406029825 */ /* 0x001fca00078e0202 */
[----:B------:R2:W3:Y:S02]  /*19150*/  @!P1 LDG.E R0, desc[UR54][R2.64] ;  /* 0x0000003602009981 */ /* 0x0004e4000c1e1900 */
[----:B--2---:R-:W-:-:S05]  /*19160*/  @!P1 IMAD.WIDE R2, R6, 0x4, R4 ;  /* 0x0000000406029825 */ /* 0x004fca00078e0204 */
[----:B------:R-:W3:Y:S01]  /*19170*/  @!P1 LDG.E R8, desc[UR54][R2.64] ;  /* 0x0000003602089981 */ /* 0x000ee2000c1e1900 */
[C---:B------:R-:W-:Y:S02]  /*19180*/  ISETP.NE.AND P1, PT, R10.reuse, RZ, PT ;  /* 0x000000ff0a00720c */ /* 0x040fe40003f25270 */
        /* <DEDUP_REMOVED lines=13> */
[----:B------:R-:W0:Y:S01]  /*19260*/  LDC R7, c[0x0][0xc38] ;  /* 0x00030e00ff077b82 */ /* 0x000e220000000800 */
[----:B------:R-:W-:Y:S04]  /*19270*/  SHFL.IDX PT, R6, R9, 0x1, 0x1f ;  /* 0x00201f0009067f89 */ /* 0x000fe800000e0000 */
[----:B------:R-:W2:Y:S02]  /*19280*/  SHFL.UP PT, R2, R4, 0x8, RZ ;  /* 0x0500000004027989 */ /* 0x000ea400000e00ff */
[----:B--2---:R-:W-:-:S05]  /*19290*/  SEL R3, R2, RZ, P4 ;  /* 0x000000ff02037207 */ /* 0x004fca0002000000 */
[----:B------:R-:W-:Y:S02]  /*192a0*/  IMAD.IADD R5, R4, 0x1, R3 ;  /* 0x0000000104057824 */ /* 0x000fe400078e0203 */
[----:B------:R-:W-:Y:S04]  /*192b0*/  SHFL.IDX PT, R4, R9, RZ, 0x1f ;  /* 0x00001fff09047589 */ /* 0x000fe800000e0000 */
[----:B------:R-:W2:Y:S02]  /*192c0*/  SHFL.UP PT, R2, R5, 0x10, RZ ;  /* 0x0600000005027989 */ /* 0x000ea400000e00ff */
[----:B--2---:R-:W-:-:S05]  /*192d0*/  SEL R2, R2, RZ, P5 ;  /* 0x000000ff02027207 */ /* 0x004fca0002800000 */
[----:B------:R-:W-:Y:S02]  /*192e0*/  IMAD.IADD R2, R5, 0x1, R2 ;  /* 0x0000000105027824 */ /* 0x000fe400078e0202 */
[----:B------:R-:W-:-:S03]  /*192f0*/  IMAD.MOV.U32 R5, RZ, RZ, RZ ;  /* 0x000000ffff057224 */ /* 0x000fc600078e00ff */
[----:B------:R-:W0:Y:S02]  /*19300*/  SHFL.IDX PT, R3, R2, 0x1f, 0x1f ;  /* 0x03e01f0002037f89 */ /* 0x000e2400000e0000 */
[----:B0-----:R-:W-:-:S04]  /*19310*/  IMAD R3, R3, R7, RZ ;  /* 0x0000000703037224 */ /* 0x001fc800078e02ff */
[----:B------:R-:W-:-:S05]  /*19320*/  IMAD.IADD R6, R6, 0x1, R3 ;  /* 0x0000000106067824 */ /* 0x000fca00078e0203 */
[----:B------:R-:W-:-:S13]  /*19330*/  ISETP.GT.AND P6, PT, R6, R4, PT ;  /* 0x000000040600720c */ /* 0x000fda0003fc4270 */
[----:B------:R-:W-:Y:S05]  /*19340*/  @P6 BRA `(.L_x_2268) ;  /* 0x0000000000986947 */ /* 0x000fea0003800000 */
.L_x_2270:
        /* <DEDUP_REMOVED lines=11> */
[----:B------:R0:W2:Y:S01]  /*19400*/  @!P6 LDG.E R0, desc[UR54][R2.64] ;  /* 0x000000360200e981 */ /* 0x0000a2000c1e1900 */
[----:B------:R-:W-:Y:S01]  /*19410*/  IMAD.MOV.U32 R8, RZ, RZ, RZ ;  /* 0x000000ffff087224 */ /* 0x000fe200078e00ff */
[----:B0-----:R-:W0:Y:S02]  /*19420*/  @!P6 LDC.64 R2, c[0x0][0xc78] ;  /* 0x00031e00ff02eb82 */ /* 0x001e240000000a00 */
[----:B0-----:R-:W-:-:S06]  /*19430*/  @!P6 IMAD.WIDE R2, R7, 0x4, R2 ;  /* 0x000000040702e825 */ /* 0x001fcc00078e0202 */
[----:B------:R-:W0:Y:S01]  /*19440*/  LDC R7, c[0x0][0xc38] ;  /* 0x00030e00ff077b82 */ /* 0x000e220000000800 */
[----:B------:R-:W2:Y:S02]  /*19450*/  @!P6 LDG.E R8, desc[UR54][R2.64] ;  /* 0x000000360208e981 */ /* 0x000ea4000c1e1900 */
[----:B--2---:R-:W-:-:S05]  /*19460*/  IMAD R2, R8, R0, RZ ;  /* 0x0000000008027224 */ /* 0x004fca00078e02ff */
        /* <DEDUP_REMOVED lines=17> */
[----:B------:R-:W-:-:S05]  /*19580*/  IMAD.IADD R6, R3, 0x1, R6 ;  /* 0x0000000103067824 */ /* 0x000fca00078e0206 */
[----:B------:R-:W-:-:S13]  /*19590*/  ISETP.GT.AND P6, PT, R6, R4, PT ;  /* 0x000000040600720c */ /* 0x000fda0003fc4270 */
[----:B------:R-:W-:Y:S05]  /*195a0*/  @!P6 BRA `(.L_x_2270) ;  /* 0xfffffffc0068e947 */ /* 0x000fea000383ffff */
.L_x_2268:
[----:B------:R-:W-:-:S04]  /*195b0*/  IMAD.IADD R6, R6, 0x1, -R3 ;  /* 0x0000000106067824 */ /* 0x000fc800078e0a03 */
[----:B------:R-:W-:-:S05]  /*195c0*/  IMAD R3, R2, R7, R6 ;  /* 0x0000000702037224 */ /* 0x000fca00078e0206 */
[----:B------:R-:W-:-:S13]  /*195d0*/  ISETP.GT.AND P0, PT, R3, R4, PT ;  /* 0x000000040300720c */ /* 0x000fda0003f04270 */
[----:B------:R-:W-:Y:S02]  /*195e0*/  VOTEU.ANY UR5, UPT, !P0 ;  /* 0x0000000000057886 */ /* 0x000fe400040e0100 */
[----:B------:R-:W-:Y:S01]  /*195f0*/  ISETP.NE.AND P0, PT, RZ, UR5, PT ;  /* 0x00000005ff007c0c */ /* 0x000fe2000bf05270 */
[----:B------:R-:W-:-:S06]  /*19600*/  UPOPC UR4, UR5 ;  /* 0x00000005000472bf */ /* 0x000fcc0008000000 */
[----:B------:R-:W-:-:S05]  /*19610*/  IMAD.U32 R3, RZ, RZ, UR4 ;  /* 0x00000004ff037e24 */ /* 0x000fca000f8e00ff */
[----:B------:R0:W2:Y:S04]  /*19620*/  SHFL.IDX PT, R0, R0, R3, 0x1f ;  /* 0x00001f0300007589 */ /* 0x0000a800000e0000 */
[----:B------:R0:W3:Y:S01]  /*19630*/  SHFL.IDX PT, R8, R8, R3, 0x1f ;  /* 0x00001f0308087589 */ /* 0x0000e200000e0000 */
[----:B------:R-:W-:Y:S05]  /*19640*/  @!P0 BRA `(.L_x_2271) ;  /* 0x00000000000c8947 */ /* 0x000fea0003800000 */
[----:B------:R-:W-:-:S06]  /*19650*/  UIADD3 UR5, UR4, -0x1, URZ ;  /* 0xffffffff04057890 */ /* 0x000fcc000fffe03f */
[----:B------:R-:W-:-:S06]  /*19660*/  IMAD.U32 R5, RZ, RZ, UR5 ;  /* 0x00000005ff057e24 */ /* 0x000fcc000f8e00ff */
[----:B------:R4:W0:Y:S02]  /*19670*/  SHFL.IDX PT, R5, R2, R5, 0x1f ;  /* 0x00001f0502057589 */ /* 0x00082400000e0000 */
.L_x_2271:
[----:B0---4-:R-:W-:Y:S01]  /*19680*/  IMAD R2, R5, R7, R6 ;  /* 0x0000000705027224 */ /* 0x011fe200078e0206 */
[----:B---3--:R-:W-:Y:S01]  /*19690*/  ISETP.NE.AND P0, PT, R8, 0x1, PT ;  /* 0x000000010800780c */ /* 0x008fe20003f05270 */
[----:B------:R-:W-:Y:S02]  /*196a0*/  UIADD3 UR42, UR4, UR42, URZ ;  /* 0x0000002a042a7290 */ /* 0x000fe4000fffe03f */
[----:B------:R-:W-:Y:S01]  /*196b0*/  IMAD.IADD R4, R4, 0x1, -R2 ;  /* 0x0000000104047824 */ /* 0x000fe200078e0a02 */
[----:B------:R0:W-:Y:S09]  /*196c0*/  STL [R1], R2 ;  /* 0x0000000201007387 */ /* 0x0001f20000100800 */
[----:B------:R-:W-:Y:S05]  /*196d0*/  @!P0 BRA `(.L_x_2272) ;  /* 0x0000000000e48947 */ /* 0x000fea0003800000 */
[----:B--2---:R-:W-:-:S04]  /*196e0*/  IABS R5, R0 ;  /* 0x0000000000057213 */ /* 0x004fc80000000000 */
[----:B0-----:R-:W0:Y:S08]  /*196f0*/  I2F.RP R2, R5 ;  /* 0x0000000500027306 */ /* 0x001e300000209400 */
        /* <DEDUP_REMOVED lines=55> */
.L_x_2272:
[----:B------:R-:W-:Y:S02]  /*19a70*/  ULDC.64 UR4, c[0x0][0xc90] ;  /* 0x0003240000047ab9 */ /* 0x000fe40000000a00 */
[----:B------:R-:W-:-:S06]  /*19a80*/  UIMAD.WIDE UR4, UR42, 0x4, UR4 ;  /* 0x000000042a0478a5 */ /* 0x000fcc000f8e0204 */
[----:B0-----:R-:W-:Y:S02]  /*19a90*/  IMAD.U32 R2, RZ, RZ, UR4 ;  /* 0x00000004ff027e24 */ /* 0x001fe4000f8e00ff */
[----:B------:R-:W-:-:S05]  /*19aa0*/  IMAD.U32 R3, RZ, RZ, UR5 ;  /* 0x00000005ff037e24 */ /* 0x000fca000f8e00ff */
[----:B------:R-:W2:Y:S02]  /*19ab0*/  LDG.E R6, desc[UR54][R2.64] ;  /* 0x0000003602067981 */ /* 0x000ea4000c1e1900 */
[----:B--2---:R-:W-:-:S05]  /*19ac0*/  IMAD R5, R0, R6, RZ ;  /* 0x0000000600057224 */ /* 0x004fca00078e02ff */
        /* <DEDUP_REMOVED lines=49> */
[----:B------:R-:W-:Y:S02]  /*19de0*/  ISETP.GE.AND P2, PT, R3, RZ, PT ;  /* 0x000000ff0300720c */ /* 0x000fe40003f46270 */
[----:B------:R-:W-:-:S05]  /*19df0*/  IADD3 R3, R8, 0x1000000, R4 ;  /* 0x0100000008037810 */ /* 0x000fca0007ffe004 */
[----:B------:R-:W-:-:S06]  /*19e00*/  @P0 VIADD R2, R2, 0x1 ;  /* 0x0000000102020836 */ /* 0x000fcc0000000000 */
[----:B------:R-:W-:Y:S01]  /*19e10*/  @!P2 IMAD.MOV R2, RZ, RZ, -R2 ;  /* 0x000000ffff02a224 */ /* 0x000fe200078e0a02 */
[----:B------:R-:W-:Y:S01]  /*19e20*/  @!P1 LOP3.LUT R2, RZ, R6, RZ, 0x33, !PT ;  /* 0x00000006ff029212 */ /* 0x000fe200078e33ff */
[----:B------:R-:W-:-:S04]  /*19e30*/  IMAD.MOV R6, RZ, RZ, -R6 ;  /* 0x000000ffff067224 */ /* 0x000fc800078e0a06 */
[----:B------:R-:W-:Y:S02]  /*19e40*/  IMAD R3, R2, R6, R3 ;  /* 0x0000000602037224 */ /* 0x000fe400078e0203 */
[----:B------:R-:W-:-:S03]  /*19e50*/  IMAD.MOV.U32 R4, RZ, RZ, R2 ;  /* 0x000000ffff047224 */ /* 0x000fc600078e0002 */
[----:B------:R2:W-:Y:S04]  /*19e60*/  STL [R1+0x8], R3 ;  /* 0x0000080301007387 */ /* 0x0005e80000100800 */
.L_x_2273:
[----:B--2---:R-:W-:-:S05]  /*19e70*/  LOP3.LUT R3, RZ, R4, RZ, 0x33, !PT ;  /* 0x00000004ff037212 */ /* 0x004fca00078e33ff */
[----:B------:R-:W-:-:S05]  /*19e80*/  IMAD.IADD R0, R0, 0x1, R3 ;  /* 0x0000000100007824 */ /* 0x000fca00078e0203 */
[----:B------:R2:W-:Y:S01]  /*19e90*/  STL [R1+0x4], R0 ;  /* 0x0000040001007387 */ /* 0x0005e20000100800 */
[----:B------:R-:W-:Y:S05]  /*19ea0*/  BRA `(.L_x_2274) ;  /* 0x0000000000107947 */ /* 0x000fea0003800000 */
.L_x_2269:
[----:B------:R0:W-:Y:S01]  /*19eb0*/  STL [R1], R4 ;  /* 0x0000000401007387 */ /* 0x0001e20000100800 */
[----:B------:R-:W-:-:S03]  /*19ec0*/  ULDC UR42, c[0x0][0xc3c] ;  /* 0x00030f00002a7ab9 */ /* 0x000fc60000000800 */
[----:B------:R0:W-:Y:S04]  /*19ed0*/  STL [R1+0x4], RZ ;  /* 0x000004ff01007387 */ /* 0x0001e80000100800 */
[----:B------:R0:W-:Y:S02]  /*19ee0*/  STL [R1+0x8], RZ ;  /* 0x000008ff01007387 */ /* 0x0001e40000100800 */
.L_x_2274:
[----:B------:R-:W3:Y:S04]  /*19ef0*/  LDL R3, [R1+0x4] ;  /* 0x0000040001037983 */ /* 0x000ee80000100800 */
[----:B0-----:R-:W4:Y:S04]  /*19f00*/  LDL R2, [R1+0x8] ;  /* 0x0000080001027983 */ /* 0x001f280000100800 */
[----:B------:R-:W5:Y:S01]  /*19f10*/  LDL R4, [R1] ;  /* 0x0000000001047983 */ /* 0x000f620000100800 */
[----:B--2---:R-:W0:Y:S02]  /*19f20*/  S2R R0, SR_TID.X ;  /* 0x0000000000007919 */ /* 0x004e240000002100 */
[----:B0-----:R-:W-:Y:S01]  /*19f30*/  LOP3.LUT R0, R0, 0x1f, RZ, 0xc0, !PT ;  /* 0x0000001f00007812 */ /* 0x001fe200078ec0ff */
[----:B------:R-:W-:Y:S03]  /*19f40*/  BAR.SYNC.DEFER_BLOCKING 0x4, 0x180 ;  /* 0x0106000000007b1d */ /* 0x000fe60000010000 */
[----:B------:R-:W-:-:S13]  /*19f50*/  ISETP.NE.AND P0, PT, R0, RZ, PT ;  /* 0x000000ff0000720c */ /* 0x000fda0003f05270 */
[----:B------:R-:W-:Y:S01]  /*19f60*/  @!P0 MOV R0, 0x400 ;  /* 0x0000040000008802 */ /* 0x000fe20000000f00 */
[----:B---3--:R-:W-:Y:S02]  /*19f70*/  IMAD.MOV.U32 R5, RZ, RZ, R3 ;  /* 0x000000ffff057224 */ /* 0x008fe400078e0003 */
[----:B------:R-:W0:Y:S01]  /*19f80*/  @!P0 S2R R3, SR_CgaCtaId ;  /* 0x0000000000038919 */ /* 0x000e220000008800 */
[----:B----4-:R-:W-:Y:S01]  /*19f90*/  IMAD.MOV.U32 R6, RZ, RZ, R2 ;  /* 0x000000ffff067224 */ /* 0x010fe200078e0002 */
[----:B0-----:R-:W-:Y:S01]  /*19fa0*/  @!P0 LEA R17, R3, R0, 0x18 ;  /* 0x0000000003118211 */ /* 0x001fe200078ec0ff */
[----:B------:R-:W-:-:S04]  /*19fb0*/  IMAD.U32 R0, RZ, RZ, UR42 ;  /* 0x0000002aff007e24 */ /* 0x000fc8000f8e00ff */
[----:B------:R-:W-:-:S05]  /*19fc0*/  @!P0 IMAD.MOV.U32 R7, RZ, RZ, R0 ;  /* 0x000000ffff078224 */ /* 0x000fca00078e0000 */
[----:B-----5:R2:W-:Y:S01]  /*19fd0*/  @!P0 STS.128 [R17+0x334d0], R4 ;  /* 0x0334d00411008388 */ /* 0x0205e20000000c00 */
[----:B------:R-:W-:Y:S06]  /*19fe0*/  BAR.ARV 0x5, 0x180 ;  /* 0x0146000000007b1d */ /* 0x000fec0000002000 */
.L_x_2267:
[----:B------:R-:W-:Y:S02]  /*19ff0*/  ULDC UR4, c[0x0][0xc3c] ;  /* 0x00030f0000047ab9 */ /* 0x000fe40000000800 */
[----:B------:R-:W-:-:S06]  /*1a000*/  UISETP.GE.AND UP0, UPT, UR42, UR4, UPT ;  /* 0x000000042a00728c */ /* 0x000fcc000bf06270 */
[----:B------:R-:W-:-:S13]  /*1a010*/  PLOP3.LUT P0, PT, PT, PT, UP0, 0x80, 0x0 ;  /* 0x000000000000781c */ /* 0x000fda0003f0f008 */
[----:B------:R-:W-:Y:S05]  /*1a020*/  @!P0 BRA `(.L_x_2275) ;  /* 0xffffffac00d48947 */ /* 0x000fea000383ffff */
.L_x_2201:
        /* <DEDUP_REMOVED lines=12> */
.L_x_2316:
[----:B------:R-:W-:Y:S05]  /*1a0f0*/  BSYNC B0 ;  /* 0x0000000000007941 */ /* 0x000fea0003800000 */
.L_x_2276:
[----:B------:R-:W-:-:S03]  /*1a100*/  UMOV UR4, 0xffffffff ;  /* 0xffffffff00047882 */ /* 0x000fc60000000000 */
[----:B------:R-:W-:Y:S05]  /*1a110*/  BRA.DIV UR4, `(.L_x_2278) ;  /* 0x0000000e04c47947 */ /* 0x000fea000b800000 */
[----:B0-----:R-:W0:Y:S02]  /*1a120*/  S2R R0, SR_TID.X ;  /* 0x0000000000007919 */ /* 0x001e240000002100 */
[----:B0-----:R-:W-:-:S04]  /*1a130*/  SHF.R.U32.HI R0, RZ, 0x5, R0 ;  /* 0x00000005ff007819 */ /* 0x001fc80000011600 */
[----:B------:R-:W-:-:S05]  /*1a140*/  LOP3.LUT R0, R0, 0x3, RZ, 0xc0, !PT ;  /* 0x0000000300007812 */ /* 0x000fca00078ec0ff */
[----:B------:R0:W1:Y:S02]  /*1a150*/  SHFL.IDX PT, R14, R0, RZ, 0x1f ;  /* 0x00001fff000e7589 */ /* 0x00006400000e0000 */
.L_x_2319:
[----:B-1----:R-:W-:Y:S01]  /*1a160*/  ISETP.NE.AND P0, PT, R14, RZ, PT ;  /* 0x000000ff0e00720c */ /* 0x002fe20003f05270 */
[----:B------:R-:W-:-:S12]  /*1a170*/  BSSY B0, `(.L_x_2279) ;  /* 0x000002b000007945 */ /* 0x000fd80003800000 */
[----:B------:R-:W-:Y:S05]  /*1a180*/  @P0 BRA `(.L_x_2280) ;  /* 0x0000000000a40947 */ /* 0x000fea0003800000 */
[----:B------:R-:W-:-:S03]  /*1a190*/  UMOV UR4, 0xffffffff ;  /* 0xffffffff00047882 */ /* 0x000fc60000000000 */
[----:B------:R-:W-:Y:S05]  /*1a1a0*/  BRA.DIV UR4, `(.L_x_2281) ;  /* 0x0000000e04d47947 */ /* 0x000fea000b800000 */
[----:B------:R-:W-:-:S13]  /*1a1b0*/  ELECT P6, URZ, PT ;  /* 0x00000000003f782f */ /* 0x000fda00038c0000 */
.L_x_2322:
[----:B------:R-:W-:Y:S05]  /*1a1c0*/  @!P6 BRA `(.L_x_2280) ;  /* 0x000000000094e947 */ /* 0x000fea0003800000 */
[----:B------:R-:W-:-:S06]  /*1a1d0*/  ULOP3.LUT UR4, UR38, 0x2, URZ, 0xfc, !UPT ;  /* 0x0000000226047892 */ /* 0x000fcc000f8efc3f */
[----:B0-----:R-:W-:-:S05]  /*1a1e0*/  IMAD.U32 R0, RZ, RZ, UR4 ;  /* 0x00000004ff007e24 */ /* 0x001fca000f8e00ff */
[----:B------:R-:W-:-:S13]  /*1a1f0*/  ISETP.NE.AND P0, PT, R0, 0x3, PT ;  /* 0x000000030000780c */ /* 0x000fda0003f05270 */
[----:B------:R-:W-:Y:S05]  /*1a200*/  @!P0 BRA `(.L_x_2282) ;  /* 0x0000000000048947 */ /* 0x000fea0003800000 */
[----:B------:R-:W-:Y:S01]  /*1a210*/  BPT.TRAP 0x1 ;  /* 0x000000040000795c */ /* 0x000fe20000300000 */
.L_x_2282:
        /* <DEDUP_REMOVED lines=12> */
.L_x_2323:
[----:B------:R-:W1:Y:S02]  /*1a2e0*/  SYNCS.PHASECHK.TRANS64.TRYWAIT P1, [R5+URZ], R0 ;  /* 0x00000000050075a7 */ /* 0x000e64000802017f */
[----:B-1----:R-:W-:Y:S05]  /*1a2f0*/  @!P1 BRA `(.L_x_2284) ;  /* 0x0000000c00b49947 */ /* 0x002fea0003800000 */
.L_x_2324:
[----:B------:R-:W-:Y:S05]  /*1a300*/  @!P0 BRA `(.L_x_2285) ;  /* 0x0000000000048947 */ /* 0x000fea0003800000 */
[----:B------:R-:W-:Y:S01]  /*1a310*/  BPT.TRAP 0x1 ;  /* 0x000000040000795c */ /* 0x000fe20000300000 */
.L_x_2285:
[----:B-1----:R-:W-:-:S04]  /*1a320*/  IMAD R5, R18, 0x8, R3 ;  /* 0x0000000812057824 */ /* 0x002fc800078e0203 */
[----:B------:R-:W1:Y:S02]  /*1a330*/  SYNCS.PHASECHK.TRANS64.TRYWAIT P1, [R5+URZ+0x33460], R4 ;  /* 0x03346004050075a7 */ /* 0x000e64000802017f */
[----:B-1----:R-:W-:Y:S05]  /*1a340*/  @!P1 BRA `(.L_x_2286) ;  /* 0x0000000c00b49947 */ /* 0x002fea0003800000 */
.L_x_2325:
[----:B------:R-:W-:Y:S05]  /*1a350*/  @!P0 BRA `(.L_x_2287) ;  /* 0x0000000000048947 */ /* 0x000fea0003800000 */
[----:B------:R-:W-:Y:S01]  /*1a360*/  BPT.TRAP 0x1 ;  /* 0x000000040000795c */ /* 0x000fe20000300000 */
.L_x_2287:
[----:B------:R-:W-:-:S04]  /*1a370*/  IMAD R3, R2, 0x8, R3 ;  /* 0x0000000802037824 */ /* 0x000fc800078e0203 */
[----:B------:R-:W2:Y:S02]  /*1a380*/  SYNCS.PHASECHK.TRANS64.TRYWAIT P1, [R3+URZ+0x33460], R0 ;  /* 0x03346000030075a7 */ /* 0x000ea4000802017f */
[----:B--2---:R-:W-:Y:S05]  /*1a390*/  @!P1 BRA `(.L_x_2288) ;  /* 0x0000000c00b49947 */ /* 0x004fea0003800000 */
.L_x_2326:
[----:B------:R-:W-:Y:S05]  /*1a3a0*/  @!P0 BRA `(.L_x_2289) ;  /* 0x0000000000048947 */ /* 0x000fea0003800000 */
[----:B------:R-:W-:Y:S01]  /*1a3b0*/  BPT.TRAP 0x1 ;  /* 0x000000040000795c */ /* 0x000fe20000300000 */
.L_x_2289:
[----:B------:R-:W3:Y:S02]  /*1a3c0*/  SYNCS.PHASECHK.TRANS64.TRYWAIT P0, [R5+URZ+0x33480], R4 ;  /* 0x03348004050075a7 */ /* 0x000ee4000800017f */
[----:B---3--:R-:W-:Y:S05]  /*1a3d0*/  @!P0 BRA `(.L_x_2290) ;  /* 0x0000000c00b88947 */ /* 0x008fea0003800000 */
.L_x_2291:
[----:B----4-:R4:W0:Y:S02]  /*1a3e0*/  SYNCS.PHASECHK.TRANS64.TRYWAIT P0, [R3+URZ+0x33480], R0 ;  /* 0x03348000030075a7 */ /* 0x010824000800017f */
[----:B0-----:R-:W-:Y:S05]  /*1a3f0*/  @!P0 NANOSLEEP.SYNCS 0x989680 ;  /* 0x009896800000895d */ /* 0x001fea0003900000 */
[----:B------:R-:W0:Y:S02]  /*1a400*/  @!P0 SYNCS.PHASECHK.TRANS64 P0, [R3+URZ+0x33480], R0 ;  /* 0x03348000030085a7 */ /* 0x000e24000800007f */
[----:B0-----:R-:W-:Y:S05]  /*1a410*/  @!P0 BRA `(.L_x_2291) ;  /* 0xfffffffc00f08947 */ /* 0x001fea000383ffff */
.L_x_2280:
[----:B------:R-:W-:Y:S05]  /*1a420*/  BSYNC B0 ;  /* 0x0000000000007941 */ /* 0x000fea0003800000 */
.L_x_2279:
[----:B------:R-:W-:Y:S05]  /*1a430*/  EXIT ;  /* 0x000000000000794d */ /* 0x000fea0003800000 */
.L_x_2137:
[----:B0-----:R-:W-:-:S04]  /*1a440*/  IMAD.U32 R3, RZ, RZ, UR41 ;  /* 0x00000029ff037e24 */ /* 0x001fc8000f8e00ff */
[----:B------:R0:W1:Y:S03]  /*1a450*/  SYNCS.PHASECHK.TRANS64.TRYWAIT P0, [R3+URZ+0x33400], R2 ;  /* 0x03340002030075a7 */ /* 0x000066000800017f */
[----:B-1----:R-:W-:Y:S05]  /*1a460*/  @!P0 NANOSLEEP.SYNCS 0x989680 ;  /* 0x009896800000895d */ /* 0x002fea0003900000 */
[----:B------:R-:W1:Y:S02]  /*1a470*/  @!P0 SYNCS.PHASECHK.TRANS64 P0, [R3+URZ+0x33400], R2 ;  /* 0x03340002030085a7 */ /* 0x000e64000800007f */
[----:B-1----:R-:W-:Y:S05]  /*1a480*/  @!P0 BRA `(.L_x_2137) ;  /* 0xfffffffc00ec8947 */ /* 0x002fea000383ffff */
[----:B------:R-:W-:Y:S05]  /*1a490*/  BRA `(.L_x_2292) ;  /* 0xfffffe7c00847947 */ /* 0x000fea000383ffff */
.L_x_2141:
[----:B-1----:R1:W2:Y:S02]  /*1a4a0*/  SYNCS.PHASECHK.TRANS64.TRYWAIT P2, [R2+URZ+0x33430], R3 ;  /* 0x03343003020075a7 */ /* 0x0022a4000804017f */
[----:B--2---:R-:W-:Y:S05]  /*1a4b0*/  @!P2 NANOSLEEP.SYNCS 0x989680 ;  /* 0x009896800000a95d */ /* 0x004fea0003900000 */
[----:B------:R-:W2:Y:S02]  /*1a4c0*/  @!P2 SYNCS.PHASECHK.TRANS64 P2, [R2+URZ+0x33430], R3 ;  /* 0x033430030200a5a7 */ /* 0x000ea4000804007f */
[----:B--2---:R-:W-:Y:S05]  /*1a4d0*/  @!P2 BRA `(.L_x_2141) ;  /* 0xfffffffc00f0a947 */ /* 0x004fea000383ffff */
[----:B------:R-:W-:Y:S05]  /*1a4e0*/  BRA `(.L_x_2140) ;  /* 0xfffffe7c00a87947 */ /* 0x000fea000383ffff */
.L_x_2146:
[----:B-1----:R-:W-:-:S04]  /*1a4f0*/  IMAD.U32 R7, RZ, RZ, UR6 ;  /* 0x00000006ff077e24 */ /* 0x002fc8000f8e00ff */
[----:B------:R1:W2:Y:S03]  /*1a500*/  SYNCS.PHASECHK.TRANS64.TRYWAIT P3, [R7+URZ+0x33430], R6 ;  /* 0x03343006070075a7 */ /* 0x0002a6000806017f */
[----:B--2---:R-:W-:Y:S05]  /*1a510*/  @!P3 NANOSLEEP.SYNCS 0x989680 ;  /* 0x009896800000b95d */ /* 0x004fea0003900000 */
[----:B------:R-:W2:Y:S02]  /*1a520*/  @!P3 SYNCS.PHASECHK.TRANS64 P3, [R7+URZ+0x33430], R6 ;  /* 0x033430060700b5a7 */ /* 0x000ea4000806007f */
[----:B--2---:R-:W-:Y:S05]  /*1a530*/  @!P3 BRA `(.L_x_2146) ;  /* 0xfffffffc00ecb947 */ /* 0x004fea000383ffff */
[----:B------:R-:W-:Y:S05]  /*1a540*/  BRA `(.L_x_2143) ;  /* 0xfffffebc00e47947 */ /* 0x000fea000383ffff */
.L_x_2150:
[----:B-1----:R-:W-:-:S04]  /*1a550*/  IMAD.U32 R7, RZ, RZ, UR6 ;  /* 0x00000006ff077e24 */ /* 0x002fc8000f8e00ff */
[----:B------:R1:W2:Y:S03]  /*1a560*/  SYNCS.PHASECHK.TRANS64.TRYWAIT P3, [R7+URZ+0x33450], R6 ;  /* 0x03345006070075a7 */ /* 0x0002a6000806017f */
[----:B--2---:R-:W-:Y:S05]  /*1a570*/  @!P3 NANOSLEEP.SYNCS 0x989680 ;  /* 0x009896800000b95d */ /* 0x004fea0003900000 */
[----:B------:R-:W2:Y:S02]  /*1a580*/  @!P3 SYNCS.PHASECHK.TRANS64 P3, [R7+URZ+0x33450], R6 ;  /* 0x033450060700b5a7 */ /* 0x000ea4000806007f */
[----:B--2---:R-:W-:Y:S05]  /*1a590*/  @!P3 BRA `(.L_x_2150) ;  /* 0xfffffffc00ecb947 */ /* 0x004fea000383ffff */
[----:B------:R-:W-:Y:S05]  /*1a5a0*/  BRA `(.L_x_2147) ;  /* 0xfffffec800f07947 */ /* 0x000fea000383ffff */
.L_x_2157:
[----:B-1----:R-:W-:-:S04]  /*1a5b0*/  IMAD.U32 R7, RZ, RZ, UR6 ;  /* 0x00000006ff077e24 */ /* 0x002fc8000f8e00ff */
[----:B------:R1:W2:Y:S03]  /*1a5c0*/  SYNCS.PHASECHK.TRANS64.TRYWAIT P2, [R7+URZ+0x33430], R6 ;  /* 0x03343006070075a7 */ /* 0x0002a6000804017f */
[----:B--2---:R-:W-:Y:S05]  /*1a5d0*/  @!P2 NANOSLEEP.SYNCS 0x989680 ;  /* 0x009896800000a95d */ /* 0x004fea0003900000 */
[----:B------:R-:W2:Y:S02]  /*1a5e0*/  @!P2 SYNCS.PHASECHK.TRANS64 P2, [R7+URZ+0x33430], R6 ;  /* 0x033430060700a5a7 */ /* 0x000ea4000804007f */
[----:B--2---:R-:W-:Y:S05]  /*1a5f0*/  @!P2 BRA `(.L_x_2157) ;  /* 0xfffffffc00eca947 */ /* 0x004fea000383ffff */
[----:B------:R-:W-:Y:S05]  /*1a600*/  BRA `(.L_x_2154) ;  /* 0xffffff0000d47947 */ /* 0x000fea000383ffff */
.L_x_2161:
[----:B-1----:R-:W-:-:S04]  /*1a610*/  IMAD.U32 R7, RZ, RZ, UR6 ;  /* 0x00000006ff077e24 */ /* 0x002fc8000f8e00ff */
[----:B------:R1:W2:Y:S03]  /*1a620*/  SYNCS.PHASECHK.TRANS64.TRYWAIT P2, [R7+URZ+0x33450], R6 ;  /* 0x03345006070075a7 */ /* 0x0002a6000804017f */
[----:B--2---:R-:W-:Y:S05]  /*1a630*/  @!P2 NANOSLEEP.SYNCS 0x989680 ;  /* 0x009896800000a95d */ /* 0x004fea0003900000 */
[----:B------:R-:W2:Y:S02]  /*1a640*/  @!P2 SYNCS.PHASECHK.TRANS64 P2, [R7+URZ+0x33450], R6 ;  /* 0x033450060700a5a7 */ /* 0x000ea4000804007f */
[----:B--2---:R-:W-:Y:S05]  /*1a650*/  @!P2 BRA `(.L_x_2161) ;  /* 0xfffffffc00eca947 */ /* 0x004fea000383ffff */
[----:B------:R-:W-:Y:S05]  /*1a660*/  BRA `(.L_x_2158) ;  /* 0xffffff0c00d47947 */ /* 0x000fea000383ffff */
.L_x_2167:
[----:B-1----:R-:W-:-:S04]  /*1a670*/  IMAD.U32 R5, RZ, RZ, UR5 ;  /* 0x00000005ff057e24 */ /* 0x002fc8000f8e00ff */
[----:B------:R1:W2:Y:S03]  /*1a680*/  SYNCS.PHASECHK.TRANS64.TRYWAIT P0, [R5+URZ+0x33450], R0 ;  /* 0x03345000050075a7 */ /* 0x0002a6000800017f */
[----:B--2---:R-:W-:Y:S05]  /*1a690*/  @!P0 NANOSLEEP.SYNCS 0x989680 ;  /* 0x009896800000895d */ /* 0x004fea0003900000 */
[----:B------:R-:W2:Y:S02]  /*1a6a0*/  @!P0 SYNCS.PHASECHK.TRANS64 P0, [R5+URZ+0x33450], R0 ;  /* 0x03345000050085a7 */ /* 0x000ea4000800007f */
[----:B--2---:R-:W-:Y:S05]  /*1a6b0*/  @!P0 BRA `(.L_x_2167) ;  /* 0xfffffffc00ec8947 */ /* 0x004fea000383ffff */
[----:B------:R-:W-:Y:S05]  /*1a6c0*/  BRA `(.L_x_2166) ;  /* 0xffffff3800ac7947 */ /* 0x000fea000383ffff */
.L_x_2217:
[----:B------:R-:W-:Y:S02]  /*1a6d0*/  IMAD.MOV.U32 R13, RZ, RZ, R0 ;  /* 0x000000ffff0d7224 */ /* 0x000fe400078e0000 */
[----:B-1----:R-:W-:Y:S02]  /*1a6e0*/  IMAD.MOV.U32 R12, RZ, RZ, RZ ;  /* 0x000000ffff0c7224 */ /* 0x002fe400078e00ff */
[----:B------:R-:W-:Y:S02]  /*1a6f0*/  IMAD.MOV.U32 R11, RZ, RZ, 0x1f ;  /* 0x0000001fff0b7424 */ /* 0x000fe400078e00ff */
[----:B------:R-:W-:-:S07]  /*1a700*/  IMAD.MOV.U32 R15, RZ, RZ, -0x1 ;  /* 0xffffffffff0f7424 */ /* 0x000fce00078e00ff */
[----:B0--3--:R-:W-:Y:S05]  /*1a710*/  WARPSYNC.COLLECTIVE R15, `(.L_x_2293) ;  /* 0x000000000f087348 */ /* 0x009fea0003c00000 */
[----:B------:R1:W2:Y:S02]  /*1a720*/  SHFL.IDX P6, R14, R13, R12, R11 ;  /* 0x0000000c0d0e7389 */ /* 0x0002a400000c000b */
[----:B0123--:R-:W-:Y:S01]  /*1a730*/  ENDCOLLECTIVE ;  /* 0x000000000000791b */ /* 0x00ffe20003800000 */
.L_x_2293:
[----:B------:R-:W-:Y:S05]  /*1a740*/  BRA `(.L_x_2294) ;  /* 0xffffffb800547947 */ /* 0x000fea000383ffff */
.L_x_2219:
[----:B------:R-:W-:Y:S01]  /*1a750*/  BSSY B0, `(.L_x_2295) ;  /* 0x0000006000007945 */ /* 0x000fe20003800000 */
[----:B------:R-:W-:-:S07]  /*1a760*/  IMAD.MOV.U32 R15, RZ, RZ, -0x1 ;  /* 0xffffffffff0f7424 */ /* 0x000fce00078e00ff */
[----:B01-3--:R-:W-:Y:S05]  /*1a770*/  WARPSYNC.COLLECTIVE R15, `(.L_x_2296) ;  /* 0x000000000f0c7348 */ /* 0x00bfea0003c00000 */
[----:B------:R-:W-:Y:S02]  /*1a780*/  ELECT P6, UR62, PT ;  /* 0x00000000003e782f */ /* 0x000fe400038c0000 */
[----:B------:R-:W-:Y:S01]  /*1a790*/  MOV R14, UR62 ;  /* 0x0000003e000e7c02 */ /* 0x000fe20008000f00 */
[----:B01-3--:R-:W-:Y:S10]  /*1a7a0*/  ENDCOLLECTIVE ;  /* 0x000000000000791b */ /* 0x00bff40003800000 */
.L_x_2296:
[----:B------:R-:W-:Y:S05]  /*1a7b0*/  BSYNC B0 ;  /* 0x0000000000007941 */ /* 0x000fea0003800000 */
.L_x_2295:
[----:B------:R-:W-:Y:S05]  /*1a7c0*/  BRA `(.L_x_2297) ;  /* 0xffffffb8005c7947 */ /* 0x000fea000383ffff */
.L_x_2221:
[----:B0-----:R0:W2:Y:S02]  /*1a7d0*/  SYNCS.PHASECHK.TRANS64.TRYWAIT P0, [R4+URZ+0x33480], R3 ;  /* 0x03348003040075a7 */ /* 0x0010a4000800017f */
[----:B--2---:R-:W-:Y:S05]  /*1a7e0*/  @!P0 NANOSLEEP.SYNCS 0x989680 ;  /* 0x009896800000895d */ /* 0x004fea0003900000 */
[----:B------:R-:W2:Y:S02]  /*1a7f0*/  @!P0 SYNCS.PHASECHK.TRANS64 P0, [R4+URZ+0x33480], R3 ;  /* 0x03348003040085a7 */ /* 0x000ea4000800007f */
[----:B--2---:R-:W-:Y:S05]  /*1a800*/  @!P0 BRA `(.L_x_2221) ;  /* 0xfffffffc00f08947 */ /* 0x004fea000383ffff */
[----:B------:R-:W-:Y:S05]  /*1a810*/  BRA `(.L_x_2298) ;  /* 0xffffffb800b87947 */ /* 0x000fea000383ffff */
.L_x_2223:
[----:B--2---:R2:W3:Y:S02]  /*1a820*/  SYNCS.PHASECHK.TRANS64.TRYWAIT P0, [R4+URZ+0x33440], R3 ;  /* 0x03344003040075a7 */ /* 0x0044e4000800017f */
[----:B---3--:R-:W-:Y:S05]  /*1a830*/  @!P0 NANOSLEEP.SYNCS 0x989680 ;  /* 0x009896800000895d */ /* 0x008fea0003900000 */
[----:B------:R-:W3:Y:S02]  /*1a840*/  @!P0 SYNCS.PHASECHK.TRANS64 P0, [R4+URZ+0x33440], R3 ;  /* 0x03344003040085a7 */ /* 0x000ee4000800007f */
[----:B---3--:R-:W-:Y:S05]  /*1a850*/  @!P0 BRA `(.L_x_2223) ;  /* 0xfffffffc00f08947 */ /* 0x008fea000383ffff */
[----:B------:R-:W-:Y:S05]  /*1a860*/  BRA `(.L_x_2299) ;  /* 0xffffffbc00407947 */ /* 0x000fea000383ffff */
.L_x_2227:
[----:B------:R0:W5:Y:S01]  /*1a870*/  LDL.LU R7, [R1+0x28] ;  /* 0x0000280001077983 */ /* 0x0001620000300800 */
[----:B------:R-:W-:Y:S01]  /*1a880*/  IMAD.MOV.U32 R13, RZ, RZ, R0 ;  /* 0x000000ffff0d7224 */ /* 0x000fe200078e0000 */
[----:B------:R-:W-:Y:S01]  /*1a890*/  LOP3.LUT R6, R6, 0x7f, RZ, 0xc0, !PT ;  /* 0x0000007f06067812 */ /* 0x000fe200078ec0ff */
[----:B------:R-:W-:Y:S02]  /*1a8a0*/  IMAD.MOV.U32 R12, RZ, RZ, RZ ;  /* 0x000000ffff0c7224 */ /* 0x000fe400078e00ff */
[----:B------:R-:W-:Y:S01]  /*1a8b0*/  IMAD.MOV.U32 R11, RZ, RZ, 0x1c1f ;  /* 0x00001c1fff0b7424 */ /* 0x000fe200078e00ff */
[----:B------:R-:W-:Y:S01]  /*1a8c0*/  SHF.R.U32.HI R3, RZ, 0x2, R6 ;  /* 0x00000002ff037819 */ /* 0x000fe20000011606 */
[----:B------:R-:W-:-:S04]  /*1a8d0*/  IMAD.MOV.U32 R15, RZ, RZ, -0x1 ;  /* 0xffffffffff0f7424 */ /* 0x000fc800078e00ff */
[----:B0-----:R-:W-:-:S07]  /*1a8e0*/  IMAD R3, R10, 0x80, R3 ;  /* 0x000000800a037824 */ /* 0x001fce00078e0203 */
[----:B-----5:R-:W-:Y:S05]  /*1a8f0*/  WARPSYNC.COLLECTIVE R15, `(.L_x_2300) ;  /* 0x000000000f087348 */ /* 0x020fea0003c00000 */
[----:B------:R0:W1:Y:S02]  /*1a900*/  SHFL.IDX P6, R14, R13, R12, R11 ;  /* 0x0000000c0d0e7389 */ /* 0x00006400000c000b */
[----:B01---5:R-:W-:Y:S01]  /*1a910*/  ENDCOLLECTIVE ;  /* 0x000000000000791b */ /* 0x023fe20003800000 */
.L_x_2300:
[----:B------:R-:W-:Y:S02]  /*1a920*/  IMAD.MOV.U32 R13, RZ, RZ, R4 ;  /* 0x000000ffff0d7224 */ /* 0x000fe400078e0004 */
[----:B------:R-:W-:Y:S02]  /*1a930*/  IMAD R2, R7, R5, RZ ;  /* 0x0000000507027224 */ /* 0x000fe400078e02ff */
[----:B------:R-:W-:-:S07]  /*1a940*/  IMAD.MOV.U32 R5, RZ, RZ, R14 ;  /* 0x000000ffff057224 */ /* 0x000fce00078e000e */
[----:B------:R-:W-:Y:S05]  /*1a950*/  WARPSYNC.COLLECTIVE R15, `(.L_x_2301) ;  /* 0x000000000f087348 */ /* 0x000fea0003c00000 */
[----:B------:R0:W1:Y:S02]  /*1a960*/  SHFL.IDX P6, R14, R13, R12, R11 ;  /* 0x0000000c0d0e7389 */ /* 0x00006400000c000b */
[----:B01----:R-:W-:Y:S01]  /*1a970*/  ENDCOLLECTIVE ;  /* 0x000000000000791b */ /* 0x003fe20003800000 */
.L_x_2301:
[----:B------:R-:W-:Y:S01]  /*1a980*/  ISETP.GE.AND P4, PT, R3, R2, PT ;  /* 0x000000020300720c */ /* 0x000fe20003f86270 */
[----:B------:R-:W-:Y:S02]  /*1a990*/  IMAD.MOV.U32 R13, RZ, RZ, R0 ;  /* 0x000000ffff0d7224 */ /* 0x000fe400078e0000 */
[----:B------:R-:W-:Y:S02]  /*1a9a0*/  IMAD.MOV.U32 R12, RZ, RZ, 0x1 ;  /* 0x00000001ff0c7424 */ /* 0x000fe400078e00ff */
[----:B------:R-:W-:-:S08]  /*1a9b0*/  IMAD.MOV.U32 R6, RZ, RZ, R14 ;  /* 0x000000ffff067224 */ /* 0x000fd000078e000e */
[----:B------:R-:W-:Y:S05]  /*1a9c0*/  WARPSYNC.COLLECTIVE R15, `(.L_x_2302) ;  /* 0x000000000f087348 */ /* 0x000fea0003c00000 */
[----:B------:R0:W1:Y:S02]  /*1a9d0*/  SHFL.IDX P6, R14, R13, R12, R11 ;  /* 0x0000000c0d0e7389 */ /* 0x00006400000c000b */
[----:B01----:R-:W-:Y:S01]  /*1a9e0*/  ENDCOLLECTIVE ;  /* 0x000000000000791b */ /* 0x003fe20003800000 */
.L_x_2302:
        /* <DEDUP_REMOVED lines=8> */
[----:B------:R0:W-:Y:S02]  /*1aa70*/  @!P4 LDGSTS.E.BYPASS.LTC128B.128 [R8+0x1e200], desc[UR54][R6.64], !P0 ;  /* 0x1e2000000608cfae */ /* 0x0001e4000c101d76 */
[----:B------:R-:W-:Y:S02]  /*1aa80*/  ISETP.GE.AND P3, PT, R5, R2, PT ;  /* 0x000000020500720c */ /* 0x000fe40003f66270 */
[----:B------:R0:W-:Y:S01]  /*1aa90*/  @!P4 LDGSTS.E.BYPASS.LTC128B.128 [R8+0x20200], desc[UR54][R6.64+0x40], !P1 ;  /* 0x202000400608cfae */ /* 0x0001e2000c901d76 */
[----:B------:R-:W-:-:S03]  /*1aaa0*/  IMAD.MOV.U32 R5, RZ, RZ, R14 ;  /* 0x000000ffff057224 */ /* 0x000fc600078e000e */
[----:B------:R0:W-:Y:S07]  /*1aab0*/  @!P4 LDGSTS.E.BYPASS.LTC128B.128 [R8+0x22200], desc[UR54][R6.64+0x80], !P2 ;  /* 0x222000800608cfae */ /* 0x0001ee000d101d76 */
[----:B0-----:R-:W-:Y:S05]  /*1aac0*/  WARPSYNC.COLLECTIVE R15, `(.L_x_2303) ;  /* 0x000000000f087348 */ /* 0x001fea0003c00000 */
[----:B------:R1:W2:Y:S02]  /*1aad0*/  SHFL.IDX P6, R14, R13, R12, R11 ;  /* 0x0000000c0d0e7389 */ /* 0x0002a400000c000b */
[----:B012---:R-:W-:Y:S01]  /*1aae0*/  ENDCOLLECTIVE ;  /* 0x000000000000791b */ /* 0x007fe20003800000 */
.L_x_2303:
[----:B------:R-:W-:Y:S02]  /*1aaf0*/  IMAD.MOV.U32 R13, RZ, RZ, R0 ;  /* 0x000000ffff0d7224 */ /* 0x000fe400078e0000 */
[----:B------:R-:W-:Y:S02]  /*1ab00*/  IMAD.MOV.U32 R12, RZ, RZ, 0x2 ;  /* 0x00000002ff0c7424 */ /* 0x000fe400078e00ff */
[----:B------:R-:W-:-:S07]  /*1ab10*/  IMAD.MOV.U32 R6, RZ, RZ, R14 ;  /* 0x000000ffff067224 */ /* 0x000fce00078e000e */
[----:B------:R-:W-:Y:S05]  /*1ab20*/  WARPSYNC.COLLECTIVE R15, `(.L_x_2304) ;  /* 0x000000000f087348 */ /* 0x000fea0003c00000 */
[----:B------:R0:W1:Y:S02]  /*1ab30*/  SHFL.IDX P6, R14, R13, R12, R11 ;  /* 0x0000000c0d0e7389 */ /* 0x00006400000c000b */
[----:B01----:R-:W-:Y:S01]  /*1ab40*/  ENDCOLLECTIVE ;  /* 0x000000000000791b */ /* 0x003fe20003800000 */
.L_x_2304:
        /* <DEDUP_REMOVED lines=16> */
.L_x_2305:
[----:B------:R-:W-:Y:S02]  /*1ac50*/  IMAD.MOV.U32 R13, RZ, RZ, R0 ;  /* 0x000000ffff0d7224 */ /* 0x000fe400078e0000 */
[----:B------:R-:W-:Y:S02]  /*1ac60*/  IMAD.MOV.U32 R12, RZ, RZ, 0x3 ;  /* 0x00000003ff0c7424 */ /* 0x000fe400078e00ff */
[----:B------:R-:W-:-:S07]  /*1ac70*/  IMAD.MOV.U32 R6, RZ, RZ, R14 ;  /* 0x000000ffff067224 */ /* 0x000fce00078e000e */
[----:B------:R-:W-:Y:S05]  /*1ac80*/  WARPSYNC.COLLECTIVE R15, `(.L_x_2306) ;  /* 0x000000000f087348 */ /* 0x000fea0003c00000 */
[----:B------:R0:W1:Y:S02]  /*1ac90*/  SHFL.IDX P6, R14, R13, R12, R11 ;  /* 0x0000000c0d0e7389 */ /* 0x00006400000c000b */
[----:B01----:R-:W-:Y:S01]  /*1aca0*/  ENDCOLLECTIVE ;  /* 0x000000000000791b */ /* 0x003fe20003800000 */
.L_x_2306:
        /* <DEDUP_REMOVED lines=14> */
.L_x_2307:
[----:B------:R-:W-:Y:S01]  /*1ad90*/  IMAD.MOV.U32 R4, RZ, RZ, R14 ;  /* 0x000000ffff047224 */ /* 0x000fe200078e000e */
[----:B------:R-:W-:Y:S06]  /*1ada0*/  BRA `(.L_x_2308) ;  /* 0xffffffc0008c7947 */ /* 0x000fec000383ffff */
.L_x_2232:
[----:B-1----:R1:W2:Y:S02]  /*1adb0*/  SYNCS.PHASECHK.TRANS64.TRYWAIT P0, [R17+URZ+0x33420], R0 ;  /* 0x03342000110075a7 */ /* 0x0022a4000800017f */
[----:B--2---:R-:W-:Y:S05]  /*1adc0*/  @!P0 NANOSLEEP.SYNCS 0x989680 ;  /* 0x009896800000895d */ /* 0x004fea0003900000 */
[----:B------:R-:W2:Y:S02]  /*1add0*/  @!P0 SYNCS.PHASECHK.TRANS64 P0, [R17+URZ+0x33420], R0 ;  /* 0x03342000110085a7 */ /* 0x000ea4000800007f */
[----:B--2---:R-:W-:Y:S05]  /*1ade0*/  @!P0 BRA `(.L_x_2232) ;  /* 0xfffffffc00f08947 */ /* 0x004fea000383ffff */
[----:B------:R-:W-:Y:S05]  /*1adf0*/  BRA `(.L_x_2309) ;  /* 0xffffffc000fc7947 */ /* 0x000fea000383ffff */
.L_x_2238:
[----:B0-----:R0:W1:Y:S02]  /*1ae00*/  SYNCS.PHASECHK.TRANS64.TRYWAIT P0, [R6+URZ+0x33480], R5 ;  /* 0x03348005060075a7 */ /* 0x001064000800017f */
[----:B-1----:R-:W-:Y:S05]  /*1ae10*/  @!P0 NANOSLEEP.SYNCS 0x989680 ;  /* 0x009896800000895d */ /* 0x002fea0003900000 */
[----:B------:R-:W1:Y:S02]  /*1ae20*/  @!P0 SYNCS.PHASECHK.TRANS64 P0, [R6+URZ+0x33480], R5 ;  /* 0x03348005060085a7 */ /* 0x000e64000800007f */
[----:B-1----:R-:W-:Y:S05]  /*1ae30*/  @!P0 BRA `(.L_x_2238) ;  /* 0xfffffffc00f08947 */ /* 0x002fea000383ffff */
[----:B------:R-:W-:Y:S05]  /*1ae40*/  BRA `(.L_x_2310) ;  /* 0xffffffc400b07947 */ /* 0x000fea000383ffff */
.L_x_2245:
[----:B-1----:R1:W2:Y:S02]  /*1ae50*/  SYNCS.PHASECHK.TRANS64.TRYWAIT P0, [R6+URZ+0x33440], R5 ;  /* 0x03344005060075a7 */ /* 0x0022a4000800017f */
[----:B--2---:R-:W-:Y:S05]  /*1ae60*/  @!P0 NANOSLEEP.SYNCS 0x989680 ;  /* 0x009896800000895d */ /* 0x004fea0003900000 */
[----:B------:R-:W2:Y:S02]  /*1ae70*/  @!P0 SYNCS.PHASECHK.TRANS64 P0, [R6+URZ+0x33440], R5 ;  /* 0x03344005060085a7 */ /* 0x000ea4000800007f */
[----:B--2---:R-:W-:Y:S05]  /*1ae80*/  @!P0 BRA `(.L_x_2245) ;  /* 0xfffffffc00f08947 */ /* 0x004fea000383ffff */
[----:B------:R-:W-:Y:S05]  /*1ae90*/  BRA `(.L_x_2311) ;  /* 0xffffffc800ac7947 */ /* 0x000fea000383ffff */
.L_x_2253:
[----:B0-----:R0:W1:Y:S02]  /*1aea0*/  SYNCS.PHASECHK.TRANS64.TRYWAIT P0, [R3+URZ+0x33470], R4 ;  /* 0x03347004030075a7 */ /* 0x001064000800017f */
[----:B-1----:R-:W-:Y:S05]  /*1aeb0*/  @!P0 NANOSLEEP.SYNCS 0x989680 ;  /* 0x009896800000895d */ /* 0x002fea0003900000 */
[----:B------:R-:W1:Y:S02]  /*1aec0*/  @!P0 SYNCS.PHASECHK.TRANS64 P0, [R3+URZ+0x33470], R4 ;  /* 0x03347004030085a7 */ /* 0x000e64000800007f */
[----:B-1----:R-:W-:Y:S05]  /*1aed0*/  @!P0 BRA `(.L_x_2253) ;  /* 0xfffffffc00f08947 */ /* 0x002fea000383ffff */
[----:B------:R-:W-:Y:S05]  /*1aee0*/  BRA `(.L_x_2312) ;  /* 0xffffffcc00c07947 */ /* 0x000fea000383ffff */
.L_x_2255:
[----:B-1----:R1:W2:Y:S02]  /*1aef0*/  SYNCS.PHASECHK.TRANS64.TRYWAIT P0, [R3+URZ+0x33460], R0 ;  /* 0x03346000030075a7 */ /* 0x0022a4000800017f */
[----:B--2---:R-:W-:Y:S05]  /*1af00*/  @!P0 NANOSLEEP.SYNCS 0x989680 ;  /* 0x009896800000895d */ /* 0x004fea0003900000 */
[----:B------:R-:W2:Y:S02]  /*1af10*/  @!P0 SYNCS.PHASECHK.TRANS64 P0, [R3+URZ+0x33460], R0 ;  /* 0x03346000030085a7 */ /* 0x000ea4000800007f */
[----:B--2---:R-:W-:Y:S05]  /*1af20*/  @!P0 BRA `(.L_x_2255) ;  /* 0xfffffffc00f08947 */ /* 0x004fea000383ffff */
[----:B------:R-:W-:Y:S05]  /*1af30*/  BRA `(.L_x_2313) ;  /* 0xffffffcc00c87947 */ /* 0x000fea000383ffff */
.L_x_2262:
[----:B-1----:R1:W2:Y:S02]  /*1af40*/  SYNCS.PHASECHK.TRANS64.TRYWAIT P1, [R3+URZ+0x33470], R0 ;  /* 0x03347000030075a7 */ /* 0x0022a4000802017f */
[----:B--2---:R-:W-:Y:S05]  /*1af50*/  @!P1 NANOSLEEP.SYNCS 0x989680 ;  /* 0x009896800000995d */ /* 0x004fea0003900000 */
[----:B------:R-:W2:Y:S02]  /*1af60*/  @!P1 SYNCS.PHASECHK.TRANS64 P1, [R3+URZ+0x33470], R0 ;  /* 0x03347000030095a7 */ /* 0x000ea4000802007f */
[----:B--2---:R-:W-:Y:S05]  /*1af70*/  @!P1 BRA `(.L_x_2262) ;  /* 0xfffffffc00f09947 */ /* 0x004fea000383ffff */
[----:B------:R-:W-:Y:S05]  /*1af80*/  BRA `(.L_x_2314) ;  /* 0xffffffd8000c7947 */ /* 0x000fea000383ffff */
.L_x_2264:
[----:B-1----:R1:W2:Y:S02]  /*1af90*/  SYNCS.PHASECHK.TRANS64.TRYWAIT P1, [R3+URZ+0x33460], R0 ;  /* 0x03346000030075a7 */ /* 0x0022a4000802017f */
[----:B--2---:R-:W-:Y:S05]  /*1afa0*/  @!P1 NANOSLEEP.SYNCS 0x989680 ;  /* 0x009896800000995d */ /* 0x004fea0003900000 */
[----:B------:R-:W2:Y:S02]  /*1afb0*/  @!P1 SYNCS.PHASECHK.TRANS64 P1, [R3+URZ+0x33460], R0 ;  /* 0x03346000030095a7 */ /* 0x000ea4000802007f */
[----:B--2---:R-:W-:Y:S05]  /*1afc0*/  @!P1 BRA `(.L_x_2264) ;  /* 0xfffffffc00f09947 */ /* 0x004fea000383ffff */
[----:B------:R-:W-:Y:S05]  /*1afd0*/  BRA `(.L_x_2315) ;  /* 0xffffffd800107947 */ /* 0x000fea000383ffff */
.L_x_2277:
[----:B0-----:R0:W1:Y:S02]  /*1afe0*/  SYNCS.PHASECHK.TRANS64.TRYWAIT P0, [R3+URZ+0x33420], R0 ;  /* 0x03342000030075a7 */ /* 0x001064000800017f */
[----:B-1----:R-:W-:Y:S05]  /*1aff0*/  @!P0 NANOSLEEP.SYNCS 0x989680 ;  /* 0x009896800000895d */ /* 0x002fea0003900000 */
[----:B------:R-:W1:Y:S02]  /*1b000*/  @!P0 SYNCS.PHASECHK.TRANS64 P0, [R3+URZ+0x33420], R0 ;  /* 0x03342000030085a7 */ /* 0x000e64000800007f */
[----:B-1----:R-:W-:Y:S05]  /*1b010*/  @!P0 BRA `(.L_x_2277) ;  /* 0xfffffffc00f08947 */ /* 0x002fea000383ffff */
[----:B------:R-:W-:Y:S05]  /*1b020*/  BRA `(.L_x_2316) ;  /* 0xfffffff000307947 */ /* 0x000fea000383ffff */
.L_x_2278:
        /* <DEDUP_REMOVED lines=11> */
.L_x_2318:
[----:B------:R-:W-:Y:S05]  /*1b0e0*/  BSYNC B0 ;  /* 0x0000000000007941 */ /* 0x000fea0003800000 */
.L_x_2317:
[----:B------:R-:W-:Y:S05]  /*1b0f0*/  BRA `(.L_x_2319) ;  /* 0xfffffff000187947 */ /* 0x000fea000383ffff */
.L_x_2281:
[----:B------:R-:W-:Y:S01]  /*1b100*/  BSSY B1, `(.L_x_2320) ;  /* 0x0000006000017945 */ /* 0x000fe20003800000 */
[----:B------:R-:W-:-:S07]  /*1b110*/  IMAD.MOV.U32 R15, RZ, RZ, -0x1 ;  /* 0xffffffffff0f7424 */ /* 0x000fce00078e00ff */
[----:B0-----:R-:W-:Y:S05]  /*1b120*/  WARPSYNC.COLLECTIVE R15, `(.L_x_2321) ;  /* 0x000000000f0c7348 */ /* 0x001fea0003c00000 */
[----:B------:R-:W-:Y:S02]  /*1b130*/  ELECT P6, UR62, PT ;  /* 0x00000000003e782f */ /* 0x000fe400038c0000 */
[----:B------:R-:W-:Y:S01]  /*1b140*/  MOV R14, UR62 ;  /* 0x0000003e000e7c02 */ /* 0x000fe20008000f00 */
[----:B0-----:R-:W-:Y:S10]  /*1b150*/  ENDCOLLECTIVE ;  /* 0x000000000000791b */ /* 0x001ff40003800000 */
.L_x_2321:
[----:B------:R-:W-:Y:S05]  /*1b160*/  BSYNC B1 ;  /* 0x0000000000017941 */ /* 0x000fea0003800000 */
.L_x_2320:
[----:B------:R-:W-:Y:S05]  /*1b170*/  BRA `(.L_x_2322) ;  /* 0xfffffff000107947 */ /* 0x000fea000383ffff */
.L_x_2283:
[----:B0-----:R0:W1:Y:S02]  /*1b180*/  SYNCS.PHASECHK.TRANS64.TRYWAIT P1, [R7+URZ], R4 ;  /* 0x00000004070075a7 */ /* 0x001064000802017f */
[----:B-1----:R-:W-:Y:S05]  /*1b190*/  @!P1 NANOSLEEP.SYNCS 0x989680 ;  /* 0x009896800000995d */ /* 0x002fea0003900000 */
[----:B------:R-:W1:Y:S02]  /*1b1a0*/  @!P1 SYNCS.PHASECHK.TRANS64 P1, [R7+URZ], R4 ;  /* 0x00000004070095a7 */ /* 0x000e64000802007f */
[----:B-1----:R-:W-:Y:S05]  /*1b1b0*/  @!P1 BRA `(.L_x_2283) ;  /* 0xfffffffc00f09947 */ /* 0x002fea000383ffff */
[----:B------:R-:W-:Y:S05]  /*1b1c0*/  BRA `(.L_x_2323) ;  /* 0xfffffff000447947 */ /* 0x000fea000383ffff */
.L_x_2284:
[----:B-1----:R1:W2:Y:S02]  /*1b1d0*/  SYNCS.PHASECHK.TRANS64.TRYWAIT P1, [R5+URZ], R0 ;  /* 0x00000000050075a7 */ /* 0x0022a4000802017f */
[----:B--2---:R-:W-:Y:S05]  /*1b1e0*/  @!P1 NANOSLEEP.SYNCS 0x989680 ;  /* 0x009896800000995d */ /* 0x004fea0003900000 */
[----:B------:R-:W2:Y:S02]  /*1b1f0*/  @!P1 SYNCS.PHASECHK.TRANS64 P1, [R5+URZ], R0 ;  /* 0x00000000050095a7 */ /* 0x000ea4000802007f */
[----:B--2---:R-:W-:Y:S05]  /*1b200*/  @!P1 BRA `(.L_x_2284) ;  /* 0xfffffffc00f09947 */ /* 0x004fea000383ffff */
[----:B------:R-:W-:Y:S05]  /*1b210*/  BRA `(.L_x_2324) ;  /* 0xfffffff000387947 */ /* 0x000fea000383ffff */
.L_x_2286:
[----:B-1----:R1:W2:Y:S02]  /*1b220*/  SYNCS.PHASECHK.TRANS64.TRYWAIT P1, [R5+URZ+0x33460], R4 ;  /* 0x03346004050075a7 */ /* 0x0022a4000802017f */
[----:B--2---:R-:W-:Y:S05]  /*1b230*/  @!P1 NANOSLEEP.SYNCS 0x989680 ;  /* 0x009896800000995d */ /* 0x004fea0003900000 */
[----:B------:R-:W2:Y:S02]  /*1b240*/  @!P1 SYNCS.PHASECHK.TRANS64 P1, [R5+URZ+0x33460], R4 ;  /* 0x03346004050095a7 */ /* 0x000ea4000802007f */
[----:B--2---:R-:W-:Y:S05]  /*1b250*/  @!P1 BRA `(.L_x_2286) ;  /* 0xfffffffc00f09947 */ /* 0x004fea000383ffff */
[----:B------:R-:W-:Y:S05]  /*1b260*/  BRA `(.L_x_2325) ;  /* 0xfffffff000387947 */ /* 0x000fea000383ffff */
.L_x_2288:
[----:B--2---:R2:W3:Y:S02]  /*1b270*/  SYNCS.PHASECHK.TRANS64.TRYWAIT P1, [R3+URZ+0x33460], R0 ;  /* 0x03346000030075a7 */ /* 0x0044e4000802017f */
[----:B---3--:R-:W-:Y:S05]  /*1b280*/  @!P1 NANOSLEEP.SYNCS 0x989680 ;  /* 0x009896800000995d */ /* 0x008fea0003900000 */
[----:B------:R-:W3:Y:S02]  /*1b290*/  @!P1 SYNCS.PHASECHK.TRANS64 P1, [R3+URZ+0x33460], R0 ;  /* 0x03346000030095a7 */ /* 0x000ee4000802007f */
[----:B---3--:R-:W-:Y:S05]  /*1b2a0*/  @!P1 BRA `(.L_x_2288) ;  /* 0xfffffffc00f09947 */ /* 0x008fea000383ffff */
[----:B------:R-:W-:Y:S05]  /*1b2b0*/  BRA `(.L_x_2326) ;  /* 0xfffffff000387947 */ /* 0x000fea000383ffff */
.L_x_2290:
[----:B---3--:R3:W4:Y:S02]  /*1b2c0*/  SYNCS.PHASECHK.TRANS64.TRYWAIT P0, [R5+URZ+0x33480], R4 ;  /* 0x03348004050075a7 */ /* 0x008724000800017f */
[----:B----4-:R-:W-:Y:S05]  /*1b2d0*/  @!P0 NANOSLEEP.SYNCS 0x989680 ;  /* 0x009896800000895d */ /* 0x010fea0003900000 */
[----:B------:R-:W4:Y:S02]  /*1b2e0*/  @!P0 SYNCS.PHASECHK.TRANS64 P0, [R5+URZ+0x33480], R4 ;  /* 0x03348004050085a7 */ /* 0x000f24000800007f */
[----:B----4-:R-:W-:Y:S05]  /*1b2f0*/  @!P0 BRA `(.L_x_2290) ;  /* 0xfffffffc00f08947 */ /* 0x010fea000383ffff */
[----:B------:R-:W-:Y:S05]  /*1b300*/  BRA `(.L_x_2291) ;  /* 0xfffffff000347947 */ /* 0x000fea000383ffff */
.L_x_2327:
        /* <DEDUP_REMOVED lines=15> */
.L_x_2933:


//--------------------- .text._ZN7cutlass13device_kernelIN5flash11enable_sm90INS1_16FlashAttnFwdSm90INS1_25CollectiveMainloopFwdSm90ILi2EN4cute5tupleIJNS5_1CILi1EEES8_S8_EEENS6_IJNS7_ILi128EEENS7_ILi160EEENS7_ILi192EEEEEELi192ENS_12float_e4m3_tEfNS_4arch4Sm90ELb1ELb0ELb1ELb1ELb0ELb1ELb0ELb1ELb1ELb1ELb1ELb0EEENS1_21CollectiveEpilogueFwdINS6_IJSA_SC_SB_EEES9_NS_10bfloat16_tESG_Li256ELb1ELb1ELb1ELb1EEENS1_36VarlenDynamicPersistentTileSchedulerILi128ELi160ELi256ELi128ELb1ELb1ELb1ELb1ELb1ELb1EEEEEEEEEvNT_6ParamsE --------------------------
	.section	.text._ZN7cutlass13device_kernelIN5flash11enable_sm90INS1_16FlashAttnFwdSm90INS1_25CollectiveMainloopFwdSm90ILi2EN4cute5tupleIJNS5_1CILi1EEES8_S8_EEENS6_IJNS7_ILi128EEENS7_ILi160EEENS7_ILi192EEEEEELi192ENS_12float_e4m3_tEfNS_4arch4Sm90ELb1ELb0ELb1ELb1ELb0ELb1ELb0ELb1ELb1ELb1ELb1ELb0EEENS1_21CollectiveEpilogueFwdINS6_IJSA_SC_SB_EEES9_NS_10bfloat16_tESG_Li256ELb1ELb1ELb1ELb1EEENS1_36VarlenDynamicPersistentTileSchedulerILi128ELi160ELi256ELi128ELb1ELb1ELb1ELb1ELb1ELb1EEEEEEEEEvNT_6ParamsE,"ax",@progbits
	.align	128
.text._ZN7cutlass13device_kernelIN5flash11enable_sm90INS1_16FlashAttnFwdSm90INS1_25CollectiveMainloopFwdSm90ILi2EN4cute5tupleIJNS5_1CILi1EEES8_S8_EEENS6_IJNS7_ILi128EEENS7_ILi160EEENS7_ILi192EEEEEELi192ENS_12float_e4m3_tEfNS_4arch4Sm90ELb1ELb0ELb1ELb1ELb0ELb1ELb0ELb1ELb1ELb1ELb1ELb0EEENS1_21CollectiveEpilogueFwdINS6_IJSA_SC_SB_EEES9_NS_10bfloat16_tESG_Li256ELb1ELb1ELb1ELb1EEENS1_36VarlenDynamicPersistentTileSchedulerILi128ELi160ELi256ELi128ELb1ELb1ELb1ELb1ELb1ELb1EEEEEEEEEvNT_6ParamsE:
        .type           _ZN7cutlass13device_kernelIN5flash11enable_sm90INS1_16FlashAttnFwdSm90INS1_25CollectiveMainloopFwdSm90ILi2EN4cute5tupleIJNS5_1CILi1EEES8_S8_EEENS6_IJNS7_ILi128EEENS7_ILi160EEENS7_ILi192EEEEEELi192ENS_12float_e4m3_tEfNS_4arch4Sm90ELb1ELb0ELb1ELb1ELb0ELb1ELb0ELb1ELb1ELb1ELb1ELb0EEENS1_21CollectiveEpilogueFwdINS6_IJSA_SC_SB_EEES9_NS_10bfloat16_tESG_Li256ELb1ELb1ELb1ELb1EEENS1_36VarlenDynamicPersistentTileSchedulerILi128ELi160ELi256ELi128ELb1ELb1ELb1ELb1ELb1ELb1EEEEEEEEEvNT_6ParamsE,@function
        .size           _ZN7cutlass13device_kernelIN5flash11enable_sm90INS1_16FlashAttnFwdSm90INS1_25CollectiveMainloopFwdSm90ILi2EN4cute5tupleIJNS5_1CILi1EEES8_S8_EEENS6_IJNS7_ILi128EEENS7_ILi160EEENS7_ILi192EEEEEELi192ENS_12float_e4m3_tEfNS_4arch4Sm90ELb1ELb0ELb1ELb1ELb0ELb1ELb0ELb1ELb1ELb1ELb1ELb0EEENS1_21CollectiveEpilogueFwdINS6_IJSA_SC_SB_EEES9_NS_10bfloat16_tESG_Li256ELb1ELb1ELb1ELb1EEENS1_36VarlenDynamicPersistentTileSchedulerILi128ELi160ELi256ELi128ELb1ELb1ELb1ELb1ELb1ELb1EEEEEEEEEvNT_6ParamsE,(.L_x_2934 - _ZN7cutlass13device_kernelIN5flash11enable_sm90INS1_16FlashAttnFwdSm90INS1_25CollectiveMainloopFwdSm90ILi2EN4cute5tupleIJNS5_1CILi1EEES8_S8_EEENS6_IJNS7_ILi128EEENS7_ILi160EEENS7_ILi192EEEEEELi192ENS_12float_e4m3_tEfNS_4arch4Sm90ELb1ELb0ELb1ELb1ELb0ELb1ELb0ELb1ELb1ELb1ELb1ELb0EEENS1_21CollectiveEpilogueFwdINS6_IJSA_SC_SB_EEES9_NS_10bfloat16_tESG_Li256ELb1ELb1ELb1ELb1EEENS1_36VarlenDynamicPersistentTileSchedulerILi128ELi160ELi256ELi128ELb1ELb1ELb1ELb1ELb1ELb1EEEEEEEEEvNT_6ParamsE)
        .other          _ZN7cutlass13device_kernelIN5flash11enable_sm90INS1_16FlashAttnFwdSm90INS1_25CollectiveMainloopFwdSm90ILi2EN4cute5tupleIJNS5_1CILi1EEES8_S8_EEENS6_IJNS7_ILi128EEENS7_ILi160EEENS7_ILi192EEEEEELi192ENS_12float_e4m3_tEfNS_4arch4Sm90ELb1ELb0ELb1ELb1ELb0ELb1ELb0ELb1ELb1ELb1ELb1ELb0EEENS1_21CollectiveEpilogueFwdINS6_IJSA_SC_SB_EEES9_NS_10bfloat16_tESG_Li256ELb1ELb1ELb1ELb1EEENS1_36VarlenDynamicPersistentTileSchedulerILi128ELi160ELi256ELi128ELb1ELb1ELb1ELb1ELb1ELb1EEEEEEEEEvNT_6ParamsE,@"STO_CUDA_ENTRY STV_DEFAULT"
_ZN7cutlass13device_kernelIN5flash11enable_sm90INS1_16FlashAttnFwdSm90INS1_25CollectiveMainloopFwdSm90ILi2EN4cute5tupleIJNS5_1CILi1EEES8_S8_EEENS6_IJNS7_ILi128EEENS7_ILi160EEENS7_ILi192EEEEEELi192ENS_12float_e4m3_tEfNS_4arch4Sm90ELb1ELb0ELb1ELb1ELb0ELb1ELb0ELb1ELb1ELb1ELb1ELb0EEENS1_21CollectiveEpilogueFwdINS6_IJSA_SC_SB_EEES9_NS_10bfloat16_tESG_Li256ELb1ELb1ELb1ELb1EEENS1_36VarlenDynamicPersistentTileSchedulerILi128ELi160ELi256ELi128ELb1ELb1ELb1ELb1ELb1ELb1EEEEEEEEEvNT_6ParamsE:
        /* <DEDUP_REMOVED lines=24> */
.L_x_2329:
[----:B------:R-:W-:Y:S05]  /*0180*/  BSYNC B0 ;  /* 0x0000000000007941 */ /* 0x000fea0003800000 */
.L_x_2328:
        /* <DEDUP_REMOVED lines=41> */
.L_x_2330:
        /* <DEDUP_REMOVED lines=22> */
.L_x_2331:
        /* <DEDUP_REMOVED lines=18> */
.L_x_2332:
        /* <DEDUP_REMOVED lines=22> */
.L_x_2333:
        /* <DEDUP_REMOVED lines=22> */
.L_x_2334:
        /* <DEDUP_REMOVED lines=8> */
.L_x_2337:
        /* <DEDUP_REMOVED lines=43> */
[----:B------:R-:W-:Y:S01]  /*0c90*/  LOP3.LUT R11, R2, 0xffffff80, RZ, 0xc0, !PT ;  /* 0xffffff80020b7812 */ /* 0x000fe200078ec0ff */
[----:B------:R-:W-:Y:S01]  /*0ca0*/  IMAD.IADD R18, R0, 0x1, -R7 ;  /* 0x0000000100127824 */ /* 0x000fe200078e0a07 */
[----:B------:R-:W-:Y:S01]  /*0cb0*/  SHF.R.S32.HI R220, RZ, 0x1, R9 ;  /* 0x00000001ffdc7819 */ /* 0x000fe20000011409 */
[----:B------:R-:W-:Y:S01]  /*0cc0*/  IMAD R7, R3, 0x40, R6 ;  /* 0x0000004003077824 */ /* 0x000fe200078e0206 */
[----:B------:R-:W-:Y:S01]  /*0cd0*/  LOP3.LUT R13, R8, 0xfffffffc, RZ, 0xc0, !PT ;  /* 0xfffffffc080d7812 */ /* 0x000fe200078ec0ff */
[----:B------:R-:W-:Y:S01]  /*0ce0*/  IMAD.IADD R14, R0, 0x1, -R11 ;  /* 0x00000001000e7824 */ /* 0x000fe200078e0a0b */
[----:B------:R-:W-:-:S02]  /*0cf0*/  SHF.R.S32.HI R5, RZ, 0x4, R4 ;  /* 0x00000004ff057819 */ /* 0x000fc40000011404 */
[----:B------:R-:W-:Y:S02]  /*0d00*/  SHF.R.S32.HI R3, RZ, 0x7, R2 ;  /* 0x00000007ff037819 */ /* 0x000fe40000011402 */
[----:B------:R-:W-:Y:S01]  /*0d10*/  LEA.HI R9, R9, R220, RZ, 0x1 ;  /* 0x000000dc09097211 */ /* 0x000fe200078f08ff */
[----:B------:R-:W-:Y:S01]  /*0d20*/  STL [R1+0x5c], R14 ;  /* 0x00005c0e01007387 */ /* 0x000fe20000100800 */
[----:B------:R-:W-:Y:S02]  /*0d30*/  IADD3 R13, R0, -R13, RZ ;  /* 0x8000000d000d7210 */ /* 0x000fe40007ffe0ff */
[----:B------:R-:W-:Y:S02]  /*0d40*/  LEA.HI R4, R4, R5, RZ, 0x1 ;  /* 0x0000000504047211 */ /* 0x000fe400078f08ff */
[--C-:B------:R-:W-:Y:S02]  /*0d50*/  SHF.R.S32.HI R0, RZ, 0x2, R8.reuse ;  /* 0x00000002ff007819 */ /* 0x100fe40000011408 */
[----:B------:R-:W-:-:S02]  /*0d60*/  SHF.R.S32.HI R11, RZ, 0x1f, R8 ;  /* 0x0000001fff0b7819 */ /* 0x000fc40000011408 */
[----:B------:R-:W-:Y:S02]  /*0d70*/  LEA.HI R2, R2, R3, RZ, 0x1 ;  /* 0x0000000302027211 */ /* 0x000fe400078f08ff */
[----:B------:R-:W-:Y:S02]  /*0d80*/  LOP3.LUT R9, R9, 0x3fffffe, RZ, 0xc0, !PT ;  /* 0x03fffffe09097812 */ /* 0x000fe400078ec0ff */
[----:B------:R-:W-:Y:S02]  /*0d90*/  LOP3.LUT R4, R4, 0x1ffffffe, RZ, 0xc0, !PT ;  /* 0x1ffffffe04047812 */ /* 0x000fe400078ec0ff */
[----:B------:R-:W-:Y:S02]  /*0da0*/  LEA.HI R11, R11, R0, RZ, 0x2 ;  /* 0x000000000b0b7211 */ /* 0x000fe400078f10ff */
[----:B------:R-:W-:Y:S01]  /*0db0*/  LOP3.LUT R6, R2, 0x3fffffe, RZ, 0xc0, !PT ;  /* 0x03fffffe02067812 */ /* 0x000fe200078ec0ff */
[----:B------:R-:W-:Y:S01]  /*0dc0*/  IMAD.IADD R2, R220, 0x1, -R9 ;  /* 0x00000001dc027824 */ /* 0x000fe200078e0a09 */
[----:B------:R-:W-:Y:S01]  /*0dd0*/  LOP3.LUT R11, R11, 0xfffffffc, RZ, 0xc0, !PT ;  /* 0xfffffffc0b0b7812 */ /* 0x000fe200078ec0ff */
[C---:B------:R-:W-:Y:S01]  /*0de0*/  IMAD.IADD R4, R5.reuse, 0x1, -R4 ;  /* 0x0000000105047824 */ /* 0x040fe200078e0a04 */
[----:B------:R-:W-:Y:S01]  /*0df0*/  SHF.L.U32 R22, R18, 0x3, RZ ;  /* 0x0000000312167819 */ /* 0x000fe200000006ff */
[----:B------:R-:W-:Y:S01]  /*0e00*/  IMAD R232, R5, 0x8, R2 ;  /* 0x0000000805e87824 */ /* 0x000fe200078e0202 */
[----:B------:R-:W-:Y:S01]  /*0e10*/  IADD3 R15, R220, 0x80, RZ ;  /* 0x00000080dc0f7810 */ /* 0x000fe20007ffe0ff */
[----:B------:R-:W-:Y:S01]  /*0e20*/  IMAD R2, R4, 0x8, R7 ;  /* 0x0000000804027824 */ /* 0x000fe200078e0207 */
[----:B------:R-:W-:Y:S01]  /*0e30*/  IADD3 R226, R22, 0x10, RZ ;  /* 0x0000001016e27810 */ /* 0x000fe20007ffe0ff */
[----:B------:R-:W-:Y:S01]  /*0e40*/  IMAD.IADD R11, R0, 0x1, -R11 ;  /* 0x00000001000b7824 */ /* 0x000fe200078e0a0b */
[----:B------:R-:W-:Y:S01]  /*0e50*/  SHF.R.S32.HI R0, RZ, 0x1f, R14 ;  /* 0x0000001fff007819 */ /* 0x000fe2000001140e */
[C---:B------:R-:W-:Y:S01]  /*0e60*/  VIADD R225, R22.reuse, 0x20 ;  /* 0x0000002016e17836 */ /* 0x040fe20000000000 */
[----:B------:R0:W-:Y:S01]  /*0e70*/  STL [R1+0x70], R2 ;  /* 0x0000700201007387 */ /* 0x0001e20000100800 */
[----:B------:R-:W-:Y:S01]  /*0e80*/  IMAD.IADD R6, R3, 0x1, -R6 ;  /* 0x0000000103067824 */ /* 0x000fe200078e0a06 */
[----:B------:R-:W-:Y:S01]  /*0e90*/  LEA.HI R3, R13, R13, RZ, 0x1 ;  /* 0x0000000d0d037211 */ /* 0x000fe200078f08ff */
[----:B------:R-:W-:-:S02]  /*0ea0*/  VIADD R224, R22, 0x40 ;  /* 0x0000004016e07836 */ /* 0x000fc40000000000 */
[C---:B------:R-:W-:Y:S01]  /*0eb0*/  IMAD.IADD R5, R22.reuse, 0x1, R225 ;  /* 0x0000000116057824 */ /* 0x040fe200078e02e1 */
[----:B------:R-:W-:Y:S01]  /*0ec0*/  LOP3.LUT R8, R3, 0x1ffffffe, RZ, 0xc0, !PT ;  /* 0x1ffffffe03087812 */ /* 0x000fe200078ec0ff */
[----:B------:R-:W-:Y:S02]  /*0ed0*/  IMAD.IADD R7, R22, 0x1, R224 ;  /* 0x0000000116077824 */ /* 0x000fe400078e02e0 */
[----:B------:R-:W-:Y:S01]  /*0ee0*/  IMAD.SHL.U32 R11, R11, 0x80, RZ ;  /* 0x000000800b0b7824 */ /* 0x000fe200078e00ff */
[----:B0-----:R-:W-:Y:S01]  /*0ef0*/  LEA.HI R2, R0, R14, RZ, 0x2 ;  /* 0x0000000e00027211 */ /* 0x001fe200078f10ff */
[----:B------:R-:W-:Y:S01]  /*0f00*/  IMAD.IADD R8, R13, 0x1, -R8 ;  /* 0x000000010d087824 */ /* 0x000fe200078e0a08 */
[----:B------:R-:W-:Y:S01]  /*0f10*/  SHF.R.S32.HI R10, RZ, 0x1f, R5 ;  /* 0x0000001fff0a7819 */ /* 0x000fe20000011405 */
[----:B------:R-:W-:Y:S01]  /*0f20*/  IMAD.SHL.U32 R232, R232, 0x40, RZ ;  /* 0x00000040e8e87824 */ /* 0x000fe200078e00ff */
[--C-:B------:R-:W-:Y:S01]  /*0f30*/  SHF.R.S32.HI R3, RZ, 0x2, R2.reuse ;  /* 0x00000002ff037819 */ /* 0x100fe20000011402 */
[----:B------:R-:W-:Y:S01]  /*0f40*/  IMAD.SHL.U32 R18, R18, 0x10, RZ ;  /* 0x0000001012127824 */ /* 0x000fe200078e00ff */
[----:B------:R-:W-:Y:S01]  /*0f50*/  SHF.R.S32.HI R4, RZ, 0x1f, R2 ;  /* 0x0000001fff047819 */ /* 0x000fe20000011402 */
[C---:B------:R-:W-:Y:S01]  /*0f60*/  VIADD R227, R22.reuse, 0x30 ;  /* 0x0000003016e37836 */ /* 0x040fe20000000000 */
[----:B------:R-:W-:Y:S01]  /*0f70*/  SHF.R.S32.HI R12, RZ, 0x1f, R7 ;  /* 0x0000001fff0c7819 */ /* 0x000fe20000011407 */
[----:B------:R-:W-:Y:S01]  /*0f80*/  VIADD R228, R22, 0x50 ;  /* 0x0000005016e47836 */ /* 0x000fe20000000000 */
[----:B------:R-:W-:-:S02]  /*0f90*/  LEA.HI R4, R4, R3, RZ, 0x3 ;  /* 0x0000000304047211 */ /* 0x000fc400078f18ff */
[CC--:B------:R-:W-:Y:S02]  /*0fa0*/  LEA.HI R9, R10.reuse, R5.reuse, RZ, 0x4 ;  /* 0x000000050a097211 */ /* 0x0c0fe400078f20ff */
[----:B------:R-:W-:Y:S02]  /*0fb0*/  LEA.HI R10, R10, R5, RZ, 0x6 ;  /* 0x000000050a0a7211 */ /* 0x000fe400078f30ff */
[----:B------:R-:W-:Y:S02]  /*0fc0*/  SHF.R.S32.HI R5, RZ, 0x1f, R15 ;  /* 0x0000001fff057819 */ /* 0x000fe4000001140f */
[----:B------:R-:W-:Y:S02]  /*0fd0*/  LOP3.LUT R4, R4, 0xfffffff8, RZ, 0xc0, !PT ;  /* 0xfffffff804047812 */ /* 0x000fe400078ec0ff */
[----:B------:R-:W-:Y:S02]  /*0fe0*/  LEA.HI R0, R0, R14, RZ, 0x5 ;  /* 0x0000000e00007211 */ /* 0x000fe400078f28ff */
[CC--:B------:R-:W-:Y:S01]  /*0ff0*/  LEA.HI R13, R12.reuse, R7.reuse, RZ, 0x4 ;  /* 0x000000070c0d7211 */ /* 0x0c0fe200078f20ff */
[----:B------:R-:W-:Y:S01]  /*1000*/  IMAD.IADD R3, R3, 0x1, -R4 ;  /* 0x0000000103037824 */ /* 0x000fe200078e0a04 */
[----:B------:R-:W-:-:S02]  /*1010*/  LEA.HI R12, R12, R7, RZ, 0x6 ;  /* 0x000000070c0c7211 */ /* 0x000fc400078f30ff */
[-C--:B------:R-:W-:Y:S02]  /*1020*/  LEA.HI R7, R5, R15.reuse, RZ, 0x3 ;  /* 0x0000000f05077211 */ /* 0x080fe400078f18ff */
[----:B------:R-:W-:Y:S02]  /*1030*/  SHF.R.S32.HI R0, RZ, 0x5, R0 ;  /* 0x00000005ff007819 */ /* 0x000fe40000011400 */
[----:B------:R-:W-:Y:S01]  /*1040*/  LOP3.LUT R230, R11, 0x180, RZ, 0xc0, !PT ;  /* 0x000001800be67812 */ /* 0x000fe200078ec0ff */
[----:B------:R-:W-:Y:S01]  /*1050*/  IMAD.SHL.U32 R7, R7, 0x40, RZ ;  /* 0x0000004007077824 */ /* 0x000fe200078e00ff */
[----:B------:R-:W-:Y:S01]  /*1060*/  SHF.L.U32 R10, R10, 0x7, RZ ;  /* 0x000000070a0a7819 */ /* 0x000fe200000006ff */
[----:B------:R-:W-:Y:S01]  /*1070*/  IMAD R3, R0, 0x10, R3 ;  /* 0x0000001000037824 */ /* 0x000fe200078e0203 */
[----:B------:R-:W-:Y:S01]  /*1080*/  LOP3.LUT R0, R230, 0x30, R9, 0xf8, !PT ;  /* 0x00000030e6007812 */ /* 0x000fe200078ef809 */
[----:B------:R-:W-:Y:S01]  /*1090*/  IMAD.SHL.U32 R9, R12, 0x80, RZ ;  /* 0x000000800c097824 */ /* 0x000fe200078e00ff */
[----:B------:R-:W-:Y:S01]  /*10a0*/  SHF.R.U32.HI R231, RZ, 0x3, R230 ;  /* 0x00000003ffe77819 */ /* 0x000fe200000116e6 */
[----:B------:R-:W-:Y:S01]  /*10b0*/  IMAD R11, R6, 0x40, R3 ;  /* 0x00000040060b7824 */ /* 0x000fe200078e0203 */
[----:B------:R-:W-:-:S02]  /*10c0*/  LEA.HI R4, R15, R15, RZ, 0x1 ;  /* 0x0000000f0f047211 */ /* 0x000fc400078f08ff */
[----:B------:R-:W-:Y:S02]  /*10d0*/  LOP3.LUT R234, R7, 0xfffffe00, RZ, 0xc0, !PT ;  /* 0xfffffe0007ea7812 */ /* 0x000fe400078ec0ff */
[----:B------:R-:W-:Y:S01]  /*10e0*/  LOP3.LUT R7, R10, 0xffffe000, RZ, 0xc0, !PT ;  /* 0xffffe0000a077812 */ /* 0x000fe200078ec0ff */
[----:B------:R-:W-:Y:S01]  /*10f0*/  STL [R1+0x6c], R11 ;  /* 0x00006c0b01007387 */ /* 0x000fe20000100800 */
[-C--:B------:R-:W-:Y:S02]  /*1100*/  LOP3.LUT R0, R0, R231.reuse, RZ, 0x3c, !PT ;  /* 0x000000e700007212 */ /* 0x080fe400078e3cff */
[----:B------:R-:W-:Y:S02]  /*1110*/  LOP3.LUT R5, R4, 0x3fffffe, RZ, 0xc0, !PT ;  /* 0x03fffffe04057812 */ /* 0x000fe400078ec0ff */
[----:B------:R-:W-:Y:S02]  /*1120*/  LOP3.LUT R2, R2, 0x7ffffffc, RZ, 0xc0, !PT ;  /* 0x7ffffffc02027812 */ /* 0x000fe400078ec0ff */
[----:B------:R-:W-:Y:S01]  /*1130*/  IADD3 R7, R0, R232, R7 ;  /* 0x000000e800077210 */ /* 0x000fe20007ffe007 */
[----:B------:R-:W-:Y:S01]  /*1140*/  IMAD.IADD R5, R15, 0x1, -R5 ;  /* 0x000000010f057824 */ /* 0x000fe200078e0a05 */
[----:B------:R-:W-:Y:S01]  /*1150*/  SHF.R.S32.HI R0, RZ, 0x1f, R220 ;  /* 0x0000001fff007819 */ /* 0x000fe200000114dc */
[----:B------:R-:W-:Y:S01]  /*1160*/  IMAD.IADD R2, R14, 0x1, -R2 ;  /* 0x000000010e027824 */ /* 0x000fe200078e0a02 */
[C---:B------:R-:W-:Y:S01]  /*1170*/  LOP3.LUT R0, R230.reuse, 0x10, R18, 0xf8, !PT ;  /* 0x00000010e6007812 */ /* 0x040fe200078ef812 */
[----:B------:R-:W-:Y:S01]  /*1180*/  IMAD R234, R5, 0x40, R234 ;  /* 0x0000004005ea7824 */ /* 0x000fe200078e02ea */
[----:B------:R-:W-:Y:S01]  /*1190*/  LOP3.LUT R6, R230, 0x30, R18, 0xf8, !PT ;  /* 0x00000030e6067812 */ /* 0x000fe200078ef812 */
[----:B------:R-:W-:Y:S01]  /*11a0*/  IMAD.SHL.U32 R237, R2, 0x2, RZ ;  /* 0x0000000202ed7824 */ /* 0x000fe200078e00ff */
[----:B------:R-:W-:-:S02]  /*11b0*/  LOP3.LUT R3, R0, R231, RZ, 0x3c, !PT ;  /* 0x000000e700037212 */ /* 0x000fc400078e3cff */
[-C--:B------:R-:W-:Y:S01]  /*11c0*/  LOP3.LUT R5, R6, R231.reuse, RZ, 0x3c, !PT ;  /* 0x000000e706057212 */ /* 0x080fe200078e3cff */
[C---:B------:R-:W-:Y:S01]  /*11d0*/  VIADD R2, R237.reuse, 0xa0 ;  /* 0x000000a0ed027836 */ /* 0x040fe20000000000 */
[----:B------:R-:W-:Y:S01]  /*11e0*/  LOP3.LUT R12, R230, 0x30, R13, 0xf8, !PT ;  /* 0x00000030e60c7812 */ /* 0x000fe200078ef80d */
[----:B------:R-:W-:Y:S01]  /*11f0*/  IMAD.IADD R0, R232, 0x1, R3 ;  /* 0x00000001e8007824 */ /* 0x000fe200078e0203 */
[-C--:B------:R-:W-:Y:S01]  /*1200*/  IADD3 R2, R16, R232.reuse, R5 ;  /* 0x000000e810027210 */ /* 0x080fe20007ffe005 */
[----:B------:R-:W-:Y:S01]  /*1210*/  VIADD R35, R237, 0x8 ;  /* 0x00000008ed237836 */ /* 0x000fe20000000000 */
[----:B------:R-:W-:Y:S01]  /*1220*/  LOP3.LUT R9, R9, 0xffffe000, RZ, 0xc0, !PT ;  /* 0xffffe00009097812 */ /* 0x000fe200078ec0ff */
[C---:B------:R-:W-:Y:S01]  /*1230*/  VIADD R33, R237.reuse, 0x18 ;  /* 0x00000018ed217836 */ /* 0x040fe20000000000 */
[----:B------:R-:W-:Y:S01]  /*1240*/  LOP3.LUT R12, R12, R231, RZ, 0x3c, !PT ;  /* 0x000000e70c0c7212 */ /* 0x000fe200078e3cff */
[C---:B------:R-:W-:Y:S01]  /*1250*/  VIADD R31, R237.reuse, 0x28 ;  /* 0x00000028ed1f7836 */ /* 0x040fe20000000000 */
[C---:B------:R-:W-:Y:S01]  /*1260*/  IADD3 R34, R237.reuse, 0x10, RZ ;  /* 0x00000010ed227810 */ /* 0x040fe20007ffe0ff */
[C---:B------:R-:W-:Y:S01]  /*1270*/  VIADD R32, R237.reuse, 0x20 ;  /* 0x00000020ed207836 */ /* 0x040fe20000000000 */
[C---:B------:R-:W-:Y:S01]  /*1280*/  IADD3 R27, R237.reuse, 0x48, RZ ;  /* 0x00000048ed1b7810 */ /* 0x040fe20007ffe0ff */
[C---:B------:R-:W-:Y:S01]  /*1290*/  VIADD R30, R237.reuse, 0x30 ;  /* 0x00000030ed1e7836 */ /* 0x040fe20000000000 */
[----:B------:R0:W-:Y:S01]  /*12a0*/  STL [R1+0xc], R0 ;  /* 0x00000c0001007387 */ /* 0x0001e20000100800 */
[C---:B------:R-:W-:Y:S01]  /*12b0*/  VIADD R28, R237.reuse, 0x40 ;  /* 0x00000040ed1c7836 */ /* 0x040fe20000000000 */
[----:B------:R-:W-:Y:S01]  /*12c0*/  IADD3 R9, R12, R232, R9 ;  /* 0x000000e80c097210 */ /* 0x000fe20007ffe009 */
[C---:B------:R-:W-:Y:S01]  /*12d0*/  VIADD R29, R237.reuse, 0x38 ;  /* 0x00000038ed1d7836 */ /* 0x040fe20000000000 */
[----:B------:R1:W-:Y:S01]  /*12e0*/  STL [R1+0x68], R2 ;  /* 0x0000680201007387 */ /* 0x0003e20000100800 */
[C---:B------:R-:W-:Y:S01]  /*12f0*/  VIADD R25, R237.reuse, 0x58 ;  /* 0x00000058ed197836 */ /* 0x040fe20000000000 */
[----:B------:R-:W-:Y:S01]  /*1300*/  SHF.R.S32.HI R3, RZ, 0x1f, R34 ;  /* 0x0000001fff037819 */ /* 0x000fe20000011422 */
[C---:B------:R-:W-:Y:S01]  /*1310*/  VIADD R26, R237.reuse, 0x50 ;  /* 0x00000050ed1a7836 */ /* 0x040fe20000000000 */
[----:B------:R-:W-:Y:S01]  /*1320*/  SHF.R.S32.HI R3, RZ, 0x1f, R31 ;  /* 0x0000001fff037819 */ /* 0x000fe2000001141f */
[C---:B------:R-:W-:Y:S01]  /*1330*/  VIADD R24, R237.reuse, 0x60 ;  /* 0x00000060ed187836 */ /* 0x040fe20000000000 */
[----:B0-----:R-:W-:Y:S01]  /*1340*/  SHF.R.S32.HI R0, RZ, 0x1f, R35 ;  /* 0x0000001fff007819 */ /* 0x001fe20000011423 */
[C---:B------:R-:W-:Y:S01]  /*1350*/  VIADD R20, R237.reuse, 0x70 ;  /* 0x00000070ed147836 */ /* 0x040fe20000000000 */
[C---:B------:R-:W-:Y:S01]  /*1360*/  IADD3 R14, R237.reuse, 0x80, RZ ;  /* 0x00000080ed0e7810 */ /* 0x040fe20007ffe0ff */
[C---:B------:R-:W-:Y:S01]  /*1370*/  VIADD R21, R237.reuse, 0x68 ;  /* 0x00000068ed157836 */ /* 0x040fe20000000000 */
[----:B-1----:R-:W-:Y:S01]  /*1380*/  SHF.R.S32.HI R2, RZ, 0x1f, R33 ;  /* 0x0000001fff027819 */ /* 0x002fe20000011421 */
        /* <DEDUP_REMOVED lines=9> */
[----:B------:R-:W-:Y:S02]  /*1420*/  SHF.R.S32.HI R3, RZ, 0x1f, R25 ;  /* 0x0000001fff037819 */ /* 0x000fe40000011419 */
[----:B------:R-:W-:Y:S02]  /*1430*/  SHF.R.S32.HI R0, RZ, 0x1f, R26 ;  /* 0x0000001fff007819 */ /* 0x000fe4000001141a */
[----:B------:R-:W-:Y:S02]  /*1440*/  SHF.R.S32.HI R2, RZ, 0x1f, R24 ;  /* 0x0000001fff027819 */ /* 0x000fe40000011418 */
[----:B------:R-:W-:Y:S02]  /*1450*/  SHF.R.S32.HI R3, RZ, 0x1f, R20 ;  /* 0x0000001fff037819 */ /* 0x000fe40000011414 */
[----:B------:R-:W-:-:S02]  /*1460*/  SHF.R.S32.HI R0, RZ, 0x1f, R21 ;  /* 0x0000001fff007819 */ /* 0x000fc40000011415 */
[----:B------:R-:W-:Y:S02]  /*1470*/  SHF.R.S32.HI R2, RZ, 0x1f, R15 ;  /* 0x0000001fff027819 */ /* 0x000fe4000001140f */
[----:B------:R-:W-:Y:S01]  /*1480*/  SHF.R.S32.HI R3, RZ, 0x1f, R13 ;  /* 0x0000001fff037819 */ /* 0x000fe2000001140d */
[----:B------:R-:W-:Y:S01]  /*1490*/  IMAD.IADD R3, R16, 0x1, R7 ;  /* 0x0000000110037824 */ /* 0x000fe200078e0207 */
[----:B------:R-:W-:Y:S02]  /*14a0*/  SHF.R.S32.HI R0, RZ, 0x1f, R14 ;  /* 0x0000001fff007819 */ /* 0x000fe4000001140e */
[----:B------:R-:W-:Y:S02]  /*14b0*/  SHF.R.S32.HI R2, RZ, 0x1f, R12 ;  /* 0x0000001fff027819 */ /* 0x000fe4000001140c */
[----:B------:R-:W-:Y:S01]  /*14c0*/  SHF.R.S32.HI R0, RZ, 0x1f, R10 ;  /* 0x0000001fff007819 */ /* 0x000fe2000001140a */
[----:B------:R-:W-:Y:S01]  /*14d0*/  IMAD R0, R8, 0x8, R11 ;  /* 0x0000000808007824 */ /* 0x000fe200078e020b */
[----:B------:R-:W-:Y:S01]  /*14e0*/  IADD3 R2, R16, R9, RZ ;  /* 0x0000000910027210 */ /* 0x000fe20007ffe0ff */
[----:B------:R0:W-:Y:S01]  /*14f0*/  STL [R1+0x64], R3 ;  /* 0x0000640301007387 */ /* 0x0001e20000100800 */
[----:B------:R-:W-:-:S03]  /*1500*/  SHF.R.S32.HI R4, RZ, 0x1, R4 ;  /* 0x00000001ff047819 */ /* 0x000fc60000011404 */
[----:B------:R0:W-:Y:S02]  /*1510*/  STL [R1+0x60], R2 ;  /* 0x0000600201007387 */ /* 0x0001e40000100800 */
[----:B------:R-:W-:Y:S02]  /*1520*/  IMAD.SHL.U32 R4, R4, 0x80, RZ ;  /* 0x0000008004047824 */ /* 0x000fe400078e00ff */
[----:B------:R0:W-:Y:S03]  /*1530*/  STL [R1+0x14], R0 ;  /* 0x0000140001007387 */ /* 0x0001e60000100800 */
[----:B------:R-:W-:-:S07]  /*1540*/  LOP3.LUT R233, R4, 0x180, RZ, 0xc0, !PT ;  /* 0x0000018004e97812 */ /* 0x000fce00078ec0ff */
.L_x_2554:
[----:B0123--:R-:W0:Y:S02]  /*1550*/  LDC.64 R2, c[0x0][0xc88] ;  /* 0x00032200ff027b82 */ /* 0x00fe240000000a00 */
[----:B0-----:R-:W-:-:S05]  /*1560*/  IMAD.WIDE R2, R43, 0x4, R2 ;  /* 0x000000042b027825 */ /* 0x001fca00078e0202 */
[----:B------:R-:W2:Y:S01]  /*1570*/  LDG.E R28, desc[UR54][R2.64] ;  /* 0x00000036021c7981 */ /* 0x000ea2000c1e1900 */
[----:B------:R-:W-:Y:S05]  /*1580*/  YIELD ;  /* 0x0000000000007946 */ /* 0x000fea0003800000 */
[----:B------:R-:W-:Y:S01]  /*1590*/  ULDC.64 UR4, c[0x0][0xa28] ;  /* 0x00028a0000047ab9 */ /* 0x000fe20000000a00 */
[----:B------:R-:W-:Y:S01]  /*15a0*/  ULDC.64 UR8, c[0x0][0xa18] ;  /* 0x0002860000087ab9 */ /* 0x000fe20000000a00 */
[----:B------:R-:W-:Y:S01]  /*15b0*/  ISETP.NE.U32.AND P1, PT, RZ, UR4, PT ;  /* 0x00000004ff007c0c */ /* 0x000fe2000bf25070 */
[----:B------:R-:W-:Y:S01]  /*15c0*/  IMAD.MOV.U32 R10, RZ, RZ, RZ ;  /* 0x000000ffff0a7224 */ /* 0x000fe200078e00ff */
[----:B------:R-:W-:Y:S01]  /*15d0*/  ULDC.64 UR6, c[0x0][0xa08] ;  /* 0x0002820000067ab9 */ /* 0x000fe20000000a00 */
[----:B------:R-:W-:Y:S01]  /*15e0*/  IMAD.MOV.U32 R26, RZ, RZ, RZ ;  /* 0x000000ffff1a7224 */ /* 0x000fe200078e00ff */
[----:B------:R-:W-:-:S02]  /*15f0*/  ISETP.NE.AND.EX P1, PT, RZ, UR5, PT, P1 ;  /* 0x00000005ff007c0c */ /* 0x000fc4000bf25310 */
[----:B------:R-:W-:-:S04]  /*1600*/  ISETP.NE.U32.AND P0, PT, RZ, UR6, PT ;  /* 0x00000006ff007c0c */ /* 0x000fc8000bf05070 */
[----:B------:R-:W-:Y:S02]  /*1610*/  ISETP.NE.AND.EX P0, PT, RZ, UR7, PT, P0 ;  /* 0x00000007ff007c0c */ /* 0x000fe4000bf05300 */
[----:B--2---:R-:W-:Y:S01]  /*1620*/  SHF.R.S32.HI R0, RZ, 0x1f, R28 ;  /* 0x0000001fff007819 */ /* 0x004fe2000001141c */
[----:B------:R-:W-:-:S04]  /*1630*/  IMAD.SHL.U32 R30, R28, 0x4, RZ ;  /* 0x000000041c1e7824 */ /* 0x000fc800078e00ff */
[C---:B------:R-:W-:Y:S01]  /*1640*/  @P1 LEA R4, P2, R28.reuse, UR4, 0x2 ;  /* 0x000000041c041c11 */ /* 0x040fe2000f8410ff */
[----:B------:R-:W-:Y:S01]  /*1650*/  STL [R1+0x18], R28 ;  /* 0x0000181c01007387 */ /* 0x000fe20000100800 */
[C-C-:B------:R-:W-:Y:S02]  /*1660*/  SHF.L.U64.HI R29, R28.reuse, 0x2, R0.reuse ;  /* 0x000000021c1d7819 */ /* 0x140fe40000010200 */
[----:B------:R-:W-:Y:S01]  /*1670*/  @P1 LEA.HI.X R5, R28, UR5, R0, 0x2, P2 ;  /* 0x000000051c051c11 */ /* 0x000fe200090f1400 */
[----:B------:R-:W-:Y:S01]  /*1680*/  ULDC UR4, c[0x0][0x288] ;  /* 0x0000a20000047ab9 */ /* 0x000fe20000000800 */
[----:B------:R-:W-:Y:S01]  /*1690*/  ISETP.NE.U32.AND P2, PT, RZ, UR8, PT ;  /* 0x00000008ff007c0c */ /* 0x000fe2000bf45070 */
[----:B------:R0:W-:Y:S01]  /*16a0*/  STL [R1+0x28], R0 ;  /* 0x0000280001007387 */ /* 0x0001e20000100800 */
[----:B------:R-:W-:Y:S02]  /*16b0*/  IADD3 R8, P3, R30, UR6, RZ ;  /* 0x000000061e087c10 */ /* 0x000fe4000ff7e0ff */
[----:B------:R-:W-:Y:S01]  /*16c0*/  ISETP.NE.AND.EX P2, PT, RZ, UR9, PT, P2 ;  /* 0x00000009ff007c0c */ /* 0x000fe2000bf45320 */
[----:B------:R1:W5:Y:S01]  /*16d0*/  @P1 LDG.E R10, desc[UR54][R4.64] ;  /* 0x00000036040a1981 */ /* 0x000362000c1e1900 */
[----:B------:R-:W-:-:S03]  /*16e0*/  IADD3.X R9, R29, UR7, RZ, P3, !PT ;  /* 0x000000071d097c10 */ /* 0x000fc60009ffe4ff */
[----:B------:R1:W-:Y:S01]  /*16f0*/  STL [R1+0x20], R30 ;  /* 0x0000201e01007387 */ /* 0x0003e20000100800 */
[----:B0-----:R-:W-:Y:S01]  /*1700*/  IMAD.U32 R0, RZ, RZ, UR4 ;  /* 0x00000004ff007e24 */ /* 0x001fe2000f8e00ff */
[----:B------:R-:W-:Y:S02]  /*1710*/  ULDC.64 UR4, c[0x0][0x418] ;  /* 0x0001060000047ab9 */ /* 0x000fe40000000a00 */
[----:B------:R1:W5:Y:S04]  /*1720*/  @P0 LDG.E R26, desc[UR54][R8.64] ;  /* 0x00000036081a0981 */ /* 0x000368000c1e1900 */
[----:B------:R-:W-:Y:S01]  /*1730*/  @P2 IADD3 R6, P1, R30, UR8, RZ ;  /* 0x000000081e062c10 */ /* 0x000fe2000ff3e0ff */
[----:B------:R1:W-:Y:S03]  /*1740*/  STL [R1+0x24], R29 ;  /* 0x0000241d01007387 */ /* 0x0003e60000100800 */
[----:B------:R-:W-:-:S05]  /*1750*/  @P2 IADD3.X R7, R29, UR9, RZ, P1, !PT ;  /* 0x000000091d072c10 */ /* 0x000fca0008ffe4ff */
[----:B------:R-:W2:Y:S01]  /*1760*/  @P2 LDG.E R0, desc[UR54][R6.64] ;  /* 0x0000003606002981 */ /* 0x000ea2000c1e1900 */
[----:B------:R-:W-:-:S03]  /*1770*/  UISETP.NE.U32.AND UP0, UPT, UR4, URZ, UPT ;  /* 0x0000003f0400728c */ /* 0x000fc6000bf05070 */
[----:B------:R-:W-:Y:S01]  /*1780*/  ULDC UR4, c[0x0][0x424] ;  /* 0x0001090000047ab9 */ /* 0x000fe20000000800 */
[----:B------:R-:W-:-:S03]  /*1790*/  UISETP.NE.AND.EX UP0, UPT, UR5, URZ, UPT, UP0 ;  /* 0x0000003f0500728c */ /* 0x000fc6000bf05300 */
[----:B------:R-:W-:Y:S01]  /*17a0*/  ULDC UR5, c[0x0][0x2f0] ;  /* 0x0000bc0000057ab9 */ /* 0x000fe20000000800 */
[----:B------:R-:W-:-:S04]  /*17b0*/  USEL UR4, UR4, 0x1, UP0 ;  /* 0x0000000104047887 */ /* 0x000fc80008000000 */
[----:B------:R-:W-:-:S03]  /*17c0*/  UIMAD UR4, UR4, UR5, URZ ;  /* 0x00000005040472a4 */ /* 0x000fc6000f8e023f */
[----:B------:R-:W-:Y:S02]  /*17d0*/  ULDC UR5, c[0x0][0x348] ;  /* 0x0000d20000057ab9 */ /* 0x000fe40000000800 */
[----:B------:R-:W-:Y:S01]  /*17e0*/  MOV R2, UR5 ;  /* 0x0000000500027c02 */ /* 0x000fe20008000f00 */
[----:B------:R-:W-:Y:S01]  /*17f0*/  IMAD.U32 R25, RZ, RZ, UR4 ;  /* 0x00000004ff197e24 */ /* 0x000fe2000f8e00ff */
[----:B--2---:R1:W-:Y:S01]  /*1800*/  STL [R1], R0 ;  /* 0x0000000001007387 */ /* 0x0043e20000100800 */
[----:B------:R-:W-:Y:S01]  /*1810*/  IMAD.MOV.U32 R14, RZ, RZ, R0 ;  /* 0x000000ffff0e7224 */ /* 0x000fe200078e0000 */
[----:B----4-:R-:W-:Y:S06]  /*1820*/  @P2 BRA `(.L_x_2339) ;  /* 0x0000000000282947 */ /* 0x010fec0003800000 */
[----:B------:R-:W-:Y:S02]  /*1830*/  ULDC.64 UR4, c[0x0][0xa00] ;  /* 0x0002800000047ab9 */ /* 0x000fe40000000a00 */
[----:B------:R-:W-:-:S04]  /*1840*/  ISETP.NE.U32.AND P1, PT, RZ, UR4, PT ;  /* 0x00000004ff007c0c */ /* 0x000fc8000bf25070 */
[----:B------:R-:W-:-:S13]  /*1850*/  ISETP.NE.AND.EX P1, PT, RZ, UR5, PT, P1 ;  /* 0x00000005ff007c0c */ /* 0x000fda000bf25310 */
[----:B------:R-:W-:Y:S05]  /*1860*/  @!P1 BRA `(.L_x_2339) ;  /* 0x0000000000189947 */ /* 0x000fea0003800000 */
[----:B-1----:R-:W0:Y:S02]  /*1870*/  LDC.64 R4, c[0x0][0xa00] ;  /* 0x00028000ff047b82 */ /* 0x002e240000000a00 */
[----:B0-----:R-:W-:-:S05]  /*1880*/  IMAD.WIDE R4, R28, 0x4, R4 ;  /* 0x000000041c047825 */ /* 0x001fca00078e0204 */
[----:B------:R-:W2:Y:S04]  /*1890*/  LDG.E R0, desc[UR54][R4.64] ;  /* 0x0000003604007981 */ /* 0x000ea8000c1e1900 */
[----:B------:R-:W2:Y:S02]  /*18a0*/  LDG.E R3, desc[UR54][R4.64+0x4] ;  /* 0x0000043604037981 */ /* 0x000ea4000c1e1900 */
[----:B--2---:R-:W-:-:S05]  /*18b0*/  IMAD.IADD R14, R3, 0x1, -R0 ;  /* 0x00000001030e7824 */ /* 0x004fca00078e0a00 */
[----:B------:R0:W-:Y:S02]  /*18c0*/  STL [R1], R14 ;  /* 0x0000000e01007387 */ /* 0x0001e40000100800 */
.L_x_2339:
[C---:B------:R-:W-:Y:S01]  /*18d0*/  LOP3.LUT R27, R42.reuse, 0xffff, RZ, 0xc0, !PT ;  /* 0x0000ffff2a1b7812 */ /* 0x040fe200078ec0ff */
[----:B------:R-:W-:Y:S01]  /*18e0*/  ULDC.64 UR4, c[0x0][0xa20] ;  /* 0x0002880000047ab9 */ /* 0x000fe20000000a00 */
[C---:B------:R-:W-:Y:S02]  /*18f0*/  LOP3.LUT R3, R42.reuse, 0xff000000, RZ, 0xc0, !PT ;  /* 0xff0000002a037812 */ /* 0x040fe400078ec0ff */
[----:B------:R-:W-:Y:S01]  /*1900*/  ISETP.NE.U32.AND P1, PT, RZ, UR4, PT ;  /* 0x00000004ff007c0c */ /* 0x000fe2000bf25070 */
[----:B------:R2:W-:Y:S01]  /*1910*/  STL [R1+0x8], R27 ;  /* 0x0000081b01007387 */ /* 0x0005e20000100800 */
[----:B-1----:R-:W-:Y:S02]  /*1920*/  LOP3.LUT R0, R42, 0xff0000, RZ, 0xc0, !PT ;  /* 0x00ff00002a007812 */ /* 0x002fe400078ec0ff */
[----:B------:R-:W-:Y:S02]  /*1930*/  ISETP.NE.AND.EX P1, PT, RZ, UR5, PT, P1 ;  /* 0x00000005ff007c0c */ /* 0x000fe4000bf25310 */
[----:B------:R-:W-:-:S04]  /*1940*/  SHF.R.U32.HI R3, RZ, 0x8, R3 ;  /* 0x00000008ff037819 */ /* 0x000fc80000011603 */
[----:B------:R-:W-:-:S07]  /*1950*/  LEA.HI R11, R0, R3, RZ, 0x10 ;  /* 0x00000003000b7211 */ /* 0x000fce00078f80ff */
[----:B--2---:R-:W-:Y:S05]  /*1960*/  @!P1 BRA `(.L_x_2340) ;  /* 0x0000000000109947 */ /* 0x004fea0003800000 */
[----:B------:R-:W-:-:S04]  /*1970*/  IADD3 R4, P0, R30, UR4, RZ ;  /* 0x000000041e047c10 */ /* 0x000fc8000ff1e0ff */
[----:B------:R-:W-:-:S05]  /*1980*/  IADD3.X R5, R29, UR5, RZ, P0, !PT ;  /* 0x000000051d057c10 */ /* 0x000fca00087fe4ff */
[----:B------:R1:W5:Y:S01]  /*1990*/  LDG.E R25, desc[UR54][R4.64] ;  /* 0x0000003604197981 */ /* 0x000362000c1e1900 */
[----:B------:R-:W-:Y:S05]  /*19a0*/  BRA `(.L_x_2341) ;  /* 0x0000000000107947 */ /* 0x000fea0003800000 */
.L_x_2340:
[----:B------:R-:W-:Y:S05]  /*19b0*/  @!P0 BRA `(.L_x_2341) ;  /* 0x00000000000c8947 */ /* 0x000fea0003800000 */
[----:B------:R-:W2:Y:S04]  /*19c0*/  LDG.E R0, desc[UR54][R8.64] ;  /* 0x0000003608007981 */ /* 0x000ea8000c1e1900 */
[----:B------:R-:W2:Y:S02]  /*19d0*/  LDG.E R25, desc[UR54][R8.64+0x4] ;  /* 0x0000043608197981 */ /* 0x000ea4000c1e1900 */
[----:B--2---:R-:W-:-:S07]  /*19e0*/  IMAD.IADD R25, R25, 0x1, -R0 ;  /* 0x0000000119197824 */ /* 0x004fce00078e0a00 */
.L_x_2341:
[----:B------:R-:W-:Y:S01]  /*19f0*/  ULDC.64 UR4, c[0x0][0xa10] ;  /* 0x0002840000047ab9 */ /* 0x000fe20000000a00 */
[----:B------:R-:W2:Y:S01]  /*1a00*/  LDC R8, c[0x0][0x448] ;  /* 0x00011200ff087b82 */ /* 0x000ea20000000800 */
[----:B------:R-:W-:-:S04]  /*1a10*/  ISETP.NE.U32.AND P0, PT, RZ, UR4, PT ;  /* 0x00000004ff007c0c */ /* 0x000fc8000bf05070 */
[----:B------:R-:W-:Y:S01]  /*1a20*/  ISETP.NE.AND.EX P0, PT, RZ, UR5, PT, P0 ;  /* 0x00000005ff007c0c */ /* 0x000fe2000bf05300 */
[----:B------:R-:W-:-:S12]  /*1a30*/  ULDC.64 UR4, c[0x0][0xa30] ;  /* 0x00028c0000047ab9 */ /* 0x000fd80000000a00 */
[----:B-1----:R-:W1:Y:S02]  /*1a40*/  @P0 LDC.64 R4, c[0x0][0xa10] ;  /* 0x00028400ff040b82 */ /* 0x002e640000000a00 */
[----:B-1----:R-:W-:-:S05]  /*1a50*/  @P0 IMAD.WIDE R4, R28, 0x4, R4 ;  /* 0x000000041c040825 */ /* 0x002fca00078e0204 */
[----:B------:R-:W3:Y:S04]  /*1a60*/  @P0 LDG.E R0, desc[UR54][R4.64] ;  /* 0x0000003604000981 */ /* 0x000ee8000c1e1900 */
[----:B------:R1:W3:Y:S01]  /*1a70*/  @P0 LDG.E R3, desc[UR54][R4.64+0x4] ;  /* 0x0000043604030981 */ /* 0x0002e2000c1e1900 */
[----:B------:R-:W-:Y:S01]  /*1a80*/  ISETP.NE.U32.AND P1, PT, RZ, UR4, PT ;  /* 0x00000004ff007c0c */ /* 0x000fe2000bf25070 */
[----:B-----5:R-:W-:-:S03]  /*1a90*/  IMAD.MOV.U32 R146, RZ, RZ, R25 ;  /* 0x000000ffff927224 */ /* 0x020fc600078e0019 */
[----:B------:R-:W-:-:S13]  /*1aa0*/  ISETP.NE.AND.EX P1, PT, RZ, UR5, PT, P1 ;  /* 0x00000005ff007c0c */ /* 0x000fda000bf25310 */
[----:B------:R-:W-:-:S04]  /*1ab0*/  @P1 IADD3 R6, P2, R30, UR4, RZ ;  /* 0x000000041e061c10 */ /* 0x000fc8000ff5e0ff */
[----:B------:R-:W-:-:S05]  /*1ac0*/  @P1 IADD3.X R7, R29, UR5, RZ, P2, !PT ;  /* 0x000000051d071c10 */ /* 0x000fca00097fe4ff */
[----:B------:R4:W5:Y:S01]  /*1ad0*/  @P1 LDG.E R146, desc[UR54][R6.64] ;  /* 0x0000003606921981 */ /* 0x000962000c1e1900 */
[----:B--2---:R-:W-:Y:S01]  /*1ae0*/  ISETP.NE.AND P1, PT, R8, 0x1, PT ;  /* 0x000000010800780c */ /* 0x004fe20003f25270 */
[----:B------:R-:W-:Y:S01]  /*1af0*/  IMAD.SHL.U32 R236, R41, 0x80, RZ ;  /* 0x0000008029ec7824 */ /* 0x000fe200078e00ff */
[----:B------:R-:W-:Y:S01]  /*1b00*/  BSSY B0, `(.L_x_2342) ;  /* 0x0000038000007945 */ /* 0x000fe20003800000 */
[----:B------:R-:W-:Y:S02]  /*1b10*/  IMAD.IADD R13, R25, 0x1, -R10 ;  /* 0x00000001190d7824 */ /* 0x000fe400078e0a0a */
[----:B-1----:R-:W-:Y:S01]  /*1b20*/  VIADD R4, R236, 0x7f ;  /* 0x0000007fec047836 */ /* 0x002fe20000000000 */
[----:B----4-:R-:W-:-:S07]  /*1b30*/  SHF.R.U32.HI R6, RZ, 0x10, R11 ;  /* 0x00000010ff067819 */ /* 0x010fce000001160b */
[----:B------:R-:W1:Y:S08]  /*1b40*/  @P1 LDC R9, c[0x0][0x44c] ;  /* 0x00011300ff091b82 */ /* 0x000e700000000800 */
[----:B------:R-:W2:Y:S01]  /*1b50*/  @P1 LDC R5, c[0x0][0x450] ;  /* 0x00011400ff051b82 */ /* 0x000ea20000000800 */
[----:B---3--:R-:W-:Y:S01]  /*1b60*/  @P0 IADD3 R2, -R0, R3, RZ ;  /* 0x0000000300020210 */ /* 0x008fe20007ffe1ff */
[----:B-1----:R-:W-:-:S04]  /*1b70*/  @P1 IMAD.HI.U32 R0, R4, R9, RZ ;  /* 0x0000000904001227 */ /* 0x002fc800078e00ff */
[----:B------:R-:W-:Y:S01]  /*1b80*/  IMAD.IADD R12, R13, 0x1, R2 ;  /* 0x000000010d0c7824 */ /* 0x000fe200078e0202 */
[----:B--2---:R-:W-:-:S03]  /*1b90*/  @P1 SHF.R.U32.HI R4, RZ, R5, R0 ;  /* 0x00000005ff041219 */ /* 0x004fc60000011600 */
[C---:B------:R-:W-:Y:S01]  /*1ba0*/  VIADD R0, R12.reuse, 0x9f ;  /* 0x0000009f0c007836 */ /* 0x040fe20000000000 */
[----:B------:R-:W-:Y:S01]  /*1bb0*/  IADD3 R159, R12, 0xa0, -R14 ;  /* 0x000000a00c9f7810 */ /* 0x000fe20007ffe80e */
[----:B------:R1:W-:Y:S02]  /*1bc0*/  STL [R1+0x4], R12 ;  /* 0x0000040c01007387 */ /* 0x0003e40000100800 */
[----:B------:R-:W-:-:S04]  /*1bd0*/  IMAD.HI R0, R0, 0x66666667, RZ ;  /* 0x6666666700007827 */ /* 0x000fc800078e02ff */
[----:B------:R-:W-:Y:S01]  /*1be0*/  IMAD.IADD R4, R159, 0x1, R4 ;  /* 0x000000019f047824 */ /* 0x000fe200078e0204 */
[----:B------:R-:W-:-:S03]  /*1bf0*/  SHF.R.U32.HI R3, RZ, 0x1f, R0 ;  /* 0x0000001fff037819 */ /* 0x000fc60000011600 */
[----:B------:R-:W-:Y:S01]  /*1c00*/  IMAD.HI R4, R4, 0x66666667, RZ ;  /* 0x6666666704047827 */ /* 0x000fe200078e02ff */
[----:B-1----:R-:W-:Y:S02]  /*1c10*/  LOP3.LUT R12, R11, 0xff, RZ, 0xc0, !PT ;  /* 0x000000ff0b0c7812 */ /* 0x002fe400078ec0ff */
[----:B------:R-:W-:Y:S01]  /*1c20*/  LEA.HI.SX32 R160, R0, R3, 0x1a ;  /* 0x0000000300a07211 */ /* 0x000fe200078fd2ff */
[----:B------:R-:W-:Y:S01]  /*1c30*/  IMAD.MOV.U32 R0, RZ, RZ, RZ ;  /* 0x000000ffff007224 */ /* 0x000fe200078e00ff */
[----:B------:R-:W-:Y:S01]  /*1c40*/  SHF.R.U32.HI R5, RZ, 0x1f, R4 ;  /* 0x0000001fff057819 */ /* 0x000fe20000011604 */
[----:B------:R1:W-:Y:S03]  /*1c50*/  STL [R1+0x34], R12 ;  /* 0x0000340c01007387 */ /* 0x0003e60000100800 */
[----:B------:R-:W-:Y:S01]  /*1c60*/  LEA.HI.SX32 R5, R4, R5, 0x1a ;  /* 0x0000000504057211 */ /* 0x000fe200078fd2ff */
[----:B------:R1:W-:Y:S03]  /*1c70*/  STL [R1+0x1c], R6 ;  /* 0x00001c0601007387 */ /* 0x0003e60000100800 */
[----:B------:R-:W-:-:S04]  /*1c80*/  VIMNMX R9, R160, R5, PT ;  /* 0x00000005a0097248 */ /* 0x000fc80003fe0100 */
[----:B------:R-:W-:-:S13]  /*1c90*/  ISETP.GE.AND P0, PT, R9, 0x1, PT ;  /* 0x000000010900780c */ /* 0x000fda0003f06270 */
[----:B-1----:R-:W-:Y:S05]  /*1ca0*/  @!P0 BRA `(.L_x_2343) ;  /* 0x0000000000748947 */ /* 0x002fea0003800000 */
[----:B------:R-:W-:Y:S01]  /*1cb0*/  ISETP.NE.AND P0, PT, R6, RZ, PT ;  /* 0x000000ff0600720c */ /* 0x000fe20003f05270 */
[----:B------:R-:W-:-:S03]  /*1cc0*/  ULDC UR4, c[0x0][0x9f0] ;  /* 0x00027c0000047ab9 */ /* 0x000fc60000000800 */
[----:B------:R-:W-:-:S04]  /*1cd0*/  SEL R10, R6, UR4, P0 ;  /* 0x00000004060a7c07 */ /* 0x000fc80008000000 */
[-C--:B------:R-:W-:Y:S02]  /*1ce0*/  IABS R6, R10.reuse ;  /* 0x0000000a00067213 */ /* 0x080fe40000000000 */
[----:B------:R-:W-:Y:S02]  /*1cf0*/  IADD3 R0, R10, -0x1, R9 ;  /* 0xffffffff0a007810 */ /* 0x000fe40007ffe009 */
[----:B------:R-:W1:Y:S01]  /*1d00*/  I2F.RP R3, R6 ;  /* 0x0000000600037306 */ /* 0x000e620000209400 */
[----:B------:R-:W-:Y:S02]  /*1d10*/  IABS R11, R10 ;  /* 0x0000000a000b7213 */ /* 0x000fe40000000000 */
[----:B------:R-:W-:Y:S02]  /*1d20*/  IABS R8, R0 ;  /* 0x0000000000087213 */ /* 0x000fe40000000000 */
[----:B------:R-:W-:-:S04]  /*1d30*/  LOP3.LUT R0, R0, R10, RZ, 0x3c, !PT ;  /* 0x0000000a00007212 */ /* 0x000fc800078e3cff */
[----:B------:R-:W-:Y:S01]  /*1d40*/  ISETP.GE.AND P2, PT, R0, RZ, PT ;  /* 0x000000ff0000720c */ /* 0x000fe20003f46270 */
[----:B-1----:R-:W1:Y:S02]  /*1d50*/  MUFU.RCP R3, R3 ;  /* 0x0000000300037308 */ /* 0x002e640000001000 */
[----:B-1----:R-:W-:Y:S02]  /*1d60*/  VIADD R4, R3, 0xffffffe ;  /* 0x0ffffffe03047836 */ /* 0x002fe40000000000 */
[----:B------:R-:W-:-:S04]  /*1d70*/  IMAD.MOV R3, RZ, RZ, -R11 ;  /* 0x000000ffff037224 */ /* 0x000fc800078e0a0b */
[----:B------:R1:W2:Y:S02]  /*1d80*/  F2I.FTZ.U32.TRUNC.NTZ R5, R4 ;  /* 0x0000000400057305 */ /* 0x0002a4000021f000 */
[----:B-1----:R-:W-:Y:S01]  /*1d90*/  IMAD.MOV.U32 R4, RZ, RZ, RZ ;  /* 0x000000ffff047224 */ /* 0x002fe200078e00ff */
[----:B--2---:R-:W-:-:S05]  /*1da0*/  IADD3 R7, RZ, -R5, RZ ;  /* 0x80000005ff077210 */ /* 0x004fca0007ffe0ff */
        /* <DEDUP_REMOVED lines=13> */
.L_x_2343:
[----:B------:R-:W-:Y:S05]  /*1e80*/  BSYNC B0 ;  /* 0x0000000000007941 */ /* 0x000fea0003800000 */
.L_x_2342:
        /* <DEDUP_REMOVED lines=25> */
[----:B0-----:R0:W1:Y:S01]  /*2020*/  LDC.64 R14, c[0x4][R0] ;  /* 0x01000000000e7b82 */ /* 0x0010620000000a00 */
        /* <DEDUP_REMOVED lines=8> */
[----:B0-----:R-:W-:-:S07]  /*20b0*/  IMAD.MOV.U32 R13, RZ, RZ, RZ ;  /* 0x000000ffff0d7224 */ /* 0x001fce00078e00ff */
[----:B------:R-:W-:-:S07]  /*20c0*/  LEPC R20, `(.L_x_2346) ;  /* 0x000000001014794e */ /* 0x000fce0000000000 */
[----:B-1---5:R-:W-:Y:S05]  /*20d0*/  CALL.ABS.NOINC R14 ;  /* 0x000000000e007343 */ /* 0x022fea0003c00000 */
.L_x_2346:
[----:B------:R-:W-:Y:S05]  /*20e0*/  BSYNC B6 ;  /* 0x0000000000067941 */ /* 0x000fea0003800000 */
.L_x_2345:
[----:B------:R-:W-:Y:S01]  /*20f0*/  VIADD R0, R16, 0xf200 ;  /* 0x0000f20010007836 */ /* 0x000fe20000000000 */
[----:B------:R-:W-:Y:S04]  /*2100*/  BSSY B6, `(.L_x_2347) ;  /* 0x0000013000067945 */ /* 0x000fe80003800000 */
[----:B------:R-:W-:-:S13]  /*2110*/  LOP3.LUT P0, RZ, R0, 0x1bf, RZ, 0xc0, !PT ;  /* 0x000001bf00ff7812 */ /* 0x000fda000780c0ff */
[----:B------:R-:W-:Y:S05]  /*2120*/  @!P0 BRA `(.L_x_2348) ;  /* 0x0000000000408947 */ /* 0x000fea0003800000 */
[----:B------:R-:W-:Y:S01]  /*2130*/  MOV R0, 0x0 ;  /* 0x0000000000007802 */ /* 0x000fe20000000f00 */
[----:B------:R-:W-:Y:S01]  /*2140*/  ULDC.64 UR4, c[0x4][0xc0] ;  /* 0x0100300000047ab9 */ /* 0x000fe20000000a00 */
[----:B------:R-:W-:Y:S01]  /*2150*/  ULDC.64 UR6, c[0x4][0x20] ;  /* 0x0100080000067ab9 */ /* 0x000fe20000000a00 */
[----:B------:R-:W-:Y:S01]  /*2160*/  MOV R4, UR4 ;  /* 0x0000000400047c02 */ /* 0x000fe20008000f00 */
[----:B0-----:R0:W1:Y:S01]  /*2170*/  LDC.64 R14, c[0x4][R0] ;  /* 0x01000000000e7b82 */ /* 0x0010620000000a00 */
[----:B------:R-:W-:Y:S01]  /*2180*/  IMAD.U32 R5, RZ, RZ, UR5 ;  /* 0x00000005ff057e24 */ /* 0x000fe2000f8e00ff */
        /* <DEDUP_REMOVED lines=9> */
[----:B-1---5:R-:W-:Y:S05]  /*2220*/  CALL.ABS.NOINC R14 ;  /* 0x000000000e007343 */ /* 0x022fea0003c00000 */
.L_x_2348:
[----:B------:R-:W-:Y:S05]  /*2230*/  BSYNC B6 ;  /* 0x0000000000067941 */ /* 0x000fea0003800000 */
.L_x_2347:
[----:B------:R-:W-:Y:S01]  /*2240*/  ULDC.64 UR4, c[0x0][0x9f8] ;  /* 0x00027e0000047ab9 */ /* 0x000fe20000000a00 */
[----:B------:R-:W-:Y:S01]  /*2250*/  IMAD.MOV.U32 R0, RZ, RZ, R28 ;  /* 0x000000ffff007224 */ /* 0x000fe200078e001c */
[----:B------:R-:W-:Y:S01]  /*2260*/  ISETP.NE.U32.AND P0, PT, RZ, UR4, PT ;  /* 0x00000004ff007c0c */ /* 0x000fe2000bf05070 */
[----:B0-----:R-:W2:Y:S01]  /*2270*/  LDL.LU R14, [R1+0x10] ;  /* 0x00001000010e7983 */ /* 0x001ea20000300800 */
[----:B------:R-:W0:Y:S02]  /*2280*/  LDC.64 R114, c[0x0][0x300] ;  /* 0x0000c000ff727b82 */ /* 0x000e240000000a00 */
[----:B------:R-:W-:Y:S01]  /*2290*/  ISETP.NE.AND.EX P0, PT, RZ, UR5, PT, P0 ;  /* 0x00000005ff007c0c */ /* 0x000fe2000bf05300 */
[----:B------:R-:W1:Y:S01]  /*22a0*/  S2R R20, SR_TID.X ;  /* 0x0000000000147919 */ /* 0x000e620000002100 */
[----:B------:R-:W-:Y:S01]  /*22b0*/  IMAD.IADD R123, R26, 0x1, R25 ;  /* 0x000000011a7b7824 */ /* 0x000fe200078e0219 */
[----:B------:R-:W-:-:S03]  /*22c0*/  SHF.R.S32.HI R19, RZ, 0x1f, R18 ;  /* 0x0000001fff137819 */ /* 0x000fc60000011412 */
[----:B------:R-:W3:Y:S07]  /*22d0*/  LDC.64 R108, c[0x0][0x3f8] ;  /* 0x0000fe00ff6c7b82 */ /* 0x000eee0000000a00 */
[----:B------:R-:W-:Y:S01]  /*22e0*/  @P0 IADD3 R4, P1, R30, UR4, RZ ;  /* 0x000000041e040c10 */ /* 0x000fe2000ff3e0ff */
[----:B------:R-:W4:Y:S03]  /*22f0*/  LDC.64 R102, c[0x0][0x408] ;  /* 0x00010200ff667b82 */ /* 0x000f260000000a00 */
[----:B------:R-:W-:Y:S01]  /*2300*/  @P0 IADD3.X R5, R29, UR5, RZ, P1, !PT ;  /* 0x000000051d050c10 */ /* 0x000fe20008ffe4ff */
[----:B------:R-:W-:-:S04]  /*2310*/  ULDC.64 UR4, c[0x0][0xa08] ;  /* 0x0002820000047ab9 */ /* 0x000fc80000000a00 */
[----:B------:R1:W2:Y:S01]  /*2320*/  @P0 LDG.E R0, desc[UR54][R4.64] ;  /* 0x0000003604000981 */ /* 0x0002a2000c1e1900 */
[----:B------:R-:W-:Y:S01]  /*2330*/  SHF.R.S32.HI R15, RZ, 0x1f, R123 ;  /* 0x0000001fff0f7819 */ /* 0x000fe2000001147b */
[-C--:B0-----:R-:W-:Y:S01]  /*2340*/  IMAD.WIDE.U32 R6, R123, R114.reuse, RZ ;  /* 0x000000727b067225 */ /* 0x081fe200078e00ff */
[----:B------:R-:W-:Y:S01]  /*2350*/  SHF.R.S32.HI R31, RZ, 0x1f, R220 ;  /* 0x0000001fff1f7819 */ /* 0x000fe200000114dc */
[----:B------:R-:W0:Y:S02]  /*2360*/  LDC R121, c[0x0][0x3f4] ;  /* 0x0000fd00ff797b82 */ /* 0x000e240000000800 */
[----:B------:R-:W-:Y:S01]  /*2370*/  IMAD R8, R15, R114, RZ ;  /* 0x000000720f087224 */ /* 0x000fe200078e02ff */
[----:B------:R-:W-:-:S03]  /*2380*/  ISETP.NE.U32.AND P0, PT, RZ, UR4, PT ;  /* 0x00000004ff007c0c */ /* 0x000fc6000bf05070 */
[----:B------:R-:W-:Y:S02]  /*2390*/  IMAD R3, R123, R115, R8 ;  /* 0x000000737b037224 */ /* 0x000fe400078e0208 */
[----:B-1----:R-:W-:Y:S01]  /*23a0*/  VIADD R9, R20, 0xffffff80 ;  /* 0xffffff8014097836 */ /* 0x002fe20000000000 */
[----:B------:R-:W-:Y:S01]  /*23b0*/  SHF.R.U32.HI R32, RZ, 0x7, R20 ;  /* 0x00000007ff207819 */ /* 0x000fe20000011614 */
[----:B------:R-:W-:Y:S01]  /*23c0*/  IMAD.IADD R7, R7, 0x1, R3 ;  /* 0x0000000107077824 */ /* 0x000fe200078e0203 */
[----:B------:R-:W-:Y:S01]  /*23d0*/  ISETP.NE.AND.EX P0, PT, RZ, UR5, PT, P0 ;  /* 0x00000005ff007c0c */ /* 0x000fe2000bf05300 */
[----:B------:R-:W-:Y:S01]  /*23e0*/  ULDC.64 UR4, c[0x0][0x308] ;  /* 0x0000c20000047ab9 */ /* 0x000fe20000000a00 */
[----:B------:R-:W-:Y:S01]  /*23f0*/  SHF.R.S32.HI R8, RZ, 0x1f, R9 ;  /* 0x0000001fff087819 */ /* 0x000fe20000011409 */
[C---:B------:R-:W-:Y:S01]  /*2400*/  IMAD.WIDE.U32 R4, R27.reuse, UR4, R6 ;  /* 0x000000041b047c25 */ /* 0x040fe2000f8e0006 */
[----:B------:R-:W-:Y:S02]  /*2410*/  ISETP.NE.AND P6, PT, R32, 0x1, PT ;  /* 0x000000012000780c */ /* 0x000fe40003fc5270 */
[----:B------:R-:W-:Y:S01]  /*2420*/  LEA.HI R8, R8, R9, RZ, 0x2 ;  /* 0x0000000908087211 */ /* 0x000fe200078f10ff */
[----:B------:R-:W-:Y:S01]  /*2430*/  IMAD R5, R27, UR5, R5 ;  /* 0x000000051b057c24 */ /* 0x000fe2000f8e0205 */
[----:B------:R-:W-:-:S02]  /*2440*/  ULDC.64 UR4, c[0x0][0x310] ;  /* 0x0000c40000047ab9 */ /* 0x000fc40000000a00 */
[--C-:B------:R-:W-:Y:S02]  /*2450*/  SHF.R.S32.HI R127, RZ, 0x2, R8.reuse ;  /* 0x00000002ff7f7819 */ /* 0x100fe40000011408 */
[----:B------:R-:W-:-:S04]  /*2460*/  SHF.R.S32.HI R8, RZ, 0x1f, R8 ;  /* 0x0000001fff087819 */ /* 0x000fc80000011408 */
[----:B------:R-:W-:-:S04]  /*2470*/  LEA.HI R8, R8, R127, RZ, 0x2 ;  /* 0x0000007f08087211 */ /* 0x000fc800078f10ff */
[----:B------:R-:W-:-:S05]  /*2480*/  LOP3.LUT R8, R8, 0xfffffffc, RZ, 0xc0, !PT ;  /* 0xfffffffc08087812 */ /* 0x000fca00078ec0ff */
[----:B------:R-:W-:Y:S02]  /*2490*/  IMAD.IADD R127, R127, 0x1, -R8 ;  /* 0x000000017f7f7824 */ /* 0x000fe400078e0a08 */
[-C--:B---3--:R-:W-:Y:S02]  /*24a0*/  IMAD R10, R31, R108.reuse, RZ ;  /* 0x0000006c1f0a7224 */ /* 0x088fe400078e02ff */
[----:B------:R-:W-:Y:S02]  /*24b0*/  VIADD R8, R18, 0x80 ;  /* 0x0000008012087836 */ /* 0x000fe40000000000 */
[C---:B------:R-:W-:Y:S01]  /*24c0*/  IMAD R13, R220.reuse, R109, R10 ;  /* 0x0000006ddc0d7224 */ /* 0x040fe200078e020a */
[----:B------:R-:W-:Y:S01]  /*24d0*/  SHF.R.S32.HI R23, RZ, 0x1f, R22 ;  /* 0x0000001fff177819 */ /* 0x000fe20000011416 */
[----:B------:R-:W-:-:S04]  /*24e0*/  IMAD.WIDE.U32 R110, R220, R108, R18 ;  /* 0x0000006cdc6e7225 */ /* 0x000fc800078e0012 */
[----:B------:R-:W-:Y:S01]  /*24f0*/  IMAD.WIDE.U32 R112, R220, R108, R22 ;  /* 0x0000006cdc707225 */ /* 0x000fe200078e0016 */
[----:B------:R-:W-:-:S03]  /*2500*/  IADD3 R111, R13, R111, RZ ;  /* 0x0000006f0d6f7210 */ /* 0x000fc60007ffe0ff */
[----:B------:R-:W-:Y:S02]  /*2510*/  IMAD.IADD R113, R113, 0x1, R13 ;  /* 0x0000000171717824 */ /* 0x000fe400078e020d */
[----:B----4-:R-:W-:-:S04]  /*2520*/  IMAD.WIDE.U32 R106, R220, R102, R22 ;  /* 0x00000066dc6a7225 */ /* 0x010fc800078e0016 */
[----:B------:R-:W-:Y:S01]  /*2530*/  IMAD.WIDE.U32 R104, R220, R102, R18 ;  /* 0x00000066dc687225 */ /* 0x000fe200078e0012 */
[----:B------:R-:W-:-:S03]  /*2540*/  SHF.L.U64.HI R131, R114, 0x7, R115 ;  /* 0x0000000772837819 */ /* 0x000fc60000010273 */
[----:B------:R-:W-:Y:S02]  /*2550*/  VIADD R33, R220, 0x80 ;  /* 0x00000080dc217836 */ /* 0x000fe40000000000 */
[----:B------:R-:W-:Y:S02]  /*2560*/  IMAD R25, R115, 0xa0, RZ ;  /* 0x000000a073197824 */ /* 0x000fe400078e02ff */
[----:B------:R-:W-:Y:S01]  /*2570*/  IMAD.SHL.U32 R133, R114, 0x80, RZ ;  /* 0x0000008072857824 */ /* 0x000fe200078e00ff */
[----:B------:R-:W-:Y:S01]  /*2580*/  SHF.R.S32.HI R147, RZ, 0x1f, R33 ;  /* 0x0000001fff937819 */ /* 0x000fe20000011421 */
[----:B-----5:R-:W-:-:S04]  /*2590*/  IMAD.WIDE.U32 R112, R146, R108, R112 ;  /* 0x0000006c92707225 */ /* 0x020fc800078e0070 */
[----:B------:R-:W-:-:S04]  /*25a0*/  IMAD.WIDE.U32 R110, R146, R108, R110 ;  /* 0x0000006c926e7225 */ /* 0x000fc800078e006e */
[----:B------:R-:W-:Y:S02]  /*25b0*/  IMAD R129, R109, 0xa0, RZ ;  /* 0x000000a06d817824 */ /* 0x000fe400078e02ff */
[----:B------:R-:W-:Y:S01]  /*25c0*/  VIADD R153, R32, 0x8 ;  /* 0x0000000820997836 */ /* 0x000fe20000000000 */
[----:B--2---:R-:W-:-:S04]  /*25d0*/  SHF.R.S32.HI R3, RZ, 0x1f, R0 ;  /* 0x0000001fff037819 */ /* 0x004fc80000011400 */
[----:B------:R-:W-:Y:S02]  /*25e0*/  SEL R12, R3, RZ, !P0 ;  /* 0x000000ff030c7207 */ /* 0x000fe40004000000 */
[----:B------:R-:W-:-:S03]  /*25f0*/  SEL R21, R0, RZ, !P0 ;  /* 0x000000ff00157207 */ /* 0x000fc60004000000 */
[----:B------:R-:W-:Y:S02]  /*2600*/  IMAD R0, R12, UR4, RZ ;  /* 0x000000040c007c24 */ /* 0x000fe4000f8e02ff */
[----:B------:R-:W-:-:S04]  /*2610*/  IMAD.WIDE.U32 R118, R21, UR4, R4 ;  /* 0x0000000415767c25 */ /* 0x000fc8000f8e0004 */
[----:B------:R-:W-:Y:S01]  /*2620*/  IMAD R9, R21, UR5, R0 ;  /* 0x0000000515097c24 */ /* 0x000fe2000f8e0200 */
[----:B------:R-:W-:Y:S05]  /*2630*/  @!P6 WARPSYNC.ALL ;  /* 0x000000000000e948 */ /* 0x000fea0003800000 */
[----:B------:R-:W-:Y:S01]  /*2640*/  ULDC.64 UR4, c[0x0][0x330] ;  /* 0x0000cc0000047ab9 */ /* 0x000fe20000000a00 */
[----:B------:R-:W-:Y:S01]  /*2650*/  IADD3 R0, R18, 0x20, RZ ;  /* 0x0000002012007810 */ /* 0x000fe20007ffe0ff */
[----:B------:R-:W-:Y:S01]  /*2660*/  IMAD.WIDE.U32 R116, R27, UR4, R18 ;  /* 0x000000041b747c25 */ /* 0x000fe2000f8e0012 */
[----:B------:R-:W-:Y:S01]  /*2670*/  ULDC UR4, c[0x0][0x2f4] ;  /* 0x0000bd0000047ab9 */ /* 0x000fe20000000800 */
[----:B------:R-:W-:Y:S01]  /*2680*/  LOP3.LUT R14, R14, 0xfffffffb, RZ, 0xc0, !PT ;  /* 0xfffffffb0e0e7812 */ /* 0x000fe200078ec0ff */
[----:B------:R-:W-:Y:S01]  /*2690*/  ULDC.64 UR6, c[0x0][0x338] ;  /* 0x0000ce0000067ab9 */ /* 0x000fe20000000a00 */
[----:B------:R-:W-:Y:S01]  /*26a0*/  @!P6 BAR.SYNC.DEFER_BLOCKING 0x9, 0x100 ;  /* 0x024400000000eb1d */ /* 0x000fe20000010000 */
[----:B------:R-:W-:-:S02]  /*26b0*/  ISETP.GE.AND P1, PT, R0, UR4, PT ;  /* 0x0000000400007c0c */ /* 0x000fc4000bf26270 */
[----:B------:R-:W-:Y:S02]  /*26c0*/  ISETP.GE.AND P0, PT, R18, UR4, PT ;  /* 0x0000000412007c0c */ /* 0x000fe4000bf06270 */
[----:B------:R-:W-:Y:S02]  /*26d0*/  SEL R7, RZ, 0xffffffff, P1 ;  /* 0xffffffffff077807 */ /* 0x000fe40000800000 */
[----:B------:R-:W-:Y:S01]  /*26e0*/  SEL R6, RZ, 0x1, P0 ;  /* 0x00000001ff067807 */ /* 0x000fe20000000000 */
[-C--:B------:R-:W-:Y:S01]  /*26f0*/  IMAD R3, R31, R114.reuse, RZ ;  /* 0x000000721f037224 */ /* 0x080fe200078e02ff */
[----:B------:R-:W-:Y:S01]  /*2700*/  LOP3.LUT P0, RZ, R127, 0x2, RZ, 0xc0, !PT ;  /* 0x000000027fff7812 */ /* 0x000fe2000780c0ff */
[----:B------:R-:W-:-:S04]  /*2710*/  IMAD.WIDE.U32 R4, R220, R114, R18 ;  /* 0x00000072dc047225 */ /* 0x000fc800078e0012 */
[----:B------:R-:W-:Y:S02]  /*2720*/  IMAD.SHL.U32 R7, R7, 0x2, RZ ;  /* 0x0000000207077824 */ /* 0x000fe400078e00ff */
[----:B------:R-:W-:Y:S01]  /*2730*/  IMAD R11, R220, R115, R3 ;  /* 0x00000073dc0b7224 */ /* 0x000fe200078e0203 */
[----:B------:R-:W-:Y:S01]  /*2740*/  IADD3 R3, P1, R118, R4, RZ ;  /* 0x0000000476037210 */ /* 0x000fe20007f3e0ff */
[----:B------:R-:W-:Y:S01]  /*2750*/  IMAD.IADD R4, R119, 0x1, R9 ;  /* 0x0000000177047824 */ /* 0x000fe200078e0209 */
[----:B------:R-:W-:Y:S01]  /*2760*/  LOP3.LUT R9, R7, 0x2, R6, 0xe2, !PT ;  /* 0x0000000207097812 */ /* 0x000fe200078ee206 */
[C---:B------:R-:W-:Y:S02]  /*2770*/  VIADD R6, R18.reuse, 0x40 ;  /* 0x0000004012067836 */ /* 0x040fe40000000000 */
[----:B------:R-:W-:Y:S01]  /*2780*/  VIADD R7, R18, 0x60 ;  /* 0x0000006012077836 */ /* 0x000fe20000000000 */
[----:B------:R-:W-:Y:S02]  /*2790*/  IADD3.X R5, R4, R5, R11, P1, !PT ;  /* 0x0000000504057210 */ /* 0x000fe40000ffe40b */
[----:B------:R-:W-:-:S02]  /*27a0*/  @P0 LOP3.LUT R14, R14, 0x4, RZ, 0xfc, !PT ;  /* 0x000000040e0e0812 */ /* 0x000fc400078efcff */
[----:B------:R-:W-:Y:S02]  /*27b0*/  ISETP.GE.AND P0, PT, R6, UR4, PT ;  /* 0x0000000406007c0c */ /* 0x000fe4000bf06270 */
[----:B------:R-:W-:Y:S02]  /*27c0*/  ISETP.GE.AND P1, PT, R7, UR4, PT ;  /* 0x0000000407007c0c */ /* 0x000fe4000bf26270 */
[----:B------:R-:W-:Y:S02]  /*27d0*/  SEL R10, RZ, 0x4, P0 ;  /* 0x00000004ff0a7807 */ /* 0x000fe40000000000 */
[----:B------:R-:W-:Y:S02]  /*27e0*/  SEL R11, RZ, 0x8, P1 ;  /* 0x00000008ff0b7807 */ /* 0x000fe40000800000 */
[----:B------:R-:W-:Y:S02]  /*27f0*/  ISETP.GE.AND P0, PT, R8, UR4, PT ;  /* 0x0000000408007c0c */ /* 0x000fe4000bf06270 */
[----:B------:R-:W-:-:S02]  /*2800*/  LOP3.LUT R9, R11, R9, R10, 0xfe, !PT ;  /* 0x000000090b097212 */ /* 0x000fc400078efe0a */
[----:B------:R-:W-:Y:S01]  /*2810*/  SEL R10, RZ, 0x10, P0 ;  /* 0x00000010ff0a7807 */ /* 0x000fe20000000000 */
[----:B------:R-:W-:Y:S01]  /*2820*/  IMAD R11, R12, UR6, RZ ;  /* 0x000000060c0b7c24 */ /* 0x000fe2000f8e02ff */
[-C--:B0-----:R-:W-:Y:S02]  /*2830*/  ISETP.GE.AND P0, PT, R18, R121.reuse, PT ;  /* 0x000000791200720c */ /* 0x081fe40003f06270 */
[----:B------:R-:W-:Y:S01]  /*2840*/  LOP3.LUT R36, R9, R10, RZ, 0xfc, !PT ;  /* 0x0000000a09247212 */ /* 0x000fe200078efcff */
[----:B------:R-:W-:Y:S01]  /*2850*/  IMAD R9, R31, R102, RZ ;  /* 0x000000661f097224 */ /* 0x000fe200078e02ff */
[----:B------:R-:W-:Y:S01]  /*2860*/  ISETP.GE.AND P1, PT, R0, R121, PT ;  /* 0x000000790000720c */ /* 0x000fe20003f26270 */
[----:B------:R-:W-:Y:S02]  /*2870*/  IMAD R35, R21, UR7, R11 ;  /* 0x0000000715237c24 */ /* 0x000fe4000f8e020b */
[----:B------:R-:W-:Y:S01]  /*2880*/  IMAD R13, R220, R103, R9 ;  /* 0x00000067dc0d7224 */ /* 0x000fe200078e0209 */
[----:B------:R-:W-:-:S02]  /*2890*/  SEL R9, R121, RZ, P0 ;  /* 0x000000ff79097207 */ /* 0x000fc40000000000 */
[----:B------:R-:W-:Y:S02]  /*28a0*/  ISETP.GE.AND P2, PT, R6, R121, PT ;  /* 0x000000790600720c */ /* 0x000fe40003f46270 */
[----:B------:R-:W-:Y:S01]  /*28b0*/  SEL R11, R121, RZ, P1 ;  /* 0x000000ff790b7207 */ /* 0x000fe20000800000 */
[----:B------:R-:W-:-:S04]  /*28c0*/  IMAD.IADD R9, R18, 0x1, R9 ;  /* 0x0000000112097824 */ /* 0x000fc800078e0209 */
[----:B------:R-:W-:Y:S01]  /*28d0*/  IMAD.IADD R11, R0, 0x1, R11 ;  /* 0x00000001000b7824 */ /* 0x000fe200078e020b */
[----:B------:R-:W-:Y:S01]  /*28e0*/  LOP3.LUT R14, R14, 0xfffffffe, RZ, 0xc0, !PT ;  /* 0xfffffffe0e0e7812 */ /* 0x000fe200078ec0ff */
[----:B------:R-:W-:Y:S01]  /*28f0*/  IMAD.IADD R107, R107, 0x1, R13 ;  /* 0x000000016b6b7824 */ /* 0x000fe200078e020d */
[----:B------:R-:W-:Y:S01]  /*2900*/  SHF.R.S32.HI R10, RZ, 0x1f, R9 ;  /* 0x0000001fff0a7819 */ /* 0x000fe20000011409 */
[----:B------:R-:W-:Y:S01]  /*2910*/  IMAD.IADD R105, R13, 0x1, R105 ;  /* 0x000000010d697824 */ /* 0x000fe200078e0269 */
[----:B------:R-:W-:Y:S02]  /*2920*/  SHF.R.S32.HI R12, RZ, 0x1f, R11 ;  /* 0x0000001fff0c7819 */ /* 0x000fe4000001140b */
[----:B------:R-:W-:Y:S02]  /*2930*/  SEL R13, R121, RZ, P2 ;  /* 0x000000ff790d7207 */ /* 0x000fe40001000000 */
[----:B------:R-:W-:Y:S02]  /*2940*/  @P2 LOP3.LUT R14, R14, 0x1, RZ, 0xfc, !PT ;  /* 0x000000010e0e2812 */ /* 0x000fe400078efcff */
[----:B------:R-:W-:-:S02]  /*2950*/  LEA.HI R26, R10, R9, RZ, 0x4 ;  /* 0x000000090a1a7211 */ /* 0x000fc400078f20ff */
[----:B------:R-:W-:Y:S02]  /*2960*/  LEA.HI R10, R10, R9, RZ, 0x6 ;  /* 0x000000090a0a7211 */ /* 0x000fe400078f30ff */
[CC--:B------:R-:W-:Y:S01]  /*2970*/  LEA.HI R28, R12.reuse, R11.reuse, RZ, 0x4 ;  /* 0x0000000b0c1c7211 */ /* 0x0c0fe200078f20ff */
[----:B------:R-:W-:Y:S01]  /*2980*/  IMAD R117, R27, UR5, R117 ;  /* 0x000000051b757c24 */ /* 0x000fe2000f8e0275 */
[----:B------:R-:W-:Y:S01]  /*2990*/  LEA.HI R12, R12, R11, RZ, 0x6 ;  /* 0x0000000b0c0c7211 */ /* 0x000fe200078f30ff */
[----:B------:R-:W-:Y:S01]  /*29a0*/  IMAD.IADD R20, R6, 0x1, R13 ;  /* 0x0000000106147824 */ /* 0x000fe200078e020d */
[----:B------:R0:W-:Y:S01]  /*29b0*/  STL [R1+0x10], R14 ;  /* 0x0000100e01007387 */ /* 0x0001e20000100800 */
[----:B------:R-:W-:Y:S01]  /*29c0*/  SHF.R.S32.HI R11, RZ, 0x6, R10 ;  /* 0x00000006ff0b7819 */ /* 0x000fe2000001140a */
[----:B------:R-:W-:Y:S01]  /*29d0*/  IMAD.WIDE.U32 R116, R21, UR6, R116 ;  /* 0x0000000615747c25 */ /* 0x000fe2000f8e0074 */
[----:B------:R-:W-:Y:S02]  /*29e0*/  SHF.R.U32.HI R9, RZ, 0x3, R233 ;  /* 0x00000003ff097819 */ /* 0x000fe400000116e9 */
[----:B------:R-:W-:-:S02]  /*29f0*/  SHF.R.S32.HI R13, RZ, 0x6, R12 ;  /* 0x00000006ff0d7819 */ /* 0x000fc4000001140c */
[C---:B------:R-:W-:Y:S02]  /*2a00*/  LOP3.LUT R12, R230.reuse, 0x30, R28, 0xf8, !PT ;  /* 0x00000030e60c7812 */ /* 0x040fe400078ef81c */
[----:B0-----:R-:W-:Y:S02]  /*2a10*/  LOP3.LUT R14, R233, 0x30, R26, 0xf8, !PT ;  /* 0x00000030e90e7812 */ /* 0x001fe400078ef81a */
[----:B------:R-:W-:Y:S01]  /*2a20*/  SHF.R.S32.HI R21, RZ, 0x1f, R20 ;  /* 0x0000001fff157819 */ /* 0x000fe20000011414 */
[C---:B------:R-:W-:Y:S01]  /*2a30*/  IMAD R145, R11.reuse, 0x2800, R232 ;  /* 0x000028000b917824 */ /* 0x040fe200078e02e8 */
[----:B------:R-:W-:Y:S01]  /*2a40*/  LOP3.LUT R10, R230, 0x30, R26, 0xf8, !PT ;  /* 0x00000030e60a7812 */ /* 0x000fe200078ef81a */
[----:B------:R-:W-:Y:S01]  /*2a50*/  IMAD R143, R11, 0x2800, R234 ;  /* 0x000028000b8f7824 */ /* 0x000fe200078e02ea */
[----:B------:R-:W-:Y:S01]  /*2a60*/  LOP3.LUT R14, R14, R9, RZ, 0x3c, !PT ;  /* 0x000000090e0e7212 */ /* 0x000fe200078e3cff */
[----:B------:R-:W-:Y:S01]  /*2a70*/  IMAD R144, R13, 0x2800, R232 ;  /* 0x000028000d907824 */ /* 0x000fe200078e02e8 */
[----:B------:R-:W-:-:S02]  /*2a80*/  LOP3.LUT R11, R12, R231, RZ, 0x3c, !PT ;  /* 0x000000e70c0b7212 */ /* 0x000fc400078e3cff */
[-C--:B------:R-:W-:Y:S02]  /*2a90*/  LEA.HI R30, R21, R20.reuse, RZ, 0x4 ;  /* 0x00000014151e7211 */ /* 0x080fe400078f20ff */
[----:B------:R-:W-:Y:S02]  /*2aa0*/  LOP3.LUT R12, R233, 0x30, R28, 0xf8, !PT ;  /* 0x00000030e90c7812 */ /* 0x000fe400078ef81c */
[----:B------:R-:W-:Y:S01]  /*2ab0*/  LEA.HI R20, R21, R20, RZ, 0x6 ;  /* 0x0000001415147211 */ /* 0x000fe200078f30ff */
[----:B------:R-:W-:Y:S01]  /*2ac0*/  IMAD.IADD R143, R143, 0x1, R14 ;  /* 0x000000018f8f7824 */ /* 0x000fe200078e020e */
[----:B------:R-:W-:Y:S01]  /*2ad0*/  LOP3.LUT R10, R10, R231, RZ, 0x3c, !PT ;  /* 0x000000e70a0a7212 */ /* 0x000fe200078e3cff */
[----:B------:R-:W-:Y:S01]  /*2ae0*/  IMAD R141, R13, 0x2800, R234 ;  /* 0x000028000d8d7824 */ /* 0x000fe200078e02ea */
[----:B------:R-:W-:Y:S02]  /*2af0*/  IADD3 R144, R144, R11, RZ ;  /* 0x0000000b90907210 */ /* 0x000fe40007ffe0ff */
[----:B------:R-:W-:-:S02]  /*2b00*/  LOP3.LUT R14, R233, 0x30, R30, 0xf8, !PT ;  /* 0x00000030e90e7812 */ /* 0x000fc400078ef81e */
[-C--:B------:R-:W-:Y:S02]  /*2b10*/  LOP3.LUT R12, R12, R9.reuse, RZ, 0x3c, !PT ;  /* 0x000000090c0c7212 */ /* 0x080fe400078e3cff */
[----:B------:R-:W-:Y:S02]  /*2b20*/  SHF.R.S32.HI R11, RZ, 0x6, R20 ;  /* 0x00000006ff0b7819 */ /* 0x000fe40000011414 */
[----:B------:R-:W-:Y:S01]  /*2b30*/  SHF.R.S32.HI R21, RZ, 0x1f, R146 ;  /* 0x0000001fff157819 */ /* 0x000fe20000011492 */
[----:B------:R-:W-:Y:S01]  /*2b40*/  IMAD.IADD R145, R145, 0x1, R10 ;  /* 0x0000000191917824 */ /* 0x000fe200078e020a */
[----:B------:R-:W-:Y:S01]  /*2b50*/  LOP3.LUT R10, R230, 0x30, R30, 0xf8, !PT ;  /* 0x00000030e60a7812 */ /* 0x000fe200078ef81e */
[----:B------:R-:W-:Y:S01]  /*2b60*/  IMAD.IADD R141, R141, 0x1, R12 ;  /* 0x000000018d8d7824 */ /* 0x000fe200078e020c */
[----:B------:R-:W-:Y:S01]  /*2b70*/  LOP3.LUT R13, R14, R9, RZ, 0x3c, !PT ;  /* 0x000000090e0d7212 */ /* 0x000fe200078e3cff */
[----:B------:R-:W-:Y:S01]  /*2b80*/  VIADD R14, R18, 0xa0 ;  /* 0x000000a0120e7836 */ /* 0x000fe20000000000 */
[----:B------:R-:W-:Y:S01]  /*2b90*/  IADD3 R122, P2, R220, R123, RZ ;  /* 0x0000007bdc7a7210 */ /* 0x000fe20007f5e0ff */
[----:B------:R-:W-:-:S02]  /*2ba0*/  IMAD R140, R11, 0x2800, R234 ;  /* 0x000028000b8c7824 */ /* 0x000fc400078e02ea */
[----:B------:R-:W-:Y:S02]  /*2bb0*/  IMAD R12, R21, R102, RZ ;  /* 0x00000066150c7224 */ /* 0x000fe400078e02ff */
[----:B------:R-:W-:Y:S01]  /*2bc0*/  IMAD R142, R11, 0x2800, R232 ;  /* 0x000028000b8e7824 */ /* 0x000fe200078e02e8 */
[----:B------:R-:W-:Y:S01]  /*2bd0*/  LOP3.LUT R11, R10, R231, RZ, 0x3c, !PT ;  /* 0x000000e70a0b7212 */ /* 0x000fe200078e3cff */
[----:B------:R-:W-:Y:S02]  /*2be0*/  IMAD R10, R21, R108, RZ ;  /* 0x0000006c150a7224 */ /* 0x000fe400078e02ff */
[----:B------:R-:W-:Y:S01]  /*2bf0*/  IMAD.X R123, R31, 0x1, R15, P2 ;  /* 0x000000011f7b7824 */ /* 0x000fe200010e060f */
[----:B------:R-:W-:Y:S01]  /*2c00*/  ISETP.GE.AND P2, PT, R14, UR4, PT ;  /* 0x000000040e007c0c */ /* 0x000fe2000bf46270 */
[----:B------:R-:W-:Y:S01]  /*2c10*/  IMAD.IADD R140, R140, 0x1, R13 ;  /* 0x000000018c8c7824 */ /* 0x000fe200078e020d */
[----:B------:R-:W-:Y:S01]  /*2c20*/  SHF.L.U32 R13, R102, 0x7, RZ ;  /* 0x00000007660d7819 */ /* 0x000fe200000006ff */
[----:B------:R-:W-:Y:S01]  /*2c30*/  IMAD R29, R146, R103, R12 ;  /* 0x00000067921d7224 */ /* 0x000fe200078e020c */
[----:B------:R-:W-:Y:S01]  /*2c40*/  SHF.L.U64.HI R12, R102, 0x7, R103 ;  /* 0x00000007660c7819 */ /* 0x000fe20000010267 */
[----:B------:R-:W-:-:S02]  /*2c50*/  IMAD R21, R103, 0xa0, RZ ;  /* 0x000000a067157824 */ /* 0x000fc400078e02ff */
[----:B------:R-:W-:Y:S01]  /*2c60*/  IMAD.WIDE.U32 R106, R146, R102, R106 ;  /* 0x00000066926a7225 */ /* 0x000fe200078e006a */
[----:B------:R-:W-:-:S03]  /*2c70*/  SEL R33, RZ, 0x20, P2 ;  /* 0x00000020ff217807 */ /* 0x000fc60001000000 */
[----:B------:R-:W-:-:S04]  /*2c80*/  IMAD.WIDE.U32 R104, R146, R102, R104 ;  /* 0x0000006692687225 */ /* 0x000fc800078e0068 */
[----:B------:R-:W-:-:S04]  /*2c90*/  IMAD.WIDE.U32 R114, R114, 0xa0, RZ ;  /* 0x000000a072727825 */ /* 0x000fc800078e00ff */
[----:B------:R-:W-:-:S04]  /*2ca0*/  IMAD.WIDE.U32 R102, R102, 0xa0, RZ ;  /* 0x000000a066667825 */ /* 0x000fc800078e00ff */
[----:B------:R-:W-:Y:S01]  /*2cb0*/  IMAD R27, R146, R109, R10 ;  /* 0x0000006d921b7224 */ /* 0x000fe200078e020a */
[----:B------:R-:W-:Y:S01]  /*2cc0*/  SHF.L.U64.HI R10, R108, 0x7, R109 ;  /* 0x000000076c0a7819 */ /* 0x000fe2000001026d */
[----:B------:R-:W-:Y:S02]  /*2cd0*/  IMAD.IADD R142, R142, 0x1, R11 ;  /* 0x000000018e8e7824 */ /* 0x000fe400078e020b */
[----:B------:R-:W-:Y:S02]  /*2ce0*/  IMAD.IADD R128, R115, 0x1, R25 ;  /* 0x0000000173807824 */ /* 0x000fe400078e0219 */
[----:B------:R-:W-:Y:S01]  /*2cf0*/  IMAD.IADD R130, R103, 0x1, R21 ;  /* 0x0000000167827824 */ /* 0x000fe200078e0215 */
[----:B------:R-:W-:Y:S01]  /*2d00*/  SHF.R.S32.HI R120, RZ, 0x4, R26 ;  /* 0x00000004ff787819 */ /* 0x000fe2000001141a */
[----:B------:R-:W-:Y:S01]  /*2d10*/  IMAD.SHL.U32 R11, R108, 0x80, RZ ;  /* 0x000000806c0b7824 */ /* 0x000fe200078e00ff */
[----:B------:R-:W-:Y:S01]  /*2d20*/  LOP3.LUT R40, R36, R33, RZ, 0xfc, !PT ;  /* 0x0000002124287212 */ /* 0x000fe200078efcff */
[----:B------:R-:W-:-:S02]  /*2d30*/  IMAD.IADD R15, R113, 0x1, R27 ;  /* 0x00000001710f7824 */ /* 0x000fc400078e021b */
[----:B------:R-:W-:Y:S01]  /*2d40*/  IMAD.IADD R20, R27, 0x1, R111 ;  /* 0x000000011b147824 */ /* 0x000fe200078e026f */
[----:B------:R-:W-:Y:S01]  /*2d50*/  SHF.R.S32.HI R27, RZ, 0x4, R28 ;  /* 0x00000004ff1b7819 */ /* 0x000fe2000001141c */
[----:B------:R-:W-:Y:S02]  /*2d60*/  IMAD.IADD R21, R107, 0x1, R29 ;  /* 0x000000016b157824 */ /* 0x000fe400078e021d */
[----:B------:R-:W-:Y:S01]  /*2d70*/  IMAD.IADD R25, R29, 0x1, R105 ;  /* 0x000000011d197824 */ /* 0x000fe200078e0269 */
[----:B------:R-:W-:Y:S01]  /*2d80*/  SHF.R.S32.HI R29, RZ, 0x4, R30 ;  /* 0x00000004ff1d7819 */ /* 0x000fe2000001141e */
[----:B------:R-:W-:Y:S01]  /*2d90*/  IMAD.WIDE.U32 R108, R108, 0xa0, RZ ;  /* 0x000000a06c6c7825 */ /* 0x000fe200078e00ff */
[----:B------:R-:W-:Y:S02]  /*2da0*/  LOP3.LUT R26, R26, 0xfffffff0, RZ, 0xc0, !PT ;  /* 0xfffffff01a1a7812 */ /* 0x000fe400078ec0ff */
[----:B------:R-:W-:Y:S01]  /*2db0*/  LOP3.LUT R28, R28, 0xfffffff0, RZ, 0xc0, !PT ;  /* 0xfffffff01c1c7812 */ /* 0x000fe200078ec0ff */
[----:B------:R-:W-:Y:S01]  /*2dc0*/  IMAD.IADD R34, R117, 0x1, R35 ;  /* 0x0000000175227824 */ /* 0x000fe200078e0223 */
[----:B------:R-:W-:-:S02]  /*2dd0*/  LOP3.LUT R30, R30, 0xfffffff0, RZ, 0xc0, !PT ;  /* 0xfffffff01e1e7812 */ /* 0x000fc400078ec0ff */
[----:B------:R-:W-:Y:S01]  /*2de0*/  LOP3.LUT R35, R36, 0x1, RZ, 0xc0, !PT ;  /* 0x0000000124237812 */ /* 0x000fe200078ec0ff */
[----:B------:R-:W-:Y:S01]  /*2df0*/  IMAD.SHL.U32 R121, R121, 0x2, RZ ;  /* 0x0000000279797824 */ /* 0x000fe200078e00ff */
[C---:B------:R-:W-:Y:S02]  /*2e00*/  LOP3.LUT R36, R40.reuse, 0x2, RZ, 0xc0, !PT ;  /* 0x0000000228247812 */ /* 0x040fe400078ec0ff */
[C---:B------:R-:W-:Y:S02]  /*2e10*/  LOP3.LUT R37, R40.reuse, 0x4, RZ, 0xc0, !PT ;  /* 0x0000000428257812 */ /* 0x040fe400078ec0ff */
[C---:B------:R-:W-:Y:S02]  /*2e20*/  LOP3.LUT R38, R40.reuse, 0x8, RZ, 0xc0, !PT ;  /* 0x0000000828267812 */ /* 0x040fe400078ec0ff */
[----:B------:R-:W-:Y:S02]  /*2e30*/  LOP3.LUT R39, R40, 0x10, RZ, 0xc0, !PT ;  /* 0x0000001028277812 */ /* 0x000fe400078ec0ff */
[----:B------:R-:W-:-:S02]  /*2e40*/  IADD3 R129, R109, R129, RZ ;  /* 0x000000816d817210 */ /* 0x000fc40007ffe0ff */
[----:B------:R-:W-:Y:S02]  /*2e50*/  SHF.R.S32.HI R31, RZ, 0x1f, R26 ;  /* 0x0000001fff1f7819 */ /* 0x000fe4000001141a */
[----:B------:R-:W-:Y:S02]  /*2e60*/  SHF.R.S32.HI R32, RZ, 0x1f, R28 ;  /* 0x0000001fff207819 */ /* 0x000fe4000001141c */
[----:B------:R-:W-:Y:S02]  /*2e70*/  SHF.R.S32.HI R33, RZ, 0x1f, R30 ;  /* 0x0000001fff217819 */ /* 0x000fe4000001141e */
[----:B------:R-:W-:-:S07]  /*2e80*/  LOP3.LUT R40, R40, 0x20, RZ, 0xc0, !PT ;  /* 0x0000002028287812 */ /* 0x000fce00078ec0ff */
.L_x_2448:
[----:B------:R-:W2:Y:S01]  /*2e90*/  LDL R43, [R1+0xc] ;  /* 0x00000c00012b7983 */ /* 0x000ea20000100800 */
[----:B0-----:R-:W0:Y:S03]  /*2ea0*/  LDC.64 R124, c[0x0][0x2e8] ;  /* 0x0000ba00ff7c7b82 */ /* 0x001e260000000a00 */
[----:B------:R-:W3:Y:S01]  /*2eb0*/  LDL.LU R42, [R1+0x10] ;  /* 0x00001000012a7983 */ /* 0x000ee20000300800 */
[----:B------:R-:W-:Y:S01]  /*2ec0*/  IADD3 R53, R24, -0x1, RZ ;  /* 0xffffffff18357810 */ /* 0x000fe20007ffe0ff */
[----:B------:R-:W-:Y:S05]  /*2ed0*/  YIELD ;  /* 0x0000000000007946 */ /* 0x000fea0003800000 */
[----:B------:R-:W-:Y:S01]  /*2ee0*/  SHF.R.S32.HI R44, RZ, 0x1f, R53 ;  /* 0x0000001fff2c7819 */ /* 0x000fe20000011435 */
[-C--:B------:R-:W-:Y:S01]  /*2ef0*/  IMAD R41, R128, R53.reuse, RZ ;  /* 0x0000003580297224 */ /* 0x080fe200078e02ff */
[----:B------:R-:W1:Y:S01]  /*2f00*/  LDC R132, c[0x0][0x3f4] ;  /* 0x0000fd00ff847b82 */ /* 0x000e620000000800 */
[----:B------:R-:W-:Y:S01]  /*2f10*/  IMAD.WIDE.U32 R134, R114, R53, RZ ;  /* 0x0000003572867225 */ /* 0x000fe200078e00ff */
[----:B------:R-:W-:Y:S01]  /*2f20*/  LOP3.LUT P4, RZ, R127, 0x2, RZ, 0xc0, !PT ;  /* 0x000000027fff7812 */ /* 0x000fe2000788c0ff */
[----:B------:R-:W-:Y:S02]  /*2f30*/  BSSY B0, `(.L_x_2349) ;  /* 0x0000cac000007945 */ /* 0x000fe40003800000 */
[----:B------:R-:W-:Y:S01]  /*2f40*/  IMAD R41, R44, R114, R41 ;  /* 0x000000722c297224 */ /* 0x000fe200078e0229 */
[----:B------:R-:W-:-:S03]  /*2f50*/  IADD3 R49, P2, P3, R3, R134, R133 ;  /* 0x0000008603317210 */ /* 0x000fc60007b5e085 */
[----:B------:R-:W-:-:S05]  /*2f60*/  IMAD.IADD R96, R135, 0x1, R41 ;  /* 0x0000000187607824 */ /* 0x000fca00078e0229 */
[----:B------:R-:W-:Y:S02]  /*2f70*/  IADD3.X R24, R5, R96, R131, P2, P3 ;  /* 0x0000006005187210 */ /* 0x000fe400017e6483 */
[----:B0-----:R-:W-:-:S04]  /*2f80*/  IADD3 R50, P2, P3, R134, R124, R3 ;  /* 0x0000007c86327210 */ /* 0x001fc80007b5e003 */
[----:B------:R-:W-:Y:S02]  /*2f90*/  IADD3.X R51, R96, R125, R5, P2, P3 ;  /* 0x0000007d60337210 */ /* 0x000fe400017e6405 */
[----:B------:R-:W-:Y:S02]  /*2fa0*/  IADD3 R48, P2, R49, R124, RZ ;  /* 0x0000007c31307210 */ /* 0x000fe40007f5e0ff */
[----:B------:R-:W-:-:S03]  /*2fb0*/  ISETP.GT.AND P3, PT, R53, R126, PT ;  /* 0x0000007e3500720c */ /* 0x000fc60003f64270 */
[----:B------:R-:W-:Y:S01]  /*2fc0*/  IMAD.X R49, R24, 0x1, R125, P2 ;  /* 0x0000000118317824 */ /* 0x000fe200010e067d */
[----:B-1----:R-:W-:Y:S01]  /*2fd0*/  ISETP.GE.AND P2, PT, R132, 0x1, PT ;  /* 0x000000018400780c */ /* 0x002fe20003f46270 */
[----:B------:R-:W-:Y:S02]  /*2fe0*/  IMAD.MOV.U32 R24, RZ, RZ, R53 ;  /* 0x000000ffff187224 */ /* 0x000fe400078e0035 */
[----:B--2---:R-:W-:Y:S01]  /*2ff0*/  IMAD R41, R17, 0x7800, R43 ;  /* 0x0000780011297824 */ /* 0x004fe200078e022b */
[----:B---3--:R-:W-:-:S03]  /*3000*/  LOP3.LUT R42, R42, 0xfffffffd, RZ, 0xc0, !PT ;  /* 0xfffffffd2a2a7812 */ /* 0x008fc600078ec0ff */
[C---:B------:R-:W-:Y:S02]  /*3010*/  VIADD R43, R41.reuse, 0x20 ;  /* 0x00000020292b7836 */ /* 0x040fe40000000000 */
[----:B------:R-:W-:Y:S01]  /*3020*/  @P4 VIADD R43, R41, 0xffffffe0 ;  /* 0xffffffe0292b4836 */ /* 0x000fe20000000000 */
[----:B------:R-:W-:Y:S01]  /*3030*/  @P3 LOP3.LUT R42, R42, 0x2, RZ, 0xfc, !PT ;  /* 0x000000022a2a3812 */ /* 0x000fe200078efcff */
[----:B------:R-:W-:-:S04]  /*3040*/  IMAD.IADD R41, R16, 0x1, R41 ;  /* 0x0000000110297824 */ /* 0x000fc800078e0229 */
[----:B------:R0:W-:Y:S02]  /*3050*/  STL [R1+0x10], R42 ;  /* 0x0000102a01007387 */ /* 0x0001e40000100800 */
[----:B0-----:R-:W-:Y:S01]  /*3060*/  IADD3 R42, R16, R43, RZ ;  /* 0x0000002b102a7210 */ /* 0x001fe20007ffe0ff */
[----:B------:R-:W-:Y:S06]  /*3070*/  @!P2 BRA `(.L_x_2350) ;  /* 0x000000c40080a947 */ /* 0x000fec0003800000 */
[----:B------:R-:W-:Y:S01]  /*3080*/  ULDC.U8 UR4, c[0x0][0x410] ;  /* 0x0001040000047ab9 */ /* 0x000fe20000000000 */
[-C--:B------:R-:W-:Y:S01]  /*3090*/  IMAD R43, R129, R53.reuse, RZ ;  /* 0x00000035812b7224 */ /* 0x080fe200078e02ff */
[----:B------:R-:W-:Y:S01]  /*30a0*/  ISETP.NE.AND P2, PT, RZ, UR4, PT ;  /* 0x00000004ff007c0c */ /* 0x000fe2000bf45270 */
[-C--:B------:R-:W-:Y:S02]  /*30b0*/  IMAD R47, R130, R53.reuse, RZ ;  /* 0x00000035822f7224 */ /* 0x080fe400078e02ff */
[----:B------:R-:W-:Y:S02]  /*30c0*/  IMAD R45, R44, R108, R43 ;  /* 0x0000006c2c2d7224 */ /* 0x000fe400078e022b */
[----:B------:R-:W-:Y:S02]  /*30d0*/  IMAD R43, R24, -0xa0, R2 ;  /* 0xffffff60182b7824 */ /* 0x000fe400078e0202 */
[----:B------:R-:W-:Y:S02]  /*30e0*/  IMAD R47, R44, R102, R47 ;  /* 0x000000662c2f7224 */ /* 0x000fe400078e022f */
[----:B------:R-:W-:Y:S01]  /*30f0*/  IMAD.WIDE.U32 R94, R108, R53, RZ ;  /* 0x000000356c5e7225 */ /* 0x000fe200078e00ff */
[----:B------:R-:W-:-:S03]  /*3100*/  VIMNMX R43, R43, 0xa0, PT ;  /* 0x000000a02b2b7848 */ /* 0x000fc60003fe0100 */
        /* <DEDUP_REMOVED lines=67> */
.L_x_2353:
[----:B------:R-:W-:Y:S05]  /*3540*/  BSYNC B1 ;  /* 0x0000000000017941 */ /* 0x000fea0003800000 */
.L_x_2352:
        /* <DEDUP_REMOVED lines=46> */
.L_x_2355:
[----:B------:R-:W-:Y:S05]  /*3830*/  BSYNC B1 ;  /* 0x0000000000017941 */ /* 0x000fea0003800000 */
.L_x_2354:
        /* <DEDUP_REMOVED lines=9> */
[----:B------:R-:W-:Y:S02]  /*38d0*/  IMAD.MOV.U32 R156, RZ, RZ, R82 ;  /* 0x000000ffff9c7224 */ /* 0x000fe400078e0052 */
        /* <DEDUP_REMOVED lines=13> */
[----:B------:R-:W-:Y:S01]  /*39b0*/  IMAD.MOV.U32 R154, RZ, RZ, R74 ;  /* 0x000000ffff9a7224 */ /* 0x000fe200078e004a */
[----:B------:R-:W-:Y:S06]  /*39c0*/  @!P2 BRA `(.L_x_2356) ;  /* 0x000000000004a947 */ /* 0x000fec0003800000 */
[----:B------:R-:W-:Y:S01]  /*39d0*/  BPT.TRAP 0x1 ;  /* 0x000000040000795c */ /* 0x000fe20000300000 */
.L_x_2356:
[----:B------:R-:W-:Y:S01]  /*39e0*/  LEA R100, R17, R16, 0x3 ;  /* 0x0000001011647211 */ /* 0x000fe200078e18ff */
[----:B------:R-:W-:Y:S01]  /*39f0*/  BSSY B1, `(.L_x_2357) ;  /* 0x0000004000017945 */ /* 0x000fe20003800000 */
[----:B------:R-:W-:-:S04]  /*3a00*/  SHF.L.U32 R101, R223, 0x1f, RZ ;  /* 0x0000001fdf657819 */ /* 0x000fc800000006ff */
[----:B------:R-:W1:Y:S02]  /*3a10*/  SYNCS.PHASECHK.TRANS64.TRYWAIT P5, [R100+URZ+0x33490], R101 ;  /* 0x03349065640075a7 */ /* 0x000e6400080a017f */
[----:B-1----:R-:W-:Y:S05]  /*3a20*/  @!P5 BRA `(.L_x_2358) ;  /* 0x000002fc00d8d947 */ /* 0x002fea0003800000 */
.L_x_2699:
[----:B------:R-:W-:Y:S05]  /*3a30*/  BSYNC B1 ;  /* 0x0000000000017941 */ /* 0x000fea0003800000 */
.L_x_2357:
        /* <DEDUP_REMOVED lines=13> */
[----:B------:R-:W-:Y:S01]  /*3b10*/  SHF.R.U32.HI R168, RZ, 0x8, R135 ;  /* 0x00000008ffa87819 */ /* 0x000fe20000011687 */
[----:B------:R-:W-:Y:S01]  /*3b20*/  IMAD.U32 R134, R134, 0x10000, RZ ;  /* 0x0001000086867824 */ /* 0x000fe200078e00ff */
[----:B------:R-:W-:Y:S02]  /*3b30*/  LOP3.LUT R169, R135, 0xff0000ff, RZ, 0xc0, !PT ;  /* 0xff0000ff87a97812 */ /* 0x000fe400078ec0ff */
[----:B------:R-:W-:Y:S01]  /*3b40*/  LOP3.LUT R125, R125, 0xff00, R167, 0xf8, !PT ;  /* 0x0000ff007d7d7812 */ /* 0x000fe200078ef8a7 */
[----:B------:R-:W-:Y:S01]  /*3b50*/  IMAD.SHL.U32 R168, R168, 0x100, RZ ;  /* 0x00000100a8a87824 */ /* 0x000fe200078e00ff */
[----:B--2---:R-:W-:-:S02]  /*3b60*/  F2FP.F16.E4M3.UNPACK_B R167, R45 ;  /* 0x0000002dffa7723e */ /* 0x004fc400020006ff */
[----:B------:R-:W-:Y:S02]  /*3b70*/  LOP3.LUT R125, R125, 0xff0000, R134, 0xf8, !PT ;  /* 0x00ff00007d7d7812 */ /* 0x000fe400078ef886 */
[-C--:B------:R-:W-:Y:S02]  /*3b80*/  F2FP.F16.E4M3.UNPACK_B R134, R166.reuse.H1 ;  /* 0x000000a6ff86723e */ /* 0x080fe400030006ff */
[----:B------:R-:W-:Y:S01]  /*3b90*/  SHF.R.U32.HI R124, RZ, 0x10, R135 ;  /* 0x00000010ff7c7819 */ /* 0x000fe20000011687 */
[--C-:B------:R-:W-:Y:S01]  /*3ba0*/  HADD2.F32 R135, -RZ, R167.reuse.H1_H1 ;  /* 0x300000a7ff877230 */ /* 0x100fe20000004100 */
[----:B------:R-:W-:Y:S01]  /*3bb0*/  LOP3.LUT R169, R169, 0xff00, R168, 0xf8, !PT ;  /* 0x0000ff00a9a97812 */ /* 0x000fe200078ef8a8 */
[----:B------:R-:W-:Y:S01]  /*3bc0*/  HADD2.F32 R171, -RZ, R134.H0_H0 ;  /* 0x20000086ffab7230 */ /* 0x000fe20000004100 */
[----:B------:R-:W-:Y:S01]  /*3bd0*/  F2FP.F16.E4M3.UNPACK_B R168, R165.H1 ;  /* 0x000000a5ffa8723e */ /* 0x000fe200030006ff */
[----:B------:R-:W-:Y:S01]  /*3be0*/  HADD2.F32 R167, -RZ, R167.H0_H0 ;  /* 0x200000a7ffa77230 */ /* 0x000fe20000004100 */
[----:B------:R-:W-:-:S02]  /*3bf0*/  F2FP.F16.E4M3.UNPACK_B R166, R166 ;  /* 0x000000a6ffa6723e */ /* 0x000fc400020006ff */
[-C--:B------:R-:W-:Y:S01]  /*3c00*/  FMUL.FTZ R172, R135, R171.reuse ;  /* 0x000000ab87ac7220 */ /* 0x080fe20000410000 */
[--C-:B------:R-:W-:Y:S02]  /*3c10*/  HADD2.F32 R170, -RZ, R168.reuse.H0_H0 ;  /* 0x200000a8ffaa7230 */ /* 0x100fe40000004100 */
[----:B------:R-:W-:Y:S01]  /*3c20*/  FMUL.FTZ R171, R167, R171 ;  /* 0x000000aba7ab7220 */ /* 0x000fe20000410000 */
[----:B------:R-:W-:Y:S01]  /*3c30*/  HADD2.F32 R168, -RZ, R168.H1_H1 ;  /* 0x300000a8ffa87230 */ /* 0x000fe20000004100 */
[----:B------:R-:W-:Y:S02]  /*3c40*/  F2FP.F16.E4M3.UNPACK_B R165, R165 ;  /* 0x000000a5ffa5723e */ /* 0x000fe400020006ff */
[-C--:B------:R-:W-:Y:S01]  /*3c50*/  FFMA.FTZ R135, R135, R170.reuse, R171 ;  /* 0x000000aa87877223 */ /* 0x080fe200000100ab */
        /* <DEDUP_REMOVED lines=26> */
[-C--:B------:R-:W-:Y:S02]  /*3e00*/  F2FP.F16.E4M3.UNPACK_B R134, R46.reuse ;  /* 0x0000002eff86723e */ /* 0x080fe400020006ff */
        /* <DEDUP_REMOVED lines=10> */
[C---:B------:R-:W-:Y:S01]  /*3eb0*/  FFMA.FTZ R171, R124.reuse, R47, -R171 ;  /* 0x0000002f7cab7223 */ /* 0x040fe200000108ab */
        /* <DEDUP_REMOVED lines=26> */
[----:B------:R-:W-:Y:S01]  /*4060*/  FMUL.FTZ R167, R47, R170 ;  /* 0x000000aa2fa77220 */ /* 0x000fe20000410000 */
[----:B------:R-:W-:Y:S01]  /*4070*/  F2FP.SATFINITE.E4M3.F32.PACK_AB_MERGE_C R168, R169, R168, R45 ;  /* 0x000000a8a9a8723e */ /* 0x000fe2000480702d */
[C---:B------:R-:W-:Y:S01]  /*4080*/  FMUL.FTZ R170, R134.reuse, R170 ;  /* 0x000000aa86aa7220 */ /* 0x040fe20000410000 */
[----:B------:R-:W-:Y:S01]  /*4090*/  MOV R45, R135 ;  /* 0x00000087002d7202 */ /* 0x000fe20000000f00 */
[-C--:B------:R-:W-:Y:S02]  /*40a0*/  FFMA.FTZ R167, R134, R125.reuse, -R167 ;  /* 0x0000007d86a77223 */ /* 0x080fe400000108a7 */
        /* <DEDUP_REMOVED lines=8> */
[-C--:B------:R-:W-:Y:S01]  /*4130*/  FFMA.FTZ R125, R47, R165.reuse, -R125 ;  /* 0x000000a52f7d7223 */ /* 0x080fe2000001087d */
[----:B------:R-:W-:Y:S02]  /*4140*/  IMAD.MOV.U32 R47, RZ, RZ, R124 ;  /* 0x000000ffff2f7224 */ /* 0x000fe400078e007c */
[----:B------:R-:W-:-:S05]  /*4150*/  FFMA.FTZ R166, R44, R165, R166 ;  /* 0x000000a52ca67223 */ /* 0x000fca00000100a6 */
[----:B------:R-:W-:-:S05]  /*4160*/  F2FP.SATFINITE.E4M3.F32.PACK_AB_MERGE_C R125, R166, R125, R167 ;  /* 0x0000007da67d723e */ /* 0x000fca00048070a7 */
[----:B------:R-:W-:-:S07]  /*4170*/  IMAD.MOV.U32 R44, RZ, RZ, R125 ;  /* 0x000000ffff2c7224 */ /* 0x000fce00078e007d */
.L_x_2364:
[----:B------:R-:W-:Y:S05]  /*4180*/  BSYNC B3 ;  /* 0x0000000000037941 */ /* 0x000fea0003800000 */
.L_x_2363:
[----:B--2---:R2:W-:Y:S02]  /*4190*/  STG.E.128 desc[UR54][R50.64], R44 ;  /* 0x0000002c32007986 */ /* 0x0045e4000c101d36 */
.L_x_2362:
[----:B------:R-:W-:Y:S05]  /*41a0*/  BSYNC B2 ;  /* 0x0000000000027941 */ /* 0x000fea0003800000 */
.L_x_2361:
        /* <DEDUP_REMOVED lines=41> */
[----:B------:R-:W-:Y:S01]  /*4440*/  IMAD.U32 R45, R96, 0x10000, RZ ;  /* 0x00010000602d7824 */ /* 0x000fe200078e00ff */
[----:B------:R-:W-:Y:S02]  /*4450*/  MOV R96, R47 ;  /* 0x0000002f00607202 */ /* 0x000fe40000000f00 */
[----:B------:R-:W-:-:S02]  /*4460*/  F2FP.F16.E4M3.UNPACK_B R47, R97.H1 ;  /* 0x00000061ff2f723e */ /* 0x000fc400030006ff */
[----:B------:R-:W-:Y:S02]  /*4470*/  LOP3.LUT R45, R134, 0xff0000, R45, 0xf8, !PT ;  /* 0x00ff0000862d7812 */ /* 0x000fe400078ef82d */
[-C--:B------:R-:W-:Y:S01]  /*4480*/  F2FP.F16.E4M3.UNPACK_B R166, R96.reuse ;  /* 0x00000060ffa6723e */ /* 0x080fe200020006ff */
[--C-:B------:R-:W-:Y:S01]  /*4490*/  HADD2.F32 R165, -RZ, R47.reuse.H0_H0 ;  /* 0x2000002fffa57230 */ /* 0x100fe20000004100 */
[-C--:B------:R-:W-:Y:S01]  /*44a0*/  F2FP.F16.E4M3.UNPACK_B R134, R45.reuse.H1 ;  /* 0x0000002dff86723e */ /* 0x080fe200030006ff */
[----:B------:R-:W-:Y:S01]  /*44b0*/  HADD2.F32 R47, -RZ, R47.H1_H1 ;  /* 0x3000002fff2f7230 */ /* 0x000fe20000004100 */
[----:B------:R-:W-:Y:S01]  /*44c0*/  F2FP.F16.E4M3.UNPACK_B R96, R96.H1 ;  /* 0x00000060ff60723e */ /* 0x000fe200030006ff */
[----:B------:R-:W-:Y:S01]  /*44d0*/  HADD2.F32 R135, -RZ, R166.H1_H1 ;  /* 0x300000a6ff877230 */ /* 0x000fe20000004100 */
[----:B------:R-:W-:Y:S01]  /*44e0*/  F2FP.SATFINITE.E4M3.F32.PACK_AB_MERGE_C R98, R125, R98, RZ ;  /* 0x000000627d62723e */ /* 0x000fe200048070ff */
[----:B------:R-:W-:Y:S01]  /*44f0*/  HADD2.F32 R167, -RZ, R134.H0_H0 ;  /* 0x20000086ffa77230 */ /* 0x000fe20000004100 */
[----:B------:R-:W-:Y:S01]  /*4500*/  F2FP.F16.E4M3.UNPACK_B R45, R45 ;  /* 0x0000002dff2d723e */ /* 0x000fe200020006ff */
[----:B------:R-:W-:Y:S01]  /*4510*/  HADD2.F32 R166, -RZ, R166.H0_H0 ;  /* 0x200000a6ffa67230 */ /* 0x000fe20000004100 */
[----:B------:R-:W-:Y:S01]  /*4520*/  F2FP.SATFINITE.E4M3.F32.PACK_AB_MERGE_C R99, R99, R124, R98 ;  /* 0x0000007c6363723e */ /* 0x000fe20004807062 */
[----:B------:R-:W-:-:S02]  /*4530*/  HADD2.F32 R134, -RZ, R134.H1_H1 ;  /* 0x30000086ff867230 */ /* 0x000fc40000004100 */
[C---:B------:R-:W-:Y:S01]  /*4540*/  FMUL.FTZ R168, R135.reuse, R167 ;  /* 0x000000a787a87220 */ /* 0x040fe20000410000 */
        /* <DEDUP_REMOVED lines=43> */
[----:B------:R-:W-:-:S04]  /*4800*/  F2FP.F16.E4M3.UNPACK_B R47, R44 ;  /* 0x0000002cff2f723e */ /* 0x000fc800020006ff */
[----:B------:R-:W-:Y:S01]  /*4810*/  F2FP.SATFINITE.E4M3.F32.PACK_AB_MERGE_C R124, R135, R124, RZ ;  /* 0x0000007c877c723e */ /* 0x000fe200048070ff */
[--C-:B------:R-:W-:Y:S02]  /*4820*/  HADD2.F32 R44, -RZ, R47.reuse.H1_H1 ;  /* 0x3000002fff2c7230 */ /* 0x100fe40000004100 */
[----:B------:R-:W-:-:S03]  /*4830*/  HADD2.F32 R47, -RZ, R47.H0_H0 ;  /* 0x2000002fff2f7230 */ /* 0x000fc60000004100 */
[-C--:B------:R-:W-:Y:S02]  /*4840*/  FMUL.FTZ R97, R44, R164.reuse ;  /* 0x000000a42c617220 */ /* 0x080fe40000410000 */
[C---:B------:R-:W-:Y:S02]  /*4850*/  FMUL.FTZ R164, R47.reuse, R164 ;  /* 0x000000a42fa47220 */ /* 0x040fe40000410000 */
[-C--:B------:R-:W-:Y:S01]  /*4860*/  FFMA.FTZ R97, R47, R163.reuse, -R97 ;  /* 0x000000a32f617223 */ /* 0x080fe20000010861 */
[----:B------:R-:W-:Y:S01]  /*4870*/  F2FP.SATFINITE.E4M3.F32.PACK_AB_MERGE_C R47, R166, R168, R96 ;  /* 0x000000a8a62f723e */ /* 0x000fe20004807060 */
[----:B------:R-:W-:-:S05]  /*4880*/  FFMA.FTZ R164, R44, R163, R164 ;  /* 0x000000a32ca47223 */ /* 0x000fca00000100a4 */
[----:B------:R-:W-:-:S07]  /*4890*/  F2FP.SATFINITE.E4M3.F32.PACK_AB_MERGE_C R44, R164, R97, R124 ;  /* 0x00000061a42c723e */ /* 0x000fce000480707c */
.L_x_2368:
[----:B------:R-:W-:Y:S05]  /*48a0*/  BSYNC B3 ;  /* 0x0000000000037941 */ /* 0x000fea0003800000 */
.L_x_2367:
[----:B--2---:R3:W-:Y:S02]  /*48b0*/  STG.E.128 desc[UR54][R50.64+0x20], R44 ;  /* 0x0000202c32007986 */ /* 0x0047e4000c101d36 */
.L_x_2366:
[----:B------:R-:W-:Y:S05]  /*48c0*/  BSYNC B2 ;  /* 0x0000000000027941 */ /* 0x000fea0003800000 */
.L_x_2365:
        /* <DEDUP_REMOVED lines=107> */
[----:B------:R-:W-:Y:S01]  /*4f80*/  FFMA.FTZ R89, R47, R161, -R89 ;  /* 0x000000a12f597223 */ /* 0x000fe20000010859 */
[----:B------:R-:W-:Y:S01]  /*4f90*/  F2FP.SATFINITE.E4M3.F32.PACK_AB_MERGE_C R47, R125, R135, R88 ;  /* 0x000000877d2f723e */ /* 0x000fe20004807058 */
[----:B------:R-:W-:-:S05]  /*4fa0*/  FFMA.FTZ R162, R44, R161, R162 ;  /* 0x000000a12ca27223 */ /* 0x000fca00000100a2 */
[----:B------:R-:W-:-:S07]  /*4fb0*/  F2FP.SATFINITE.E4M3.F32.PACK_AB_MERGE_C R44, R162, R89, R96 ;  /* 0x00000059a22c723e */ /* 0x000fce0004807060 */
.L_x_2372:
[----:B------:R-:W-:Y:S05]  /*4fc0*/  BSYNC B3 ;  /* 0x0000000000037941 */ /* 0x000fea0003800000 */
.L_x_2371:
[----:B--2---:R4:W-:Y:S02]  /*4fd0*/  STG.E.128 desc[UR54][R50.64+0x40], R44 ;  /* 0x0000402c32007986 */ /* 0x0049e4000c101d36 */
.L_x_2370:
[----:B------:R-:W-:Y:S05]  /*4fe0*/  BSYNC B2 ;  /* 0x0000000000027941 */ /* 0x000fea0003800000 */
.L_x_2369:
        /* <DEDUP_REMOVED lines=59> */
[----:B------:R-:W-:Y:S01]  /*53a0*/  LOP3.LUT R90, R89, 0xff00, R90, 0xf8, !PT ;  /* 0x0000ff00595a7812 */ /* 0x000fe200078ef85a */
[----:B------:R-:W-:Y:S01]  /*53b0*/  IMAD.U32 R87, R87, 0x10000, RZ ;  /* 0x0001000057577824 */ /* 0x000fe200078e00ff */
[----:B------:R-:W-:Y:S01]  /*53c0*/  F2FP.SATFINITE.E4M3.F32.PACK_AB_MERGE_C R44, R45, R44, RZ ;  /* 0x0000002c2d2c723e */ /* 0x000fe200048070ff */
[----:B------:R-:W-:Y:S01]  /*53d0*/  IMAD.MOV.U32 R45, RZ, RZ, R84 ;  /* 0x000000ffff2d7224 */ /* 0x000fe200078e0054 */
[----:B------:R-:W-:Y:S01]  /*53e0*/  LOP3.LUT R85, R88, 0xff00, R85, 0xf8, !PT ;  /* 0x0000ff0058557812 */ /* 0x000fe200078ef855 */
[----:B------:R-:W-:Y:S01]  /*53f0*/  IMAD.U32 R88, R96, 0x10000, RZ ;  /* 0x0001000060587824 */ /* 0x000fe200078e00ff */
[----:B------:R-:W-:-:S02]  /*5400*/  LOP3.LUT R90, R90, 0xff0000, R87, 0xf8, !PT ;  /* 0x00ff00005a5a7812 */ /* 0x000fc400078ef857 */
[----:B------:R-:W-:Y:S02]  /*5410*/  MOV R87, R47 ;  /* 0x0000002f00577202 */ /* 0x000fe40000000f00 */
[----:B------:R-:W-:Y:S02]  /*5420*/  LOP3.LUT R89, R85, 0xff0000, R88, 0xf8, !PT ;  /* 0x00ff000055597812 */ /* 0x000fe400078ef858 */
[----:B------:R-:W-:Y:S02]  /*5430*/  F2FP.F16.E4M3.UNPACK_B R47, R87 ;  /* 0x00000057ff2f723e */ /* 0x000fe400020006ff */
[----:B------:R-:W-:Y:S02]  /*5440*/  F2FP.F16.E4M3.UNPACK_B R96, R90.H1 ;  /* 0x0000005aff60723e */ /* 0x000fe400030006ff */
[-C--:B------:R-:W-:Y:S01]  /*5450*/  F2FP.F16.E4M3.UNPACK_B R85, R89.reuse.H1 ;  /* 0x00000059ff55723e */ /* 0x080fe200030006ff */
[--C-:B------:R-:W-:Y:S01]  /*5460*/  HADD2.F32 R97, -RZ, R47.reuse.H1_H1 ;  /* 0x3000002fff617230 */ /* 0x100fe20000004100 */
[----:B------:R-:W-:Y:S01]  /*5470*/  F2FP.F16.E4M3.UNPACK_B R89, R89 ;  /* 0x00000059ff59723e */ /* 0x000fe200020006ff */
[----:B------:R-:W-:Y:S01]  /*5480*/  HADD2.F32 R88, -RZ, R96.H0_H0 ;  /* 0x20000060ff587230 */ /* 0x000fe20000004100 */
[----:B------:R-:W-:Y:S01]  /*5490*/  F2FP.SATFINITE.E4M3.F32.PACK_AB_MERGE_C R44, R86, R91, R44 ;  /* 0x0000005b562c723e */ /* 0x000fe2000480702c */
[----:B------:R-:W-:-:S02]  /*54a0*/  HADD2.F32 R47, -RZ, R47.H0_H0 ;  /* 0x2000002fff2f7230 */ /* 0x000fc40000004100 */
[--C-:B------:R-:W-:Y:S02]  /*54b0*/  HADD2.F32 R98, -RZ, R85.reuse.H0_H0 ;  /* 0x20000055ff627230 */ /* 0x100fe40000004100 */
        /* <DEDUP_REMOVED lines=37> */
.L_x_2376:
[----:B------:R-:W-:Y:S05]  /*5710*/  BSYNC B3 ;  /* 0x0000000000037941 */ /* 0x000fea0003800000 */
.L_x_2375:
[----:B--2---:R0:W-:Y:S02]  /*5720*/  STG.E.128 desc[UR54][R50.64+0x60], R44 ;  /* 0x0000602c32007986 */ /* 0x0041e4000c101d36 */
.L_x_2374:
[----:B------:R-:W-:Y:S05]  /*5730*/  BSYNC B2 ;  /* 0x0000000000027941 */ /* 0x000fea0003800000 */
.L_x_2373:
        /* <DEDUP_REMOVED lines=57> */
[----:B------:R-:W-:Y:S01]  /*5ad0*/  F2FP.SATFINITE.E4M3.F32.PACK_AB_MERGE_C R44, R89, R84, R82 ;  /* 0x00000054592c723e */ /* 0x000fe20004807052 */
[----:B------:R-:W-:Y:S01]  /*5ae0*/  IMAD.SHL.U32 R83, R86, 0x100, RZ ;  /* 0x0000010056537824 */ /* 0x000fe200078e00ff */
[----:B------:R-:W-:Y:S01]  /*5af0*/  LOP3.LUT R86, R81, 0xff0000ff, RZ, 0xc0, !PT ;  /* 0xff0000ff51567812 */ /* 0x000fe200078ec0ff */
[----:B------:R-:W-:-:S03]  /*5b00*/  IMAD.SHL.U32 R81, R91, 0x100, RZ ;  /* 0x000001005b517824 */ /* 0x000fc600078e00ff */
[----:B------:R-:W-:Y:S02]  /*5b10*/  LOP3.LUT R88, R88, 0xff00, R83, 0xf8, !PT ;  /* 0x0000ff0058587812 */ /* 0x000fe400078ef853 */
[----:B------:R-:W-:Y:S02]  /*5b20*/  SHF.L.U32 R83, R90, 0x10, RZ ;  /* 0x000000105a537819 */ /* 0x000fe400000006ff */
[----:B------:R-:W-:Y:S02]  /*5b30*/  LOP3.LUT R86, R86, 0xff00, R81, 0xf8, !PT ;  /* 0x0000ff0056567812 */ /* 0x000fe400078ef851 */
[----:B------:R-:W-:Y:S01]  /*5b40*/  LOP3.LUT R81, R88, 0xff0000, R83, 0xf8, !PT ;  /* 0x00ff000058517812 */ /* 0x000fe200078ef853 */
[----:B------:R-:W-:Y:S02]  /*5b50*/  IMAD.U32 R83, R96, 0x10000, RZ ;  /* 0x0001000060537824 */ /* 0x000fe400078e00ff */
[----:B------:R-:W-:Y:S01]  /*5b60*/  IMAD.MOV.U32 R88, RZ, RZ, R47 ;  /* 0x000000ffff587224 */ /* 0x000fe200078e002f */
[----:B------:R-:W-:-:S02]  /*5b70*/  F2FP.F16.E4M3.UNPACK_B R97, R81.H1 ;  /* 0x00000051ff61723e */ /* 0x000fc400030006ff */
[----:B------:R-:W-:Y:S02]  /*5b80*/  LOP3.LUT R83, R86, 0xff0000, R83, 0xf8, !PT ;  /* 0x00ff000056537812 */ /* 0x000fe400078ef853 */
[----:B------:R-:W-:Y:S01]  /*5b90*/  F2FP.F16.E4M3.UNPACK_B R47, R88 ;  /* 0x00000058ff2f723e */ /* 0x000fe200020006ff */
[--C-:B------:R-:W-:Y:S01]  /*5ba0*/  HADD2.F32 R86, -RZ, R97.reuse.H0_H0 ;  /* 0x20000061ff567230 */ /* 0x100fe20000004100 */
[-C--:B------:R-:W-:Y:S01]  /*5bb0*/  F2FP.F16.E4M3.UNPACK_B R90, R83.reuse.H1 ;  /* 0x00000053ff5a723e */ /* 0x080fe200030006ff */
[----:B------:R-:W-:Y:S01]  /*5bc0*/  HADD2.F32 R97, -RZ, R97.H1_H1 ;  /* 0x30000061ff617230 */ /* 0x000fe20000004100 */
[----:B------:R-:W-:Y:S01]  /*5bd0*/  F2FP.F16.E4M3.UNPACK_B R83, R83 ;  /* 0x00000053ff53723e */ /* 0x000fe200020006ff */
[--C-:B------:R-:W-:Y:S02]  /*5be0*/  HADD2.F32 R91, -RZ, R47.reuse.H1_H1 ;  /* 0x3000002fff5b7230 */ /* 0x100fe40000004100 */
        /* <DEDUP_REMOVED lines=38> */
.L_x_2380:
[----:B------:R-:W-:Y:S05]  /*5e50*/  BSYNC B3 ;  /* 0x0000000000037941 */ /* 0x000fea0003800000 */
.L_x_2379:
[----:B--2---:R0:W-:Y:S02]  /*5e60*/  STG.E.128 desc[UR54][R50.64+0x80], R44 ;  /* 0x0000802c32007986 */ /* 0x0041e4000c101d36 */
.L_x_2378:
[----:B------:R-:W-:Y:S05]  /*5e70*/  BSYNC B2 ;  /* 0x0000000000027941 */ /* 0x000fea0003800000 */
.L_x_2377:
        /* <DEDUP_REMOVED lines=16> */
[----:B------:R-:W-:Y:S01]  /*5f80*/  SHF.L.U32 R77, R81, 0x10, RZ ;  /* 0x00000010514d7819 */ /* 0x000fe200000006ff */
[----:B------:R-:W-:Y:S01]  /*5f90*/  IMAD.U32 R82, R82, 0x10000, RZ ;  /* 0x0001000052527824 */ /* 0x000fe200078e00ff */
[----:B------:R-:W-:-:S02]  /*5fa0*/  LOP3.LUT R79, R80, 0xff00, R79, 0xf8, !PT ;  /* 0x0000ff00504f7812 */ /* 0x000fc400078ef84f */
        /* <DEDUP_REMOVED lines=25> */
[----:B------:R-:W-:Y:S01]  /*6140*/  F2FP.F16.E4M3.UNPACK_B R148, R148 ;  /* 0x00000094ff94723e */ /* 0x000fe200020006ff */
[----:B------:R-:W-:Y:S01]  /*6150*/  HADD2.F32 R84, -RZ, R155.H1_H1 ;  /* 0x3000009bff547230 */ /* 0x000fe20000004100 */
[----:B------:R-:W-:Y:S01]  /*6160*/  F2FP.F16.E4M3.UNPACK_B R90, R77.H1 ;  /* 0x0000004dff5a723e */ /* 0x000fe200030006ff */
[--C-:B------:R-:W-:Y:S01]  /*6170*/  HADD2.F32 R82, -RZ, R79.reuse.H0_H0 ;  /* 0x2000004fff527230 */ /* 0x100fe20000004100 */
[----:B------:R-:W-:Y:S01]  /*6180*/  F2FP.SATFINITE.E4M3.F32.PACK_AB_MERGE_C R81, R88, R81, RZ ;  /* 0x000000515851723e */ /* 0x000fe200048070ff */
[----:B------:R-:W-:-:S02]  /*6190*/  HADD2.F32 R83, -RZ, R79.H1_H1 ;  /* 0x3000004fff537230 */ /* 0x000fc40000004100 */
[----:B------:R-:W-:Y:S02]  /*61a0*/  HADD2.F32 R155, -RZ, R155.H0_H0 ;  /* 0x2000009bff9b7230 */ /* 0x000fe40000004100 */
[-C--:B------:R-:W-:Y:S01]  /*61b0*/  FMUL.FTZ R86, R82, R84.reuse ;  /* 0x0000005452567220 */ /* 0x080fe20000410000 */
[--C-:B------:R-:W-:Y:S02]  /*61c0*/  HADD2.F32 R79, -RZ, R78.reuse.H0_H0 ;  /* 0x2000004eff4f7230 */ /* 0x100fe40000004100 */
[----:B------:R-:W-:Y:S01]  /*61d0*/  FMUL.FTZ R85, R83, R84 ;  /* 0x0000005453557220 */ /* 0x000fe20000410000 */
[----:B------:R-:W-:Y:S01]  /*61e0*/  HADD2.F32 R80, -RZ, R78.H1_H1 ;  /* 0x3000004eff507230 */ /* 0x000fe20000004100 */
[----:B------:R-:W-:Y:S01]  /*61f0*/  F2FP.SATFINITE.E4M3.F32.PACK_AB_MERGE_C R45, R45, R44, R81 ;  /* 0x0000002c2d2d723e */ /* 0x000fe20004807051 */
[--C-:B------:R-:W-:Y:S02]  /*6200*/  HADD2.F32 R78, -RZ, R148.reuse.H1_H1 ;  /* 0x30000094ff4e7230 */ /* 0x100fe40000004100 */
[----:B------:R-:W-:-:S02]  /*6210*/  HADD2.F32 R148, -RZ, R148.H0_H0 ;  /* 0x20000094ff947230 */ /* 0x000fc40000004100 */
        /* <DEDUP_REMOVED lines=51> */
.L_x_2382:
[----:B------:R-:W-:Y:S05]  /*6550*/  BSYNC B2 ;  /* 0x0000000000027941 */ /* 0x000fea0003800000 */
.L_x_2381:
[----:B--2---:R0:W-:Y:S02]  /*6560*/  STG.E.128 desc[UR54][R50.64+0xa0], R44 ;  /* 0x0000a02c32007986 */ /* 0x0041e4000c101d36 */
.L_x_2360:
[----:B------:R-:W-:Y:S05]  /*6570*/  BSYNC B1 ;  /* 0x0000000000017941 */ /* 0x000fea0003800000 */
.L_x_2359:
        /* <DEDUP_REMOVED lines=19> */
[----:B------:R-:W-:Y:S01]  /*66b0*/  LOP3.LUT R73, R73, 0xff00, R74, 0xf8, !PT ;  /* 0x0000ff0049497812 */ /* 0x000fe200078ef84a */
[----:B------:R-:W-:Y:S01]  /*66c0*/  IMAD.U32 R76, R76, 0x10000, RZ ;  /* 0x000100004c4c7824 */ /* 0x000fe200078e00ff */
        /* <DEDUP_REMOVED lines=90> */
.L_x_2387:
[----:B------:R-:W-:Y:S05]  /*6c70*/  BSYNC B2 ;  /* 0x0000000000027941 */ /* 0x000fea0003800000 */
.L_x_2386:
[----:B--2---:R0:W-:Y:S02]  /*6c80*/  STG.E.128 desc[UR54][R48.64], R44 ;  /* 0x0000002c30007986 */ /* 0x0041e4000c101d36 */
.L_x_2385:
[----:B------:R-:W-:Y:S05]  /*6c90*/  BSYNC B1 ;  /* 0x0000000000017941 */ /* 0x000fea0003800000 */
.L_x_2384:
        /* <DEDUP_REMOVED lines=9> */
[--C-:B------:R-:W-:Y:S01]  /*6d30*/  SHF.R.U32.HI R50, RZ, 0x8, R69.reuse ;  /* 0x00000008ff327819 */ /* 0x100fe20000011645 */
[----:B------:R-:W-:Y:S01]  /*6d40*/  IMAD.MOV.U32 R68, RZ, RZ, R44 ;  /* 0x000000ffff447224 */ /* 0x000fe200078e002c */
[----:B------:R-:W-:Y:S01]  /*6d50*/  SHF.R.U32.HI R74, RZ, 0x10, R69 ;  /* 0x00000010ff4a7819 */ /* 0x000fe20000011645 */
[----:B------:R-:W-:Y:S01]  /*6d60*/  IMAD.SHL.U32 R70, R70, 0x100, RZ ;  /* 0x0000010046467824 */ /* 0x000fe200078e00ff */
[----:B------:R-:W-:Y:S02]  /*6d70*/  LOP3.LUT R69, R69, 0xff0000ff, RZ, 0xc0, !PT ;  /* 0xff0000ff45457812 */ /* 0x000fe400078ec0ff */
[----:B------:R-:W-:Y:S01]  /*6d80*/  SHF.R.U32.HI R73, RZ, 0x10, R71 ;  /* 0x00000010ff497819 */ /* 0x000fe20000011647 */
[----:B------:R-:W-:Y:S01]  /*6d90*/  IMAD.U32 R45, R74, 0x10000, RZ ;  /* 0x000100004a2d7824 */ /* 0x000fe200078e00ff */
[----:B------:R-:W-:-:S02]  /*6da0*/  SHF.L.U32 R50, R50, 0x8, RZ ;  /* 0x0000000832327819 */ /* 0x000fc400000006ff */
[----:B------:R-:W-:Y:S02]  /*6db0*/  LOP3.LUT R71, R71, 0xff0000ff, RZ, 0xc0, !PT ;  /* 0xff0000ff47477812 */ /* 0x000fe400078ec0ff */
        /* <DEDUP_REMOVED lines=93> */
.L_x_2391:
[----:B------:R-:W-:Y:S05]  /*7390*/  BSYNC B2 ;  /* 0x0000000000027941 */ /* 0x000fea0003800000 */
.L_x_2390:
[----:B--2---:R0:W-:Y:S02]  /*73a0*/  STG.E.128 desc[UR54][R48.64+0x20], R44 ;  /* 0x0000202c30007986 */ /* 0x0041e4000c101d36 */
.L_x_2389:
[----:B------:R-:W-:Y:S05]  /*73b0*/  BSYNC B1 ;  /* 0x0000000000017941 */ /* 0x000fea0003800000 */
.L_x_2388:
        /* <DEDUP_REMOVED lines=110> */
.L_x_2395:
[----:B------:R-:W-:Y:S05]  /*7aa0*/  BSYNC B2 ;  /* 0x0000000000027941 */ /* 0x000fea0003800000 */
.L_x_2394:
[----:B--2---:R0:W-:Y:S02]  /*7ab0*/  STG.E.128 desc[UR54][R48.64+0x40], R44 ;  /* 0x0000402c30007986 */ /* 0x0041e4000c101d36 */
.L_x_2393:
[----:B------:R-:W-:Y:S05]  /*7ac0*/  BSYNC B1 ;  /* 0x0000000000017941 */ /* 0x000fea0003800000 */
.L_x_2392:
        /* <DEDUP_REMOVED lines=110> */
.L_x_2399:
[----:B------:R-:W-:Y:S05]  /*81b0*/  BSYNC B2 ;  /* 0x0000000000027941 */ /* 0x000fea0003800000 */
.L_x_2398:
[----:B--2---:R0:W-:Y:S02]  /*81c0*/  STG.E.128 desc[UR54][R48.64+0x60], R44 ;  /* 0x0000602c30007986 */ /* 0x0041e4000c101d36 */
.L_x_2397:
[----:B------:R-:W-:Y:S05]  /*81d0*/  BSYNC B1 ;  /* 0x0000000000017941 */ /* 0x000fea0003800000 */
.L_x_2396:
        /* <DEDUP_REMOVED lines=18> */
[----:B------:R-:W-:Y:S01]  /*8300*/  LOP3.LUT R58, R57, 0xff00, R58, 0xf8, !PT ;  /* 0x0000ff00393a7812 */ /* 0x000fe200078ef83a */
[----:B------:R-:W-:Y:S01]  /*8310*/  IMAD.U32 R59, R59, 0x10000, RZ ;  /* 0x000100003b3b7824 */ /* 0x000fe200078e00ff */
        /* <DEDUP_REMOVED lines=90> */
.L_x_2403:
[----:B------:R-:W-:Y:S05]  /*88c0*/  BSYNC B2 ;  /* 0x0000000000027941 */ /* 0x000fea0003800000 */
.L_x_2402:
[----:B--2---:R0:W-:Y:S02]  /*88d0*/  STG.E.128 desc[UR54][R48.64+0x80], R44 ;  /* 0x0000802c30007986 */ /* 0x0041e4000c101d36 */
.L_x_2401:
[----:B------:R-:W-:Y:S05]  /*88e0*/  BSYNC B1 ;  /* 0x0000000000017941 */ /* 0x000fea0003800000 */
.L_x_2400:
        /* <DEDUP_REMOVED lines=10> */
[--C-:B------:R-:W-:Y:S02]  /*8990*/  SHF.R.U32.HI R53, RZ, 0x8, R55.reuse ;  /* 0x00000008ff357819 */ /* 0x100fe40000011637 */
[----:B------:R-:W-:Y:S02]  /*89a0*/  SHF.R.U32.HI R56, RZ, 0x10, R55 ;  /* 0x00000010ff387819 */ /* 0x000fe40000011637 */
[----:B------:R-:W-:Y:S01]  /*89b0*/  LOP3.LUT R54, R55, 0xff0000ff, RZ, 0xc0, !PT ;  /* 0xff0000ff37367812 */ /* 0x000fe200078ec0ff */
[----:B------:R-:W-:Y:S01]  /*89c0*/  IMAD.SHL.U32 R53, R53, 0x100, RZ ;  /* 0x0000010035357824 */ /* 0x000fe200078e00ff */
[----:B------:R-:W-:-:S02]  /*89d0*/  SHF.L.U32 R51, R51, 0x8, RZ ;  /* 0x0000000833337819 */ /* 0x000fc400000006ff */
[----:B------:R-:W-:Y:S02]  /*89e0*/  F2FP.F16.E4M3.UNPACK_B R44, R45 ;  /* 0x0000002dff2c723e */ /* 0x000fe400020006ff */
[----:B------:R-:W-:Y:S01]  /*89f0*/  LOP3.LUT R52, R52, 0xff00, R51, 0xf8, !PT ;  /* 0x0000ff0034347812 */ /* 0x000fe200078ef833 */
[----:B------:R-:W-:Y:S01]  /*8a00*/  IMAD.U32 R51, R57, 0x10000, RZ ;  /* 0x0001000039337824 */ /* 0x000fe200078e00ff */
        /* <DEDUP_REMOVED lines=91> */
.L_x_2405:
[----:B------:R-:W-:Y:S05]  /*8fc0*/  BSYNC B1 ;  /* 0x0000000000017941 */ /* 0x000fea0003800000 */
.L_x_2404:
[----:B--2---:R0:W-:Y:S01]  /*8fd0*/  STG.E.128 desc[UR54][R48.64+0xa0], R44 ;  /* 0x0000a02c30007986 */ /* 0x0041e2000c101d36 */
[----:B------:R-:W-:Y:S05]  /*8fe0*/  BRA `(.L_x_2383) ;  /* 0x0000006800807947 */ /* 0x000fea0003800000 */
.L_x_2351:
        /* <DEDUP_REMOVED lines=49> */
.L_x_2407:
[----:B------:R-:W-:Y:S05]  /*9300*/  BSYNC B1 ;  /* 0x0000000000017941 */ /* 0x000fea0003800000 */
.L_x_2406:
[----:B------:R-:W-:Y:S01]  /*9310*/  VIADD R97, R220, 0x80 ;  /* 0x00000080dc617836 */ /* 0x000fe20000000000 */
[----:B------:R-:W-:Y:S01]  /*9320*/  BSSY B1, `(.L_x_2408) ;  /* 0x0000029000017945 */ /* 0x000fe20003800000 */
[----:B0-----:R-:W-:Y:S02]  /*9330*/  CS2R R82, SRZ ;  /* 0x0000000000527805 */ /* 0x001fe4000001ff00 */
[----:B------:R-:W-:Y:S02]  /*9340*/  CS2R R84, SRZ ;  /* 0x0000000000547805 */ /* 0x000fe4000001ff00 */
[----:B------:R-:W-:Y:S02]  /*9350*/  CS2R R86, SRZ ;  /* 0x0000000000567805 */ /* 0x000fe4000001ff00 */
[----:B------:R-:W-:Y:S02]  /*9360*/  ISETP.GE.AND P3, PT, R97, R43, PT ;  /* 0x0000002b6100720c */ /* 0x000fe40003f66270 */
[----:B------:R-:W-:-:S02]  /*9370*/  CS2R R88, SRZ ;  /* 0x0000000000587805 */ /* 0x000fc4000001ff00 */
[----:B------:R-:W-:Y:S01]  /*9380*/  CS2R R90, SRZ ;  /* 0x00000000005a7805 */ /* 0x000fe2000001ff00 */
[----:B-----5:R-:W-:Y:S01]  /*9390*/  IMAD.MOV.U32 R174, RZ, RZ, R44 ;  /* 0x000000ffffae7224 */ /* 0x020fe200078e002c */
[----:B------:R-:W-:-:S07]  /*93a0*/  MOV R175, R46 ;  /* 0x0000002e00af7202 */ /* 0x000fce0000000f00 */
        /* <DEDUP_REMOVED lines=32> */
.L_x_2409:
[----:B------:R-:W-:Y:S05]  /*95b0*/  BSYNC B1 ;  /* 0x0000000000017941 */ /* 0x000fea0003800000 */
.L_x_2408:
[----:B------:R-:W-:Y:S01]  /*95c0*/  UISETP.NE.AND UP0, UPT, UR53, 0x3, UPT ;  /* 0x000000033500788c */ /* 0x000fe2000bf05270 */
[----:B------:R-:W-:Y:S01]  /*95d0*/  IMAD.MOV.U32 R173, RZ, RZ, R48 ;  /* 0x000000ffffad7224 */ /* 0x000fe200078e0030 */
[----:B------:R-:W-:Y:S01]  /*95e0*/  MOV R171, R60 ;  /* 0x0000003c00ab7202 */ /* 0x000fe20000000f00 */
[----:B------:R-:W-:Y:S01]  /*95f0*/  IMAD.MOV.U32 R172, RZ, RZ, R50 ;  /* 0x000000ffffac7224 */ /* 0x000fe200078e0032 */
[----:B-----5:R-:W-:Y:S01]  /*9600*/  MOV R156, R70 ;  /* 0x00000046009c7202 */ /* 0x020fe20000000f00 */
[----:B------:R-:W-:Y:S01]  /*9610*/  IMAD.MOV.U32 R165, RZ, RZ, R52 ;  /* 0x000000ffffa57224 */ /* 0x000fe200078e0034 */
[----:B------:R-:W-:Y:S01]  /*9620*/  PLOP3.LUT P2, PT, PT, PT, UP0, 0x80, 0x0 ;  /* 0x000000000000781c */ /* 0x000fe20003f4f008 */
[----:B------:R-:W-:Y:S01]  /*9630*/  IMAD.MOV.U32 R166, RZ, RZ, R54 ;  /* 0x000000ffffa67224 */ /* 0x000fe200078e0036 */
[----:B------:R-:W-:Y:S01]  /*9640*/  MOV R150, R88 ;  /* 0x0000005800967202 */ /* 0x000fe20000000f00 */
        /* <DEDUP_REMOVED lines=17> */
.L_x_2410:
[----:B------:R-:W-:Y:S01]  /*9760*/  IMAD R100, R17, 0x8, R16 ;  /* 0x0000000811647824 */ /* 0x000fe200078e0210 */
[----:B------:R-:W-:Y:S01]  /*9770*/  SHF.L.U32 R101, R223, 0x1f, RZ ;  /* 0x0000001fdf657819 */ /* 0x000fe200000006ff */
[----:B------:R-:W1:Y:S01]  /*9780*/  LDC R152, c[0x0][0x2f4] ;  /* 0x0000bd00ff987b82 */ /* 0x000e620000000800 */
[----:B------:R-:W-:Y:S01]  /*9790*/  BSSY B1, `(.L_x_2411) ;  /* 0x0000004000017945 */ /* 0x000fe20003800000 */
[----:B------:R-:W-:Y:S01]  /*97a0*/  IMAD.MOV.U32 R135, RZ, RZ, R96 ;  /* 0x000000ffff877224 */ /* 0x000fe200078e0060 */
[----:B------:R-:W2:Y:S02]  /*97b0*/  SYNCS.PHASECHK.TRANS64.TRYWAIT P5, [R100+URZ+0x33490], R101 ;  /* 0x03349065640075a7 */ /* 0x000ea400080a017f */
[----:B--2---:R-:W-:Y:S05]  /*97c0*/  @!P5 BRA `(.L_x_2412) ;  /* 0x000002a00084d947 */ /* 0x004fea0003800000 */
.L_x_2700:
[----:B------:R-:W-:Y:S05]  /*97d0*/  BSYNC B1 ;  /* 0x0000000000017941 */ /* 0x000fea0003800000 */
.L_x_2411:
        /* <DEDUP_REMOVED lines=37> */
[--C-:B------:R-:W-:Y:S01]  /*9a30*/  SHF.R.U32.HI R46, RZ, 0x10, R59.reuse ;  /* 0x00000010ff2e7819 */ /* 0x100fe2000001163b */
[----:B------:R-:W-:Y:S01]  /*9a40*/  IMAD.U32 R44, R44, 0x10000, RZ ;  /* 0x000100002c2c7824 */ /* 0x000fe200078e00ff */
[----:B------:R-:W-:Y:S02]  /*9a50*/  SHF.R.U32.HI R57, RZ, 0x8, R59 ;  /* 0x00000008ff397819 */ /* 0x000fe4000001163b */
[----:B------:R-:W-:Y:S01]  /*9a60*/  LOP3.LUT R180, R59, 0xff0000ff, RZ, 0xc0, !PT ;  /* 0xff0000ff3bb47812 */ /* 0x000fe200078ec0ff */
[----:B------:R-:W-:Y:S01]  /*9a70*/  IMAD.U32 R46, R46, 0x10000, RZ ;  /* 0x000100002e2e7824 */ /* 0x000fe200078e00ff */
[----:B------:R-:W-:Y:S01]  /*9a80*/  SHF.R.U32.HI R59, RZ, 0x8, R45 ;  /* 0x00000008ff3b7819 */ /* 0x000fe2000001162d */
[----:B------:R-:W-:Y:S01]  /*9a90*/  IMAD.SHL.U32 R57, R57, 0x100, RZ ;  /* 0x0000010039397824 */ /* 0x000fe200078e00ff */
[----:B------:R-:W-:-:S02]  /*9aa0*/  LOP3.LUT R56, R56, 0xff00, R182, 0xf8, !PT ;  /* 0x0000ff0038387812 */ /* 0x000fc400078ef8b6 */
[----:B------:R-:W-:Y:S01]  /*9ab0*/  SHF.R.U32.HI R179, RZ, 0x10, R45 ;  /* 0x00000010ffb37819 */ /* 0x000fe2000001162d */
[----:B------:R-:W-:Y:S01]  /*9ac0*/  IMAD.SHL.U32 R182, R59, 0x100, RZ ;  /* 0x000001003bb67824 */ /* 0x000fe200078e00ff */
[----:B------:R-:W-:Y:S02]  /*9ad0*/  LOP3.LUT R181, R45, 0xff0000ff, RZ, 0xc0, !PT ;  /* 0xff0000ff2db57812 */ /* 0x000fe400078ec0ff */
[----:B------:R-:W-:Y:S02]  /*9ae0*/  LOP3.LUT R59, R180, 0xff00, R57, 0xf8, !PT ;  /* 0x0000ff00b43b7812 */ /* 0x000fe400078ef839 */
[----:B------:R-:W-:Y:S02]  /*9af0*/  LOP3.LUT R181, R181, 0xff00, R182, 0xf8, !PT ;  /* 0x0000ff00b5b57812 */ /* 0x000fe400078ef8b6 */
[----:B------:R-:W-:Y:S02]  /*9b00*/  SHF.L.U32 R57, R179, 0x10, RZ ;  /* 0x00000010b3397819 */ /* 0x000fe400000006ff */
[----:B------:R-:W-:-:S02]  /*9b10*/  LOP3.LUT R179, R56, 0xff0000, R44, 0xf8, !PT ;  /* 0x00ff000038b37812 */ /* 0x000fc400078ef82c */
[----:B------:R-:W-:Y:S02]  /*9b20*/  LOP3.LUT R44, R181, 0xff0000, R57, 0xf8, !PT ;  /* 0x00ff0000b52c7812 */ /* 0x000fe400078ef839 */
[----:B0-----:R-:W-:Y:S02]  /*9b30*/  F2FP.F16.E4M3.UNPACK_B R180, R97 ;  /* 0x00000061ffb4723e */ /* 0x001fe400020006ff */
[----:B------:R-:W-:Y:S02]  /*9b40*/  F2FP.F16.E4M3.UNPACK_B R182, R44 ;  /* 0x0000002cffb6723e */ /* 0x000fe400020006ff */
[----:B-1----:R-:W-:Y:S01]  /*9b50*/  F2FP.F16.E4M3.UNPACK_B R56, R93 ;  /* 0x0000005dff38723e */ /* 0x002fe200020006ff */
        /* <DEDUP_REMOVED lines=93> */
[----:B------:R-:W-:Y:S01]  /*a130*/  IMAD.MOV.U32 R45, RZ, RZ, R92 ;  /* 0x000000ffff2d7224 */ /* 0x000fe200078e005c */
[-C--:B------:R-:W-:Y:S01]  /*a140*/  F2FP.F16.E4M3.UNPACK_B R59, R174.reuse.H1 ;  /* 0x000000aeff3b723e */ /* 0x080fe200030006ff */
[----:B------:R-:W-:Y:S01]  /*a150*/  HADD2.F32 R97, -RZ, R93.H0_H0 ;  /* 0x2000005dff617230 */ /* 0x000fe20000004100 */
[----:B------:R-:W-:Y:S01]  /*a160*/  F2FP.F16.E4M3.UNPACK_B R174, R174 ;  /* 0x000000aeffae723e */ /* 0x000fe200020006ff */
[----:B------:R-:W-:Y:S01]  /*a170*/  HADD2.F32 R181, -RZ, R99.H0_H0 ;  /* 0x20000063ffb57230 */ /* 0x000fe20000004100 */
[-C--:B------:R-:W-:Y:S01]  /*a180*/  F2FP.F16.E4M3.UNPACK_B R92, R45.reuse.H1 ;  /* 0x0000002dff5c723e */ /* 0x080fe200030006ff */
[--C-:B------:R-:W-:Y:S01]  /*a190*/  HADD2.F32 R185, -RZ, R59.reuse.H0_H0 ;  /* 0x2000003bffb97230 */ /* 0x100fe20000004100 */
[----:B------:R-:W-:Y:S01]  /*a1a0*/  F2FP.F16.E4M3.UNPACK_B R45, R45 ;  /* 0x0000002dff2d723e */ /* 0x000fe200020006ff */
[----:B------:R-:W-:Y:S01]  /*a1b0*/  HADD2.F32 R59, -RZ, R59.H1_H1 ;  /* 0x3000003bff3b7230 */ /* 0x000fe20000004100 */
[----:B------:R-:W-:Y:S01]  /*a1c0*/  F2FP.F16.E4M3.UNPACK_B R176, R176 ;  /* 0x000000b0ffb0723e */ /* 0x000fe200020006ff */
[----:B------:R-:W-:-:S02]  /*a1d0*/  HADD2.F32 R179, -RZ, R92.H0_H0 ;  /* 0x2000005cffb37230 */ /* 0x000fc40000004100 */
[-C--:B------:R-:W-:Y:S01]  /*a1e0*/  FMUL.FTZ R182, R97, R185.reuse ;  /* 0x000000b961b67220 */ /* 0x080fe20000410000 */
[----:B------:R-:W-:Y:S01]  /*a1f0*/  HADD2.F32 R93, -RZ, R93.H1_H1 ;  /* 0x3000005dff5d7230 */ /* 0x000fe20000004100 */
[----:B------:R-:W-:Y:S01]  /*a200*/  F2FP.SATFINITE.E4M3.F32.PACK_AB_MERGE_C R95, R95, R186, RZ ;  /* 0x000000ba5f5f723e */ /* 0x000fe200048070ff */
[----:B------:R-:W-:Y:S02]  /*a210*/  HADD2.F32 R92, -RZ, R92.H1_H1 ;  /* 0x3000005cff5c7230 */ /* 0x000fe40000004100 */
[C---:B------:R-:W-:Y:S01]  /*a220*/  FMUL.FTZ R185, R179.reuse, R185 ;  /* 0x000000b9b3b97220 */ /* 0x040fe20000410000 */
[----:B------:R-:W-:Y:S02]  /*a230*/  HADD2.F32 R99, -RZ, R99.H1_H1 ;  /* 0x30000063ff637230 */ /* 0x000fe40000004100 */
[----:B------:R-:W-:Y:S01]  /*a240*/  FFMA.FTZ R182, R179, R181, -R182 ;  /* 0x000000b5b3b67223 */ /* 0x000fe200000108b6 */
[----:B------:R-:W-:Y:S01]  /*a250*/  F2FP.SATFINITE.E4M3.F32.PACK_AB_MERGE_C R46, R46, R183, RZ ;  /* 0x000000b72e2e723e */ /* 0x000fe200048070ff */
[----:B------:R-:W-:Y:S01]  /*a260*/  FFMA.FTZ R185, R97, R181, R185 ;  /* 0x000000b561b97223 */ /* 0x000fe200000100b9 */
[-C--:B------:R-:W-:Y:S01]  /*a270*/  FMUL.FTZ R97, R93, R59.reuse ;  /* 0x0000003b5d617220 */ /* 0x080fe20000410000 */
[C---:B------:R-:W-:Y:S01]  /*a280*/  FMUL.FTZ R59, R92.reuse, R59 ;  /* 0x0000003b5c3b7220 */ /* 0x040fe20000410000 */
[----:B------:R-:W-:Y:S01]  /*a290*/  HADD2.F32 R181, -RZ, R174.H0_H0 ;  /* 0x200000aeffb57230 */ /* 0x000fe20000004100 */
[----:B------:R-:W-:Y:S01]  /*a2a0*/  F2FP.SATFINITE.E4M3.F32.PACK_AB_MERGE_C R46, R47, R184, R46 ;  /* 0x000000b82f2e723e */ /* 0x000fe2000480702e */
        /* <DEDUP_REMOVED lines=26> */
[-C--:B------:R-:W-:Y:S01]  /*a450*/  F2FP.F16.E4M3.UNPACK_B R92, R175.reuse.H1 ;  /* 0x000000afff5c723e */ /* 0x080fe200030006ff */
        /* <DEDUP_REMOVED lines=12> */
[----:B------:R-:W-:Y:S01]  /*a520*/  F2FP.SATFINITE.E4M3.F32.PACK_AB_MERGE_C R45, R45, R181, R59 ;  /* 0x000000b52d2d723e */ /* 0x000fe2000480703b */
[-C--:B------:R-:W-:Y:S02]  /*a530*/  FFMA.FTZ R182, R174, R176.reuse, -R182 ;  /* 0x000000b0aeb67223 */ /* 0x080fe400000108b6 */
        /* <DEDUP_REMOVED lines=28> */
[----:B------:R-:W-:Y:S01]  /*a700*/  IMAD.MOV.U32 R92, RZ, RZ, R179 ;  /* 0x000000ffff5c7224 */ /* 0x000fe200078e00b3 */
[----:B------:R-:W-:Y:S01]  /*a710*/  MOV R93, R180 ;  /* 0x000000b4005d7202 */ /* 0x000fe20000000f00 */
[----:B------:R-:W-:Y:S02]  /*a720*/  IMAD.MOV.U32 R94, RZ, RZ, R174 ;  /* 0x000000ffff5e7224 */ /* 0x000fe400078e00ae */
[----:B------:R-:W-:-:S07]  /*a730*/  IMAD.MOV.U32 R98, RZ, RZ, R175 ;  /* 0x000000ffff627224 */ /* 0x000fce00078e00af */
.L_x_2418:
[----:B------:R-:W-:Y:S05]  /*a740*/  BSYNC B3 ;  /* 0x0000000000037941 */ /* 0x000fea0003800000 */
.L_x_2417:
        /* <DEDUP_REMOVED lines=9> */
[----:B------:R-:W-:Y:S01]  /*a7e0*/  @!P4 IADD3.X R47, R47, R125, RZ, P5, !PT ;  /* 0x0000007d2f2fc210 */ /* 0x000fe20002ffe4ff */
[----:B-1----:R1:W-:Y:S04]  /*a7f0*/  STG.E.128 desc[UR54][R44.64], R92 ;  /* 0x0000005c2c007986 */ /* 0x0023e8000c101d36 */
[----:B0-----:R1:W-:Y:S04]  /*a800*/  @!P4 STG.E.128 desc[UR54][R46.64], R96 ;  /* 0x000000602e00c986 */ /* 0x0013e8000c101d36 */
.L_x_2416:
[----:B------:R-:W-:Y:S05]  /*a810*/  BSYNC B2 ;  /* 0x0000000000027941 */ /* 0x000fea0003800000 */
.L_x_2415:
        /* <DEDUP_REMOVED lines=19> */
[C---:B------:R-:W-:Y:S02]  /*a950*/  IMAD.IADD R56, R16.reuse, 0x1, R56 ;  /* 0x0000000110387824 */ /* 0x040fe400078e0238 */
[----:B------:R-:W-:-:S04]  /*a960*/  IMAD.IADD R44, R16, 0x1, R44 ;  /* 0x00000001102c7824 */ /* 0x000fc800078e022c */
        /* <DEDUP_REMOVED lines=12> */
[----:B------:R-:W-:Y:S01]  /*aa30*/  LOP3.LUT R60, R61, 0xff0000ff, RZ, 0xc0, !PT ;  /* 0xff0000ff3d3c7812 */ /* 0x000fe200078ec0ff */
[----:B------:R-:W-:Y:S01]  /*aa40*/  IMAD.U32 R62, R62, 0x10000, RZ ;  /* 0x000100003e3e7824 */ /* 0x000fe200078e00ff */
[----:B------:R-:W-:-:S02]  /*aa50*/  LOP3.LUT R95, R49, 0xff0000ff, RZ, 0xc0, !PT ;  /* 0xff0000ff315f7812 */ /* 0x000fc400078ec0ff */
[----:B------:R-:W-:Y:S02]  /*aa60*/  SHF.R.U32.HI R96, RZ, 0x10, R49 ;  /* 0x00000010ff607819 */ /* 0x000fe40000011631 */
[--C-:B------:R-:W-:Y:S02]  /*aa70*/  SHF.R.U32.HI R49, RZ, 0x8, R51.reuse ;  /* 0x00000008ff317819 */ /* 0x100fe40000011633 */
[----:B------:R-:W-:Y:S01]  /*aa80*/  LOP3.LUT R50, R51, 0xff0000ff, RZ, 0xc0, !PT ;  /* 0xff0000ff33327812 */ /* 0x000fe200078ec0ff */
[----:B------:R-:W-:Y:S01]  /*aa90*/  IMAD.U32 R96, R96, 0x10000, RZ ;  /* 0x0001000060607824 */ /* 0x000fe200078e00ff */
[----:B------:R-:W-:Y:S01]  /*aaa0*/  SHF.R.U32.HI R61, RZ, 0x10, R51 ;  /* 0x00000010ff3d7819 */ /* 0x000fe20000011633 */
[----:B------:R-:W-:Y:S01]  /*aab0*/  IMAD.SHL.U32 R49, R49, 0x100, RZ ;  /* 0x0000010031317824 */ /* 0x000fe200078e00ff */
[----:B------:R-:W-:Y:S02]  /*aac0*/  SHF.L.U32 R51, R63, 0x8, RZ ;  /* 0x000000083f337819 */ /* 0x000fe400000006ff */
[----:B------:R-:W-:-:S02]  /*aad0*/  LOP3.LUT R60, R60, 0xff00, R97, 0xf8, !PT ;  /* 0x0000ff003c3c7812 */ /* 0x000fc400078ef861 */
        /* <DEDUP_REMOVED lines=25> */
[----:B------:R-:W-:Y:S01]  /*ac70*/  LOP3.LUT R61, R63, 0xff0000, R48, 0xf8, !PT ;  /* 0x00ff00003f3d7812 */ /* 0x000fe200078ef830 */
[----:B------:R-:W-:-:S02]  /*ac80*/  IMAD.MOV.U32 R63, RZ, RZ, R47 ;  /* 0x000000ffff3f7224 */ /* 0x000fc400078e002f */
[-C--:B------:R-:W-:Y:S01]  /*ac90*/  FMUL.FTZ R93, R98, R96.reuse ;  /* 0x00000060625d7220 */ /* 0x080fe20000410000 */
[C---:B------:R-:W-:Y:S01]  /*aca0*/  FMUL.FTZ R96, R51.reuse, R96 ;  /* 0x0000006033607220 */ /* 0x040fe20000410000 */
[----:B------:R-:W-:Y:S02]  /*acb0*/  LOP3.LUT R48, R50, 0xff0000, R49, 0xf8, !PT ;  /* 0x00ff000032307812 */ /* 0x000fe400078ef831 */
        /* <DEDUP_REMOVED lines=35> */
[-C--:B------:R-:W-:Y:S01]  /*aef0*/  FMUL.FTZ R175, R98, R59.reuse ;  /* 0x0000003b62af7220 */ /* 0x080fe20000410000 */
[C---:B------:R-:W-:Y:S01]  /*af00*/  FMUL.FTZ R59, R174.reuse, R59 ;  /* 0x0000003bae3b7220 */ /* 0x040fe20000410000 */
        /* <DEDUP_REMOVED lines=12> */
[C---:B------:R-:W-:Y:S01]  /*afd0*/  FFMA.FTZ R50, R47.reuse, R97, -R50 ;  /* 0x000000612f327223 */ /* 0x040fe20000010832 */
        /* <DEDUP_REMOVED lines=22> */
[-C--:B------:R-:W-:Y:S01]  /*b140*/  F2FP.F16.E4M3.UNPACK_B R48, R173.reuse.H1 ;  /* 0x000000adff30723e */ /* 0x080fe200030006ff */
[--C-:B------:R-:W-:Y:S01]  /*b150*/  HADD2.F32 R61, -RZ, R60.reuse.H0_H0 ;  /* 0x2000003cff3d7230 */ /* 0x100fe20000004100 */
[-C--:B------:R-:W-:Y:S01]  /*b160*/  F2FP.F16.E4M3.UNPACK_B R59, R44.reuse.H1 ;  /* 0x0000002cff3b723e */ /* 0x080fe200030006ff */
        /* <DEDUP_REMOVED lines=14> */
[CC--:B------:R-:W-:Y:S01]  /*b250*/  FMUL.FTZ R61, R60.reuse, R48.reuse ;  /* 0x000000303c3d7220 */ /* 0x0c0fe20000410000 */
[----:B------:R-:W-:Y:S01]  /*b260*/  FMUL.FTZ R48, R59, R48 ;  /* 0x000000303b307220 */ /* 0x000fe20000410000 */
[----:B------:R-:W-:Y:S01]  /*b270*/  HADD2.F32 R95, -RZ, R173.H0_H0 ;  /* 0x200000adff5f7230 */ /* 0x000fe20000004100 */
[----:B------:R-:W-:Y:S01]  /*b280*/  F2FP.SATFINITE.E4M3.F32.PACK_AB_MERGE_C R98, R47, R98, R49 ;  /* 0x000000622f62723e */ /* 0x000fe20004807031 */
[-C--:B------:R-:W-:Y:S01]  /*b290*/  FFMA.FTZ R59, R59, R62.reuse, -R61 ;  /* 0x0000003e3b3b7223 */ /* 0x080fe2000001083d */
[----:B------:R-:W-:Y:S01]  /*b2a0*/  FFMA.FTZ R48, R60, R62, R48 ;  /* 0x0000003e3c307223 */ /* 0x000fe20000010030 */
[----:B------:R-:W-:Y:S01]  /*b2b0*/  HADD2.F32 R60, -RZ, R56.H0_H0 ;  /* 0x20000038ff3c7230 */ /* 0x000fe20000004100 */
[----:B------:R-:W-:Y:S01]  /*b2c0*/  MOV R47, R50 ;  /* 0x00000032002f7202 */ /* 0x000fe20000000f00 */
        /* <DEDUP_REMOVED lines=11> */
[-C--:B------:R-:W-:Y:S01]  /*b380*/  FMUL.FTZ R60, R56, R173.reuse ;  /* 0x000000ad383c7220 */ /* 0x080fe20000410000 */
[-C--:B------:R-:W-:Y:S01]  /*b390*/  F2FP.F16.E4M3.UNPACK_B R62, R170.reuse.H1 ;  /* 0x000000aaff3e723e */ /* 0x080fe200030006ff */
[C---:B------:R-:W-:Y:S01]  /*b3a0*/  FMUL.FTZ R173, R44.reuse, R173 ;  /* 0x000000ad2cad7220 */ /* 0x040fe20000410000 */
[----:B------:R-:W-:Y:S01]  /*b3b0*/  F2FP.F16.E4M3.UNPACK_B R170, R170 ;  /* 0x000000aaffaa723e */ /* 0x000fe200020006ff */
[----:B------:R-:W-:Y:S01]  /*b3c0*/  FFMA.FTZ R60, R44, R171, -R60 ;  /* 0x000000ab2c3c7223 */ /* 0x000fe2000001083c */
[----:B------:R-:W-:Y:S01]  /*b3d0*/  F2FP.SATFINITE.E4M3.F32.PACK_AB_MERGE_C R48, R48, R99, RZ ;  /* 0x000000633030723e */ /* 0x000fe200048070ff */
[----:B------:R-:W-:Y:S01]  /*b3e0*/  FFMA.FTZ R44, R56, R171, R173 ;  /* 0x000000ab382c7223 */ /* 0x000fe200000100ad */
[----:B------:R-:W-:Y:S01]  /*b3f0*/  IMAD.MOV.U32 R56, RZ, RZ, R46 ;  /* 0x000000ffff387224 */ /* 0x000fe200078e002e */
        /* <DEDUP_REMOVED lines=46> */
[----:B------:R-:W-:-:S03]  /*b6e0*/  IMAD.MOV.U32 R46, RZ, RZ, R59 ;  /* 0x000000ffff2e7224 */ /* 0x000fc600078e003b */
[----:B------:R-:W-:Y:S02]  /*b6f0*/  IMAD.MOV.U32 R58, RZ, RZ, R171 ;  /* 0x000000ffff3a7224 */ /* 0x000fe400078e00ab */
[----:B------:R-:W-:-:S07]  /*b700*/  IMAD.MOV.U32 R59, RZ, RZ, R98 ;  /* 0x000000ffff3b7224 */ /* 0x000fce00078e0062 */
.L_x_2422:
[----:B------:R-:W-:Y:S05]  /*b710*/  BSYNC B3 ;  /* 0x0000000000037941 */ /* 0x000fea0003800000 */
.L_x_2421:
        /* <DEDUP_REMOVED lines=12> */
.L_x_2420:
[----:B------:R-:W-:Y:S05]  /*b7e0*/  BSYNC B2 ;  /* 0x0000000000027941 */ /* 0x000fea0003800000 */
.L_x_2419:
        /* <DEDUP_REMOVED lines=19> */
[----:B------:R-:W-:-:S03]  /*b920*/  IMAD R47, R17, 0x7800, R44 ;  /* 0x00007800112f7824 */ /* 0x000fc600078e022c */
[C---:B------:R-:W-:Y:S01]  /*b930*/  IADD3 R45, R16.reuse, R45, RZ ;  /* 0x0000002d102d7210 */ /* 0x040fe20007ffe0ff */
[----:B------:R-:W-:-:S05]  /*b940*/  IMAD.IADD R48, R16, 0x1, R47 ;  /* 0x0000000110307824 */ /* 0x000fca00078e022f */
        /* <DEDUP_REMOVED lines=13> */
[----:B------:R-:W-:Y:S01]  /*ba20*/  LOP3.LUT R53, R53, 0xff0000ff, RZ, 0xc0, !PT ;  /* 0xff0000ff35357812 */ /* 0x000fe200078ec0ff */
[----:B------:R-:W-:Y:S01]  /*ba30*/  IMAD.U32 R61, R61, 0x10000, RZ ;  /* 0x000100003d3d7824 */ /* 0x000fe200078e00ff */
[----:B------:R-:W-:-:S02]  /*ba40*/  LOP3.LUT R76, R79, 0xff0000ff, RZ, 0xc0, !PT ;  /* 0xff0000ff4f4c7812 */ /* 0x000fc400078ec0ff */
[----:B------:R-:W-:Y:S02]  /*ba50*/  LOP3.LUT R57, R57, 0xff00, R63, 0xf8, !PT ;  /* 0x0000ff0039397812 */ /* 0x000fe400078ef83f */
[----:B------:R-:W-:Y:S02]  /*ba60*/  LOP3.LUT R62, R53, 0xff00, R62, 0xf8, !PT ;  /* 0x0000ff00353e7812 */ /* 0x000fe400078ef83e */
[----:B------:R-:W-:Y:S02]  /*ba70*/  LOP3.LUT R76, R76, 0xff00, R59, 0xf8, !PT ;  /* 0x0000ff004c4c7812 */ /* 0x000fe400078ef83b */
[----:B------:R-:W-:Y:S02]  /*ba80*/  LOP3.LUT R59, R57, 0xff0000, R54, 0xf8, !PT ;  /* 0x00ff0000393b7812 */ /* 0x000fe400078ef836 */
[----:B------:R-:W-:Y:S02]  /*ba90*/  LOP3.LUT R57, R62, 0xff0000, R61, 0xf8, !PT ;  /* 0x00ff00003e397812 */ /* 0x000fe400078ef83d */
[----:B-1----:R-:W-:-:S02]  /*baa0*/  F2FP.F16.E4M3.UNPACK_B R61, R49 ;  /* 0x00000031ff3d723e */ /* 0x002fc400020006ff */
        /* <DEDUP_REMOVED lines=8> */
[----:B------:R-:W-:Y:S02]  /*bb30*/  HADD2.F32 R63, -RZ, R63.H1_H1 ;  /* 0x3000003fff3f7230 */ /* 0x000fe40000004100 */
[----:B------:R-:W-:Y:S01]  /*bb40*/  FMUL.FTZ R92, R54, R79 ;  /* 0x0000004f365c7220 */ /* 0x000fe20000410000 */
[----:B------:R-:W-:-:S02]  /*bb50*/  HADD2.F32 R78, -RZ, R77.H0_H0 ;  /* 0x2000004dff4e7230 */ /* 0x000fc40000004100 */
[C---:B------:R-:W-:Y:S01]  /*bb60*/  FMUL.FTZ R79, R62.reuse, R79 ;  /* 0x0000004f3e4f7220 */ /* 0x040fe20000410000 */
[----:B------:R-:W-:Y:S01]  /*bb70*/  HADD2.F32 R53, -RZ, R53.H1_H1 ;  /* 0x30000035ff357230 */ /* 0x000fe20000004100 */
[----:B------:R-:W-:Y:S01]  /*bb80*/  F2FP.F16.E4M3.UNPACK_B R59, R59.H1 ;  /* 0x0000003bff3b723e */ /* 0x000fe200030006ff */
[----:B------:R-:W-:Y:S02]  /*bb90*/  HADD2.F32 R77, -RZ, R77.H1_H1 ;  /* 0x3000004dff4d7230 */ /* 0x000fe40000004100 */
[-C--:B------:R-:W-:Y:S01]  /*bba0*/  FFMA.FTZ R62, R62, R78.reuse, -R92 ;  /* 0x0000004e3e3e7223 */ /* 0x080fe2000001085c */
[----:B------:R-:W-:Y:S01]  /*bbb0*/  FFMA.FTZ R54, R54, R78, R79 ;  /* 0x0000004e36367223 */ /* 0x000fe2000001004f */
[----:B------:R-:W-:Y:S01]  /*bbc0*/  HADD2.F32 R78, -RZ, R61.H1_H1 ;  /* 0x3000003dff4e7230 */ /* 0x000fe20000004100 */
[--C-:B------:R-:W-:Y:S02]  /*bbd0*/  SHF.R.U32.HI R60, RZ, 0x8, R55.reuse ;  /* 0x00000008ff3c7819 */ /* 0x100fe40000011637 */
[----:B------:R-:W-:-:S02]  /*bbe0*/  SHF.R.U32.HI R58, RZ, 0x10, R55 ;  /* 0x00000010ff3a7819 */ /* 0x000fc40000011637 */
[CC--:B------:R-:W-:Y:S01]  /*bbf0*/  FMUL.FTZ R61, R78.reuse, R63.reuse ;  /* 0x0000003f4e3d7220 */ /* 0x0c0fe20000410000 */
[----:B------:R-:W-:Y:S01]  /*bc00*/  FMUL.FTZ R63, R53, R63 ;  /* 0x0000003f353f7220 */ /* 0x000fe20000410000 */
[----:B------:R-:W-:Y:S02]  /*bc10*/  LOP3.LUT R55, R55, 0xff0000ff, RZ, 0xc0, !PT ;  /* 0xff0000ff37377812 */ /* 0x000fe400078ec0ff */
[-C--:B------:R-:W-:Y:S01]  /*bc20*/  FFMA.FTZ R61, R53, R77.reuse, -R61 ;  /* 0x0000004d353d7223 */ /* 0x080fe2000001083d */
[----:B------:R-:W-:Y:S01]  /*bc30*/  FFMA.FTZ R53, R78, R77, R63 ;  /* 0x0000004d4e357223 */ /* 0x000fe2000001003f */
[----:B------:R-:W-:Y:S01]  /*bc40*/  F2FP.F16.E4M3.UNPACK_B R63, R57.H1 ;  /* 0x00000039ff3f723e */ /* 0x000fe200030006ff */
[----:B------:R-:W-:Y:S01]  /*bc50*/  HADD2.F32 R78, -RZ, R59.H0_H0 ;  /* 0x2000003bff4e7230 */ /* 0x000fe20000004100 */
[----:B------:R-:W-:Y:S01]  /*bc60*/  F2FP.F16.E4M3.UNPACK_B R77, R45.H1 ;  /* 0x0000002dff4d723e */ /* 0x000fe200030006ff */
[----:B------:R-:W-:Y:S01]  /*bc70*/  HADD2.F32 R45, -RZ, R49.H0_H0 ;  /* 0x20000031ff2d7230 */ /* 0x000fe20000004100 */
[----:B------:R-:W-:Y:S01]  /*bc80*/  SHF.L.U32 R60, R60, 0x8, RZ ;  /* 0x000000083c3c7819 */ /* 0x000fe200000006ff */
[----:B------:R-:W-:-:S02]  /*bc90*/  HADD2.F32 R79, -RZ, R63.H0_H0 ;  /* 0x2000003fff4f7230 */ /* 0x000fc40000004100 */
[----:B------:R-:W-:Y:S02]  /*bca0*/  HADD2.F32 R57, -RZ, R77.H0_H0 ;  /* 0x2000004dff397230 */ /* 0x000fe40000004100 */
[----:B------:R-:W-:Y:S02]  /*bcb0*/  HADD2.F32 R49, -RZ, R49.H1_H1 ;  /* 0x30000031ff317230 */ /* 0x000fe40000004100 */
[-C--:B------:R-:W-:Y:S01]  /*bcc0*/  FMUL.FTZ R92, R45, R79.reuse ;  /* 0x0000004f2d5c7220 */ /* 0x080fe20000410000 */
[----:B------:R-:W-:Y:S02]  /*bcd0*/  HADD2.F32 R63, -RZ, R63.H1_H1 ;  /* 0x3000003fff3f7230 */ /* 0x000fe40000004100 */
[C---:B------:R-:W-:Y:S01]  /*bce0*/  FMUL.FTZ R79, R57.reuse, R79 ;  /* 0x0000004f394f7220 */ /* 0x040fe20000410000 */
[----:B------:R-:W-:Y:S02]  /*bcf0*/  HADD2.F32 R77, -RZ, R77.H1_H1 ;  /* 0x3000004dff4d7230 */ /* 0x000fe40000004100 */
[----:B------:R-:W-:Y:S01]  /*bd00*/  FFMA.FTZ R57, R57, R78, -R92 ;  /* 0x0000004e39397223 */ /* 0x000fe2000001085c */
[----:B------:R-:W-:-:S02]  /*bd10*/  HADD2.F32 R59, -RZ, R59.H1_H1 ;  /* 0x3000003bff3b7230 */ /* 0x000fc40000004100 */
        /* <DEDUP_REMOVED lines=37> */
[C---:B------:R-:W-:Y:S01]  /*bf70*/  FFMA.FTZ R52, R47.reuse, R77, -R52 ;  /* 0x0000004d2f347223 */ /* 0x040fe20000010834 */
        /* <DEDUP_REMOVED lines=62> */
[-C--:B------:R-:W-:Y:S02]  /*c360*/  FFMA.FTZ R57, R44, R167.reuse, -R57 ;  /* 0x000000a72c397223 */ /* 0x080fe40000010839 */
        /* <DEDUP_REMOVED lines=14> */
[----:B------:R-:W-:Y:S01]  /*c450*/  F2FP.F16.E4M3.UNPACK_B R48, R48 ;  /* 0x00000030ff30723e */ /* 0x000fe200020006ff */
[----:B------:R-:W-:-:S02]  /*c460*/  HADD2.F32 R57, -RZ, R57.H1_H1 ;  /* 0x30000039ff397230 */ /* 0x000fc40000004100 */
[-C--:B------:R-:W-:Y:S01]  /*c470*/  FMUL.FTZ R94, R58, R95.reuse ;  /* 0x0000005f3a5e7220 */ /* 0x080fe20000410000 */
[----:B------:R-:W-:Y:S02]  /*c480*/  HADD2.F32 R55, -RZ, R55.H1_H1 ;  /* 0x30000037ff377230 */ /* 0x000fe40000004100 */
[C---:B------:R-:W-:Y:S01]  /*c490*/  FMUL.FTZ R95, R76.reuse, R95 ;  /* 0x0000005f4c5f7220 */ /* 0x040fe20000410000 */
[----:B------:R-:W-:-:S03]  /*c4a0*/  FFMA.FTZ R94, R76, R92, -R94 ;  /* 0x0000005c4c5e7223 */ /* 0x000fc6000001085e */
[----:B------:R-:W-:Y:S01]  /*c4b0*/  FFMA.FTZ R95, R58, R92, R95 ;  /* 0x0000005c3a5f7223 */ /* 0x000fe2000001005f */
[-C--:B------:R-:W-:Y:S01]  /*c4c0*/  FMUL.FTZ R58, R57, R46.reuse ;  /* 0x0000002e393a7220 */ /* 0x080fe20000410000 */
[C---:B------:R-:W-:Y:S01]  /*c4d0*/  FMUL.FTZ R46, R55.reuse, R46 ;  /* 0x0000002e372e7220 */ /* 0x040fe20000410000 */
[----:B------:R-:W-:Y:S02]  /*c4e0*/  HADD2.F32 R92, -RZ, R166.H0_H0 ;  /* 0x200000a6ff5c7230 */ /* 0x000fe40000004100 */
[-C--:B------:R-:W-:Y:S01]  /*c4f0*/  FFMA.FTZ R55, R55, R59.reuse, -R58 ;  /* 0x0000003b37377223 */ /* 0x080fe2000001083a */
[----:B------:R-:W-:Y:S01]  /*c500*/  FFMA.FTZ R46, R57, R59, R46 ;  /* 0x0000003b392e7223 */ /* 0x000fe2000001002e */
[----:B------:R-:W-:Y:S02]  /*c510*/  HADD2.F32 R57, -RZ, R50.H0_H0 ;  /* 0x20000032ff397230 */ /* 0x000fe40000004100 */
        /* <DEDUP_REMOVED lines=12> */
[----:B------:R-:W-:Y:S01]  /*c5e0*/  F2FP.SATFINITE.E4M3.F32.PACK_AB_MERGE_C R95, R46, R95, RZ ;  /* 0x0000005f2e5f723e */ /* 0x000fe200048070ff */
[C---:B------:R-:W-:Y:S02]  /*c5f0*/  FMUL.FTZ R166, R48.reuse, R166 ;  /* 0x000000a630a67220 */ /* 0x040fe40000410000 */
[-C--:B------:R-:W-:Y:S01]  /*c600*/  FFMA.FTZ R57, R48, R168.reuse, -R57 ;  /* 0x000000a830397223 */ /* 0x080fe20000010839 */
        /* <DEDUP_REMOVED lines=8> */
.L_x_2424:
[----:B------:R-:W-:Y:S05]  /*c690*/  BSYNC B2 ;  /* 0x0000000000027941 */ /* 0x000fea0003800000 */
.L_x_2423:
        /* <DEDUP_REMOVED lines=12> */
.L_x_2414:
[----:B------:R-:W-:Y:S05]  /*c760*/  BSYNC B1 ;  /* 0x0000000000017941 */ /* 0x000fea0003800000 */
.L_x_2413:
[----:B-1-34-:R-:W-:Y:S02]  /*c770*/  VIADD R45, R220, 0x80 ;  /* 0x00000080dc2d7836 */ /* 0x01afe40000000000 */
[-C--:B------:R-:W-:Y:S02]  /*c780*/  IMAD R44, R147, R136.reuse, RZ ;  /* 0x00000088932c7224 */ /* 0x080fe400078e02ff */
        /* <DEDUP_REMOVED lines=24> */
[----:B------:R-:W-:-:S03]  /*c910*/  IMAD R47, R17, 0x7800, R44 ;  /* 0x00007800112f7824 */ /* 0x000fc600078e022c */
[C---:B------:R-:W-:Y:S01]  /*c920*/  IADD3 R45, R16.reuse, R45, RZ ;  /* 0x0000002d102d7210 */ /* 0x040fe20007ffe0ff */
[----:B------:R-:W-:-:S05]  /*c930*/  IMAD.IADD R48, R16, 0x1, R47 ;  /* 0x0000000110307824 */ /* 0x000fca00078e022f */
[----:B------:R-:W1:Y:S04]  /*c940*/  LDS.128 R44, [R45+0x24200] ;  /* 0x024200002d2c7984 */ /* 0x000e680000000c00 */
[----:B------:R-:W3:Y:S01]  /*c950*/  LDS.128 R48, [R48+0x24200] ;  /* 0x0242000030307984 */ /* 0x000ee20000000c00 */
[----:B------:R-:W-:Y:S05]  /*c960*/  @P3 BRA `(.L_x_2428) ;  /* 0x0000000c00403947 */ /* 0x000fea0003800000 */
[----:B---3--:R-:W-:Y:S01]  /*c970*/  IMAD.MOV.U32 R58, RZ, RZ, R48 ;  /* 0x000000ffff3a7224 */ /* 0x008fe200078e0030 */
[----:B------:R-:W-:Y:S01]  /*c980*/  F2FP.F16.E4M3.UNPACK_B R60, R161.H1 ;  /* 0x000000a1ff3c723e */ /* 0x000fe200030006ff */
[----:B-1----:R-:W-:Y:S01]  /*c990*/  IMAD.MOV.U32 R52, RZ, RZ, R44 ;  /* 0x000000ffff347224 */ /* 0x002fe200078e002c */
[----:B------:R-:W-:Y:S02]  /*c9a0*/  F2FP.F16.E4M3.UNPACK_B R61, R163.H1 ;  /* 0x000000a3ff3d723e */ /* 0x000fe400030006ff */
[----:B------:R-:W-:Y:S01]  /*c9b0*/  F2FP.F16.E4M3.UNPACK_B R59, R58.H1 ;  /* 0x0000003aff3b723e */ /* 0x000fe200030006ff */
[--C-:B------:R-:W-:Y:S01]  /*c9c0*/  HADD2.F32 R77, -RZ, R60.reuse.H0_H0 ;  /* 0x2000003cff4d7230 */ /* 0x100fe20000004100 */
[----:B------:R-:W-:Y:S01]  /*c9d0*/  F2FP.F16.E4M3.UNPACK_B R57, R52.H1 ;  /* 0x00000034ff39723e */ /* 0x000fe200030006ff */
[----:B------:R-:W-:Y:S01]  /*c9e0*/  HADD2.F32 R62, -RZ, R60.H1_H1 ;  /* 0x3000003cff3e7230 */ /* 0x000fe20000004100 */
[----:B0-----:R-:W-:Y:S01]  /*c9f0*/  SHF.R.U32.HI R92, RZ, 0x8, R67 ;  /* 0x00000008ff5c7819 */ /* 0x001fe20000011643 */
[----:B------:R-:W-:Y:S01]  /*ca00*/  HADD2.F32 R44, -RZ, R59.H0_H0 ;  /* 0x2000003bff2c7230 */ /* 0x000fe20000004100 */
[----:B------:R-:W-:Y:S01]  /*ca10*/  SHF.R.U32.HI R82, RZ, 0x10, R83 ;  /* 0x00000010ff527819 */ /* 0x000fe20000011653 */
[----:B------:R-:W-:Y:S01]  /*ca20*/  HADD2.F32 R48, -RZ, R57.H0_H0 ;  /* 0x20000039ff307230 */ /* 0x000fe20000004100 */
[----:B------:R-:W-:Y:S01]  /*ca30*/  LOP3.LUT R94, R67, 0xff0000ff, RZ, 0xc0, !PT ;  /* 0xff0000ff435e7812 */ /* 0x000fe200078ec0ff */
        /* <DEDUP_REMOVED lines=13> */
[----:B------:R-:W-:Y:S02]  /*cb10*/  F2FP.F16.E4M3.UNPACK_B R60, R58 ;  /* 0x0000003aff3c723e */ /* 0x000fe400020006ff */
        /* <DEDUP_REMOVED lines=22> */
[----:B------:R-:W-:Y:S02]  /*cc80*/  F2FP.F16.E4M3.UNPACK_B R76, R62.H1 ;  /* 0x0000003eff4c723e */ /* 0x000fe400030006ff */
[-C--:B------:R-:W-:Y:S01]  /*cc90*/  FFMA.FTZ R58, R58, R61.reuse, -R79 ;  /* 0x0000003d3a3a7223 */ /* 0x080fe2000001084f */
[----:B------:R-:W-:Y:S01]  /*cca0*/  FFMA.FTZ R61, R60, R61, R77 ;  /* 0x0000003d3c3d7223 */ /* 0x000fe2000001004d */
[----:B------:R-:W-:Y:S01]  /*ccb0*/  IMAD.MOV.U32 R60, RZ, RZ, R46 ;  /* 0x000000ffff3c7224 */ /* 0x000fe200078e002e */
[----:B------:R-:W-:Y:S01]  /*ccc0*/  F2FP.F16.E4M3.UNPACK_B R77, R162.H1 ;  /* 0x000000a2ff4d723e */ /* 0x000fe200030006ff */
[----:B------:R-:W-:Y:S01]  /*ccd0*/  HADD2.F32 R46, -RZ, R76.H0_H0 ;  /* 0x2000004cff2e7230 */ /* 0x000fe20000004100 */
[----:B------:R-:W-:Y:S01]  /*cce0*/  F2FP.SATFINITE.E4M3.F32.PACK_AB_MERGE_C R44, R58, R63, R48 ;  /* 0x0000003f3a2c723e */ /* 0x000fe20004807030 */
[----:B------:R-:W-:Y:S01]  /*ccf0*/  HADD2.F32 R79, -RZ, R64.H0_H0 ;  /* 0x20000040ff4f7230 */ /* 0x000fe20000004100 */
[-C--:B------:R-:W-:Y:S01]  /*cd00*/  F2FP.F16.E4M3.UNPACK_B R66, R60.reuse.H1 ;  /* 0x0000003cff42723e */ /* 0x080fe200030006ff */
[----:B------:R-:W-:Y:S01]  /*cd10*/  HADD2.F32 R93, -RZ, R77.H0_H0 ;  /* 0x2000004dff5d7230 */ /* 0x000fe20000004100 */
[----:B------:R-:W-:Y:S01]  /*cd20*/  F2FP.F16.E4M3.UNPACK_B R60, R60 ;  /* 0x0000003cff3c723e */ /* 0x000fe200020006ff */
[----:B------:R-:W-:Y:S01]  /*cd30*/  HADD2.F32 R76, -RZ, R76.H1_H1 ;  /* 0x3000004cff4c7230 */ /* 0x000fe20000004100 */
[----:B------:R-:W-:Y:S01]  /*cd40*/  F2FP.SATFINITE.E4M3.F32.PACK_AB_MERGE_C R48, R61, R52, R59 ;  /* 0x000000343d30723e */ /* 0x000fe2000480703b */
[----:B------:R-:W-:-:S02]  /*cd50*/  HADD2.F32 R50, -RZ, R66.H0_H0 ;  /* 0x20000042ff327230 */ /* 0x000fc40000004100 */
[----:B------:R-:W-:Y:S01]  /*cd60*/  FMUL.FTZ R95, R46, R93 ;  /* 0x0000005d2e5f7220 */ /* 0x000fe20000410000 */
[----:B------:R-:W-:Y:S01]  /*cd70*/  HADD2.F32 R66, -RZ, R66.H1_H1 ;  /* 0x30000042ff427230 */ /* 0x000fe20000004100 */
[----:B------:R-:W-:Y:S01]  /*cd80*/  F2FP.F16.E4M3.UNPACK_B R52, R45 ;  /* 0x0000002dff34723e */ /* 0x000fe200020006ff */
[----:B------:R-:W-:Y:S02]  /*cd90*/  HADD2.F32 R59, -RZ, R57.H0_H0 ;  /* 0x20000039ff3b7230 */ /* 0x000fe40000004100 */
[C---:B------:R-:W-:Y:S01]  /*cda0*/  FMUL.FTZ R93, R50.reuse, R93 ;  /* 0x0000005d325d7220 */ /* 0x040fe20000410000 */
[----:B------:R-:W-:-:S03]  /*cdb0*/  FFMA.FTZ R50, R50, R79, -R95 ;  /* 0x0000004f32327223 */ /* 0x000fc6000001085f */
[----:B------:R-:W-:Y:S01]  /*cdc0*/  FFMA.FTZ R46, R46, R79, R93 ;  /* 0x0000004f2e2e7223 */ /* 0x000fe2000001005d */
[----:B------:R-:W-:Y:S02]  /*cdd0*/  HADD2.F32 R79, -RZ, R77.H1_H1 ;  /* 0x3000004dff4f7230 */ /* 0x000fe40000004100 */
[----:B------:R-:W-:Y:S01]  /*cde0*/  HADD2.F32 R77, -RZ, R64.H1_H1 ;  /* 0x30000040ff4d7230 */ /* 0x000fe20000004100 */
[----:B------:R-:W-:Y:S02]  /*cdf0*/  F2FP.F16.E4M3.UNPACK_B R64, R162 ;  /* 0x000000a2ff40723e */ /* 0x000fe400020006ff */
[-C--:B------:R-:W-:Y:S01]  /*ce00*/  FMUL.FTZ R93, R76, R79.reuse ;  /* 0x0000004f4c5d7220 */ /* 0x080fe20000410000 */
[C---:B------:R-:W-:Y:S02]  /*ce10*/  FMUL.FTZ R95, R66.reuse, R79 ;  /* 0x0000004f425f7220 */ /* 0x040fe40000410000 */
[----:B------:R-:W-:Y:S02]  /*ce20*/  HADD2.F32 R99, -RZ, R64.H1_H1 ;  /* 0x30000040ff637230 */ /* 0x000fe40000004100 */
[-C--:B------:R-:W-:Y:S01]  /*ce30*/  FFMA.FTZ R79, R66, R77.reuse, -R93 ;  /* 0x0000004d424f7223 */ /* 0x080fe2000001085d */
[----:B------:R-:W-:Y:S01]  /*ce40*/  F2FP.F16.E4M3.UNPACK_B R66, R62 ;  /* 0x0000003eff42723e */ /* 0x000fe200020006ff */
[----:B------:R-:W-:Y:S01]  /*ce50*/  FFMA.FTZ R77, R76, R77, R95 ;  /* 0x0000004d4c4d7223 */ /* 0x000fe2000001005f */
[----:B------:R-:W-:Y:S01]  /*ce60*/  F2FP.F16.E4M3.UNPACK_B R62, R164 ;  /* 0x000000a4ff3e723e */ /* 0x000fe200020006ff */
[----:B------:R-:W-:Y:S01]  /*ce70*/  HADD2.F32 R93, -RZ, R60.H0_H0 ;  /* 0x2000003cff5d7230 */ /* 0x000fe20000004100 */
[----:B------:R-:W-:Y:S01]  /*ce80*/  F2FP.SATFINITE.E4M3.F32.PACK_AB_MERGE_C R50, R79, R50, RZ ;  /* 0x000000324f32723e */ /* 0x000fe200048070ff */
[--C-:B------:R-:W-:Y:S01]  /*ce90*/  HADD2.F32 R95, -RZ, R66.reuse.H0_H0 ;  /* 0x20000042ff5f7230 */ /* 0x100fe20000004100 */
[----:B------:R-:W-:Y:S01]  /*cea0*/  F2FP.SATFINITE.E4M3.F32.PACK_AB_MERGE_C R77, R77, R46, RZ ;  /* 0x0000002e4d4d723e */ /* 0x000fe200048070ff */
[----:B------:R-:W-:-:S02]  /*ceb0*/  HADD2.F32 R66, -RZ, R66.H1_H1 ;  /* 0x30000042ff427230 */ /* 0x000fc40000004100 */
[----:B------:R-:W-:Y:S01]  /*cec0*/  HADD2.F32 R78, -RZ, R64.H0_H0 ;  /* 0x20000040ff4e7230 */ /* 0x000fe20000004100 */
[----:B------:R-:W-:Y:S01]  /*ced0*/  SHF.R.U32.HI R64, RZ, 0x8, R81 ;  /* 0x00000008ff407819 */ /* 0x000fe20000011651 */
[----:B------:R-:W-:Y:S02]  /*cee0*/  HADD2.F32 R60, -RZ, R60.H1_H1 ;  /* 0x3000003cff3c7230 */ /* 0x000fe40000004100 */
[-C--:B------:R-:W-:Y:S01]  /*cef0*/  FMUL.FTZ R137, R66, R99.reuse ;  /* 0x0000006342897220 */ /* 0x080fe20000410000 */
[--C-:B------:R-:W-:Y:S02]  /*cf00*/  HADD2.F32 R97, -RZ, R62.reuse.H1_H1 ;  /* 0x3000003eff617230 */ /* 0x100fe40000004100 */
[-C--:B------:R-:W-:Y:S01]  /*cf10*/  FMUL.FTZ R80, R95, R78.reuse ;  /* 0x0000004e5f507220 */ /* 0x080fe20000410000 */
[----:B------:R-:W-:Y:S02]  /*cf20*/  HADD2.F32 R76, -RZ, R62.H0_H0 ;  /* 0x2000003eff4c7230 */ /* 0x000fe40000004100 */
[C---:B------:R-:W-:Y:S01]  /*cf30*/  FMUL.FTZ R99, R60.reuse, R99 ;  /* 0x000000633c637220 */ /* 0x040fe20000410000 */
[C---:B------:R-:W-:Y:S01]  /*cf40*/  FMUL.FTZ R78, R93.reuse, R78 ;  /* 0x0000004e5d4e7220 */ /* 0x040fe20000410000 */
[-C--:B------:R-:W-:Y:S01]  /*cf50*/  FFMA.FTZ R62, R60, R97.reuse, -R137 ;  /* 0x000000613c3e7223 */ /* 0x080fe20000010889 */
[-C--:B------:R-:W-:Y:S01]  /*cf60*/  FFMA.FTZ R93, R93, R76.reuse, -R80 ;  /* 0x0000004c5d5d7223 */ /* 0x080fe20000010850 */
[----:B------:R-:W-:Y:S01]  /*cf70*/  FFMA.FTZ R60, R66, R97, R99 ;  /* 0x00000061423c7223 */ /* 0x000fe20000010063 */
[----:B------:R-:W-:Y:S01]  /*cf80*/  FFMA.FTZ R95, R95, R76, R78 ;  /* 0x0000004c5f5f7223 */ /* 0x000fe2000001004e */
[----:B------:R-:W-:Y:S01]  /*cf90*/  LOP3.LUT R66, R81, 0xff0000ff, RZ, 0xc0, !PT ;  /* 0xff0000ff51427812 */ /* 0x000fe200078ec0ff */
[----:B------:R-:W-:Y:S01]  /*cfa0*/  IMAD.SHL.U32 R97, R64, 0x100, RZ ;  /* 0x0000010040617824 */ /* 0x000fe200078e00ff */
[----:B------:R-:W-:-:S02]  /*cfb0*/  SHF.R.U32.HI R80, RZ, 0x10, R81 ;  /* 0x00000010ff507819 */ /* 0x000fc40000011651 */
[----:B------:R-:W-:Y:S02]  /*cfc0*/  SHF.R.U32.HI R76, RZ, 0x8, R83 ;  /* 0x00000008ff4c7819 */ /* 0x000fe40000011653 */
[--C-:B------:R-:W-:Y:S02]  /*cfd0*/  SHF.R.U32.HI R81, RZ, 0x8, R65.reuse ;  /* 0x00000008ff517819 */ /* 0x100fe40000011641 */
[----:B------:R-:W-:Y:S02]  /*cfe0*/  SHF.L.U32 R99, R76, 0x8, RZ ;  /* 0x000000084c637819 */ /* 0x000fe400000006ff */
[----:B------:R-:W-:Y:S01]  /*cff0*/  LOP3.LUT R78, R83, 0xff0000ff, RZ, 0xc0, !PT ;  /* 0xff0000ff534e7812 */ /* 0x000fe200078ec0ff */
[----:B------:R-:W-:Y:S01]  /*d000*/  IMAD.SHL.U32 R76, R81, 0x100, RZ ;  /* 0x00000100514c7824 */ /* 0x000fe200078e00ff */
[----:B------:R-:W-:Y:S01]  /*d010*/  LOP3.LUT R83, R65, 0xff0000ff, RZ, 0xc0, !PT ;  /* 0xff0000ff41537812 */ /* 0x000fe200078ec0ff */
[----:B------:R-:W-:Y:S01]  /*d020*/  IMAD.SHL.U32 R81, R92, 0x100, RZ ;  /* 0x000001005c517824 */ /* 0x000fe200078e00ff */
[----:B------:R-:W-:-:S02]  /*d030*/  SHF.R.U32.HI R65, RZ, 0x10, R65 ;  /* 0x00000010ff417819 */ /* 0x000fc40000011641 */
[----:B------:R-:W-:Y:S02]  /*d040*/  LOP3.LUT R66, R66, 0xff00, R97, 0xf8, !PT ;  /* 0x0000ff0042427812 */ /* 0x000fe400078ef861 */
[----:B------:R-:W-:Y:S01]  /*d050*/  LOP3.LUT R94, R94, 0xff00, R81, 0xf8, !PT ;  /* 0x0000ff005e5e7812 */ /* 0x000fe200078ef851 */
[----:B------:R-:W-:Y:S01]  /*d060*/  IMAD.U32 R81, R80, 0x10000, RZ ;  /* 0x0001000050517824 */ /* 0x000fe200078e00ff */
[----:B------:R-:W-:Y:S01]  /*d070*/  LOP3.LUT R76, R83, 0xff00, R76, 0xf8, !PT ;  /* 0x0000ff00534c7812 */ /* 0x000fe200078ef84c */
[----:B------:R-:W-:Y:S01]  /*d080*/  IMAD.U32 R65, R65, 0x10000, RZ ;  /* 0x0001000041417824 */ /* 0x000fe200078e00ff */
[----:B------:R-:W-:Y:S01]  /*d090*/  F2FP.SATFINITE.E4M3.F32.PACK_AB_MERGE_C R46, R62, R93, R50 ;  /* 0x0000005d3e2e723e */ /* 0x000fe20004807032 */
[----:B------:R-:W-:Y:S01]  /*d0a0*/  IMAD.U32 R83, R82, 0x10000, RZ ;  /* 0x0001000052537824 */ /* 0x000fe200078e00ff */
[----:B------:R-:W-:Y:S01]  /*d0b0*/  LOP3.LUT R66, R66, 0xff0000, R81, 0xf8, !PT ;  /* 0x00ff000042427812 */ /* 0x000fe200078ef851 */
[----:B------:R-:W-:Y:S01]  /*d0c0*/  IMAD.U32 R81, R67, 0x10000, RZ ;  /* 0x0001000043517824 */ /* 0x000fe200078e00ff */
[----:B------:R-:W-:-:S02]  /*d0d0*/  LOP3.LUT R67, R76, 0xff0000, R65, 0xf8, !PT ;  /* 0x00ff00004c437812 */ /* 0x000fc400078ef841 */
[-C--:B------:R-:W-:Y:S02]  /*d0e0*/  F2FP.F16.E4M3.UNPACK_B R61, R66.reuse ;  /* 0x00000042ff3d723e */ /* 0x080fe400020006ff */
[----:B------:R-:W-:Y:S02]  /*d0f0*/  F2FP.F16.E4M3.UNPACK_B R58, R67 ;  /* 0x00000043ff3a723e */ /* 0x000fe400020006ff */
[----:B------:R-:W-:Y:S01]  /*d100*/  F2FP.SATFINITE.E4M3.F32.PACK_AB_MERGE_C R50, R60, R95, R77 ;  /* 0x0000005f3c32723e */ /* 0x000fe2000480704d */
[----:B------:R-:W-:Y:S01]  /*d110*/  HADD2.F32 R60, -RZ, R57.H1_H1 ;  /* 0x30000039ff3c7230 */ /* 0x000fe20000004100 */
[----:B------:R-:W-:Y:S01]  /*d120*/  LOP3.LUT R64, R78, 0xff00, R99, 0xf8, !PT ;  /* 0x0000ff004e407812 */ /* 0x000fe200078ef863 */
[----:B------:R-:W-:Y:S01]  /*d130*/  HADD2.F32 R76, -RZ, R58.H0_H0 ;  /* 0x2000003aff4c7230 */ /* 0x000fe20000004100 */
[----:B------:R-:W-:Y:S01]  /*d140*/  F2FP.F16.E4M3.UNPACK_B R67, R67.H1 ;  /* 0x00000043ff43723e */ /* 0x000fe200030006ff */
[----:B------:R-:W-:Y:S01]  /*d150*/  HADD2.F32 R57, -RZ, R52.H0_H0 ;  /* 0x20000034ff397230 */ /* 0x000fe20000004100 */
[----:B------:R-:W-:Y:S01]  /*d160*/  F2FP.F16.E4M3.UNPACK_B R66, R66.H1 ;  /* 0x00000042ff42723e */ /* 0x000fe200030006ff */
[----:B------:R-:W-:-:S02]  /*d170*/  HADD2.F32 R63, -RZ, R58.H1_H1 ;  /* 0x3000003aff3f7230 */ /* 0x000fc40000004100 */
[-C--:B------:R-:W-:Y:S01]  /*d180*/  FMUL.FTZ R78, R59, R76.reuse ;  /* 0x0000004c3b4e7220 */ /* 0x080fe20000410000 */
        /* <DEDUP_REMOVED lines=16> */
[----:B------:R-:W-:Y:S01]  /*d290*/  LOP3.LUT R64, R64, 0xff0000, R83, 0xf8, !PT ;  /* 0x00ff000040407812 */ /* 0x000fe200078ef853 */
[--C-:B------:R-:W-:Y:S01]  /*d2a0*/  HADD2.F32 R59, -RZ, R61.reuse.H0_H0 ;  /* 0x2000003dff3b7230 */ /* 0x100fe20000004100 */
[----:B------:R-:W-:Y:S01]  /*d2b0*/  F2FP.F16.E4M3.UNPACK_B R77, R51.H1 ;  /* 0x00000033ff4d723e */ /* 0x000fe200030006ff */
        /* <DEDUP_REMOVED lines=14> */
[----:B------:R-:W-:Y:S01]  /*d3a0*/  HADD2.F32 R83, -RZ, R82.H0_H0 ;  /* 0x20000052ff537230 */ /* 0x000fe20000004100 */
[----:B------:R-:W-:Y:S01]  /*d3b0*/  F2FP.F16.E4M3.UNPACK_B R61, R47 ;  /* 0x0000002fff3d723e */ /* 0x000fe200020006ff */
[----:B------:R-:W-:Y:S01]  /*d3c0*/  HADD2.F32 R79, -RZ, R77.H0_H0 ;  /* 0x2000004dff4f7230 */ /* 0x000fe20000004100 */
[----:B------:R-:W-:Y:S01]  /*d3d0*/  F2FP.F16.E4M3.UNPACK_B R63, R65 ;  /* 0x00000041ff3f723e */ /* 0x000fe200020006ff */
[----:B------:R-:W-:Y:S01]  /*d3e0*/  HADD2.F32 R78, -RZ, R66.H0_H0 ;  /* 0x20000042ff4e7230 */ /* 0x000fe20000004100 */
[----:B------:R-:W-:Y:S01]  /*d3f0*/  F2FP.F16.E4M3.UNPACK_B R67, R47.H1 ;  /* 0x0000002fff43723e */ /* 0x000fe200030006ff */
[----:B------:R-:W-:Y:S01]  /*d400*/  HADD2.F32 R51, -RZ, R61.H0_H0 ;  /* 0x2000003dff337230 */ /* 0x000fe20000004100 */
[-C--:B------:R-:W-:Y:S01]  /*d410*/  F2FP.F16.E4M3.UNPACK_B R47, R64.reuse ;  /* 0x00000040ff2f723e */ /* 0x080fe200020006ff */
[----:B------:R-:W-:Y:S01]  /*d420*/  HADD2.F32 R76, -RZ, R63.H0_H0 ;  /* 0x2000003fff4c7230 */ /* 0x000fe20000004100 */
[----:B------:R-:W-:Y:S01]  /*d430*/  F2FP.F16.E4M3.UNPACK_B R65, R64.H1 ;  /* 0x00000040ff41723e */ /* 0x000fe200030006ff */
[----:B------:R-:W-:-:S02]  /*d440*/  HADD2.F32 R82, -RZ, R82.H1_H1 ;  /* 0x30000052ff527230 */ /* 0x000fc40000004100 */
[----:B------:R-:W-:Y:S01]  /*d450*/  FMUL.FTZ R95, R79, R83 ;  /* 0x000000534f5f7220 */ /* 0x000fe20000410000 */
[----:B------:R-:W-:Y:S02]  /*d460*/  HADD2.F32 R80, -RZ, R47.H0_H0 ;  /* 0x2000002fff507230 */ /* 0x000fe40000004100 */
[-C--:B------:R-:W-:Y:S01]  /*d470*/  FMUL.FTZ R92, R78, R76.reuse ;  /* 0x0000004c4e5c7220 */ /* 0x080fe20000410000 */
[C---:B------:R-:W-:Y:S01]  /*d480*/  FMUL.FTZ R93, R51.reuse, R76 ;  /* 0x0000004c335d7220 */ /* 0x040fe20000410000 */
[----:B------:R-:W-:Y:S01]  /*d490*/  HADD2.F32 R76, -RZ, R67.H0_H0 ;  /* 0x20000043ff4c7230 */ /* 0x000fe20000004100 */
[----:B------:R-:W-:Y:S01]  /*d4a0*/  F2FP.SATFINITE.E4M3.F32.PACK_AB_MERGE_C R49, R60, R49, RZ ;  /* 0x000000313c31723e */ /* 0x000fe200048070ff */
[-C--:B------:R-:W-:Y:S01]  /*d4b0*/  FFMA.FTZ R51, R51, R80.reuse, -R92 ;  /* 0x0000005033337223 */ /* 0x080fe2000001085c */
[----:B------:R-:W-:Y:S02]  /*d4c0*/  HADD2.F32 R81, -RZ, R65.H0_H0 ;  /* 0x20000041ff517230 */ /* 0x000fe40000004100 */
[----:B------:R-:W-:Y:S01]  /*d4d0*/  FFMA.FTZ R64, R78, R80, R93 ;  /* 0x000000504e407223 */ /* 0x000fe2000001005d */
[----:B------:R-:W-:Y:S01]  /*d4e0*/  FMUL.FTZ R80, R76, R83 ;  /* 0x000000534c507220 */ /* 0x000fe20000410000 */
[----:B------:R-:W-:Y:S01]  /*d4f0*/  HADD2.F32 R78, -RZ, R77.H1_H1 ;  /* 0x3000004dff4e7230 */ /* 0x000fe20000004100 */
[----:B------:R-:W-:Y:S01]  /*d500*/  F2FP.SATFINITE.E4M3.F32.PACK_AB_MERGE_C R59, R62, R59, RZ ;  /* 0x0000003b3e3b723e */ /* 0x000fe200048070ff */
[----:B------:R-:W-:-:S02]  /*d510*/  HADD2.F32 R67, -RZ, R67.H1_H1 ;  /* 0x30000043ff437230 */ /* 0x000fc40000004100 */
[----:B------:R-:W-:Y:S01]  /*d520*/  FFMA.FTZ R77, R79, R81, R80 ;  /* 0x000000514f4d7223 */ /* 0x000fe20000010050 */
[----:B------:R-:W-:Y:S02]  /*d530*/  HADD2.F32 R65, -RZ, R65.H1_H1 ;  /* 0x30000041ff417230 */ /* 0x000fe40000004100 */
[-C--:B------:R-:W-:Y:S01]  /*d540*/  FMUL.FTZ R80, R78, R82.reuse ;  /* 0x000000524e507220 */ /* 0x080fe20000410000 */
[----:B------:R-:W-:Y:S02]  /*d550*/  HADD2.F32 R66, -RZ, R66.H1_H1 ;  /* 0x30000042ff427230 */ /* 0x000fe40000004100 */
[C---:B------:R-:W-:Y:S01]  /*d560*/  FMUL.FTZ R79, R67.reuse, R82 ;  /* 0x00000052434f7220 */ /* 0x040fe20000410000 */
[----:B------:R-:W-:Y:S02]  /*d570*/  HADD2.F32 R63, -RZ, R63.H1_H1 ;  /* 0x3000003fff3f7230 */ /* 0x000fe40000004100 */
[----:B------:R-:W-:Y:S01]  /*d580*/  FFMA.FTZ R67, R67, R65, -R80 ;  /* 0x0000004143437223 */ /* 0x000fe20000010850 */
[----:B------:R-:W-:-:S02]  /*d590*/  HADD2.F32 R61, -RZ, R61.H1_H1 ;  /* 0x3000003dff3d7230 */ /* 0x000fc40000004100 */
[----:B------:R-:W-:Y:S01]  /*d5a0*/  FFMA.FTZ R76, R76, R81, -R95 ;  /* 0x000000514c4c7223 */ /* 0x000fe2000001085f */
[----:B------:R-:W-:Y:S02]  /*d5b0*/  HADD2.F32 R47, -RZ, R47.H1_H1 ;  /* 0x3000002fff2f7230 */ /* 0x000fe40000004100 */
[----:B------:R-:W-:Y:S01]  /*d5c0*/  FMUL.FTZ R80, R66, R63 ;  /* 0x0000003f42507220 */ /* 0x000fe20000410000 */
[----:B------:R-:W-:Y:S01]  /*d5d0*/  FFMA.FTZ R78, R78, R65, R79 ;  /* 0x000000414e4e7223 */ /* 0x000fe2000001004f */
[----:B------:R-:W-:Y:S01]  /*d5e0*/  FMUL.FTZ R63, R61, R63 ;  /* 0x0000003f3d3f7220 */ /* 0x000fe20000410000 */
[----:B------:R-:W-:Y:S01]  /*d5f0*/  F2FP.SATFINITE.E4M3.F32.PACK_AB_MERGE_C R67, R67, R76, RZ ;  /* 0x0000004c4343723e */ /* 0x000fe200048070ff */
[-C--:B------:R-:W-:Y:S01]  /*d600*/  FFMA.FTZ R80, R61, R47.reuse, -R80 ;  /* 0x0000002f3d507223 */ /* 0x080fe20000010850 */
[----:B------:R-:W-:Y:S01]  /*d610*/  F2FP.SATFINITE.E4M3.F32.PACK_AB_MERGE_C R45, R45, R52, R49 ;  /* 0x000000342d2d723e */ /* 0x000fe20004807031 */
[----:B------:R-:W-:Y:S01]  /*d620*/  FFMA.FTZ R63, R66, R47, R63 ;  /* 0x0000002f423f7223 */ /* 0x000fe2000001003f */
[----:B------:R-:W-:-:S02]  /*d630*/  F2FP.SATFINITE.E4M3.F32.PACK_AB_MERGE_C R77, R78, R77, RZ ;  /* 0x0000004d4e4d723e */ /* 0x000fc400048070ff */
[----:B------:R-:W-:Y:S02]  /*d640*/  F2FP.SATFINITE.E4M3.F32.PACK_AB_MERGE_C R47, R80, R51, R67 ;  /* 0x00000033502f723e */ /* 0x000fe40004807043 */
[----:B------:R-:W-:Y:S02]  /*d650*/  F2FP.SATFINITE.E4M3.F32.PACK_AB_MERGE_C R49, R58, R57, R59 ;  /* 0x000000393a31723e */ /* 0x000fe4000480703b */
[----:B------:R-:W-:-:S07]  /*d660*/  F2FP.SATFINITE.E4M3.F32.PACK_AB_MERGE_C R51, R63, R64, R77 ;  /* 0x000000403f33723e */ /* 0x000fce000480704d */
.L_x_2428:
[----:B------:R-:W-:Y:S05]  /*d670*/  BSYNC B2 ;  /* 0x0000000000027941 */ /* 0x000fea0003800000 */
.L_x_2427:
        /* <DEDUP_REMOVED lines=10> */
.L_x_2426:
[----:B------:R-:W-:Y:S05]  /*d720*/  BSYNC B1 ;  /* 0x0000000000017941 */ /* 0x000fea0003800000 */
.L_x_2425:
        /* <DEDUP_REMOVED lines=28> */
[----:B------:R-:W-:Y:S01]  /*d8f0*/  LOP3.LUT R63, R85, 0xff0000ff, RZ, 0xc0, !PT ;  /* 0xff0000ff553f7812 */ /* 0x000fe200078ec0ff */
[----:B---3--:R-:W-:Y:S01]  /*d900*/  IMAD.MOV.U32 R59, RZ, RZ, R50 ;  /* 0x000000ffff3b7224 */ /* 0x008fe200078e0032 */
[----:B------:R-:W-:Y:S01]  /*d910*/  SHF.R.U32.HI R66, RZ, 0x8, R87 ;  /* 0x00000008ff427819 */ /* 0x000fe20000011657 */
[----:B------:R-:W-:Y:S01]  /*d920*/  IMAD.SHL.U32 R44, R58, 0x100, RZ ;  /* 0x000001003a2c7824 */ /* 0x000fe200078e00ff */
[----:B------:R-:W-:Y:S01]  /*d930*/  SHF.R.U32.HI R64, RZ, 0x8, R69 ;  /* 0x00000008ff407819 */ /* 0x000fe20000011645 */
[----:B------:R-:W-:Y:S01]  /*d940*/  IMAD.MOV.U32 R58, RZ, RZ, R46 ;  /* 0x000000ffff3a7224 */ /* 0x000fe200078e002e */
[----:B------:R-:W-:Y:S02]  /*d950*/  SHF.R.U32.HI R68, RZ, 0x10, R87 ;  /* 0x00000010ff447819 */ /* 0x000fe40000011657 */
[----:B------:R-:W-:Y:S01]  /*d960*/  LOP3.LUT R63, R63, 0xff00, R44, 0xf8, !PT ;  /* 0x0000ff003f3f7812 */ /* 0x000fe200078ef82c */
[----:B------:R-:W-:Y:S01]  /*d970*/  IMAD.SHL.U32 R44, R66, 0x100, RZ ;  /* 0x00000100422c7824 */ /* 0x000fe200078e00ff */
[----:B------:R-:W-:Y:S01]  /*d980*/  LOP3.LUT R65, R87, 0xff0000ff, RZ, 0xc0, !PT ;  /* 0xff0000ff57417812 */ /* 0x000fe200078ec0ff */
[----:B------:R-:W-:Y:S01]  /*d990*/  IMAD.SHL.U32 R46, R64, 0x100, RZ ;  /* 0x00000100402e7824 */ /* 0x000fe200078e00ff */
[----:B------:R-:W-:-:S02]  /*d9a0*/  LOP3.LUT R67, R69, 0xff0000ff, RZ, 0xc0, !PT ;  /* 0xff0000ff45437812 */ /* 0x000fc400078ec0ff */
[----:B------:R-:W-:Y:S02]  /*d9b0*/  SHF.R.U32.HI R62, RZ, 0x8, R71 ;  /* 0x00000008ff3e7819 */ /* 0x000fe40000011647 */
[----:B------:R-:W-:Y:S02]  /*d9c0*/  MOV R61, R48 ;  /* 0x00000030003d7202 */ /* 0x000fe40000000f00 */
[----:B------:R-:W-:Y:S01]  /*d9d0*/  SHF.R.U32.HI R70, RZ, 0x10, R85 ;  /* 0x00000010ff467819 */ /* 0x000fe20000011655 */
[----:B------:R-:W-:Y:S01]  /*d9e0*/  IMAD.SHL.U32 R50, R62, 0x100, RZ ;  /* 0x000001003e327824 */ /* 0x000fe200078e00ff */
[----:B------:R-:W-:Y:S02]  /*d9f0*/  SHF.R.U32.HI R52, RZ, 0x10, R69 ;  /* 0x00000010ff347819 */ /* 0x000fe40000011645 */
[----:B------:R-:W-:Y:S01]  /*da00*/  LOP3.LUT R65, R65, 0xff00, R44, 0xf8, !PT ;  /* 0x0000ff0041417812 */ /* 0x000fe200078ef82c */
[----:B------:R-:W-:Y:S01]  /*da10*/  IMAD.U32 R44, R68, 0x10000, RZ ;  /* 0x00010000442c7824 */ /* 0x000fe200078e00ff */
[----:B------:R-:W-:-:S02]  /*da20*/  LOP3.LUT R69, R67, 0xff00, R46, 0xf8, !PT ;  /* 0x0000ff0043457812 */ /* 0x000fc400078ef82e */
[----:B------:R-:W-:Y:S02]  /*da30*/  F2FP.F16.E4M3.UNPACK_B R67, R157.H1 ;  /* 0x0000009dff43723e */ /* 0x000fe400030006ff */
[----:B------:R-:W-:Y:S02]  /*da40*/  F2FP.F16.E4M3.UNPACK_B R64, R61.H1 ;  /* 0x0000003dff40723e */ /* 0x000fe400030006ff */
[----:B------:R-:W-:Y:S01]  /*da50*/  SHF.L.U32 R48, R70, 0x10, RZ ;  /* 0x0000001046307819 */ /* 0x000fe200000006ff */
[----:B------:R-:W-:Y:S01]  /*da60*/  HADD2.F32 R46, -RZ, R67.H0_H0 ;  /* 0x20000043ff2e7230 */ /* 0x000fe20000004100 */
[----:B------:R-:W-:Y:S02]  /*da70*/  F2FP.F16.E4M3.UNPACK_B R62, R60.H1 ;  /* 0x0000003cff3e723e */ /* 0x000fe400030006ff */
[----:B------:R-:W-:Y:S02]  /*da80*/  SHF.R.U32.HI R57, RZ, 0x10, R71 ;  /* 0x00000010ff397819 */ /* 0x000fe40000011647 */
[----:B------:R-:W-:-:S02]  /*da90*/  LOP3.LUT R71, R71, 0xff0000ff, RZ, 0xc0, !PT ;  /* 0xff0000ff47477812 */ /* 0x000fc400078ec0ff */
[----:B------:R-:W-:Y:S01]  /*daa0*/  LOP3.LUT R44, R65, 0xff0000, R44, 0xf8, !PT ;  /* 0x00ff0000412c7812 */ /* 0x000fe200078ef82c */
[----:B------:R-:W-:Y:S01]  /*dab0*/  HADD2.F32 R65, -RZ, R64.H0_H0 ;  /* 0x20000040ff417230 */ /* 0x000fe20000004100 */
[----:B------:R-:W-:Y:S01]  /*dac0*/  F2FP.F16.E4M3.UNPACK_B R66, R155.H1 ;  /* 0x0000009bff42723e */ /* 0x000fe200030006ff */
[----:B------:R-:W-:Y:S01]  /*dad0*/  IMAD.U32 R57, R57, 0x10000, RZ ;  /* 0x0001000039397824 */ /* 0x000fe200078e00ff */
[----:B------:R-:W-:Y:S01]  /*dae0*/  LOP3.LUT R48, R63, 0xff0000, R48, 0xf8, !PT ;  /* 0x00ff00003f307812 */ /* 0x000fe200078ef830 */
[----:B------:R-:W-:Y:S01]  /*daf0*/  HADD2.F32 R63, -RZ, R62.H0_H0 ;  /* 0x2000003eff3f7230 */ /* 0x000fe20000004100 */
[----:B------:R-:W-:Y:S01]  /*db00*/  LOP3.LUT R70, R71, 0xff00, R50, 0xf8, !PT ;  /* 0x0000ff0047467812 */ /* 0x000fe200078ef832 */
[----:B------:R-:W-:Y:S02]  /*db10*/  IMAD.U32 R50, R52, 0x10000, RZ ;  /* 0x0001000034327824 */ /* 0x000fe400078e00ff */
[----:B------:R-:W-:Y:S01]  /*db20*/  FMUL.FTZ R52, R65, R46 ;  /* 0x0000002e41347220 */ /* 0x000fe20000410000 */
[----:B------:R-:W-:-:S02]  /*db30*/  HADD2.F32 R68, -RZ, R66.H0_H0 ;  /* 0x20000042ff447230 */ /* 0x000fc40000004100 */
[C---:B------:R-:W-:Y:S01]  /*db40*/  FMUL.FTZ R76, R63.reuse, R46 ;  /* 0x0000002e3f4c7220 */ /* 0x040fe20000410000 */
[----:B------:R-:W-:Y:S01]  /*db50*/  LOP3.LUT R46, R70, 0xff0000, R57, 0xf8, !PT ;  /* 0x00ff0000462e7812 */ /* 0x000fe200078ef839 */
[----:B------:R-:W-:Y:S01]  /*db60*/  HADD2.F32 R62, -RZ, R62.H1_H1 ;  /* 0x3000003eff3e7230 */ /* 0x000fe20000004100 */
[----:B------:R-:W-:Y:S01]  /*db70*/  F2FP.F16.E4M3.UNPACK_B R157, R157 ;  /* 0x0000009dff9d723e */ /* 0x000fe200020006ff */
[-C--:B------:R-:W-:Y:S01]  /*db80*/  FFMA.FTZ R52, R63, R68.reuse, -R52 ;  /* 0x000000443f347223 */ /* 0x080fe20000010834 */
[----:B------:R-:W-:Y:S02]  /*db90*/  HADD2.F32 R63, -RZ, R67.H1_H1 ;  /* 0x30000043ff3f7230 */ /* 0x000fe40000004100 */
        /* <DEDUP_REMOVED lines=160> */
[----:B------:R-:W-:Y:S02]  /*e5a0*/  MOV R50, R52 ;  /* 0x0000003400327202 */ /* 0x000fe40000000f00 */
[----:B------:R-:W-:Y:S02]  /*e5b0*/  F2FP.SATFINITE.E4M3.F32.PACK_AB_MERGE_C R47, R47, R84, RZ ;  /* 0x000000542f2f723e */ /* 0x000fe400048070ff */
[----:B------:R-:W-:Y:S02]  /*e5c0*/  F2FP.SATFINITE.E4M3.F32.PACK_AB_MERGE_C R67, R67, R80, RZ ;  /* 0x000000504343723e */ /* 0x000fe400048070ff */
[----:B------:R-:W-:Y:S01]  /*e5d0*/  F2FP.SATFINITE.E4M3.F32.PACK_AB_MERGE_C R47, R65, R44, R47 ;  /* 0x0000002c412f723e */ /* 0x000fe2000480702f */
[----:B------:R-:W-:Y:S01]  /*e5e0*/  IMAD.MOV.U32 R44, RZ, RZ, R59 ;  /* 0x000000ffff2c7224 */ /* 0x000fe200078e003b */
[----:B------:R-:W-:Y:S01]  /*e5f0*/  F2FP.SATFINITE.E4M3.F32.PACK_AB_MERGE_C R51, R77, R46, R67 ;  /* 0x0000002e4d33723e */ /* 0x000fe20004807043 */
[----:B------:R-:W-:-:S07]  /*e600*/  IMAD.MOV.U32 R46, RZ, RZ, R57 ;  /* 0x000000ffff2e7224 */ /* 0x000fce00078e0039 */
.L_x_2432:
[----:B------:R-:W-:Y:S05]  /*e610*/  BSYNC B2 ;  /* 0x0000000000027941 */ /* 0x000fea0003800000 */
.L_x_2431:
        /* <DEDUP_REMOVED lines=10> */
.L_x_2430:
[----:B------:R-:W-:Y:S05]  /*e6c0*/  BSYNC B1 ;  /* 0x0000000000017941 */ /* 0x000fea0003800000 */
.L_x_2429:
        /* <DEDUP_REMOVED lines=9> */
[----:B------:R-:W-:-:S03]  /*e760*/  SHF.R.S32.HI R45, RZ, 0x1f, R158 ;  /* 0x0000001fff2d7819 */ /* 0x000fc6000001149e */
[----:B------:R-:W-:Y:S01]  /*e770*/  IMAD.X R53, R44, 0x1, R125, P3 ;  /* 0x000000012c357824 */ /* 0x000fe200018e067d */
[----:B------:R-:W-:Y:S02]  /*e780*/  LEA.HI R158, R45, R158, RZ, 0x5 ;  /* 0x0000009e2d9e7211 */ /* 0x000fe400078f28ff */
[----:B------:R-:W-:Y:S02]  /*e790*/  ISETP.GE.AND P3, PT, R6, R132, PT ;  /* 0x000000840600720c */ /* 0x000fe40003f66270 */
        /* <DEDUP_REMOVED lines=11> */
[----:B------:R-:W-:-:S03]  /*e850*/  IMAD.IADD R45, R16, 0x1, R45 ;  /* 0x00000001102d7824 */ /* 0x000fc600078e022d */
[----:B------:R-:W-:-:S03]  /*e860*/  IADD3 R48, R16, R47, RZ ;  /* 0x0000002f10307210 */ /* 0x000fc60007ffe0ff */
[----:B------:R-:W1:Y:S04]  /*e870*/  LDS.128 R44, [R45+0x24200] ;  /* 0x024200002d2c7984 */ /* 0x000e680000000c00 */
[----:B------:R-:W3:Y:S01]  /*e880*/  LDS.128 R48, [R48+0x24200] ;  /* 0x0242000030307984 */ /* 0x000ee20000000c00 */
[----:B------:R-:W-:Y:S05]  /*e890*/  @P3 BRA `(.L_x_2434) ;  /* 0x0000000c004c3947 */ /* 0x000fea0003800000 */
[----:B------:R-:W-:Y:S01]  /*e8a0*/  SHF.R.U32.HI R57, RZ, 0x8, R89 ;  /* 0x00000008ff397819 */ /* 0x000fe20000011659 */
[----:B-1----:R-:W-:Y:S01]  /*e8b0*/  IMAD.MOV.U32 R54, RZ, RZ, R45 ;  /* 0x000000ffff367224 */ /* 0x002fe200078e002d */
[----:B------:R-:W-:Y:S01]  /*e8c0*/  SHF.R.U32.HI R70, RZ, 0x10, R89 ;  /* 0x00000010ff467819 */ /* 0x000fe20000011659 */
[----:B------:R-:W-:Y:S01]  /*e8d0*/  IMAD.MOV.U32 R60, RZ, RZ, R44 ;  /* 0x000000ffff3c7224 */ /* 0x000fe200078e002c */
[----:B------:R-:W-:Y:S01]  /*e8e0*/  LOP3.LUT R58, R89, 0xff0000ff, RZ, 0xc0, !PT ;  /* 0xff0000ff593a7812 */ /* 0x000fe200078ec0ff */
[----:B------:R-:W-:Y:S01]  /*e8f0*/  IMAD.SHL.U32 R45, R57, 0x100, RZ ;  /* 0x00000100392d7824 */ /* 0x000fe200078e00ff */
[----:B------:R-:W-:Y:S01]  /*e900*/  SHF.R.U32.HI R64, RZ, 0x8, R75 ;  /* 0x00000008ff407819 */ /* 0x000fe2000001164b */
[----:B------:R-:W-:Y:S01]  /*e910*/  IMAD.MOV.U32 R57, RZ, RZ, R46 ;  /* 0x000000ffff397224 */ /* 0x000fe200078e002e */
[----:B------:R-:W-:Y:S01]  /*e920*/  SHF.R.U32.HI R68, RZ, 0x8, R91 ;  /* 0x00000008ff447819 */ /* 0x000fe2000001165b */
[----:B------:R-:W-:Y:S01]  /*e930*/  IMAD.U32 R46, R70, 0x10000, RZ ;  /* 0x00010000462e7824 */ /* 0x000fe200078e00ff */
[----:B------:R-:W-:Y:S01]  /*e940*/  SHF.R.U32.HI R65, RZ, 0x8, R73 ;  /* 0x00000008ff417819 */ /* 0x000fe20000011649 */
[----:B---3--:R-:W-:Y:S01]  /*e950*/  IMAD.MOV.U32 R62, RZ, RZ, R48 ;  /* 0x000000ffff3e7224 */ /* 0x008fe200078e0030 */
[----:B------:R-:W-:Y:S01]  /*e960*/  LOP3.LUT R45, R58, 0xff00, R45, 0xf8, !PT ;  /* 0x0000ff003a2d7812 */ /* 0x000fe200078ef82d */
[----:B------:R-:W-:Y:S01]  /*e970*/  IMAD.SHL.U32 R58, R64, 0x100, RZ ;  /* 0x00000100403a7824 */ /* 0x000fe200078e00ff */
[----:B------:R-:W-:Y:S01]  /*e980*/  SHF.R.U32.HI R66, RZ, 0x10, R91 ;  /* 0x00000010ff427819 */ /* 0x000fe2000001165b */
[----:B------:R-:W-:Y:S01]  /*e990*/  IMAD.SHL.U32 R44, R68, 0x100, RZ ;  /* 0x00000100442c7824 */ /* 0x000fe200078e00ff */
[----:B------:R-:W-:-:S02]  /*e9a0*/  LOP3.LUT R61, R73, 0xff0000ff, RZ, 0xc0, !PT ;  /* 0xff0000ff493d7812 */ /* 0x000fc400078ec0ff */
[----:B------:R-:W-:Y:S02]  /*e9b0*/  LOP3.LUT R63, R75, 0xff0000ff, RZ, 0xc0, !PT ;  /* 0xff0000ff4b3f7812 */ /* 0x000fe400078ec0ff */
[----:B------:R-:W-:Y:S02]  /*e9c0*/  SHF.L.U32 R48, R65, 0x8, RZ ;  /* 0x0000000841307819 */ /* 0x000fe400000006ff */
[----:B------:R-:W-:Y:S02]  /*e9d0*/  LOP3.LUT R59, R91, 0xff0000ff, RZ, 0xc0, !PT ;  /* 0xff0000ff5b3b7812 */ /* 0x000fe400078ec0ff */
[----:B------:R-:W-:Y:S01]  /*e9e0*/  LOP3.LUT R46, R45, 0xff0000, R46, 0xf8, !PT ;  /* 0x00ff00002d2e7812 */ /* 0x000fe200078ef82e */
[----:B------:R-:W-:Y:S01]  /*e9f0*/  IMAD.U32 R45, R66, 0x10000, RZ ;  /* 0x00010000422d7824 */ /* 0x000fe200078e00ff */
[----:B------:R-:W-:Y:S02]  /*ea00*/  LOP3.LUT R48, R61, 0xff00, R48, 0xf8, !PT ;  /* 0x0000ff003d307812 */ /* 0x000fe400078ef830 */
[----:B------:R-:W-:-:S02]  /*ea10*/  LOP3.LUT R68, R63, 0xff00, R58, 0xf8, !PT ;  /* 0x0000ff003f447812 */ /* 0x000fc400078ef83a */
[----:B------:R-:W-:Y:S02]  /*ea20*/  LOP3.LUT R44, R59, 0xff00, R44, 0xf8, !PT ;  /* 0x0000ff003b2c7812 */ /* 0x000fe400078ef82c */
[----:B------:R-:W-:Y:S02]  /*ea30*/  F2FP.F16.E4M3.UNPACK_B R66, R148.H1 ;  /* 0x00000094ff42723e */ /* 0x000fe400030006ff */
[----:B------:R-:W-:Y:S02]  /*ea40*/  F2FP.F16.E4M3.UNPACK_B R63, R62.H1 ;  /* 0x0000003eff3f723e */ /* 0x000fe400030006ff */
        /* <DEDUP_REMOVED lines=8> */
[----:B------:R-:W-:-:S02]  /*ead0*/  HADD2.F32 R65, -RZ, R64.H0_H0 ;  /* 0x20000040ff417230 */ /* 0x000fc40000004100 */
[-C--:B------:R-:W-:Y:S01]  /*eae0*/  FMUL.FTZ R71, R59, R45.reuse ;  /* 0x0000002d3b477220 */ /* 0x080fe20000410000 */
[----:B------:R-:W-:Y:S02]  /*eaf0*/  IMAD.U32 R67, R67, 0x10000, RZ ;  /* 0x0001000043437824 */ /* 0x000fe400078e00ff */
        /* <DEDUP_REMOVED lines=173> */
.L_x_2434:
[----:B------:R-:W-:Y:S05]  /*f5d0*/  BSYNC B1 ;  /* 0x0000000000017941 */ /* 0x000fea0003800000 */
.L_x_2433:
        /* <DEDUP_REMOVED lines=10> */
.L_x_2350:
[----:B------:R-:W-:-:S06]  /*f680*/  UISETP.NE.AND UP0, UPT, UR53, 0x3, UPT ;  /* 0x000000033500788c */ /* 0x000fcc000bf05270 */
[----:B------:R-:W-:-:S13]  /*f690*/  PLOP3.LUT P2, PT, PT, PT, UP0, 0x80, 0x0 ;  /* 0x000000000000781c */ /* 0x000fda0003f4f008 */
[----:B------:R-:W-:Y:S05]  /*f6a0*/  @!P2 BRA `(.L_x_2435) ;  /* 0x000000000004a947 */ /* 0x000fea0003800000 */
[----:B------:R-:W-:Y:S01]  /*f6b0*/  BPT.TRAP 0x1 ;  /* 0x000000040000795c */ /* 0x000fe20000300000 */
.L_x_2435:
[----:B------:R-:W-:Y:S01]  /*f6c0*/  IMAD R100, R17, 0x8, R16 ;  /* 0x0000000811647824 */ /* 0x000fe200078e0210 */
[----:B------:R-:W-:Y:S01]  /*f6d0*/  SHF.L.U32 R101, R223, 0x1f, RZ ;  /* 0x0000001fdf657819 */ /* 0x000fe200000006ff */
[----:B------:R-:W-:Y:S01]  /*f6e0*/  IMAD R43, R24, -0xa0, R2 ;  /* 0xffffff60182b7824 */ /* 0x000fe200078e0202 */
[----:B------:R-:W-:Y:S02]  /*f6f0*/  BSSY B1, `(.L_x_2436) ;  /* 0x0000004000017945 */ /* 0x000fe40003800000 */
[----:B------:R-:W0:Y:S02]  /*f700*/  SYNCS.PHASECHK.TRANS64.TRYWAIT P3, [R100+URZ+0x33490], R101 ;  /* 0x03349065640075a7 */ /* 0x000e24000806017f */
[----:B------:R-:W-:Y:S01]  /*f710*/  VIMNMX R43, R43, 0xa0, PT ;  /* 0x000000a02b2b7848 */ /* 0x000fe20003fe0100 */
[----:B0-----:R-:W-:Y:S06]  /*f720*/  @!P3 BRA `(.L_x_2437) ;  /* 0x0000024000c0b947 */ /* 0x001fec0003800000 */
.L_x_2701:
[----:B------:R-:W-:Y:S05]  /*f730*/  BSYNC B1 ;  /* 0x0000000000017941 */ /* 0x000fea0003800000 */
.L_x_2436:
        /* <DEDUP_REMOVED lines=21> */
.L_x_2439:
[----:B------:R-:W-:Y:S05]  /*f890*/  BSYNC B1 ;  /* 0x0000000000017941 */ /* 0x000fea0003800000 */
.L_x_2438:
        /* <DEDUP_REMOVED lines=21> */
.L_x_2383:
[----:B------:R-:W-:Y:S05]  /*f9f0*/  BSYNC B0 ;  /* 0x0000000000007941 */ /* 0x000fea0003800000 */
.L_x_2349:
        /* <DEDUP_REMOVED lines=17> */
.L_x_2441:
[----:B------:R-:W-:Y:S05]  /*fb10*/  BSYNC B0 ;  /* 0x0000000000007941 */ /* 0x000fea0003800000 */
.L_x_2440:
[----:B------:R-:W1:Y:S01]  /*fb20*/  SYNCS.PHASECHK.TRANS64.TRYWAIT P2, [R100+URZ+0x334b0], R101 ;  /* 0x0334b065640075a7 */ /* 0x000e62000804017f */
[----:B------:R-:W-:Y:S01]  /*fb30*/  ULDC UR37, c[0x0][0x2f4] ;  /* 0x0000bd0000257ab9 */ /* 0x000fe20000000800 */
[----:B------:R-:W-:Y:S01]  /*fb40*/  ULDC.64 UR38, c[0x0][0x328] ;  /* 0x0000ca0000267ab9 */ /* 0x000fe20000000a00 */
[----:B------:R-:W-:Y:S01]  /*fb50*/  ULDC.64 UR40, c[0x0][0x318] ;  /* 0x0000c60000287ab9 */ /* 0x000fe20000000a00 */
[----:B------:R-:W-:Y:S01]  /*fb60*/  BSSY B0, `(.L_x_2442) ;  /* 0x0000003000007945 */ /* 0x000fe20003800000 */
[----:B------:R-:W-:-:S03]  /*fb70*/  IMAD.WIDE R48, R24, 0xa0, R122 ;  /* 0x000000a018307825 */ /* 0x000fc600078e027a */
[----:B-1----:R-:W-:Y:S05]  /*fb80*/  @!P2 BRA `(.L_x_2443) ;  /* 0x0000023c00bca947 */ /* 0x002fea0003800000 */
.L_x_2702:
[----:B------:R-:W-:Y:S05]  /*fb90*/  BSYNC B0 ;  /* 0x0000000000007941 */ /* 0x000fea0003800000 */
.L_x_2442:
[----:B------:R-:W-:Y:S01]  /*fba0*/  ISETP.GE.AND P2, PT, R220, R43, PT ;  /* 0x0000002bdc00720c */ /* 0x000fe20003f46270 */
[----:B------:R-:W-:-:S12]  /*fbb0*/  BSSY B0, `(.L_x_2444) ;  /* 0x000001b000007945 */ /* 0x000fd80003800000 */
[----:B------:R-:W-:Y:S05]  /*fbc0*/  @P2 BRA `(.L_x_2445) ;  /* 0x0000000000642947 */ /* 0x000fea0003800000 */
[----:B------:R-:W-:Y:S01]  /*fbd0*/  MOV R45, R34 ;  /* 0x00000022002d7202 */ /* 0x000fe20000000f00 */
[----:B0-----:R-:W-:Y:S02]  /*fbe0*/  IMAD.MOV.U32 R44, RZ, RZ, R116 ;  /* 0x000000ffff2c7224 */ /* 0x001fe400078e0074 */
        /* <DEDUP_REMOVED lines=23> */
.L_x_2445:
[----:B------:R-:W-:Y:S05]  /*fd60*/  BSYNC B0 ;  /* 0x0000000000007941 */ /* 0x000fea0003800000 */
.L_x_2444:
        /* <DEDUP_REMOVED lines=31> */
.L_x_2447:
[----:B------:R-:W-:Y:S05]  /*ff60*/  BSYNC B0 ;  /* 0x0000000000007941 */ /* 0x000fea0003800000 */
.L_x_2446:
[----:B------:R-:W2:Y:S01]  /*ff70*/  LDL R41, [R1+0x10] ;  /* 0x0000100001297983 */ /* 0x000ea20000100800 */
[----:B------:R-:W-:Y:S02]  /*ff80*/  VIADD R17, R17, 0x1 ;  /* 0x0000000111117836 */ /* 0x000fe40000000000 */
[----:B-1----:R-:W-:Y:S01]  /*ff90*/  @!P3 VIADD R100, R100, 0x334c0 ;  /* 0x000334c06464b836 */ /* 0x002fe20000000000 */
        /* <DEDUP_REMOVED lines=9> */
[----:B------:R-:W-:Y:S02]  /*10030*/  SEL R42, RZ, 0x1, P2 ;  /* 0x00000001ff2a7807 */ /* 0x000fe40001000000 */
[----:B------:R-:W-:Y:S02]  /*10040*/  SEL R17, R17, RZ, P2 ;  /* 0x000000ff11117207 */ /* 0x000fe40001000000 */
[----:B------:R-:W-:Y:S01]  /*10050*/  LOP3.LUT R223, R223, R42, RZ, 0x3c, !PT ;  /* 0x0000002adfdf7212 */ /* 0x000fe200078e3cff */
[----:B------:R1:W-:Y:S01]  /*10060*/  @!P3 SYNCS.ARRIVE.TRANS64.RED.A1T0 RZ, [R100+URZ], RZ ;  /* 0x000000ff64ffb9a7 */ /* 0x0003e2000810043f */
[----:B--2---:R-:W-:-:S13]  /*10070*/  LOP3.LUT P4, RZ, R41, 0x2, RZ, 0xc0, !PT ;  /* 0x0000000229ff7812 */ /* 0x004fda000788c0ff */
[----:B-1----:R-:W-:Y:S05]  /*10080*/  @P4 BRA `(.L_x_2448) ;  /* 0xffffff2c00804947 */ /* 0x002fea000383ffff */
[----:B------:R-:W1:Y:S01]  /*10090*/  S2R R41, SR_TID.X ;  /* 0x0000000000297919 */ /* 0x000e620000002100 */
[----:B------:R-:W-:Y:S02]  /*100a0*/  PLOP3.LUT P0, PT, PT, PT, PT, 0x8, 0x0 ;  /* 0x000000000000781c */ /* 0x000fe40003f0e170 */
[----:B-1----:R-:W-:-:S04]  /*100b0*/  SHF.R.U32.HI R41, RZ, 0x7, R41 ;  /* 0x00000007ff297819 */ /* 0x002fc80000011629 */
[----:B------:R-:W-:-:S13]  /*100c0*/  ISETP.NE.AND P4, PT, R41, 0x1, PT ;  /* 0x000000012900780c */ /* 0x000fda0003f85270 */
[----:B------:R-:W-:Y:S06]  /*100d0*/  @!P4 BAR.ARV 0x9, 0x100 ;  /* 0x024400000000cb1d */ /* 0x000fec0000002000 */
.L_x_2344:
[----:B------:R-:W1:Y:S02]  /*100e0*/  LDC R0, c[0x0][0x448] ;  /* 0x00011200ff007b82 */ /* 0x000e640000000800 */
[----:B-1----:R-:W-:Y:S02]  /*100f0*/  ISETP.NE.AND P1, PT, R0, 0x1, PT ;  /* 0x000000010000780c */ /* 0x002fe40003f25270 */
[----:B------:R-:W-:-:S11]  /*10100*/  IADD3 R0, R236, 0x7f, RZ ;  /* 0x0000007fec007810 */ /* 0x000fd60007ffe0ff */
[----:B------:R-:W1:Y:S08]  /*10110*/  @P1 LDC R3, c[0x0][0x44c] ;  /* 0x00011300ff031b82 */ /* 0x000e700000000800 */
[----:B------:R-:W2:Y:S01]  /*10120*/  @P1 LDC R2, c[0x0][0x450] ;  /* 0x00011400ff021b82 */ /* 0x000ea20000000800 */
[----:B-1----:R-:W-:-:S05]  /*10130*/  @P1 IMAD.HI.U32 R3, R0, R3, RZ ;  /* 0x0000000300031227 */ /* 0x002fca00078e00ff */
[----:B--2---:R-:W-:-:S05]  /*10140*/  @P1 SHF.R.U32.HI R0, RZ, R2, R3 ;  /* 0x00000002ff001219 */ /* 0x004fca0000011603 */
[----:B------:R-:W-:-:S04]  /*10150*/  IMAD.IADD R0, R159, 0x1, R0 ;  /* 0x000000019f007824 */ /* 0x000fc800078e0200 */
[----:B------:R-:W-:-:S05]  /*10160*/  IMAD.HI R0, R0, 0x66666667, RZ ;  /* 0x6666666700007827 */ /* 0x000fca00078e02ff */
[----:B------:R-:W-:-:S04]  /*10170*/  SHF.R.U32.HI R3, RZ, 0x1f, R0 ;  /* 0x0000001fff037819 */ /* 0x000fc80000011600 */
[----:B------:R-:W-:Y:S01]  /*10180*/  LEA.HI.SX32 R3, R0, R3, 0x1a ;  /* 0x0000000300037211 */ /* 0x000fe200078fd2ff */
[----:B------:R-:W-:-:S03]  /*10190*/  IMAD.MOV.U32 R0, RZ, RZ, RZ ;  /* 0x000000ffff007224 */ /* 0x000fc600078e00ff */
[----:B------:R-:W-:-:S04]  /*101a0*/  VIMNMX R107, R160, R3, PT ;  /* 0x00000003a06b7248 */ /* 0x000fc80003fe0100 */
[----:B------:R-:W-:Y:S01]  /*101b0*/  ISETP.GE.AND P1, PT, R107, 0x1, PT ;  /* 0x000000016b00780c */ /* 0x000fe20003f26270 */
[----:B------:R-:W-:-:S12]  /*101c0*/  @P0 BRA `(.L_x_2449) ;  /* 0x00000000000c0947 */ /* 0x000fd80003800000 */
[----:B------:R-:W1:Y:S01]  /*101d0*/  FENCE.VIEW.ASYNC.G ;  /* 0x00000000000073c6 */ /* 0x000e620000000100 */
[----:B------:R-:W-:Y:S05]  /*101e0*/  WARPSYNC.ALL ;  /* 0x0000000000007948 */ /* 0x000fea0003800000 */
[----:B-1----:R-:W-:Y:S06]  /*101f0*/  BAR.ARV 0xc, 0x180 ;  /* 0x0306000000007b1d */ /* 0x002fec0000002000 */
.L_x_2449:
[----:B------:R-:W-:Y:S04]  /*10200*/  BSSY B0, `(.L_x_2450) ;  /* 0x0000021000007945 */ /* 0x000fe80003800000 */
[----:B------:R-:W-:Y:S05]  /*10210*/  @!P1 BRA `(.L_x_2451) ;  /* 0x00000000007c9947 */ /* 0x000fea0003800000 */
[----:B------:R-:W2:Y:S01]  /*10220*/  LDL R2, [R1+0x1c] ;  /* 0x00001c0001027983 */ /* 0x000ea20000100800 */
[----:B------:R-:W-:Y:S01]  /*10230*/  ULDC UR4, c[0x0][0x9f0] ;  /* 0x00027c0000047ab9 */ /* 0x000fe20000000800 */
[----:B--2---:R-:W-:-:S04]  /*10240*/  ISETP.NE.AND P0, PT, R2, RZ, PT ;  /* 0x000000ff0200720c */ /* 0x004fc80003f05270 */
[----:B------:R-:W-:-:S04]  /*10250*/  SEL R6, R2, UR4, P0 ;  /* 0x0000000402067c07 */ /* 0x000fc80008000000 */
[-C--:B------:R-:W-:Y:S02]  /*10260*/  IABS R5, R6.reuse ;  /* 0x0000000600057213 */ /* 0x080fe40000000000 */
[----:B------:R-:W-:Y:S02]  /*10270*/  IABS R9, R6 ;  /* 0x0000000600097213 */ /* 0x000fe40000000000 */
[----:B------:R-:W1:Y:S01]  /*10280*/  I2F.RP R4, R5 ;  /* 0x0000000500047306 */ /* 0x000e620000209400 */
[----:B------:R-:W-:Y:S02]  /*10290*/  IADD3 R0, R6, -0x1, R107 ;  /* 0xffffffff06007810 */ /* 0x000fe40007ffe06b */
[----:B------:R-:W-:-:S05]  /*102a0*/  IMAD.MOV R9, RZ, RZ, -R9 ;  /* 0x000000ffff097224 */ /* 0x000fca00078e0a09 */
[----:B-1----:R-:W1:Y:S02]  /*102b0*/  MUFU.RCP R4, R4 ;  /* 0x0000000400047308 */ /* 0x002e640000001000 */
[----:B-1----:R-:W-:Y:S01]  /*102c0*/  VIADD R2, R4, 0xffffffe ;  /* 0x0ffffffe04027836 */ /* 0x002fe20000000000 */
[----:B------:R-:W-:Y:S02]  /*102d0*/  IABS R4, R0 ;  /* 0x0000000000047213 */ /* 0x000fe40000000000 */
[----:B------:R-:W-:-:S03]  /*102e0*/  LOP3.LUT R0, R0, R6, RZ, 0x3c, !PT ;  /* 0x0000000600007212 */ /* 0x000fc600078e3cff */
[----:B------:R1:W2:Y:S01]  /*102f0*/  F2I.FTZ.U32.TRUNC.NTZ R3, R2 ;  /* 0x0000000200037305 */ /* 0x0002a2000021f000 */
[----:B------:R-:W-:Y:S01]  /*10300*/  ISETP.GE.AND P2, PT, R0, RZ, PT ;  /* 0x000000ff0000720c */ /* 0x000fe20003f46270 */
[----:B-1----:R-:W-:Y:S02]  /*10310*/  IMAD.MOV.U32 R2, RZ, RZ, RZ ;  /* 0x000000ffff027224 */ /* 0x002fe400078e00ff */
[----:B--2---:R-:W-:-:S04]  /*10320*/  IMAD.MOV R8, RZ, RZ, -R3 ;  /* 0x000000ffff087224 */ /* 0x004fc800078e0a03 */
[----:B------:R-:W-:-:S04]  /*10330*/  IMAD R7, R8, R5, RZ ;  /* 0x0000000508077224 */ /* 0x000fc800078e02ff */
[----:B------:R-:W-:Y:S01]  /*10340*/  IMAD.HI.U32 R3, R3, R7, R2 ;  /* 0x0000000703037227 */ /* 0x000fe200078e0002 */
[----:B------:R-:W-:-:S05]  /*10350*/  MOV R2, R9 ;  /* 0x0000000900027202 */ /* 0x000fca0000000f00 */
        /* <DEDUP_REMOVED lines=11> */
.L_x_2451:
[----:B------:R-:W-:Y:S05]  /*10410*/  BSYNC B0 ;  /* 0x0000000000007941 */ /* 0x000fea0003800000 */
.L_x_2450:
[----:B------:R-:W2:Y:S01]  /*10420*/  LDL R2, [R1+0x34] ;  /* 0x0000340001027983 */ /* 0x000ea20000100800 */
[----:B------:R-:W-:Y:S01]  /*10430*/  PLOP3.LUT P0, PT, PT, PT, PT, 0x80, 0x0 ;  /* 0x000000000000781c */ /* 0x000fe20003f0f070 */
[----:B------:R-:W-:Y:S01]  /*10440*/  IMAD.MOV.U32 R37, RZ, RZ, RZ ;  /* 0x000000ffff257224 */ /* 0x000fe200078e00ff */
        /* <DEDUP_REMOVED lines=33> */
[----:B0-----:R-:W-:-:S02]  /*10660*/  CS2R R46, SRZ ;  /* 0x00000000002e7805 */ /* 0x001fc4000001ff00 */
[----:B------:R-:W-:Y:S02]  /*10670*/  CS2R R132, SRZ ;  /* 0x0000000000847805 */ /* 0x000fe4000001ff00 */
[----:B------:R-:W-:Y:S02]  /*10680*/  CS2R R48, SRZ ;  /* 0x0000000000307805 */ /* 0x000fe4000001ff00 */
[----:B------:R-:W-:Y:S02]  /*10690*/  CS2R R124, SRZ ;  /* 0x00000000007c7805 */ /* 0x000fe4000001ff00 */
[----:B------:R-:W-:Y:S02]  /*106a0*/  CS2R R10, SRZ ;  /* 0x00000000000a7805 */ /* 0x000fe4000001ff00 */
[----:B------:R-:W-:Y:S02]  /*106b0*/  CS2R R50, SRZ ;  /* 0x0000000000327805 */ /* 0x000fe4000001ff00 */
[----:B------:R-:W-:-:S02]  /*106c0*/  CS2R R126, SRZ ;  /* 0x00000000007e7805 */ /* 0x000fc4000001ff00 */
[----:B------:R-:W-:Y:S02]  /*106d0*/  CS2R R118, SRZ ;  /* 0x0000000000767805 */ /* 0x000fe4000001ff00 */
[----:B------:R-:W-:Y:S01]  /*106e0*/  MOV R112, RZ ;  /* 0x000000ff00707202 */ /* 0x000fe20000000f00 */
[----:B------:R-:W-:Y:S01]  /*106f0*/  IMAD.MOV.U32 R106, RZ, RZ, RZ ;  /* 0x000000ffff6a7224 */ /* 0x000fe200078e00ff */
[----:B------:R-:W-:Y:S02]  /*10700*/  CS2R R14, SRZ ;  /* 0x00000000000e7805 */ /* 0x000fe4000001ff00 */
[----:B------:R-:W-:Y:S02]  /*10710*/  CS2R R62, SRZ ;  /* 0x00000000003e7805 */ /* 0x000fe4000001ff00 */
[----:B------:R-:W-:Y:S01]  /*10720*/  CS2R R58, SRZ ;  /* 0x00000000003a7805 */ /* 0x000fe2000001ff00 */
[----:B------:R-:W-:Y:S01]  /*10730*/  IMAD.MOV.U32 R103, RZ, RZ, RZ ;  /* 0x000000ffff677224 */ /* 0x000fe200078e00ff */
[----:B------:R-:W-:-:S02]  /*10740*/  CS2R R98, SRZ ;  /* 0x0000000000627805 */ /* 0x000fc4000001ff00 */
[----:B------:R-:W-:Y:S02]  /*10750*/  CS2R R122, SRZ ;  /* 0x00000000007a7805 */ /* 0x000fe4000001ff00 */
[----:B------:R-:W-:Y:S01]  /*10760*/  CS2R R104, SRZ ;  /* 0x0000000000687805 */ /* 0x000fe2000001ff00 */
[----:B------:R-:W-:Y:S01]  /*10770*/  IMAD.MOV.U32 R95, RZ, RZ, RZ ;  /* 0x000000ffff5f7224 */ /* 0x000fe200078e00ff */
[----:B------:R-:W-:Y:S01]  /*10780*/  CS2R R116, SRZ ;  /* 0x0000000000747805 */ /* 0x000fe2000001ff00 */
[----:B--2---:R-:W-:Y:S02]  /*10790*/  IMAD R235, R2, R0, RZ ;  /* 0x0000000002eb7224 */ /* 0x004fe400078e02ff */
[----:B------:R-:W-:-:S03]  /*107a0*/  IMAD.MOV.U32 R2, RZ, RZ, RZ ;  /* 0x000000ffff027224 */ /* 0x000fc600078e00ff */
[----:B------:R-:W-:Y:S02]  /*107b0*/  VIADDMNMX R107, R235, R0, R107, PT ;  /* 0x00000000eb6b7246 */ /* 0x000fe4000380016b */
[----:B------:R-:W-:Y:S02]  /*107c0*/  MOV R0, RZ ;  /* 0x000000ff00007202 */ /* 0x000fe40000000f00 */
        /* <DEDUP_REMOVED lines=10> */
.L_x_2705:
        /* <DEDUP_REMOVED lines=14> */
[----:B------:R-:W-:Y:S01]  /*10950*/  MOV R5, UR5 ;  /* 0x0000000500057c02 */ /* 0x000fe20008000f00 */
[----:B------:R-:W-:Y:S01]  /*10960*/  ULDC.64 UR4, c[0x4][0x30] ;  /* 0x01000c0000047ab9 */ /* 0x000fe20000000a00 */
[----:B------:R-:W-:Y:S01]  /*10970*/  IMAD.U32 R6, RZ, RZ, UR6 ;  /* 0x00000006ff067e24 */ /* 0x000fe2000f8e00ff */
[----:B0-----:R-:W-:Y:S01]  /*10980*/  MOV R13, RZ ;  /* 0x000000ff000d7202 */ /* 0x001fe20000000f00 */
[----:B------:R-:W-:Y:S02]  /*10990*/  IMAD.U32 R7, RZ, RZ, UR7 ;  /* 0x00000007ff077e24 */ /* 0x000fe4000f8e00ff */
[----:B------:R-:W-:-:S02]  /*109a0*/  IMAD.U32 R10, RZ, RZ, UR4 ;  /* 0x00000004ff0a7e24 */ /* 0x000fc4000f8e00ff */
[----:B------:R-:W-:Y:S02]  /*109b0*/  IMAD.U32 R11, RZ, RZ, UR5 ;  /* 0x00000005ff0b7e24 */ /* 0x000fe4000f8e00ff */
[----:B------:R-:W-:Y:S02]  /*109c0*/  IMAD.MOV.U32 R8, RZ, RZ, 0x70 ;  /* 0x00000070ff087424 */ /* 0x000fe400078e00ff */
[----:B-1----:R-:W-:-:S07]  /*109d0*/  IMAD.MOV.U32 R12, RZ, RZ, 0x1 ;  /* 0x00000001ff0c7424 */ /* 0x002fce00078e00ff */
[----:B------:R-:W-:-:S07]  /*109e0*/  LEPC R20, `(.L_x_2454) ;  /* 0x000000001014794e */ /* 0x000fce0000000000 */
[----:B--2--5:R-:W-:Y:S05]  /*109f0*/  CALL.ABS.NOINC R2 ;  /* 0x0000000002007343 */ /* 0x024fea0003c00000 */
.L_x_2454:
[----:B------:R-:W2:Y:S01]  /*10a00*/  LDL R2, [R1+0x28] ;  /* 0x0000280001027983 */ /* 0x000ea20000100800 */
[----:B------:R-:W-:Y:S01]  /*10a10*/  ULDC.64 UR4, c[0x0][0x990] ;  /* 0x0002640000047ab9 */ /* 0x000fe20000000a00 */
[----:B------:R-:W-:Y:S02]  /*10a20*/  ULDC.64 UR6, c[0x0][0x998] ;  /* 0x0002660000067ab9 */ /* 0x000fe40000000a00 */
[----:B------:R-:W3:Y:S04]  /*10a30*/  LDL R21, [R1+0x18] ;  /* 0x0000180001157983 */ /* 0x000ee80000100800 */
[----:B------:R-:W4:Y:S01]  /*10a40*/  LDL R20, [R1+0x8] ;  /* 0x0000080001147983 */ /* 0x000f220000100800 */
[----:B------:R-:W-:Y:S02]  /*10a50*/  ISETP.NE.U32.AND P0, PT, RZ, UR4, PT ;  /* 0x00000004ff007c0c */ /* 0x000fe4000bf05070 */
[----:B------:R-:W-:-:S02]  /*10a60*/  ISETP.NE.U32.AND P1, PT, RZ, UR6, PT ;  /* 0x00000006ff007c0c */ /* 0x000fc4000bf25070 */
[----:B------:R-:W-:Y:S02]  /*10a70*/  ISETP.NE.AND.EX P0, PT, RZ, UR5, PT, P0 ;  /* 0x00000005ff007c0c */ /* 0x000fe4000bf05300 */
[----:B------:R-:W-:-:S11]  /*10a80*/  ISETP.NE.AND.EX P1, PT, RZ, UR7, PT, P1 ;  /* 0x00000007ff007c0c */ /* 0x000fd6000bf25310 */
[----:B------:R-:W2:Y:S08]  /*10a90*/  @P0 LDC.64 R6, c[0x0][0x9a8] ;  /* 0x00026a00ff060b82 */ /* 0x000eb00000000a00 */
[----:B------:R-:W1:Y:S08]  /*10aa0*/  @P1 LDC.64 R8, c[0x0][0x9b8] ;  /* 0x00026e00ff081b82 */ /* 0x000e700000000a00 */
[----:B------:R-:W4:Y:S08]  /*10ab0*/  @P0 LDC.64 R10, c[0x0][0x9b0] ;  /* 0x00026c00ff0a0b82 */ /* 0x000f300000000a00 */
[----:B0-----:R-:W0:Y:S01]  /*10ac0*/  @P1 LDC.64 R12, c[0x0][0x9c0] ;  /* 0x00027000ff0c1b82 */ /* 0x001e220000000a00 */
[----:B--2---:R-:W-:-:S02]  /*10ad0*/  @P0 IMAD R0, R2, R6, RZ ;  /* 0x0000000602000224 */ /* 0x004fc400078e02ff */
[----:B-1----:R-:W-:Y:S02]  /*10ae0*/  @P1 IMAD R2, R2, R8, RZ ;  /* 0x0000000802021224 */ /* 0x002fe400078e02ff */
[C---:B---3--:R-:W-:Y:S02]  /*10af0*/  @P0 IMAD R7, R21.reuse, R7, R0 ;  /* 0x0000000715070224 */ /* 0x048fe400078e0200 */
[C---:B------:R-:W-:Y:S02]  /*10b00*/  @P1 IMAD R9, R21.reuse, R9, R2 ;  /* 0x0000000915091224 */ /* 0x040fe400078e0202 */
[----:B------:R-:W-:-:S04]  /*10b10*/  @P0 IMAD.WIDE.U32 R2, R21, R6, RZ ;  /* 0x0000000615020225 */ /* 0x000fc800078e00ff */
[----:B------:R-:W-:-:S04]  /*10b20*/  @P1 IMAD.WIDE.U32 R4, R21, R8, RZ ;  /* 0x0000000815041225 */ /* 0x000fc800078e00ff */
[----:B------:R-:W-:Y:S02]  /*10b30*/  @P0 IMAD.IADD R3, R3, 0x1, R7 ;  /* 0x0000000103030824 */ /* 0x000fe400078e0207 */
[----:B------:R-:W-:Y:S02]  /*10b40*/  @P1 IMAD.IADD R5, R5, 0x1, R9 ;  /* 0x0000000105051824 */ /* 0x000fe400078e0209 */
[----:B----4-:R-:W-:-:S04]  /*10b50*/  @P0 IMAD.WIDE.U32 R2, R20, R10, R2 ;  /* 0x0000000a14020225 */ /* 0x010fc800078e0002 */
[----:B0-----:R-:W-:Y:S01]  /*10b60*/  @P1 IMAD.WIDE.U32 R6, R20, R12, R4 ;  /* 0x0000000c14061225 */ /* 0x001fe200078e0004 */
[----:B------:R-:W-:Y:S01]  /*10b70*/  @P0 LEA R4, P2, R2, UR4, 0x2 ;  /* 0x0000000402040c11 */ /* 0x000fe2000f8410ff */
[----:B------:R-:W-:Y:S02]  /*10b80*/  ULDC UR4, c[0x0][0x3f4] ;  /* 0x0000fd0000047ab9 */ /* 0x000fe40000000800 */
[----:B------:R-:W-:Y:S01]  /*10b90*/  @P0 IMAD R5, R20, R11, R3 ;  /* 0x0000000b14050224 */ /* 0x000fe200078e0203 */
[----:B------:R-:W-:Y:S01]  /*10ba0*/  @P1 LEA R8, P3, R6, UR6, 0x2 ;  /* 0x0000000606081c11 */ /* 0x000fe2000f8610ff */
[----:B------:R-:W-:Y:S02]  /*10bb0*/  @P1 IMAD R3, R20, R13, R7 ;  /* 0x0000000d14031224 */ /* 0x000fe400078e0207 */
[----:B------:R-:W-:Y:S01]  /*10bc0*/  IMAD.MOV.U32 R0, RZ, RZ, 0x3f800000 ;  /* 0x3f800000ff007424 */ /* 0x000fe200078e00ff */
        /* <DEDUP_REMOVED lines=20> */
.L_x_2458:
[----:B-1----:R1:W2:Y:S02]  /*10d10*/  SYNCS.PHASECHK.TRANS64.TRYWAIT P0, [R16+URZ+0x33400], R3 ;  /* 0x03340003100075a7 */ /* 0x0022a4000800017f */
[----:B--2---:R-:W-:Y:S05]  /*10d20*/  @!P0 NANOSLEEP.SYNCS 0x989680 ;  /* 0x009896800000895d */ /* 0x004fea0003900000 */
[----:B------:R-:W2:Y:S02]  /*10d30*/  @!P0 SYNCS.PHASECHK.TRANS64 P0, [R16+URZ+0x33400], R3 ;  /* 0x03340003100085a7 */ /* 0x000ea4000800007f */
[----:B--2---:R-:W-:Y:S05]  /*10d40*/  @!P0 BRA `(.L_x_2458) ;  /* 0xfffffffc00f08947 */ /* 0x004fea000383ffff */
.L_x_2457:
[----:B------:R-:W-:Y:S05]  /*10d50*/  BSYNC B0 ;  /* 0x0000000000007941 */ /* 0x000fea0003800000 */
.L_x_2456:
[----:B------:R-:W-:Y:S05]  /*10d60*/  BRA `(.L_x_2459) ;  /* 0x0000007000387947 */ /* 0x000fea0003800000 */
.L_x_2455:
        /* <DEDUP_REMOVED lines=11> */
[----:B------:R-:W-:Y:S01]  /*10e20*/  IMAD.IADD R27, R3, 0x1, R25 ;  /* 0x00000001031b7824 */ /* 0x000fe200078e0219 */
[----:B------:R-:W-:Y:S01]  /*10e30*/  IADD3 R29, R5, R147, RZ ;  /* 0x00000093051d7210 */ /* 0x000fe20007ffe0ff */
        /* <DEDUP_REMOVED lines=17> */
.L_x_2460:
[----:B------:R-:W-:Y:S01]  /*10f50*/  ULDC.U8 UR4, c[0x0][0x410] ;  /* 0x0001040000047ab9 */ /* 0x000fe20000000000 */
[----:B------:R-:W-:Y:S01]  /*10f60*/  BSSY B0, `(.L_x_2461) ;  /* 0x00006e6000007945 */ /* 0x000fe20003800000 */
[----:B------:R-:W-:Y:S01]  /*10f70*/  ISETP.NE.AND P0, PT, RZ, UR4, PT ;  /* 0x00000004ff007c0c */ /* 0x000fe2000bf05270 */
[----:B------:R-:W-:-:S12]  /*10f80*/  IMAD.IADD R10, R220, 0x1, R236 ;  /* 0x00000001dc0a7824 */ /* 0x000fd800078e02ec */
[----:B------:R-:W-:Y:S05]  /*10f90*/  @!P0 BRA `(.L_x_2462) ;  /* 0x0000003400b88947 */ /* 0x000fea0003800000 */
[----:B------:R-:W0:Y:S01]  /*10fa0*/  LDC R45, c[0x0][0x448] ;  /* 0x00011200ff2d7b82 */ /* 0x000e220000000800 */
[----:B------:R-:W-:Y:S01]  /*10fb0*/  IMAD.MOV.U32 R5, RZ, RZ, R10 ;  /* 0x000000ffff057224 */ /* 0x000fe200078e000a */
[----:B------:R-:W-:Y:S01]  /*10fc0*/  MOV R8, R146 ;  /* 0x0000009200087202 */ /* 0x000fe20000000f00 */
[----:B------:R-:W-:Y:S01]  /*10fd0*/  IMAD.MOV.U32 R6, RZ, RZ, R24 ;  /* 0x000000ffff067224 */ /* 0x000fe200078e0018 */
[----:B------:R-:W-:Y:S01]  /*10fe0*/  ULDC.64 UR4, c[0x0][0x3f8] ;  /* 0x0000fe0000047ab9 */ /* 0x000fe20000000a00 */
[----:B------:R-:W-:Y:S01]  /*10ff0*/  IMAD.MOV.U32 R9, RZ, RZ, R29 ;  /* 0x000000ffff097224 */ /* 0x000fe200078e001d */
[----:B------:R-:W-:Y:S01]  /*11000*/  ULDC.64 UR6, c[0x0][0x408] ;  /* 0x0001020000067ab9 */ /* 0x000fe20000000a00 */
[----:B------:R-:W-:Y:S01]  /*11010*/  ULDC.64 UR8, c[0x0][0x400] ;  /* 0x0001000000087ab9 */ /* 0x000fe20000000a00 */
[----:B0-----:R-:W-:-:S13]  /*11020*/  ISETP.NE.AND P0, PT, R45, 0x1, PT ;  /* 0x000000012d00780c */ /* 0x001fda0003f05270 */
[----:B------:R-:W0:Y:S08]  /*11030*/  @P0 LDC R3, c[0x0][0x44c] ;  /* 0x00011300ff030b82 */ /* 0x000e300000000800 */
[----:B------:R-:W1:Y:S01]  /*11040*/  @P0 LDC R7, c[0x0][0x450] ;  /* 0x00011400ff070b82 */ /* 0x000e620000000800 */
[----:B0-----:R-:W-:-:S05]  /*11050*/  @P0 IMAD.HI.U32 R0, R10, R3, RZ ;  /* 0x000000030a000227 */ /* 0x001fca00078e00ff */
[----:B-1----:R-:W-:Y:S01]  /*11060*/  @P0 SHF.R.U32.HI R5, RZ, R7, R0 ;  /* 0x00000007ff050219 */ /* 0x002fe20000011600 */
[----:B------:R-:W-:-:S03]  /*11070*/  IMAD.MOV.U32 R7, RZ, RZ, R27 ;  /* 0x000000ffff077224 */ /* 0x000fc600078e001b */
[----:B------:R-:W-:Y:S01]  /*11080*/  SHF.R.S32.HI R0, RZ, 0x1f, R5 ;  /* 0x0000001fff007819 */ /* 0x000fe20000011405 */
[----:B------:R-:W-:-:S04]  /*11090*/  IMAD.WIDE.U32 R6, R5, UR4, R6 ;  /* 0x0000000405067c25 */ /* 0x000fc8000f8e0006 */
[----:B------:R-:W-:Y:S02]  /*110a0*/  IMAD R4, R0, UR4, RZ ;  /* 0x0000000400047c24 */ /* 0x000fe4000f8e02ff */
[----:B------:R-:W-:-:S04]  /*110b0*/  IMAD.WIDE.U32 R8, R5, UR6, R8 ;  /* 0x0000000605087c25 */ /* 0x000fc8000f8e0008 */
[----:B------:R-:W-:Y:S02]  /*110c0*/  IMAD R0, R0, UR6, RZ ;  /* 0x0000000600007c24 */ /* 0x000fe4000f8e02ff */
[C---:B------:R-:W-:Y:S01]  /*110d0*/  IMAD R13, R5.reuse, UR5, R4 ;  /* 0x00000005050d7c24 */ /* 0x040fe2000f8e0204 */
[----:B------:R-:W-:Y:S01]  /*110e0*/  ULDC.64 UR4, c[0x0][0x3e8] ;  /* 0x0000fa0000047ab9 */ /* 0x000fe20000000a00 */
[----:B------:R-:W-:Y:S01]  /*110f0*/  IMAD R11, R5, UR7, R0 ;  /* 0x00000007050b7c24 */ /* 0x000fe2000f8e0200 */
[----:B------:R-:W-:Y:S01]  /*11100*/  IADD3 R3, P0, R6, UR4, RZ ;  /* 0x0000000406037c10 */ /* 0x000fe2000ff1e0ff */
[----:B------:R-:W-:Y:S01]  /*11110*/  UMOV UR4, 0xffffffff ;  /* 0xffffffff00047882 */ /* 0x000fe20000000000 */
[----:B------:R-:W-:Y:S02]  /*11120*/  IADD3 R5, P1, R8, UR8, RZ ;  /* 0x0000000808057c10 */ /* 0x000fe4000ff3e0ff */
[----:B------:R-:W-:Y:S02]  /*11130*/  IADD3.X R13, R7, UR5, R13, P0, !PT ;  /* 0x00000005070d7c10 */ /* 0x000fe400087fe40d */
[----:B------:R-:W-:Y:S01]  /*11140*/  IADD3.X R4, R9, UR9, R11, P1, !PT ;  /* 0x0000000909047c10 */ /* 0x000fe20008ffe40b */
[----:B------:R-:W-:Y:S08]  /*11150*/  BRA.DIV UR4, `(.L_x_2463) ;  /* 0x0000022a04847947 */ /* 0x000ff0000b800000 */
[----:B------:R0:W1:Y:S04]  /*11160*/  SHFL.IDX PT, R0, R13, RZ, 0x1e1f ;  /* 0x001e1fff0d007589 */ /* 0x00006800000e0000 */
[----:B------:R-:W2:Y:S04]  /*11170*/  SHFL.IDX PT, R3, R3, RZ, 0x1e1f ;  /* 0x001e1fff03037589 */ /* 0x000ea800000e0000 */
[----:B------:R-:W3:Y:S04]  /*11180*/  SHFL.IDX PT, R4, R4, RZ, 0x1e1f ;  /* 0x001e1fff04047589 */ /* 0x000ee800000e0000 */
[----:B------:R0:W4:Y:S02]  /*11190*/  SHFL.IDX PT, R14, R5, RZ, 0x1e1f ;  /* 0x001e1fff050e7589 */ /* 0x00012400000e0000 */
.L_x_2711:
[----:B0-----:R-:W5:Y:S01]  /*111a0*/  LDL R5, [R1] ;  /* 0x0000000001057983 */ /* 0x001f620000100800 */
        /* <DEDUP_REMOVED lines=12> */
[----:B-----5:R-:W-:-:S05]  /*11270*/  IMAD R45, R5, R45, RZ ;  /* 0x0000002d052d7224 */ /* 0x020fca00078e02ff */
[----:B------:R-:W-:Y:S02]  /*11280*/  ISETP.GE.AND P0, PT, R10, R45, PT ;  /* 0x0000002d0a00720c */ /* 0x000fe40003f06270 */
[----:B------:R-:W-:-:S11]  /*11290*/  CS2R R10, SRZ ;  /* 0x00000000000a7805 */ /* 0x000fd6000001ff00 */
[----:B------:R-:W-:Y:S05]  /*112a0*/  @P0 BRA `(.L_x_2465) ;  /* 0x0000000000f40947 */ /* 0x000fea0003800000 */
        /* <DEDUP_REMOVED lines=24> */
[----:B------:R-:W-:Y:S01]  /*11430*/  @!P2 IADD3 R50, P5, R227, R14, RZ ;  /* 0x0000000ee332a210 */ /* 0x000fe20007fbe0ff */
[----:B------:R1:W5:Y:S01]  /*11440*/  @!P3 LD.E.64 R30, desc[UR54][R10.64] ;  /* 0x000000360a1eb980 */ /* 0x000362000c101b00 */
[----:B------:R-:W-:Y:S01]  /*11450*/  SHF.R.S32.HI R13, RZ, 0x1f, R224 ;  /* 0x0000001fff0d7819 */ /* 0x000fe200000114e0 */
[----:B------:R-:W-:Y:S01]  /*11460*/  @!P2 IMAD.X R49, R0, 0x1, R5, P4 ;  /* 0x000000010031a824 */ /* 0x000fe200020e0605 */
[----:B------:R-:W-:Y:S02]  /*11470*/  @!P1 IADD3 R52, P4, R224, R3, RZ ;  /* 0x00000003e0349210 */ /* 0x000fe40007f9e0ff */
[----:B------:R-:W-:Y:S02]  /*11480*/  CS2R R26, SRZ ;  /* 0x00000000001a7805 */ /* 0x000fe4000001ff00 */
[----:B------:R-:W-:Y:S02]  /*11490*/  @!P2 IADD3.X R51, R4, R5, RZ, P5, !PT ;  /* 0x000000050433a210 */ /* 0x000fe40002ffe4ff */
[----:B------:R-:W-:-:S02]  /*114a0*/  CS2R R24, SRZ ;  /* 0x0000000000187805 */ /* 0x000fc4000001ff00 */
[----:B------:R-:W-:Y:S01]  /*114b0*/  @!P1 IADD3 R54, P5, R224, R14, RZ ;  /* 0x0000000ee0369210 */ /* 0x000fe20007fbe0ff */
[--C-:B------:R-:W-:Y:S01]  /*114c0*/  @!P1 IMAD.X R53, R0, 0x1, R13.reuse, P4 ;  /* 0x0000000100359824 */ /* 0x100fe200020e060d */
[----:B------:R-:W-:Y:S02]  /*114d0*/  ISETP.GE.AND P4, PT, R228, UR4, PT ;  /* 0x00000004e4007c0c */ /* 0x000fe4000bf86270 */
[----:B0-----:R-:W-:Y:S01]  /*114e0*/  SHF.R.S32.HI R9, RZ, 0x1f, R228 ;  /* 0x0000001fff097819 */ /* 0x001fe200000114e4 */
[----:B------:R-:W-:Y:S01]  /*114f0*/  @!P1 IMAD.X R55, R4, 0x1, R13, P5 ;  /* 0x0000000104379824 */ /* 0x000fe200028e060d */
[----:B------:R-:W-:Y:S02]  /*11500*/  @!P0 SHF.R.S32.HI R5, RZ, 0x1f, R22 ;  /* 0x0000001fff058819 */ /* 0x000fe40000011416 */
[----:B------:R-:W-:Y:S02]  /*11510*/  CS2R R20, SRZ ;  /* 0x0000000000147805 */ /* 0x000fe4000001ff00 */
[----:B------:R-:W-:-:S02]  /*11520*/  @!P0 IADD3 R6, P5, R22, R3, RZ ;  /* 0x0000000316068210 */ /* 0x000fc40007fbe0ff */
[----:B------:R-:W-:Y:S02]  /*11530*/  CS2R R38, SRZ ;  /* 0x0000000000267805 */ /* 0x000fe4000001ff00 */
[----:B------:R-:W-:Y:S02]  /*11540*/  CS2R R40, SRZ ;  /* 0x0000000000287805 */ /* 0x000fe4000001ff00 */
[----:B-1----:R-:W-:Y:S01]  /*11550*/  CS2R R10, SRZ ;  /* 0x00000000000a7805 */ /* 0x002fe2000001ff00 */
[----:B------:R0:W5:Y:S01]  /*11560*/  @!P3 LD.E.64 R28, desc[UR54][R46.64] ;  /* 0x000000362e1cb980 */ /* 0x000162000c101b00 */
[--C-:B------:R-:W-:Y:S01]  /*11570*/  @!P0 IMAD.X R7, R0, 0x1, R5.reuse, P5 ;  /* 0x0000000100078824 */ /* 0x100fe200028e0605 */
[-C--:B------:R-:W-:Y:S02]  /*11580*/  @!P0 IADD3 R42, P5, R22, R14.reuse, RZ ;  /* 0x0000000e162a8210 */ /* 0x080fe40007fbe0ff */
[----:B------:R-:W-:Y:S01]  /*11590*/  CS2R R12, SRZ ;  /* 0x00000000000c7805 */ /* 0x000fe2000001ff00 */
[----:B------:R0:W5:Y:S02]  /*115a0*/  @!P2 LD.E.64 R26, desc[UR54][R48.64] ;  /* 0x00000036301aa980 */ /* 0x000164000c101b00 */
[----:B------:R-:W-:Y:S01]  /*115b0*/  @!P0 IMAD.X R43, R4, 0x1, R5, P5 ;  /* 0x00000001042b8824 */ /* 0x000fe200028e0605 */
[----:B------:R-:W-:Y:S01]  /*115c0*/  @!P4 IADD3 R56, P5, R228, R3, RZ ;  /* 0x00000003e438c210 */ /* 0x000fe20007fbe0ff */
[----:B------:R0:W5:Y:S04]  /*115d0*/  @!P2 LD.E.64 R24, desc[UR54][R50.64] ;  /* 0x000000363218a980 */ /* 0x000168000c101b00 */
        /* <DEDUP_REMOVED lines=9> */
[----:B------:R0:W5:Y:S02]  /*11670*/  @!P4 LD.E.64 R10, desc[UR54][R14.64] ;  /* 0x000000360e0ac980 */ /* 0x000164000c101b00 */
.L_x_2465:
[----:B------:R-:W-:Y:S05]  /*11680*/  BSYNC B1 ;  /* 0x0000000000017941 */ /* 0x000fea0003800000 */
.L_x_2464:
[----:B------:R-:W-:Y:S01]  /*11690*/  ULEA.HI UR4, UR43, UR43, URZ, 0x1 ;  /* 0x0000002b2b047291 */ /* 0x000fe2000f8f083f */
[----:B--2---:R-:W-:Y:S01]  /*116a0*/  VIADDMNMX R3, R45, -R236, 0x80, PT ;  /* 0x000000802d037446 */ /* 0x004fe200038009ec */
[----:B------:R-:W-:Y:S02]  /*116b0*/  BSSY B1, `(.L_x_2466) ;  /* 0x0000008000017945 */ /* 0x000fe40003800000 */
[----:B------:R-:W-:Y:S01]  /*116c0*/  ULOP3.LUT UR4, UR4, 0xfffffffe, URZ, 0xc0, !UPT ;  /* 0xfffffffe04047892 */ /* 0x000fe2000f8ec03f */
[----:B------:R-:W-:-:S03]  /*116d0*/  ISETP.GE.AND P1, PT, R220, R3, PT ;  /* 0x00000003dc00720c */ /* 0x000fc60003f26270 */
[----:B------:R-:W-:-:S06]  /*116e0*/  UIADD3 UR4, UR43, -UR4, URZ ;  /* 0x800000042b047290 */ /* 0x000fcc000fffe03f */
[----:B------:R-:W-:-:S04]  /*116f0*/  MOV R5, UR4 ;  /* 0x0000000400057c02 */ /* 0x000fc80008000f00 */
[----:B------:R-:W-:-:S04]  /*11700*/  SHF.L.U32 R5, R5, 0x1f, RZ ;  /* 0x0000001f05057819 */ /* 0x000fc800000006ff */
[----:B------:R-:W2:Y:S02]  /*11710*/  SYNCS.PHASECHK.TRANS64.TRYWAIT P0, [R16+URZ+0x33400], R5 ;  /* 0x03340005100075a7 */ /* 0x000ea4000800017f */
[----:B--2---:R-:W-:Y:S05]  /*11720*/  @!P0 BRA `(.L_x_2467) ;  /* 0x00000224007c8947 */ /* 0x004fea0003800000 */
.L_x_2712:
[----:B------:R-:W-:Y:S05]  /*11730*/  BSYNC B1 ;  /* 0x0000000000017941 */ /* 0x000fea0003800000 */
.L_x_2466:
[----:B------:R-:W-:Y:S05]  /*11740*/  @P1 BRA `(.L_x_2468) ;  /* 0x00000064009c1947 */ /* 0x000fea0003800000 */
[----:B---3--:R-:W3:Y:S01]  /*11750*/  LDL R4, [R1+0xc] ;  /* 0x00000c0001047983 */ /* 0x008ee20000100800 */
[----:B--2---:R-:W2:Y:S01]  /*11760*/  LDC R5, c[0x0][0x3f4] ;  /* 0x0000fd00ff057b82 */ /* 0x004ea20000000800 */
[----:B------:R-:W-:Y:S01]  /*11770*/  LEA.HI R36, R37, R36, RZ, 0x2 ;  /* 0x0000002425247211 */ /* 0x000fe200078f10ff */
[----:B------:R-:W-:Y:S03]  /*11780*/  BSSY B1, `(.L_x_2469) ;  /* 0x0000086000017945 */ /* 0x000fe60003800000 */
[--C-:B-1----:R-:W-:Y:S02]  /*11790*/  SHF.R.S32.HI R0, RZ, 0x2, R36.reuse ;  /* 0x00000002ff007819 */ /* 0x102fe40000011424 */
[----:B------:R-:W-:-:S04]  /*117a0*/  SHF.R.S32.HI R3, RZ, 0x1f, R36 ;  /* 0x0000001fff037819 */ /* 0x000fc80000011424 */
[----:B------:R-:W-:-:S04]  /*117b0*/  LEA.HI R3, R3, R0, RZ, 0x2 ;  /* 0x0000000003037211 */ /* 0x000fc800078f10ff */
[----:B0-----:R-:W-:-:S05]  /*117c0*/  LOP3.LUT R7, R3, 0xfffffffc, RZ, 0xc0, !PT ;  /* 0xfffffffc03077812 */ /* 0x001fca00078ec0ff */
[----:B------:R-:W-:Y:S01]  /*117d0*/  IMAD.IADD R7, R0, 0x1, -R7 ;  /* 0x0000000100077824 */ /* 0x000fe200078e0a07 */
[----:B--2---:R-:W-:-:S04]  /*117e0*/  ISETP.GE.AND P6, PT, R22, R5, PT ;  /* 0x000000051600720c */ /* 0x004fc80003fc6270 */
[----:B------:R-:W-:Y:S02]  /*117f0*/  LOP3.LUT P0, RZ, R7, 0x2, RZ, 0xc0, !PT ;  /* 0x0000000207ff7812 */ /* 0x000fe4000780c0ff */
[-C--:B------:R-:W-:Y:S02]  /*11800*/  ISETP.GE.AND P1, PT, R226, R5.reuse, PT ;  /* 0x00000005e200720c */ /* 0x080fe40003f26270 */
[-C--:B------:R-:W-:Y:S02]  /*11810*/  ISETP.GE.AND P2, PT, R225, R5.reuse, PT ;  /* 0x00000005e100720c */ /* 0x080fe40003f46270 */
[-C--:B------:R-:W-:Y:S02]  /*11820*/  ISETP.GE.AND P3, PT, R227, R5.reuse, PT ;  /* 0x00000005e300720c */ /* 0x080fe40003f66270 */
[-C--:B------:R-:W-:Y:S02]  /*11830*/  ISETP.GE.AND P4, PT, R224, R5.reuse, PT ;  /* 0x00000005e000720c */ /* 0x080fe40003f86270 */
[----:B------:R-:W-:Y:S01]  /*11840*/  ISETP.GE.AND P5, PT, R228, R5, PT ;  /* 0x00000005e400720c */ /* 0x000fe20003fa6270 */
[----:B---3--:R-:W-:-:S04]  /*11850*/  IMAD.IADD R3, R16, 0x1, R4 ;  /* 0x0000000110037824 */ /* 0x008fc800078e0204 */
[----:B------:R-:W-:Y:S01]  /*11860*/  VIADD R0, R3, 0x20 ;  /* 0x0000002003007836 */ /* 0x000fe20000000000 */
[----:B------:R-:W-:Y:S07]  /*11870*/  @P6 BRA `(.L_x_2470) ;  /* 0x0000000400d86947 */ /* 0x000fee0003800000 */
[----:B------:R-:W0:Y:S01]  /*11880*/  LDS.128 R4, [R3+0x1e200] ;  /* 0x01e2000003047984 */ /* 0x000e220000000c00 */
        /* <DEDUP_REMOVED lines=117> */
.L_x_2470:
[----:B------:R-:W-:Y:S05]  /*11fe0*/  BSYNC B1 ;  /* 0x0000000000017941 */ /* 0x000fea0003800000 */
.L_x_2469:
[----:B------:R-:W-:Y:S01]  /*11ff0*/  BSSY B1, `(.L_x_2471) ;  /* 0x000007d000017945 */ /* 0x000fe20003800000 */
[----:B------:R-:W-:-:S03]  /*12000*/  @P0 VIADD R0, R3, 0xffffffe0 ;  /* 0xffffffe003000836 */ /* 0x000fc60000000000 */
[----:B------:R-:W-:Y:S05]  /*12010*/  @P1 BRA `(.L_x_2472) ;  /* 0x0000000400e81947 */ /* 0x000fea0003800000 */
[----:B0-----:R-:W0:Y:S01]  /*12020*/  LDS.128 R4, [R0+0x1e200] ;  /* 0x01e2000000047984 */ /* 0x001e220000000c00 */
        /* <DEDUP_REMOVED lines=121> */
.L_x_2472:
[----:B------:R-:W-:Y:S05]  /*127c0*/  BSYNC B1 ;  /* 0x0000000000017941 */ /* 0x000fea0003800000 */
.L_x_2471:
[----:B------:R-:W-:Y:S04]  /*127d0*/  BSSY B1, `(.L_x_2473) ;  /* 0x0000078000017945 */ /* 0x000fe80003800000 */
[----:B------:R-:W-:Y:S05]  /*127e0*/  @P2 BRA `(.L_x_2474) ;  /* 0x0000000400d82947 */ /* 0x000fea0003800000 */
[----:B01----:R-:W0:Y:S01]  /*127f0*/  LDS.128 R4, [R3+0x20200] ;  /* 0x0202000003047984 */ /* 0x003e220000000c00 */
[----:B-----5:R-:W-:Y:S02]  /*12800*/  SHF.R.U32.HI R33, RZ, 0x8, R31 ;  /* 0x00000008ff217819 */ /* 0x020fe4000001161f */
        /* <DEDUP_REMOVED lines=12> */
[----:B------:R-:W-:-:S02]  /*128d0*/  LOP3.LUT R35, R33, 0xff, RZ, 0xc0, !PT ;  /* 0x000000ff21237812 */ /* 0x000fc400078ec0ff */
[----:B------:R-:W-:Y:S02]  /*128e0*/  SHF.L.U32 R33, R38, 0x10, RZ ;  /* 0x0000001026217819 */ /* 0x000fe400000006ff */
[----:B----4-:R-:W-:Y:S02]  /*128f0*/  LOP3.LUT R14, R30, 0xff, RZ, 0xc0, !PT ;  /* 0x000000ff1e0e7812 */ /* 0x010fe400078ec0ff */
[----:B------:R-:W-:Y:S02]  /*12900*/  LOP3.LUT R15, R15, 0xff, RZ, 0xc0, !PT ;  /* 0x000000ff0f0f7812 */ /* 0x000fe400078ec0ff */
[----:B------:R-:W-:Y:S02]  /*12910*/  LOP3.LUT R33, R32, 0xff0000, R33, 0xf8, !PT ;  /* 0x00ff000020217812 */ /* 0x000fe400078ef821 */
[----:B------:R-:W-:Y:S02]  /*12920*/  LOP3.LUT R37, R34, 0xff0000, R37, 0xf8, !PT ;  /* 0x00ff000022257812 */ /* 0x000fe400078ef825 */
[----:B------:R-:W-:-:S02]  /*12930*/  PRMT R15, R15, 0x7604, R14 ;  /* 0x000076040f0f7816 */ /* 0x000fc4000000000e */
[----:B------:R-:W-:Y:S02]  /*12940*/  LOP3.LUT R14, R28, 0xff, RZ, 0xc0, !PT ;  /* 0x000000ff1c0e7812 */ /* 0x000fe400078ec0ff */
[----:B------:R-:W-:Y:S02]  /*12950*/  LOP3.LUT R37, R37, 0xff000000, R29, 0xf8, !PT ;  /* 0xff00000025257812 */ /* 0x000fe400078ef81d */
[----:B------:R-:W-:Y:S02]  /*12960*/  LOP3.LUT R33, R33, 0xff000000, R31, 0xf8, !PT ;  /* 0xff00000021217812 */ /* 0x000fe400078ef81f */
[----:B------:R-:W-:Y:S02]  /*12970*/  PRMT R35, R35, 0x7604, R14 ;  /* 0x0000760423237816 */ /* 0x000fe4000000000e */
[----:B0-----:R-:W-:Y:S02]  /*12980*/  F2FP.F16.E4M3.UNPACK_B R14, R6.H1 ;  /* 0x00000006ff0e723e */ /* 0x001fe400030006ff */
[----:B------:R-:W-:-:S02]  /*12990*/  F2FP.F16.E4M3.UNPACK_B R36, R37 ;  /* 0x00000025ff24723e */ /* 0x000fc400020006ff */
        /* <DEDUP_REMOVED lines=91> */
.L_x_2474:
[----:B------:R-:W-:Y:S05]  /*12f50*/  BSYNC B1 ;  /* 0x0000000000017941 */ /* 0x000fea0003800000 */
.L_x_2473:
[----:B------:R-:W-:Y:S04]  /*12f60*/  BSSY B1, `(.L_x_2475) ;  /* 0x000007c000017945 */ /* 0x000fe80003800000 */
[----:B------:R-:W-:Y:S05]  /*12f70*/  @P3 BRA `(.L_x_2476) ;  /* 0x0000000400e83947 */ /* 0x000fea0003800000 */
[----:B012---:R-:W0:Y:S01]  /*12f80*/  LDS.128 R4, [R0+0x20200] ;  /* 0x0202000000047984 */ /* 0x007e220000000c00 */
        /* <DEDUP_REMOVED lines=20> */
[----:B------:R-:W-:Y:S02]  /*130d0*/  PRMT R29, R28, 0x7054, R29 ;  /* 0x000070541c1d7816 */ /* 0x000fe4000000001d */
[----:B------:R-:W-:Y:S02]  /*130e0*/  PRMT R33, R32, 0x7054, R33 ;  /* 0x0000705420217816 */ /* 0x000fe40000000021 */
[----:B------:R-:W-:Y:S02]  /*130f0*/  PRMT R31, R30, 0x7604, R31 ;  /* 0x000076041e1f7816 */ /* 0x000fe4000000001f */
[----:B------:R-:W-:-:S02]  /*13100*/  SHF.R.U32.HI R30, RZ, 0x10, R24 ;  /* 0x00000010ff1e7819 */ /* 0x000fc40000011618 */
[----:B------:R-:W-:Y:S02]  /*13110*/  LOP3.LUT R14, R14, 0xff, RZ, 0xc0, !PT ;  /* 0x000000ff0e0e7812 */ /* 0x000fe400078ec0ff */
[----:B------:R-:W-:Y:S02]  /*13120*/  LOP3.LUT R33, R33, 0xff000000, R25, 0xf8, !PT ;  /* 0xff00000021217812 */ /* 0x000fe400078ef819 */
[----:B------:R-:W-:Y:S02]  /*13130*/  LOP3.LUT R29, R29, 0xff000000, R27, 0xf8, !PT ;  /* 0xff0000001d1d7812 */ /* 0x000fe400078ef81b */
[----:B------:R-:W-:Y:S02]  /*13140*/  LOP3.LUT R30, R30, 0xff, RZ, 0xc0, !PT ;  /* 0x000000ff1e1e7812 */ /* 0x000fe400078ec0ff */
[----:B------:R-:W-:Y:S02]  /*13150*/  PRMT R15, R14, 0x7054, R15 ;  /* 0x000070540e0f7816 */ /* 0x000fe4000000000f */
[----:B0-----:R-:W-:-:S02]  /*13160*/  F2FP.F16.E4M3.UNPACK_B R14, R6.H1 ;  /* 0x00000006ff0e723e */ /* 0x001fc400030006ff */
[----:B------:R-:W-:Y:S02]  /*13170*/  F2FP.F16.E4M3.UNPACK_B R32, R33 ;  /* 0x00000021ff20723e */ /* 0x000fe400020006ff */
[----:B------:R-:W-:Y:S01]  /*13180*/  F2FP.F16.E4M3.UNPACK_B R27, R29 ;  /* 0x0000001dff1b723e */ /* 0x000fe200020006ff */
[--C-:B------:R-:W-:Y:S01]  /*13190*/  HADD2.F32 R25, -RZ, R14.reuse.H0_H0 ;  /* 0x2000000eff197230 */ /* 0x100fe20000004100 */
[----:B------:R-:W-:Y:S01]  /*131a0*/  PRMT R31, R30, 0x7054, R31 ;  /* 0x000070541e1f7816 */ /* 0x000fe2000000001f */
[----:B------:R-:W-:Y:S01]  /*131b0*/  HADD2.F32 R14, -RZ, R14.H1_H1 ;  /* 0x3000000eff0e7230 */ /* 0x000fe20000004100 */
[----:B------:R-:W-:Y:S01]  /*131c0*/  LOP3.LUT R28, R15, 0xff000000, R26, 0xf8, !PT ;  /* 0xff0000000f1c7812 */ /* 0x000fe200078ef81a */
[--C-:B------:R-:W-:Y:S01]  /*131d0*/  HADD2.F32 R34, -RZ, R32.reuse.H1_H1 ;  /* 0x30000020ff227230 */ /* 0x100fe20000004100 */
[----:B------:R-:W-:Y:S01]  /*131e0*/  LOP3.LUT R31, R31, 0xff000000, R24, 0xf8, !PT ;  /* 0xff0000001f1f7812 */ /* 0x000fe200078ef818 */
[----:B------:R-:W-:Y:S01]  /*131f0*/  HADD2.F32 R30, -RZ, R27.H1_H1 ;  /* 0x3000001bff1e7230 */ /* 0x000fe20000004100 */
[----:B------:R-:W-:Y:S01]  /*13200*/  F2FP.F16.E4M3.UNPACK_B R24, R6 ;  /* 0x00000006ff18723e */ /* 0x000fe200020006ff */
[----:B------:R-:W-:-:S02]  /*13210*/  HADD2.F32 R32, -RZ, R32.H0_H0 ;  /* 0x20000020ff207230 */ /* 0x000fc40000004100 */
[C---:B------:R-:W-:Y:S01]  /*13220*/  FMUL.FTZ R36, R14.reuse, R34 ;  /* 0x000000220e247220 */ /* 0x040fe20000410000 */
[-C--:B------:R-:W-:Y:S01]  /*13230*/  F2FP.F16.E4M3.UNPACK_B R15, R5.reuse.H1 ;  /* 0x00000005ff0f723e */ /* 0x080fe200030006ff */
[-C--:B------:R-:W-:Y:S01]  /*13240*/  FMUL.FTZ R35, R14, R30.reuse ;  /* 0x0000001e0e237220 */ /* 0x080fe20000410000 */
[----:B------:R-:W-:Y:S01]  /*13250*/  F2FP.F16.E4M3.UNPACK_B R14, R5 ;  /* 0x00000005ff0e723e */ /* 0x000fe200020006ff */
[--C-:B------:R-:W-:Y:S02]  /*13260*/  HADD2.F32 R5, -RZ, R24.reuse.H1_H1 ;  /* 0x30000018ff057230 */ /* 0x100fe40000004100 */
        /* <DEDUP_REMOVED lines=75> */
.L_x_2476:
[----:B------:R-:W-:Y:S05]  /*13720*/  BSYNC B1 ;  /* 0x0000000000017941 */ /* 0x000fea0003800000 */
.L_x_2475:
        /* <DEDUP_REMOVED lines=21> */
[----:B------:R-:W-:Y:S02]  /*13880*/  PRMT R15, R15, 0x7604, R14 ;  /* 0x000076040f0f7816 */ /* 0x000fe4000000000e */
[----:B------:R-:W-:Y:S02]  /*13890*/  LOP3.LUT R14, R12, 0xff, RZ, 0xc0, !PT ;  /* 0x000000ff0c0e7812 */ /* 0x000fe400078ec0ff */
[----:B------:R-:W-:Y:S02]  /*138a0*/  LOP3.LUT R29, R26, 0xff0000, R29, 0xf8, !PT ;  /* 0x00ff00001a1d7812 */ /* 0x000fe400078ef81d */
[----:B------:R-:W-:-:S02]  /*138b0*/  PRMT R27, R27, 0x7604, R14 ;  /* 0x000076041b1b7816 */ /* 0x000fc4000000000e */
[----:B------:R-:W-:Y:S02]  /*138c0*/  LOP3.LUT R29, R29, 0xff000000, R13, 0xf8, !PT ;  /* 0xff0000001d1d7812 */ /* 0x000fe400078ef80d */
[----:B------:R-:W-:Y:S02]  /*138d0*/  LOP3.LUT R25, R25, 0xff000000, R21, 0xf8, !PT ;  /* 0xff00000019197812 */ /* 0x000fe400078ef815 */
[----:B0-----:R-:W-:Y:S02]  /*138e0*/  F2FP.F16.E4M3.UNPACK_B R14, R6.H1 ;  /* 0x00000006ff0e723e */ /* 0x001fe400030006ff */
[----:B------:R-:W-:Y:S02]  /*138f0*/  LOP3.LUT R27, R27, 0xff0000, R12, 0xf8, !PT ;  /* 0x00ff00001b1b7812 */ /* 0x000fe400078ef80c */
[----:B------:R-:W-:Y:S02]  /*13900*/  F2FP.F16.E4M3.UNPACK_B R28, R29 ;  /* 0x0000001dff1c723e */ /* 0x000fe400020006ff */
[----:B------:R-:W-:-:S02]  /*13910*/  F2FP.F16.E4M3.UNPACK_B R21, R25 ;  /* 0x00000019ff15723e */ /* 0x000fc400020006ff */
        /* <DEDUP_REMOVED lines=89> */
.L_x_2478:
[----:B------:R-:W-:Y:S05]  /*13eb0*/  BSYNC B1 ;  /* 0x0000000000017941 */ /* 0x000fea0003800000 */
.L_x_2477:
        /* <DEDUP_REMOVED lines=124> */
.L_x_2462:
[----:B------:R-:W0:Y:S01]  /*14680*/  LDC R25, c[0x0][0x448] ;  /* 0x00011200ff197b82 */ /* 0x000e220000000800 */
[----:B------:R-:W-:Y:S01]  /*14690*/  IMAD.MOV.U32 R9, RZ, RZ, R10 ;  /* 0x000000ffff097224 */ /* 0x000fe200078e000a */
[----:B------:R-:W-:Y:S01]  /*146a0*/  MOV R6, R146 ;  /* 0x0000009200067202 */ /* 0x000fe20000000f00 */
[----:B------:R-:W-:Y:S01]  /*146b0*/  IMAD.MOV.U32 R4, RZ, RZ, R24 ;  /* 0x000000ffff047224 */ /* 0x000fe200078e0018 */
[----:B------:R-:W-:Y:S01]  /*146c0*/  ULDC.64 UR4, c[0x0][0x3f8] ;  /* 0x0000fe0000047ab9 */ /* 0x000fe20000000a00 */
[----:B------:R-:W-:Y:S01]  /*146d0*/  IMAD.MOV.U32 R5, RZ, RZ, R27 ;  /* 0x000000ffff057224 */ /* 0x000fe200078e001b */
[----:B------:R-:W-:Y:S01]  /*146e0*/  ULDC.64 UR6, c[0x0][0x408] ;  /* 0x0001020000067ab9 */ /* 0x000fe20000000a00 */
[----:B------:R-:W-:Y:S01]  /*146f0*/  IMAD.MOV.U32 R7, RZ, RZ, R29 ;  /* 0x000000ffff077224 */ /* 0x000fe200078e001d */
[----:B------:R-:W-:Y:S01]  /*14700*/  ULDC.64 UR8, c[0x0][0x400] ;  /* 0x0001000000087ab9 */ /* 0x000fe20000000a00 */
[----:B0-----:R-:W-:-:S13]  /*14710*/  ISETP.NE.AND P0, PT, R25, 0x1, PT ;  /* 0x000000011900780c */ /* 0x001fda0003f05270 */
[----:B------:R-:W0:Y:S08]  /*14720*/  @P0 LDC R3, c[0x0][0x44c] ;  /* 0x00011300ff030b82 */ /* 0x000e300000000800 */
[----:B------:R-:W1:Y:S01]  /*14730*/  @P0 LDC R0, c[0x0][0x450] ;  /* 0x00011400ff000b82 */ /* 0x000e620000000800 */
[----:B0-----:R-:W-:-:S05]  /*14740*/  @P0 IMAD.HI.U32 R3, R10, R3, RZ ;  /* 0x000000030a030227 */ /* 0x001fca00078e00ff */
[----:B-1----:R-:W-:-:S04]  /*14750*/  @P0 SHF.R.U32.HI R9, RZ, R0, R3 ;  /* 0x00000000ff090219 */ /* 0x002fc80000011603 */
[----:B------:R-:W-:Y:S01]  /*14760*/  SHF.R.S32.HI R0, RZ, 0x1f, R9 ;  /* 0x0000001fff007819 */ /* 0x000fe20000011409 */
[----:B------:R-:W-:-:S04]  /*14770*/  IMAD.WIDE.U32 R4, R9, UR4, R4 ;  /* 0x0000000409047c25 */ /* 0x000fc8000f8e0004 */
[----:B------:R-:W-:Y:S02]  /*14780*/  IMAD R8, R0, UR4, RZ ;  /* 0x0000000400087c24 */ /* 0x000fe4000f8e02ff */
[----:B------:R-:W-:-:S04]  /*14790*/  IMAD.WIDE.U32 R6, R9, UR6, R6 ;  /* 0x0000000609067c25 */ /* 0x000fc8000f8e0006 */
[----:B------:R-:W-:Y:S01]  /*147a0*/  IMAD R0, R0, UR6, RZ ;  /* 0x0000000600007c24 */ /* 0x000fe2000f8e02ff */
[----:B------:R-:W-:Y:S01]  /*147b0*/  IADD3 R21, P1, R6, UR8, RZ ;  /* 0x0000000806157c10 */ /* 0x000fe2000ff3e0ff */
        /* <DEDUP_REMOVED lines=12> */
.L_x_2718:
[----:B------:R-:W5:Y:S01]  /*14880*/  LDL R4, [R1] ;  /* 0x0000000001047983 */ /* 0x000f620000100800 */
        /* <DEDUP_REMOVED lines=10> */
[----:B-----5:R-:W-:Y:S01]  /*14930*/  IMAD R37, R4, R25, RZ ;  /* 0x0000001904257224 */ /* 0x020fe200078e02ff */
[----:B------:R-:W-:Y:S02]  /*14940*/  CS2R R4, SRZ ;  /* 0x0000000000047805 */ /* 0x000fe4000001ff00 */
[----:B------:R-:W-:-:S02]  /*14950*/  CS2R R24, SRZ ;  /* 0x0000000000187805 */ /* 0x000fc4000001ff00 */
[----:B------:R-:W-:Y:S02]  /*14960*/  ISETP.GE.AND P0, PT, R10, R37, PT ;  /* 0x000000250a00720c */ /* 0x000fe40003f06270 */
[----:B------:R-:W-:-:S11]  /*14970*/  CS2R R10, SRZ ;  /* 0x00000000000a7805 */ /* 0x000fd6000001ff00 */
[----:B------:R-:W-:Y:S05]  /*14980*/  @P0 BRA `(.L_x_2481) ;  /* 0x0000000000c40947 */ /* 0x000fea0003800000 */
        /* <DEDUP_REMOVED lines=18> */
[----:B----4-:R-:W-:Y:S01]  /*14ab0*/  @!P2 IADD3 R40, P4, R18, R21, RZ ;  /* 0x000000151228a210 */ /* 0x010fe20007f9e0ff */
[----:B------:R-:W-:Y:S01]  /*14ac0*/  @!P1 IMAD.SHL.U32 R46, R4, 0x10, RZ ;  /* 0x00000010042e9824 */ /* 0x000fe200078e00ff */
[----:B------:R-:W-:Y:S02]  /*14ad0*/  SHF.R.S32.HI R7, RZ, 0x4, R7 ;  /* 0x00000004ff077819 */ /* 0x000fe40000011407 */
[----:B--2---:R-:W-:Y:S01]  /*14ae0*/  @!P2 IADD3 R38, P3, R18, R3, RZ ;  /* 0x000000031226a210 */ /* 0x004fe20007f7e0ff */
[----:B---3--:R-:W-:Y:S01]  /*14af0*/  @!P2 IMAD.X R41, R20, 0x1, R5, P4 ;  /* 0x000000011429a824 */ /* 0x008fe200020e0605 */
[----:B------:R-:W-:Y:S01]  /*14b00*/  @!P1 IADD3 R42, P5, R3, R46, RZ ;  /* 0x0000002e032a9210 */ /* 0x000fe20007fbe0ff */
[----:B------:R-:W-:Y:S01]  /*14b10*/  @!P0 IMAD.SHL.U32 R50, R7, 0x10, RZ ;  /* 0x0000001007328824 */ /* 0x000fe200078e00ff */
[----:B-1----:R-:W-:-:S02]  /*14b20*/  @!P2 IADD3.X R39, R0, R5, RZ, P3, !PT ;  /* 0x000000050027a210 */ /* 0x002fc40001ffe4ff */
[----:B------:R-:W-:Y:S02]  /*14b30*/  CS2R R6, SRZ ;  /* 0x0000000000067805 */ /* 0x000fe4000001ff00 */
[----:B------:R-:W-:Y:S02]  /*14b40*/  @!P1 SHF.R.S32.HI R5, RZ, 0x1f, R46 ;  /* 0x0000001fff059819 */ /* 0x000fe4000001142e */
        /* <DEDUP_REMOVED lines=21> */
.L_x_2481:
[----:B------:R-:W-:Y:S05]  /*14ca0*/  BSYNC B1 ;  /* 0x0000000000017941 */ /* 0x000fea0003800000 */
.L_x_2480:
[----:B------:R-:W-:Y:S01]  /*14cb0*/  ULEA.HI UR4, UR43, UR43, URZ, 0x1 ;  /* 0x0000002b2b047291 */ /* 0x000fe2000f8f083f */
[----:B--2---:R-:W-:Y:S01]  /*14cc0*/  VIADDMNMX R3, R37, -R236, 0x80, PT ;  /* 0x0000008025037446 */ /* 0x004fe200038009ec */
[----:B------:R-:W-:Y:S02]  /*14cd0*/  BSSY B1, `(.L_x_2482) ;  /* 0x0000008000017945 */ /* 0x000fe40003800000 */
[----:B------:R-:W-:Y:S01]  /*14ce0*/  ULOP3.LUT UR4, UR4, 0xfffffffe, URZ, 0xc0, !UPT ;  /* 0xfffffffe04047892 */ /* 0x000fe2000f8ec03f */
[----:B------:R-:W-:-:S03]  /*14cf0*/  ISETP.GE.AND P1, PT, R220, R3, PT ;  /* 0x00000003dc00720c */ /* 0x000fc60003f26270 */
[----:B------:R-:W-:-:S06]  /*14d00*/  UIADD3 UR4, UR43, -UR4, URZ ;  /* 0x800000042b047290 */ /* 0x000fcc000fffe03f */
[----:B----4-:R-:W-:-:S04]  /*14d10*/  MOV R21, UR4 ;  /* 0x0000000400157c02 */ /* 0x010fc80008000f00 */
[----:B------:R-:W-:-:S04]  /*14d20*/  SHF.L.U32 R21, R21, 0x1f, RZ ;  /* 0x0000001f15157819 */ /* 0x000fc800000006ff */
[----:B------:R-:W2:Y:S02]  /*14d30*/  SYNCS.PHASECHK.TRANS64.TRYWAIT P0, [R16+URZ+0x33400], R21 ;  /* 0x03340015100075a7 */ /* 0x000ea4000800017f */
[----:B--2---:R-:W-:Y:S05]  /*14d40*/  @!P0 BRA `(.L_x_2483) ;  /* 0x000001f000788947 */ /* 0x004fea0003800000 */
.L_x_2719:
[----:B------:R-:W-:Y:S05]  /*14d50*/  BSYNC B1 ;  /* 0x0000000000017941 */ /* 0x000fea0003800000 */
.L_x_2482:
[----:B------:R-:W-:Y:S05]  /*14d60*/  @P1 BRA `(.L_x_2468) ;  /* 0x0000003000141947 */ /* 0x000fea0003800000 */
[----:B------:R-:W4:Y:S01]  /*14d70*/  LDC R3, c[0x0][0x3f4] ;  /* 0x0000fd00ff037b82 */ /* 0x000f220000000800 */
[C---:B-1----:R-:W-:Y:S01]  /*14d80*/  VIADD R0, R18.reuse, 0x20 ;  /* 0x0000002012007836 */ /* 0x042fe20000000000 */
[----:B------:R-:W-:Y:S01]  /*14d90*/  BSSY B1, `(.L_x_2484) ;  /* 0x0000100000017945 */ /* 0x000fe20003800000 */
[C---:B---3--:R-:W-:Y:S01]  /*14da0*/  VIADD R20, R18.reuse, 0x40 ;  /* 0x0000004012147836 */ /* 0x048fe20000000000 */
[-C--:B----4-:R-:W-:Y:S02]  /*14db0*/  ISETP.GE.AND P0, PT, R18, R3.reuse, PT ;  /* 0x000000031200720c */ /* 0x090fe40003f06270 */
[-C--:B------:R-:W-:Y:S02]  /*14dc0*/  ISETP.GE.AND P1, PT, R0, R3.reuse, PT ;  /* 0x000000030000720c */ /* 0x080fe40003f26270 */
[----:B------:R-:W-:-:S09]  /*14dd0*/  ISETP.GE.AND P2, PT, R20, R3, PT ;  /* 0x000000031400720c */ /* 0x000fd20003f46270 */
[----:B------:R-:W-:Y:S05]  /*14de0*/  @P0 BRA `(.L_x_2485) ;  /* 0x0000000c00e80947 */ /* 0x000fea0003800000 */
[----:B------:R-:W3:Y:S01]  /*14df0*/  LDL R68, [R1+0x68] ;  /* 0x0000680001447983 */ /* 0x000ee20000100800 */
[----:B------:R-:W-:Y:S02]  /*14e00*/  LEA.HI R0, R36, R36, RZ, 0x1 ;  /* 0x0000002424007211 */ /* 0x000fe400078f08ff */
[----:B-----5:R-:W-:Y:S02]  /*14e10*/  LOP3.LUT R20, R24, 0xff, RZ, 0xc0, !PT ;  /* 0x000000ff18147812 */ /* 0x020fe400078ec0ff */
[----:B--2---:R-:W-:Y:S02]  /*14e20*/  LOP3.LUT R21, R0, 0xfffffffe, RZ, 0xc0, !PT ;  /* 0xfffffffe00157812 */ /* 0x004fe400078ec0ff */
        /* <DEDUP_REMOVED lines=46> */
[----:B------:R-:W-:Y:S02]  /*15110*/  SHF.R.U32.HI R49, RZ, 0x10, R27 ;  /* 0x00000010ff317819 */ /* 0x000fe4000001161b */
[----:B------:R-:W-:Y:S02]  /*15120*/  SHF.L.U32 R21, R21, 0x10, RZ ;  /* 0x0000001015157819 */ /* 0x000fe400000006ff */
[----:B------:R-:W-:Y:S01]  /*15130*/  LOP3.LUT R55, R48, 0xff0000, R53, 0xf8, !PT ;  /* 0x00ff000030377812 */ /* 0x000fe200078ef835 */
[----:B------:R-:W-:Y:S01]  /*15140*/  IMAD.U32 R49, R49, 0x10000, RZ ;  /* 0x0001000031317824 */ /* 0x000fe200078e00ff */
[----:B------:R-:W-:Y:S02]  /*15150*/  LOP3.LUT R45, R45, 0xff0000, R24, 0xf8, !PT ;  /* 0x00ff00002d2d7812 */ /* 0x000fe400078ef818 */
[----:B------:R-:W-:Y:S02]  /*15160*/  LOP3.LUT R21, R46, 0xff0000, R21, 0xf8, !PT ;  /* 0x00ff00002e157812 */ /* 0x000fe400078ef815 */
[----:B------:R-:W-:-:S02]  /*15170*/  LOP3.LUT R47, R47, 0xff0000, R26, 0xf8, !PT ;  /* 0x00ff00002f2f7812 */ /* 0x000fc400078ef81a */
[----:B------:R-:W-:Y:S02]  /*15180*/  LOP3.LUT R55, R55, 0xff000000, R5, 0xf8, !PT ;  /* 0xff00000037377812 */ /* 0x000fe400078ef805 */
[----:B------:R-:W-:Y:S02]  /*15190*/  SHF.R.U32.HI R59, RZ, 0x10, R7 ;  /* 0x00000010ff3b7819 */ /* 0x000fe40000011607 */
[----:B------:R-:W-:Y:S02]  /*151a0*/  LOP3.LUT R45, R45, 0xff000000, R24, 0xf8, !PT ;  /* 0xff0000002d2d7812 */ /* 0x000fe400078ef818 */
[----:B------:R-:W-:Y:S01]  /*151b0*/  LOP3.LUT R49, R20, 0xff0000, R49, 0xf8, !PT ;  /* 0x00ff000014317812 */ /* 0x000fe200078ef831 */
[----:B------:R-:W-:Y:S01]  /*151c0*/  IMAD.U32 R59, R59, 0x10000, RZ ;  /* 0x000100003b3b7824 */ /* 0x000fe200078e00ff */
[----:B------:R-:W-:Y:S02]  /*151d0*/  LOP3.LUT R24, R21, 0xff000000, R25, 0xf8, !PT ;  /* 0xff00000015187812 */ /* 0x000fe400078ef819 */
[----:B------:R-:W-:-:S02]  /*151e0*/  LOP3.LUT R21, R57, 0xff0000, R6, 0xf8, !PT ;  /* 0x00ff000039157812 */ /* 0x000fc400078ef806 */
[----:B------:R-:W-:Y:S02]  /*151f0*/  LOP3.LUT R20, R47, 0xff000000, R26, 0xf8, !PT ;  /* 0xff0000002f147812 */ /* 0x000fe400078ef81a */
[----:B------:R-:W-:Y:S02]  /*15200*/  F2FP.F16.E4M3.UNPACK_B R54, R55 ;  /* 0x00000037ff36723e */ /* 0x000fe400020006ff */
[----:B0-----:R-:W-:Y:S02]  /*15210*/  F2FP.F16.E4M3.UNPACK_B R26, R41 ;  /* 0x00000029ff1a723e */ /* 0x001fe400020006ff */
[----:B------:R-:W-:Y:S02]  /*15220*/  LOP3.LUT R53, R49, 0xff000000, R27, 0xf8, !PT ;  /* 0xff00000031357812 */ /* 0x000fe400078ef81b */
[----:B------:R-:W-:Y:S02]  /*15230*/  LOP3.LUT R51, R51, 0xff0000, R4, 0xf8, !PT ;  /* 0x00ff000033337812 */ /* 0x000fe400078ef804 */
[----:B------:R-:W-:Y:S01]  /*15240*/  LOP3.LUT R5, R21, 0xff000000, R6, 0xf8, !PT ;  /* 0xff00000015057812 */ /* 0x000fe200078ef806 */
[--C-:B------:R-:W-:Y:S01]  /*15250*/  HADD2.F32 R6, -RZ, R26.reuse.H0_H0 ;  /* 0x2000001aff067230 */ /* 0x100fe20000004100 */
[----:B------:R-:W-:Y:S01]  /*15260*/  F2FP.F16.E4M3.UNPACK_B R27, R24 ;  /* 0x00000018ff1b723e */ /* 0x000fe200020006ff */
[----:B------:R-:W-:Y:S01]  /*15270*/  HADD2.F32 R26, -RZ, R26.H1_H1 ;  /* 0x3000001aff1a7230 */ /* 0x000fe20000004100 */
[----:B------:R-:W-:-:S02]  /*15280*/  LOP3.LUT R59, R52, 0xff0000, R59, 0xf8, !PT ;  /* 0x00ff0000343b7812 */ /* 0x000fc400078ef83b */
[----:B------:R-:W-:Y:S02]  /*15290*/  LOP3.LUT R57, R51, 0xff000000, R4, 0xf8, !PT ;  /* 0xff00000033397812 */ /* 0x000fe400078ef804 */
[-C--:B------:R-:W-:Y:S02]  /*152a0*/  F2FP.F16.E4M3.UNPACK_B R51, R43.reuse ;  /* 0x0000002bff33723e */ /* 0x080fe400020006ff */
[----:B------:R-:W-:Y:S02]  /*152b0*/  F2FP.F16.E4M3.UNPACK_B R52, R43.H1 ;  /* 0x0000002bff34723e */ /* 0x000fe400030006ff */
[-C--:B------:R-:W-:Y:S02]  /*152c0*/  F2FP.F16.E4M3.UNPACK_B R43, R40.reuse ;  /* 0x00000028ff2b723e */ /* 0x080fe400020006ff */
[----:B------:R-:W-:Y:S02]  /*152d0*/  F2FP.F16.E4M3.UNPACK_B R50, R40.H1 ;  /* 0x00000028ff32723e */ /* 0x000fe400030006ff */
[----:B------:R-:W-:-:S02]  /*152e0*/  F2FP.F16.E4M3.UNPACK_B R41, R41.H1 ;  /* 0x00000029ff29723e */ /* 0x000fc400030006ff */
[----:B------:R-:W-:Y:S02]  /*152f0*/  F2FP.F16.E4M3.UNPACK_B R55, R55.H1 ;  /* 0x00000037ff37723e */ /* 0x000fe400030006ff */
[----:B------:R-:W-:Y:S01]  /*15300*/  LOP3.LUT R58, R59, 0xff000000, R7, 0xf8, !PT ;  /* 0xff0000003b3a7812 */ /* 0x000fe200078ef807 */
[----:B------:R-:W-:Y:S01]  /*15310*/  HADD2.F32 R59, -RZ, R54.H1_H1 ;  /* 0x30000036ff3b7230 */ /* 0x000fe20000004100 */
[-C--:B------:R-:W-:Y:S02]  /*15320*/  F2FP.F16.E4M3.UNPACK_B R7, R42.reuse ;  /* 0x0000002aff07723e */ /* 0x080fe400020006ff */
[----:B------:R-:W-:Y:S02]  /*15330*/  F2FP.F16.E4M3.UNPACK_B R42, R42.H1 ;  /* 0x0000002aff2a723e */ /* 0x000fe400030006ff */
[----:B------:R-:W-:Y:S01]  /*15340*/  FMUL.FTZ R61, R26, R59 ;  /* 0x0000003b1a3d7220 */ /* 0x000fe20000410000 */
[----:B---3--:R-:W0:Y:S02]  /*15350*/  LDS.128 R36, [R68+0x1e200] ;  /* 0x01e2000044247984 */ /* 0x008e240000000c00 */
[----:B0-----:R-:W-:-:S02]  /*15360*/  F2FP.F16.E4M3.UNPACK_B R21, R37 ;  /* 0x00000025ff15723e */ /* 0x001fc400020006ff */
[-C--:B------:R-:W-:Y:S02]  /*15370*/  F2FP.F16.E4M3.UNPACK_B R48, R39.reuse ;  /* 0x00000027ff30723e */ /* 0x080fe400020006ff */
[----:B------:R-:W-:Y:S01]  /*15380*/  F2FP.F16.E4M3.UNPACK_B R49, R39.H1 ;  /* 0x00000027ff31723e */ /* 0x000fe200030006ff */
[----:B------:R-:W-:Y:S01]  /*15390*/  HADD2.F32 R39, -RZ, R54.H0_H0 ;  /* 0x20000036ff277230 */ /* 0x000fe20000004100 */
[-C--:B------:R-:W-:Y:S01]  /*153a0*/  F2FP.F16.E4M3.UNPACK_B R46, R36.reuse ;  /* 0x00000024ff2e723e */ /* 0x080fe200020006ff */
[----:B------:R-:W-:Y:S01]  /*153b0*/  HADD2.F32 R25, -RZ, R21.H0_H0 ;  /* 0x20000015ff197230 */ /* 0x000fe20000004100 */
[----:B------:R-:W-:Y:S01]  /*153c0*/  F2FP.F16.E4M3.UNPACK_B R47, R36.H1 ;  /* 0x00000024ff2f723e */ /* 0x000fe200030006ff */
[----:B------:R-:W-:Y:S02]  /*153d0*/  HADD2.F32 R36, -RZ, R27.H0_H0 ;  /* 0x2000001bff247230 */ /* 0x000fe40000004100 */
[C---:B------:R-:W-:Y:S01]  /*153e0*/  FMUL.FTZ R40, R6.reuse, R39 ;  /* 0x0000002706287220 */ /* 0x040fe20000410000 */
[----:B------:R-:W-:Y:S01]  /*153f0*/  F2FP.F16.E4M3.UNPACK_B R37, R37.H1 ;  /* 0x00000025ff25723e */ /* 0x000fe200030006ff */
[----:B------:R-:W-:Y:S01]  /*15400*/  HADD2.F32 R54, -RZ, R55.H0_H0 ;  /* 0x20000037ff367230 */ /* 0x000fe20000004100 */
[----:B------:R-:W-:Y:S01]  /*15410*/  F2FP.F16.E4M3.UNPACK_B R4, R38 ;  /* 0x00000026ff04723e */ /* 0x000fe200020006ff */
[-C--:B------:R-:W-:Y:S01]  /*15420*/  FMUL.FTZ R56, R6, R36.reuse ;  /* 0x0000002406387220 */ /* 0x080fe20000410000 */
[----:B------:R-:W-:Y:S01]  /*15430*/  FFMA.FTZ R6, R25, R36, -R40 ;  /* 0x0000002419067223 */ /* 0x000fe20000010828 */
[----:B------:R-:W-:Y:S01]  /*15440*/  F2FP.F16.E4M3.UNPACK_B R36, R24.H1 ;  /* 0x00000018ff24723e */ /* 0x000fe200030006ff */
[----:B------:R-:W-:-:S02]  /*15450*/  HADD2.F32 R24, -RZ, R21.H1_H1 ;  /* 0x30000015ff187230 */ /* 0x000fc40000004100 */
[----:B------:R-:W-:Y:S01]  /*15460*/  FFMA.FTZ R25, R25, R39, R56 ;  /* 0x0000002719197223 */ /* 0x000fe20000010038 */
[----:B------:R-:W-:Y:S01]  /*15470*/  HADD2.F32 R39, -RZ, R27.H1_H1 ;  /* 0x3000001bff277230 */ /* 0x000fe20000004100 */
[----:B------:R-:W-:Y:S01]  /*15480*/  F2FP.F16.E4M3.UNPACK_B R38, R38.H1 ;  /* 0x00000026ff26723e */ /* 0x000fe200030006ff */
[----:B------:R-:W-:Y:S02]  /*15490*/  HADD2.F32 R21, -RZ, R41.H0_H0 ;  /* 0x20000029ff157230 */ /* 0x000fe40000004100 */
[----:B------:R-:W-:Y:S02]  /*154a0*/  HADD2.F32 R40, -RZ, R36.H0_H0 ;  /* 0x20000024ff287230 */ /* 0x000fe40000004100 */
[----:B------:R-:W-:Y:S01]  /*154b0*/  FMUL.FTZ R26, R26, R39 ;  /* 0x000000271a1a7220 */ /* 0x000fe20000410000 */
[----:B------:R-:W-:Y:S02]  /*154c0*/  HADD2.F32 R27, -RZ, R37.H0_H0 ;  /* 0x20000025ff1b7230 */ /* 0x000fe40000004100 */
[----:B------:R-:W-:Y:S01]  /*154d0*/  FMUL.FTZ R56, R21, R54 ;  /* 0x0000003615387220 */ /* 0x000fe20000410000 */
[----:B------:R-:W-:-:S02]  /*154e0*/  HADD2.F32 R41, -RZ, R41.H1_H1 ;  /* 0x30000029ff297230 */ /* 0x000fc40000004100 */
[-C--:B------:R-:W-:Y:S01]  /*154f0*/  FMUL.FTZ R63, R21, R40.reuse ;  /* 0x00000028153f7220 */ /* 0x080fe20000410000 */
[C---:B------:R-:W-:Y:S01]  /*15500*/  FFMA.FTZ R21, R24.reuse, R39, -R61 ;  /* 0x0000002718157223 */ /* 0x040fe2000001083d */
[----:B------:R-:W-:Y:S01]  /*15510*/  FFMA.FTZ R24, R24, R59, R26 ;  /* 0x0000003b18187223 */ /* 0x000fe2000001001a */
[C---:B------:R-:W-:Y:S01]  /*15520*/  FFMA.FTZ R26, R27.reuse, R40, -R56 ;  /* 0x000000281b1a7223 */ /* 0x040fe20000010838 */
[----:B------:R-:W-:Y:S01]  /*15530*/  F2FP.F16.E4M3.UNPACK_B R59, R58 ;  /* 0x0000003aff3b723e */ /* 0x000fe200020006ff */
[----:B------:R-:W-:Y:S01]  /*15540*/  FFMA.FTZ R27, R27, R54, R63 ;  /* 0x000000361b1b7223 */ /* 0x000fe2000001003f */
[----:B------:R-:W-:Y:S01]  /*15550*/  F2FP.F16.E4M3.UNPACK_B R54, R53 ;  /* 0x00000035ff36723e */ /* 0x000fe200020006ff */
[----:B------:R-:W-:Y:S01]  /*15560*/  HADD2.F32 R39, -RZ, R36.H1_H1 ;  /* 0x30000024ff277230 */ /* 0x000fe20000004100 */
[----:B------:R-:W-:Y:S01]  /*15570*/  F2FP.F16.E4M3.UNPACK_B R58, R58.H1 ;  /* 0x0000003aff3a723e */ /* 0x000fe200030006ff */
[----:B------:R-:W-:Y:S02]  /*15580*/  HADD2.F32 R56, -RZ, R55.H1_H1 ;  /* 0x30000037ff387230 */ /* 0x000fe40000004100 */
[----:B------:R-:W-:-:S02]  /*15590*/  HADD2.F32 R36, -RZ, R37.H1_H1 ;  /* 0x30000025ff247230 */ /* 0x000fc40000004100 */
[----:B------:R-:W-:Y:S02]  /*155a0*/  HADD2.F32 R60, -RZ, R59.H0_H0 ;  /* 0x2000003bff3c7230 */ /* 0x000fe40000004100 */
[C---:B------:R-:W-:Y:S01]  /*155b0*/  FMUL.FTZ R61, R41.reuse, R56 ;  /* 0x00000038293d7220 */ /* 0x040fe20000410000 */
[----:B------:R-:W-:Y:S02]  /*155c0*/  HADD2.F32 R37, -RZ, R51.H0_H0 ;  /* 0x20000033ff257230 */ /* 0x000fe40000004100 */
[----:B------:R-:W-:Y:S01]  /*155d0*/  FMUL.FTZ R41, R41, R39 ;  /* 0x0000002729297220 */ /* 0x000fe20000410000 */
[----:B------:R-:W-:Y:S02]  /*155e0*/  HADD2.F32 R55, -RZ, R54.H0_H0 ;  /* 0x20000036ff377230 */ /* 0x000fe40000004100 */
[----:B------:R-:W-:Y:S02]  /*155f0*/  HADD2.F32 R40, -RZ, R48.H0_H0 ;  /* 0x20000030ff287230 */ /* 0x000fe40000004100 */
[----:B------:R-:W-:Y:S01]  /*15600*/  FMUL.FTZ R63, R37, R60 ;  /* 0x0000003c253f7220 */ /* 0x000fe20000410000 */
[----:B------:R-:W-:-:S02]  /*15610*/  HADD2.F32 R59, -RZ, R59.H1_H1 ;  /* 0x3000003bff3b7230 */ /* 0x000fc40000004100 */
[----:B------:R-:W-:Y:S01]  /*15620*/  FMUL.FTZ R65, R37, R55 ;  /* 0x0000003725417220 */ /* 0x000fe20000410000 */
[----:B------:R-:W-:Y:S01]  /*15630*/  FFMA.FTZ R37, R36, R39, -R61 ;  /* 0x0000002724257223 */ /* 0x000fe2000001083d */
[C---:B------:R-:W-:Y:S01]  /*15640*/  FFMA.FTZ R39, R40.reuse, R55, -R63 ;  /* 0x0000003728277223 */ /* 0x040fe2000001083f */
[----:B------:R-:W-:Y:S01]  /*15650*/  HADD2.F32 R55, -RZ, R54.H1_H1 ;  /* 0x30000036ff377230 */ /* 0x000fe20000004100 */
[----:B------:R-:W-:Y:S01]  /*15660*/  F2FP.F16.E4M3.UNPACK_B R54, R53.H1 ;  /* 0x00000035ff36723e */ /* 0x000fe200030006ff */
[----:B------:R-:W-:Y:S02]  /*15670*/  HADD2.F32 R51, -RZ, R51.H1_H1 ;  /* 0x30000033ff337230 */ /* 0x000fe40000004100 */
[----:B------:R-:W-:Y:S01]  /*15680*/  FFMA.FTZ R40, R40, R60, R65 ;  /* 0x0000003c28287223 */ /* 0x000fe20000010041 */
[----:B------:R-:W-:Y:S02]  /*15690*/  HADD2.F32 R48, -RZ, R48.H1_H1 ;  /* 0x30000030ff307230 */ /* 0x000fe40000004100 */
[----:B------:R-:W-:Y:S01]  /*156a0*/  FFMA.FTZ R36, R36, R56, R41 ;  /* 0x0000003824247223 */ /* 0x000fe20000010029 */
[----:B------:R-:W-:-:S02]  /*156b0*/  HADD2.F32 R60, -RZ, R58.H0_H0 ;  /* 0x2000003aff3c7230 */ /* 0x000fc40000004100 */
[C---:B------:R-:W-:Y:S01]  /*156c0*/  FMUL.FTZ R61, R51.reuse, R59 ;  /* 0x0000003b333d7220 */ /* 0x040fe20000410000 */
[----:B------:R-:W-:Y:S02]  /*156d0*/  HADD2.F32 R53, -RZ, R52.H0_H0 ;  /* 0x20000034ff357230 */ /* 0x000fe40000004100 */
[-C--:B------:R-:W-:Y:S01]  /*156e0*/  FMUL.FTZ R64, R51, R55.reuse ;  /* 0x0000003733407220 */ /* 0x080fe20000410000 */
[----:B------:R-:W-:Y:S02]  /*156f0*/  HADD2.F32 R56, -RZ, R54.H0_H0 ;  /* 0x20000036ff387230 */ /* 0x000fe40000004100 */
[----:B------:R-:W-:Y:S01]  /*15700*/  FFMA.FTZ R62, R48, R55, -R61 ;  /* 0x00000037303e7223 */ /* 0x000fe2000001083d */
[----:B------:R-:W-:Y:S02]  /*15710*/  HADD2.F32 R41, -RZ, R49.H0_H0 ;  /* 0x20000031ff297230 */ /* 0x000fe40000004100 */
[C---:B------:R-:W-:Y:S01]  /*15720*/  FMUL.FTZ R66, R53.reuse, R60 ;  /* 0x0000003c35427220 */ /* 0x040fe20000410000 */
[----:B------:R-:W-:Y:S01]  /*15730*/  F2FP.F16.E4M3.UNPACK_B R55, R57.H1 ;  /* 0x00000039ff37723e */ /* 0x000fe200030006ff */
[----:B------:R-:W-:Y:S01]  /*15740*/  FMUL.FTZ R53, R53, R56 ;  /* 0x0000003835357220 */ /* 0x000fe20000410000 */
[----:B------:R-:W-:Y:S01]  /*15750*/  HADD2.F32 R58, -RZ, R58.H1_H1 ;  /* 0x3000003aff3a7230 */ /* 0x000fe20000004100 */
[----:B------:R-:W-:Y:S01]  /*15760*/  F2FP.F16.E4M3.UNPACK_B R51, R45.H1 ;  /* 0x0000002dff33723e */ /* 0x000fe200030006ff */
[----:B------:R-:W-:-:S02]  /*15770*/  HADD2.F32 R52, -RZ, R52.H1_H1 ;  /* 0x30000034ff347230 */ /* 0x000fc40000004100 */
[----:B------:R-:W-:Y:S01]  /*15780*/  FFMA.FTZ R61, R48, R59, R64 ;  /* 0x0000003b303d7223 */ /* 0x000fe20000010040 */
[C---:B------:R-:W-:Y:S01]  /*15790*/  FFMA.FTZ R66, R41.reuse, R56, -R66 ;  /* 0x0000003829427223 */ /* 0x040fe20000010842 */
[----:B------:R-:W-:Y:S01]  /*157a0*/  FFMA.FTZ R63, R41, R60, R53 ;  /* 0x0000003c293f7223 */ /* 0x000fe20000010035 */
[----:B------:R-:W-:Y:S02]  /*157b0*/  HADD2.F32 R54, -RZ, R54.H1_H1 ;  /* 0x30000036ff367230 */ /* 0x000fe40000004100 */
[C---:B------:R-:W-:Y:S01]  /*157c0*/  FMUL.FTZ R60, R52.reuse, R58 ;  /* 0x0000003a343c7220 */ /* 0x040fe20000410000 */
[----:B------:R-:W-:Y:S01]  /*157d0*/  HADD2.F32 R49, -RZ, R49.H1_H1 ;  /* 0x30000031ff317230 */ /* 0x000fe20000004100 */
[----:B------:R-:W-:Y:S01]  /*157e0*/  F2FP.F16.E4M3.UNPACK_B R57, R57 ;  /* 0x00000039ff39723e */ /* 0x000fe200020006ff */
[----:B------:R-:W-:Y:S02]  /*157f0*/  HADD2.F32 R56, -RZ, R55.H0_H0 ;  /* 0x20000037ff387230 */ /* 0x000fe40000004100 */
[----:B------:R-:W-:Y:S01]  /*15800*/  FMUL.FTZ R67, R52, R54 ;  /* 0x0000003634437220 */ /* 0x000fe20000410000 */
[----:B------:R-:W-:-:S02]  /*15810*/  HADD2.F32 R48, -RZ, R50.H0_H0 ;  /* 0x20000032ff307230 */ /* 0x000fc40000004100 */
[C---:B------:R-:W-:Y:S01]  /*15820*/  FFMA.FTZ R65, R49.reuse, R54, -R60 ;  /* 0x0000003631417223 */ /* 0x040fe2000001083c */
[----:B------:R-:W-:Y:S02]  /*15830*/  HADD2.F32 R53, -RZ, R51.H0_H0 ;  /* 0x20000033ff357230 */ /* 0x000fe40000004100 */
[----:B------:R-:W-:Y:S01]  /*15840*/  FFMA.FTZ R64, R49, R58, R67 ;  /* 0x0000003a31407223 */ /* 0x000fe20000010043 */
[----:B------:R-:W-:Y:S02]  /*15850*/  HADD2.F32 R55, -RZ, R55.H1_H1 ;  /* 0x30000037ff377230 */ /* 0x000fe40000004100 */
[C---:B------:R-:W-:Y:S01]  /*15860*/  FMUL.FTZ R52, R48.reuse, R56 ;  /* 0x0000003830347220 */ /* 0x040fe20000410000 */
[----:B------:R-:W-:Y:S02]  /*15870*/  HADD2.F32 R50, -RZ, R50.H1_H1 ;  /* 0x30000032ff327230 */ /* 0x000fe40000004100 */
[----:B------:R-:W-:Y:S01]  /*15880*/  FMUL.FTZ R59, R48, R53 ;  /* 0x00000035303b7220 */ /* 0x000fe20000410000 */
[----:B------:R-:W-:Y:S01]  /*15890*/  HADD2.F32 R51, -RZ, R51.H1_H1 ;  /* 0x30000033ff337230 */ /* 0x000fe20000004100 */
[----:B------:R-:W-:Y:S01]  /*158a0*/  F2FP.F16.E4M3.UNPACK_B R48, R45 ;  /* 0x0000002dff30723e */ /* 0x000fe200020006ff */
[----:B------:R-:W-:-:S02]  /*158b0*/  HADD2.F32 R41, -RZ, R47.H0_H0 ;  /* 0x2000002fff297230 */ /* 0x000fc40000004100 */
[C---:B------:R-:W-:Y:S01]  /*158c0*/  FMUL.FTZ R54, R50.reuse, R55 ;  /* 0x0000003732367220 */ /* 0x040fe20000410000 */
[----:B------:R-:W-:Y:S02]  /*158d0*/  HADD2.F32 R47, -RZ, R47.H1_H1 ;  /* 0x3000002fff2f7230 */ /* 0x000fe40000004100 */
[----:B------:R-:W-:Y:S01]  /*158e0*/  FMUL.FTZ R50, R50, R51 ;  /* 0x0000003332327220 */ /* 0x000fe20000410000 */
[----:B------:R-:W-:Y:S02]  /*158f0*/  HADD2.F32 R45, -RZ, R43.H0_H0 ;  /* 0x2000002bff2d7230 */ /* 0x000fe40000004100 */
[----:B------:R-:W-:Y:S01]  /*15900*/  FFMA.FTZ R53, R41, R53, -R52 ;  /* 0x0000003529357223 */ /* 0x000fe20000010834 */
[----:B------:R-:W-:Y:S02]  /*15910*/  HADD2.F32 R52, -RZ, R57.H0_H0 ;  /* 0x20000039ff347230 */ /* 0x000fe40000004100 */
[----:B------:R-:W-:Y:S01]  /*15920*/  FFMA.FTZ R60, R47, R55, R50 ;  /* 0x000000372f3c7223 */ /* 0x000fe20000010032 */
[----:B------:R-:W-:-:S02]  /*15930*/  HADD2.F32 R50, -RZ, R48.H0_H0 ;  /* 0x20000030ff327230 */ /* 0x000fc40000004100 */
[----:B------:R-:W-:Y:S01]  /*15940*/  FFMA.FTZ R59, R41, R56, R59 ;  /* 0x00000038293b7223 */ /* 0x000fe2000001003b */
[----:B------:R-:W-:Y:S01]  /*15950*/  FFMA.FTZ R58, R47, R51, -R54 ;  /* 0x000000332f3a7223 */ /* 0x000fe20000010836 */
        /* <DEDUP_REMOVED lines=9> */
[----:B------:R-:W-:Y:S01]  /*159f0*/  F2FP.F16.E4M3.UNPACK_B R47, R5.H1 ;  /* 0x00000005ff2f723e */ /* 0x000fe200030006ff */
[CC--:B------:R-:W-:Y:S01]  /*15a00*/  FMUL.FTZ R45, R43.reuse, R57.reuse ;  /* 0x000000392b2d7220 */ /* 0x0c0fe20000410000 */
[----:B------:R-:W-:Y:S01]  /*15a10*/  F2FP.F16.E4M3.UNPACK_B R41, R20.H1 ;  /* 0x00000014ff29723e */ /* 0x000fe200030006ff */
[-C--:B------:R-:W-:Y:S01]  /*15a20*/  FMUL.FTZ R50, R43, R48.reuse ;  /* 0x000000302b327220 */ /* 0x080fe20000410000 */
[----:B------:R-:W-:Y:S02]  /*15a30*/  HADD2.F32 R43, -RZ, R42.H0_H0 ;  /* 0x2000002aff2b7230 */ /* 0x000fe40000004100 */
[C---:B------:R-:W-:Y:S01]  /*15a40*/  FFMA.FTZ R49, R46.reuse, R48, -R45 ;  /* 0x000000302e317223 */ /* 0x040fe2000001082d */
[----:B------:R-:W-:Y:S02]  /*15a50*/  HADD2.F32 R48, -RZ, R47.H0_H0 ;  /* 0x2000002fff307230 */ /* 0x000fe40000004100 */
[----:B------:R-:W-:Y:S01]  /*15a60*/  FFMA.FTZ R57, R46, R57, R50 ;  /* 0x000000392e397223 */ /* 0x000fe20000010032 */
[----:B------:R-:W-:Y:S01]  /*15a70*/  HADD2.F32 R46, -RZ, R41.H0_H0 ;  /* 0x20000029ff2e7230 */ /* 0x000fe20000004100 */
[----:B------:R-:W-:Y:S01]  /*15a80*/  F2FP.F16.E4M3.UNPACK_B R20, R20 ;  /* 0x00000014ff14723e */ /* 0x000fe200020006ff */
[----:B------:R-:W-:-:S02]  /*15a90*/  HADD2.F32 R47, -RZ, R47.H1_H1 ;  /* 0x3000002fff2f7230 */ /* 0x000fc40000004100 */
[C---:B------:R-:W-:Y:S01]  /*15aa0*/  FMUL.FTZ R50, R43.reuse, R48 ;  /* 0x000000302b327220 */ /* 0x040fe20000410000 */
[----:B------:R-:W-:Y:S02]  /*15ab0*/  HADD2.F32 R42, -RZ, R42.H1_H1 ;  /* 0x3000002aff2a7230 */ /* 0x000fe40000004100 */
[-C--:B------:R-:W-:Y:S01]  /*15ac0*/  FMUL.FTZ R52, R43, R46.reuse ;  /* 0x0000002e2b347220 */ /* 0x080fe20000410000 */
[----:B------:R-:W-:Y:S01]  /*15ad0*/  HADD2.F32 R45, -RZ, R41.H1_H1 ;  /* 0x30000029ff2d7230 */ /* 0x000fe20000004100 */
[----:B------:R-:W-:Y:S01]  /*15ae0*/  F2FP.F16.E4M3.UNPACK_B R5, R5 ;  /* 0x00000005ff05723e */ /* 0x000fe200020006ff */
[--C-:B------:R-:W-:Y:S02]  /*15af0*/  HADD2.F32 R41, -RZ, R38.reuse.H0_H0 ;  /* 0x20000026ff297230 */ /* 0x100fe40000004100 */
        /* <DEDUP_REMOVED lines=9> */
[----:B------:R-:W-:Y:S01]  /*15b90*/  F2FP.SATFINITE.E4M3.F32.PACK_AB_MERGE_C R63, R64, R63, RZ ;  /* 0x0000003f403f723e */ /* 0x000fe200048070ff */
        /* <DEDUP_REMOVED lines=27> */
[----:B------:R-:W-:Y:S02]  /*15d50*/  F2FP.SATFINITE.E4M3.F32.PACK_AB_MERGE_C R24, R57, R56, R59 ;  /* 0x000000383918723e */ /* 0x000fe4000480703b */
[----:B------:R-:W-:Y:S01]  /*15d60*/  F2FP.SATFINITE.E4M3.F32.PACK_AB_MERGE_C R26, R20, R45, R26 ;  /* 0x0000002d141a723e */ /* 0x000fe2000480701a */
[----:B------:R1:W-:Y:S04]  /*15d70*/  STS.128 [R68+0x1e200], R4 ;  /* 0x01e2000444007388 */ /* 0x0003e80000000c00 */
[----:B------:R1:W-:Y:S02]  /*15d80*/  STS.128 [R0+0x1e200], R24 ;  /* 0x01e2001800007388 */ /* 0x0003e40000000c00 */
.L_x_2485:
[----:B------:R-:W-:Y:S05]  /*15d90*/  BSYNC B1 ;  /* 0x0000000000017941 */ /* 0x000fea0003800000 */
.L_x_2484:
[----:B------:R-:W-:Y:S04]  /*15da0*/  BSSY B1, `(.L_x_2486) ;  /* 0x0000105000017945 */ /* 0x000fe80003800000 */
[----:B------:R-:W-:Y:S05]  /*15db0*/  @P1 BRA `(.L_x_2487) ;  /* 0x00000010000c1947 */ /* 0x000fea0003800000 */
[----:B------:R-:W3:Y:S01]  /*15dc0*/  LDL R59, [R1+0x64] ;  /* 0x00006400013b7983 */ /* 0x000ee20000100800 */
[----:B-1---5:R-:W-:Y:S01]  /*15dd0*/  IMAD.IADD R4, R22, 0x1, R225 ;  /* 0x0000000116047824 */ /* 0x022fe200078e02e1 */
[----:B------:R-:W-:Y:S02]  /*15de0*/  SHF.R.U32.HI R0, RZ, 0x8, R28 ;  /* 0x00000008ff007819 */ /* 0x000fe4000001161c */
[----:B--2---:R-:W-:Y:S02]  /*15df0*/  LOP3.LUT R21, R31, 0xff, RZ, 0xc0, !PT ;  /* 0x000000ff1f157812 */ /* 0x004fe400078ec0ff */
        /* <DEDUP_REMOVED lines=34> */
[----:B------:R-:W-:-:S02]  /*16020*/  PRMT R45, R0, 0x7604, R25 ;  /* 0x00007604002d7816 */ /* 0x000fc40000000019 */
[----:B------:R-:W-:Y:S02]  /*16030*/  LOP3.LUT R20, R20, 0xff, RZ, 0xc0, !PT ;  /* 0x000000ff14147812 */ /* 0x000fe400078ec0ff */
[----:B------:R-:W-:Y:S02]  /*16040*/  LOP3.LUT R49, R11, 0xff, RZ, 0xc0, !PT ;  /* 0x000000ff0b317812 */ /* 0x000fe400078ec0ff */
[----:B------:R-:W-:Y:S02]  /*16050*/  IADD3 R0, R16, R21, RZ ;  /* 0x0000001510007210 */ /* 0x000fe40007ffe0ff */
[----:B------:R-:W-:Y:S02]  /*16060*/  LOP3.LUT R7, R30, 0xff, RZ, 0xc0, !PT ;  /* 0x000000ff1e077812 */ /* 0x000fe400078ec0ff */
[----:B------:R-:W-:Y:S02]  /*16070*/  LOP3.LUT R6, R6, 0xff, RZ, 0xc0, !PT ;  /* 0x000000ff06067812 */ /* 0x000fe400078ec0ff */
[----:B------:R-:W-:-:S02]  /*16080*/  PRMT R47, R20, 0x7604, R27 ;  /* 0x00007604142f7816 */ /* 0x000fc4000000001b */
[----:B------:R-:W-:Y:S02]  /*16090*/  PRMT R53, R24, 0x7604, R49 ;  /* 0x0000760418357816 */ /* 0x000fe40000000031 */
[----:B------:R-:W0:Y:S01]  /*160a0*/  LDS.128 R24, [R0+0x1e200] ;  /* 0x01e2000000187984 */ /* 0x000e220000000c00 */
[----:B------:R-:W-:Y:S02]  /*160b0*/  PRMT R39, R6, 0x7604, R7 ;  /* 0x0000760406277816 */ /* 0x000fe40000000007 */
[----:B------:R-:W-:Y:S02]  /*160c0*/  SHF.R.U32.HI R21, RZ, 0x10, R29 ;  /* 0x00000010ff157819 */ /* 0x000fe4000001161d */
[----:B------:R-:W-:Y:S02]  /*160d0*/  SHF.R.U32.HI R20, RZ, 0x10, R28 ;  /* 0x00000010ff147819 */ /* 0x000fe4000001161c */
[----:B------:R-:W-:Y:S02]  /*160e0*/  SHF.R.U32.HI R40, RZ, 0x10, R31 ;  /* 0x00000010ff287819 */ /* 0x000fe4000001161f */
[----:B------:R-:W-:-:S02]  /*160f0*/  LOP3.LUT R21, R21, 0xff, RZ, 0xc0, !PT ;  /* 0x000000ff15157812 */ /* 0x000fc400078ec0ff */
[----:B------:R-:W-:Y:S02]  /*16100*/  SHF.R.U32.HI R38, RZ, 0x10, R30 ;  /* 0x00000010ff267819 */ /* 0x000fe4000001161e */
[----:B------:R-:W-:Y:S02]  /*16110*/  LOP3.LUT R20, R20, 0xff, RZ, 0xc0, !PT ;  /* 0x000000ff14147812 */ /* 0x000fe400078ec0ff */
[----:B------:R-:W-:Y:S02]  /*16120*/  LOP3.LUT R40, R40, 0xff, RZ, 0xc0, !PT ;  /* 0x000000ff28287812 */ /* 0x000fe400078ec0ff */
[----:B------:R-:W-:Y:S02]  /*16130*/  PRMT R21, R21, 0x7054, R36 ;  /* 0x0000705415157816 */ /* 0x000fe40000000024 */
[----:B------:R-:W-:Y:S02]  /*16140*/  SHF.R.U32.HI R36, RZ, 0x10, R9 ;  /* 0x00000010ff247819 */ /* 0x000fe40000011609 */
[----:B------:R-:W-:-:S02]  /*16150*/  LOP3.LUT R38, R38, 0xff, RZ, 0xc0, !PT ;  /* 0x000000ff26267812 */ /* 0x000fc400078ec0ff */
[----:B------:R-:W-:Y:S02]  /*16160*/  PRMT R37, R20, 0x7054, R37 ;  /* 0x0000705414257816 */ /* 0x000fe40000000025 */
[----:B------:R-:W-:Y:S02]  /*16170*/  PRMT R41, R40, 0x7054, R41 ;  /* 0x0000705428297816 */ /* 0x000fe40000000029 */
[----:B------:R-:W-:Y:S02]  /*16180*/  SHF.R.U32.HI R20, RZ, 0x10, R8 ;  /* 0x00000010ff147819 */ /* 0x000fe40000011608 */
[----:B------:R-:W-:Y:S02]  /*16190*/  SHF.R.U32.HI R40, RZ, 0x10, R11 ;  /* 0x00000010ff287819 */ /* 0x000fe4000001160b */
[----:B------:R-:W-:Y:S02]  /*161a0*/  LOP3.LUT R36, R36, 0xff, RZ, 0xc0, !PT ;  /* 0x000000ff24247812 */ /* 0x000fe400078ec0ff */
[----:B------:R-:W-:-:S02]  /*161b0*/  PRMT R39, R38, 0x7054, R39 ;  /* 0x0000705426277816 */ /* 0x000fc40000000027 */
[----:B------:R-:W-:Y:S02]  /*161c0*/  SHF.R.U32.HI R38, RZ, 0x10, R10 ;  /* 0x00000010ff267819 */ /* 0x000fe4000001160a */
[----:B------:R-:W-:Y:S02]  /*161d0*/  LOP3.LUT R20, R20, 0xff, RZ, 0xc0, !PT ;  /* 0x000000ff14147812 */ /* 0x000fe400078ec0ff */
[----:B------:R-:W-:Y:S02]  /*161e0*/  LOP3.LUT R40, R40, 0xff, RZ, 0xc0, !PT ;  /* 0x000000ff28287812 */ /* 0x000fe400078ec0ff */
[----:B------:R-:W-:Y:S02]  /*161f0*/  PRMT R49, R36, 0x7054, R45 ;  /* 0x0000705424317816 */ /* 0x000fe4000000002d */
[----:B------:R-:W-:Y:S02]  /*16200*/  LOP3.LUT R38, R38, 0xff, RZ, 0xc0, !PT ;  /* 0x000000ff26267812 */ /* 0x000fe400078ec0ff */
[----:B------:R-:W-:-:S02]  /*16210*/  PRMT R43, R20, 0x7054, R43 ;  /* 0x00007054142b7816 */ /* 0x000fc4000000002b */
[----:B------:R-:W-:Y:S02]  /*16220*/  PRMT R53, R40, 0x7054, R53 ;  /* 0x0000705428357816 */ /* 0x000fe40000000035 */
[----:B------:R-:W-:Y:S02]  /*16230*/  LOP3.LUT R49, R49, 0xff000000, R9, 0xf8, !PT ;  /* 0xff00000031317812 */ /* 0x000fe400078ef809 */
[----:B------:R-:W-:Y:S02]  /*16240*/  LOP3.LUT R21, R21, 0xff000000, R29, 0xf8, !PT ;  /* 0xff00000015157812 */ /* 0x000fe400078ef81d */
[----:B------:R-:W-:Y:S02]  /*16250*/  PRMT R51, R38, 0x7054, R47 ;  /* 0x0000705426337816 */ /* 0x000fe4000000002f */
[----:B------:R-:W-:Y:S02]  /*16260*/  LOP3.LUT R47, R43, 0xff000000, R8, 0xf8, !PT ;  /* 0xff0000002b2f7812 */ /* 0x000fe400078ef808 */
[----:B------:R-:W-:-:S02]  /*16270*/  LOP3.LUT R53, R53, 0xff000000, R11, 0xf8, !PT ;  /* 0xff00000035357812 */ /* 0x000fc400078ef80b */
[----:B------:R-:W-:Y:S02]  /*16280*/  LOP3.LUT R45, R41, 0xff000000, R31, 0xf8, !PT ;  /* 0xff000000292d7812 */ /* 0x000fe400078ef81f */
[----:B------:R-:W-:Y:S02]  /*16290*/  F2FP.F16.E4M3.UNPACK_B R43, R49 ;  /* 0x00000031ff2b723e */ /* 0x000fe400020006ff */
[----:B0-----:R-:W-:Y:S02]  /*162a0*/  F2FP.F16.E4M3.UNPACK_B R11, R25 ;  /* 0x00000019ff0b723e */ /* 0x001fe400020006ff */
[----:B------:R-:W-:Y:S01]  /*162b0*/  F2FP.F16.E4M3.UNPACK_B R41, R21 ;  /* 0x00000015ff29723e */ /* 0x000fe200020006ff */
[----:B------:R-:W-:Y:S01]  /*162c0*/  HADD2.F32 R48, -RZ, R43.H0_H0 ;  /* 0x2000002bff307230 */ /* 0x000fe20000004100 */
        /* <DEDUP_REMOVED lines=13> */
[----:B------:R-:W-:Y:S01]  /*163a0*/  F2FP.F16.E4M3.UNPACK_B R30, R5.H1 ;  /* 0x00000005ff1e723e */ /* 0x000fe200030006ff */
[--C-:B------:R-:W-:Y:S01]  /*163b0*/  HADD2.F32 R5, -RZ, R11.reuse.H0_H0 ;  /* 0x2000000bff057230 */ /* 0x100fe20000004100 */
[-C--:B------:R-:W-:Y:S01]  /*163c0*/  F2FP.F16.E4M3.UNPACK_B R31, R7.reuse ;  /* 0x00000007ff1f723e */ /* 0x080fe200020006ff */
[--C-:B------:R-:W-:Y:S01]  /*163d0*/  HADD2.F32 R9, -RZ, R10.reuse.H0_H0 ;  /* 0x2000000aff097230 */ /* 0x100fe20000004100 */
[----:B------:R-:W-:Y:S01]  /*163e0*/  F2FP.F16.E4M3.UNPACK_B R36, R7.H1 ;  /* 0x00000007ff24723e */ /* 0x000fe200030006ff */
[----:B------:R-:W-:Y:S02]  /*163f0*/  HADD2.F32 R11, -RZ, R11.H1_H1 ;  /* 0x3000000bff0b7230 */ /* 0x000fe40000004100 */
[C---:B------:R-:W-:Y:S01]  /*16400*/  FMUL.FTZ R24, R5.reuse, R48 ;  /* 0x0000003005187220 */ /* 0x040fe20000410000 */
[----:B------:R-:W-:Y:S01]  /*16410*/  FMUL.FTZ R27, R5, R46 ;  /* 0x0000002e051b7220 */ /* 0x000fe20000410000 */
[----:B------:R-:W-:Y:S02]  /*16420*/  F2FP.F16.E4M3.UNPACK_B R29, R4.H1 ;  /* 0x00000004ff1d723e */ /* 0x000fe400030006ff */
[C---:B------:R-:W-:Y:S01]  /*16430*/  FFMA.FTZ R5, R9.reuse, R46, -R24 ;  /* 0x0000002e09057223 */ /* 0x040fe20000010818 */
[----:B------:R-:W-:Y:S01]  /*16440*/  FFMA.FTZ R9, R9, R48, R27 ;  /* 0x0000003009097223 */ /* 0x000fe2000001001b */
[----:B------:R-:W-:Y:S01]  /*16450*/  F2FP.F16.E4M3.UNPACK_B R27, R21.H1 ;  /* 0x00000015ff1b723e */ /* 0x000fe200030006ff */
        /* <DEDUP_REMOVED lines=9> */
[----:B------:R-:W-:Y:S01]  /*164f0*/  F2FP.F16.E4M3.UNPACK_B R7, R6.H1 ;  /* 0x00000006ff07723e */ /* 0x000fe200030006ff */
[----:B------:R-:W-:Y:S02]  /*16500*/  HADD2.F32 R21, -RZ, R30.H0_H0 ;  /* 0x2000001eff157230 */ /* 0x000fe40000004100 */
[C---:B------:R-:W-:Y:S01]  /*16510*/  FMUL.FTZ R50, R10.reuse, R48 ;  /* 0x000000300a327220 */ /* 0x040fe20000410000 */
[----:B------:R-:W-:Y:S02]  /*16520*/  HADD2.F32 R49, -RZ, R49.H1_H1 ;  /* 0x30000031ff317230 */ /* 0x000fe40000004100 */
[----:B------:R-:W-:Y:S01]  /*16530*/  FMUL.FTZ R55, R10, R43 ;  /* 0x0000002b0a377220 */ /* 0x000fe20000410000 */
[C---:B------:R-:W-:Y:S01]  /*16540*/  FFMA.FTZ R10, R24.reuse, R41, -R51 ;  /* 0x00000029180a7223 */ /* 0x040fe20000010833 */
[----:B------:R-:W-:Y:S01]  /*16550*/  FFMA.FTZ R24, R24, R46, R11 ;  /* 0x0000002e18187223 */ /* 0x000fe2000001000b */
[C---:B------:R-:W-:Y:S01]  /*16560*/  FFMA.FTZ R11, R21.reuse, R43, -R50 ;  /* 0x0000002b150b7223 */ /* 0x040fe20000010832 */
        /* <DEDUP_REMOVED lines=8> */
[----:B------:R-:W-:Y:S01]  /*165f0*/  F2FP.F16.E4M3.UNPACK_B R6, R26 ;  /* 0x0000001aff06723e */ /* 0x000fe200020006ff */
[----:B------:R-:W-:-:S02]  /*16600*/  HADD2.F32 R43, -RZ, R27.H1_H1 ;  /* 0x3000001bff2b7230 */ /* 0x000fc40000004100 */
[C---:B------:R-:W-:Y:S01]  /*16610*/  FMUL.FTZ R58, R41.reuse, R52 ;  /* 0x00000034293a7220 */ /* 0x040fe20000410000 */
[----:B------:R-:W-:Y:S02]  /*16620*/  HADD2.F32 R25, -RZ, R25.H1_H1 ;  /* 0x30000019ff197230 */ /* 0x000fe40000004100 */
[----:B------:R-:W-:Y:S01]  /*16630*/  FMUL.FTZ R41, R41, R48 ;  /* 0x0000003029297220 */ /* 0x000fe20000410000 */
[----:B------:R-:W-:Y:S01]  /*16640*/  HADD2.F32 R27, -RZ, R31.H0_H0 ;  /* 0x2000001fff1b7230 */ /* 0x000fe20000004100 */
[----:B------:R-:W-:Y:S01]  /*16650*/  F2FP.F16.E4M3.UNPACK_B R26, R26.H1 ;  /* 0x0000001aff1a723e */ /* 0x000fe200030006ff */
[----:B------:R-:W-:Y:S02]  /*16660*/  HADD2.F32 R30, -RZ, R30.H1_H1 ;  /* 0x3000001eff1e7230 */ /* 0x000fe40000004100 */
[C---:B------:R-:W-:Y:S01]  /*16670*/  FMUL.FTZ R51, R25.reuse, R49 ;  /* 0x0000003119337220 */ /* 0x040fe20000410000 */
[----:B------:R-:W-:Y:S01]  /*16680*/  FMUL.FTZ R56, R25, R43 ;  /* 0x0000002b19387220 */ /* 0x000fe20000410000 */
[C---:B------:R-:W-:Y:S01]  /*16690*/  FFMA.FTZ R25, R27.reuse, R48, -R58 ;  /* 0x000000301b197223 */ /* 0x040fe2000001083a */
[----:B------:R-:W-:Y:S01]  /*166a0*/  FFMA.FTZ R27, R27, R52, R41 ;  /* 0x000000341b1b7223 */ /* 0x000fe20000010029 */
[----:B------:R-:W-:-:S02]  /*166b0*/  HADD2.F32 R50, -RZ, R50.H1_H1 ;  /* 0x30000032ff327230 */ /* 0x000fc40000004100 */
[C---:B------:R-:W-:Y:S01]  /*166c0*/  FFMA.FTZ R54, R30.reuse, R43, -R51 ;  /* 0x0000002b1e367223 */ /* 0x040fe20000010833 */
[----:B------:R-:W-:Y:S02]  /*166d0*/  HADD2.F32 R39, -RZ, R39.H1_H1 ;  /* 0x30000027ff277230 */ /* 0x000fe40000004100 */
[----:B------:R-:W-:Y:S01]  /*166e0*/  FFMA.FTZ R56, R30, R49, R56 ;  /* 0x000000311e387223 */ /* 0x000fe20000010038 */
[----:B------:R-:W-:Y:S02]  /*166f0*/  HADD2.F32 R48, -RZ, R53.H0_H0 ;  /* 0x20000035ff307230 */ /* 0x000fe40000004100 */
[----:B------:R-:W-:Y:S02]  /*16700*/  HADD2.F32 R41, -RZ, R40.H0_H0 ;  /* 0x20000028ff297230 */ /* 0x000fe40000004100 */
[----:B------:R-:W-:Y:S01]  /*16710*/  FMUL.FTZ R52, R39, R50 ;  /* 0x0000003227347220 */ /* 0x000fe20000410000 */
[----:B------:R-:W-:Y:S01]  /*16720*/  HADD2.F32 R46, -RZ, R46.H1_H1 ;  /* 0x3000002eff2e7230 */ /* 0x000fe20000004100 */
[----:B------:R-:W-:Y:S01]  /*16730*/  F2FP.SATFINITE.E4M3.F32.PACK_AB_MERGE_C R11, R54, R11, RZ ;  /* 0x0000000b360b723e */ /* 0x000fe200048070ff */
[----:B------:R-:W-:-:S02]  /*16740*/  HADD2.F32 R43, -RZ, R45.H0_H0 ;  /* 0x2000002dff2b7230 */ /* 0x000fc40000004100 */
[----:B------:R-:W-:Y:S01]  /*16750*/  FMUL.FTZ R49, R41, R48 ;  /* 0x0000003029317220 */ /* 0x000fe20000410000 */
[----:B------:R-:W-:Y:S02]  /*16760*/  HADD2.F32 R30, -RZ, R36.H0_H0 ;  /* 0x20000024ff1e7230 */ /* 0x000fe40000004100 */
[----:B------:R-:W-:Y:S01]  /*16770*/  FMUL.FTZ R39, R39, R46 ;  /* 0x0000002e27277220 */ /* 0x000fe20000410000 */
[----:B------:R-:W-:Y:S02]  /*16780*/  HADD2.F32 R31, -RZ, R31.H1_H1 ;  /* 0x3000001fff1f7230 */ /* 0x000fe40000004100 */
[-C--:B------:R-:W-:Y:S01]  /*16790*/  FMUL.FTZ R41, R41, R43.reuse ;  /* 0x0000002b29297220 */ /* 0x080fe20000410000 */
[----:B------:R-:W-:Y:S02]  /*167a0*/  HADD2.F32 R53, -RZ, R53.H1_H1 ;  /* 0x30000035ff357230 */ /* 0x000fe40000004100 */
[----:B------:R-:W-:Y:S01]  /*167b0*/  FFMA.FTZ R55, R30, R43, -R49 ;  /* 0x0000002b1e377223 */ /* 0x000fe20000010831 */
[----:B------:R-:W-:Y:S01]  /*167c0*/  F2FP.F16.E4M3.UNPACK_B R43, R47.H1 ;  /* 0x0000002fff2b723e */ /* 0x000fe200030006ff */
[----:B------:R-:W-:Y:S01]  /*167d0*/  FFMA.FTZ R58, R31, R50, R39 ;  /* 0x000000321f3a7223 */ /* 0x000fe20000010027 */
[----:B------:R-:W-:Y:S01]  /*167e0*/  F2FP.F16.E4M3.UNPACK_B R39, R42.H1 ;  /* 0x0000002aff27723e */ /* 0x000fe200030006ff */
[----:B------:R-:W-:-:S02]  /*167f0*/  HADD2.F32 R40, -RZ, R40.H1_H1 ;  /* 0x30000028ff287230 */ /* 0x000fc40000004100 */
[----:B------:R-:W-:Y:S01]  /*16800*/  FFMA.FTZ R52, R31, R46, -R52 ;  /* 0x0000002e1f347223 */ /* 0x000fe20000010834 */
[----:B------:R-:W-:Y:S02]  /*16810*/  HADD2.F32 R45, -RZ, R45.H1_H1 ;  /* 0x3000002dff2d7230 */ /* 0x000fe40000004100 */
[----:B------:R-:W-:Y:S01]  /*16820*/  FFMA.FTZ R57, R30, R48, R41 ;  /* 0x000000301e397223 */ /* 0x000fe20000010029 */
[----:B------:R-:W-:Y:S02]  /*16830*/  HADD2.F32 R46, -RZ, R43.H0_H0 ;  /* 0x2000002bff2e7230 */ /* 0x000fe40000004100 */
[C---:B------:R-:W-:Y:S01]  /*16840*/  FMUL.FTZ R51, R40.reuse, R53 ;  /* 0x0000003528337220 */ /* 0x040fe20000410000 */
[----:B------:R-:W-:Y:S02]  /*16850*/  HADD2.F32 R31, -RZ, R38.H0_H0 ;  /* 0x20000026ff1f7230 */ /* 0x000fe40000004100 */
[----:B------:R-:W-:Y:S01]  /*16860*/  FMUL.FTZ R40, R40, R45 ;  /* 0x0000002d28287220 */ /* 0x000fe20000410000 */
[----:B------:R-:W-:Y:S01]  /*16870*/  HADD2.F32 R41, -RZ, R39.H0_H0 ;  /* 0x20000027ff297230 */ /* 0x000fe20000004100 */
[----:B------:R-:W-:Y:S01]  /*16880*/  F2FP.F16.E4M3.UNPACK_B R47, R47 ;  /* 0x0000002fff2f723e */ /* 0x000fe200020006ff */
[----:B------:R-:W-:-:S02]  /*16890*/  HADD2.F32 R36, -RZ, R36.H1_H1 ;  /* 0x30000024ff247230 */ /* 0x000fc40000004100 */
[C---:B------:R-:W-:Y:S01]  /*168a0*/  FMUL.FTZ R49, R31.reuse, R46 ;  /* 0x0000002e1f317220 */ /* 0x040fe20000410000 */
[----:B------:R-:W-:Y:S02]  /*168b0*/  HADD2.F32 R30, -RZ, R29.H0_H0 ;  /* 0x2000001dff1e7230 */ /* 0x000fe40000004100 */
[----:B------:R-:W-:Y:S01]  /*168c0*/  FMUL.FTZ R31, R31, R41 ;  /* 0x000000291f1f7220 */ /* 0x000fe20000410000 */
[----:B------:R-:W-:Y:S02]  /*168d0*/  HADD2.F32 R43, -RZ, R43.H1_H1 ;  /* 0x3000002bff2b7230 */ /* 0x000fe40000004100 */
[----:B------:R-:W-:Y:S01]  /*168e0*/  FFMA.FTZ R62, R36, R53, R40 ;  /* 0x00000035243e7223 */ /* 0x000fe20000010028 */
[----:B------:R-:W-:Y:S02]  /*168f0*/  HADD2.F32 R38, -RZ, R38.H1_H1 ;  /* 0x30000026ff267230 */ /* 0x000fe40000004100 */
[----:B------:R-:W-:Y:S01]  /*16900*/  FFMA.FTZ R49, R30, R41, -R49 ;  /* 0x000000291e317223 */ /* 0x000fe20000010831 */
[----:B------:R-:W-:-:S02]  /*16910*/  HADD2.F32 R39, -RZ, R39.H1_H1 ;  /* 0x30000027ff277230 */ /* 0x000fc40000004100 */
[----:B------:R-:W-:Y:S01]  /*16920*/  FFMA.FTZ R60, R36, R45, -R51 ;  /* 0x0000002d243c7223 */ /* 0x000fe20000010833 */
[----:B------:R-:W-:Y:S02]  /*16930*/  HADD2.F32 R29, -RZ, R29.H1_H1 ;  /* 0x3000001dff1d7230 */ /* 0x000fe40000004100 */
[----:B------:R-:W-:Y:S01]  /*16940*/  FMUL.FTZ R40, R38, R43 ;  /* 0x0000002b26287220 */ /* 0x000fe20000410000 */
[----:B------:R-:W-:Y:S01]  /*16950*/  FFMA.FTZ R41, R30, R46, R31 ;  /* 0x0000002e1e297223 */ /* 0x000fe2000001001f */
[----:B------:R-:W-:Y:S01]  /*16960*/  F2FP.F16.E4M3.UNPACK_B R42, R42 ;  /* 0x0000002aff2a723e */ /* 0x000fe200020006ff */
[-C--:B------:R-:W-:Y:S01]  /*16970*/  FMUL.FTZ R38, R38, R39.reuse ;  /* 0x0000002726267220 */ /* 0x080fe20000410000 */
[----:B------:R-:W-:Y:S02]  /*16980*/  HADD2.F32 R36, -RZ, R47.H0_H0 ;  /* 0x2000002fff247230 */ /* 0x000fe40000004100 */
[----:B------:R-:W-:Y:S01]  /*16990*/  FFMA.FTZ R48, R29, R39, -R40 ;  /* 0x000000271d307223 */ /* 0x000fe20000010828 */
[----:B------:R-:W-:-:S02]  /*169a0*/  HADD2.F32 R30, -RZ, R37.H0_H0 ;  /* 0x20000025ff1e7230 */ /* 0x000fc40000004100 */
[----:B------:R-:W-:Y:S01]  /*169b0*/  FFMA.FTZ R50, R29, R43, R38 ;  /* 0x0000002b1d327223 */ /* 0x000fe20000010026 */
[----:B------:R-:W-:Y:S01]  /*169c0*/  HADD2.F32 R31, -RZ, R42.H0_H0 ;  /* 0x2000002aff1f7230 */ /* 0x000fe20000004100 */
[----:B------:R-:W-:Y:S01]  /*169d0*/  F2FP.SATFINITE.E4M3.F32.PACK_AB_MERGE_C R21, R56, R21, RZ ;  /* 0x000000153815723e */ /* 0x000fe200048070ff */
[----:B------:R-:W-:Y:S02]  /*169e0*/  HADD2.F32 R29, -RZ, R28.H0_H0 ;  /* 0x2000001cff1d7230 */ /* 0x000fe40000004100 */
[C---:B------:R-:W-:Y:S01]  /*169f0*/  FMUL.FTZ R38, R30.reuse, R36 ;  /* 0x000000241e267220 */ /* 0x040fe20000410000 */
[----:B------:R-:W-:Y:S02]  /*16a00*/  HADD2.F32 R47, -RZ, R47.H1_H1 ;  /* 0x3000002fff2f7230 */ /* 0x000fe40000004100 */
[-C--:B------:R-:W-:Y:S01]  /*16a10*/  FMUL.FTZ R30, R30, R31.reuse ;  /* 0x0000001f1e1e7220 */ /* 0x080fe20000410000 */
[----:B------:R-:W-:Y:S02]  /*16a20*/  HADD2.F32 R37, -RZ, R37.H1_H1 ;  /* 0x30000025ff257230 */ /* 0x000fe40000004100 */
[----:B------:R-:W-:Y:S01]  /*16a30*/  FFMA.FTZ R39, R29, R31, -R38 ;  /* 0x0000001f1d277223 */ /* 0x000fe20000010826 */
[----:B------:R-:W-:Y:S01]  /*16a40*/  HADD2.F32 R42, -RZ, R42.H1_H1 ;  /* 0x3000002aff2a7230 */ /* 0x000fe20000004100 */
[----:B------:R-:W-:Y:S01]  /*16a50*/  F2FP.F16.E4M3.UNPACK_B R38, R8.H1 ;  /* 0x00000008ff26723e */ /* 0x000fe200030006ff */
[----:B------:R-:W-:-:S02]  /*16a60*/  HADD2.F32 R28, -RZ, R28.H1_H1 ;  /* 0x3000001cff1c7230 */ /* 0x000fc40000004100 */
[----:B------:R-:W-:Y:S01]  /*16a70*/  FFMA.FTZ R40, R29, R36, R30 ;  /* 0x000000241d287223 */ /* 0x000fe2000001001e */
        /* <DEDUP_REMOVED lines=9> */
[----:B------:R-:W-:-:S02]  /*16b10*/  HADD2.F32 R28, -RZ, R7.H0_H0 ;  /* 0x20000007ff1c7230 */ /* 0x000fc40000004100 */
[C---:B------:R-:W-:Y:S01]  /*16b20*/  FMUL.FTZ R37, R29.reuse, R36 ;  /* 0x000000241d257220 */ /* 0x040fe20000410000 */
[----:B------:R-:W-:Y:S02]  /*16b30*/  HADD2.F32 R30, -RZ, R30.H1_H1 ;  /* 0x3000001eff1e7230 */ /* 0x000fe40000004100 */
[-C--:B------:R-:W-:Y:S01]  /*16b40*/  FMUL.FTZ R29, R29, R31.reuse ;  /* 0x0000001f1d1d7220 */ /* 0x080fe20000410000 */
[----:B------:R-:W-:Y:S02]  /*16b50*/  HADD2.F32 R38, -RZ, R38.H1_H1 ;  /* 0x30000026ff267230 */ /* 0x000fe40000004100 */
[C---:B------:R-:W-:Y:S01]  /*16b60*/  FFMA.FTZ R45, R28.reuse, R31, -R37 ;  /* 0x0000001f1c2d7223 */ /* 0x040fe20000010825 */
[----:B------:R-:W-:Y:S01]  /*16b70*/  HADD2.F32 R26, -RZ, R26.H1_H1 ;  /* 0x3000001aff1a7230 */ /* 0x000fe20000004100 */
[----:B------:R-:W-:Y:S01]  /*16b80*/  F2FP.F16.E4M3.UNPACK_B R8, R8 ;  /* 0x00000008ff08723e */ /* 0x000fe200020006ff */
[----:B------:R-:W-:Y:S02]  /*16b90*/  HADD2.F32 R7, -RZ, R7.H1_H1 ;  /* 0x30000007ff077230 */ /* 0x000fe40000004100 */
[----:B------:R-:W-:Y:S01]  /*16ba0*/  FFMA.FTZ R28, R28, R36, R29 ;  /* 0x000000241c1c7223 */ /* 0x000fe2000001001d */
[----:B------:R-:W-:-:S02]  /*16bb0*/  HADD2.F32 R29, -RZ, R20.H1_H1 ;  /* 0x30000014ff1d7230 */ /* 0x000fc40000004100 */
[C---:B------:R-:W-:Y:S01]  /*16bc0*/  FMUL.FTZ R46, R26.reuse, R38 ;  /* 0x000000261a2e7220 */ /* 0x040fe20000410000 */
[-C--:B------:R-:W-:Y:S01]  /*16bd0*/  FMUL.FTZ R31, R26, R30.reuse ;  /* 0x0000001e1a1f7220 */ /* 0x080fe20000410000 */
[----:B------:R-:W-:Y:S01]  /*16be0*/  HADD2.F32 R26, -RZ, R20.H0_H0 ;  /* 0x20000014ff1a7230 */ /* 0x000fe20000004100 */
[----:B------:R-:W-:Y:S01]  /*16bf0*/  F2FP.SATFINITE.E4M3.F32.PACK_AB_MERGE_C R57, R62, R57, RZ ;  /* 0x000000393e39723e */ /* 0x000fe200048070ff */
[C---:B------:R-:W-:Y:S01]  /*16c00*/  FFMA.FTZ R46, R7.reuse, R30, -R46 ;  /* 0x0000001e072e7223 */ /* 0x040fe2000001082e */
[----:B------:R-:W-:Y:S01]  /*16c10*/  FFMA.FTZ R51, R7, R38, R31 ;  /* 0x0000002607337223 */ /* 0x000fe2000001001f */
[----:B------:R-:W-:Y:S01]  /*16c20*/  HADD2.F32 R20, -RZ, R8.H0_H0 ;  /* 0x20000008ff147230 */ /* 0x000fe20000004100 */
[----:B------:R-:W-:Y:S01]  /*16c30*/  F2FP.SATFINITE.E4M3.F32.PACK_AB_MERGE_C R5, R10, R5, R11 ;  /* 0x000000050a05723e */ /* 0x000fe2000480700b */
[----:B------:R-:W-:Y:S01]  /*16c40*/  HADD2.F32 R7, -RZ, R6.H0_H0 ;  /* 0x20000006ff077230 */ /* 0x000fe20000004100 */
        /* <DEDUP_REMOVED lines=23> */
[----:B------:R-:W-:Y:S02]  /*16dc0*/  F2FP.SATFINITE.E4M3.F32.PACK_AB_MERGE_C R8, R47, R40, R8 ;  /* 0x000000282f08723e */ /* 0x000fe40004807008 */
[----:B------:R-:W-:-:S05]  /*16dd0*/  F2FP.SATFINITE.E4M3.F32.PACK_AB_MERGE_C R10, R31, R20, R28 ;  /* 0x000000141f0a723e */ /* 0x000fca000480701c */
[----:B------:R3:W-:Y:S02]  /*16de0*/  STS.128 [R0+0x1e200], R8 ;  /* 0x01e2000800007388 */ /* 0x0007e40000000c00 */
.L_x_2487:
[----:B------:R-:W-:Y:S05]  /*16df0*/  BSYNC B1 ;  /* 0x0000000000017941 */ /* 0x000fea0003800000 */
.L_x_2486:
[----:B------:R-:W-:Y:S05]  /*16e00*/  @P2 BRA `(.L_x_2468) ;  /* 0x0000000c00ec2947 */ /* 0x000fea0003800000 */
[----:B0-----:R-:W4:Y:S01]  /*16e10*/  LDL R51, [R1+0x60] ;  /* 0x0000600001337983 */ /* 0x001f220000100800 */
[----:B-1-3--:R-:W-:Y:S01]  /*16e20*/  IMAD.IADD R0, R22, 0x1, R224 ;  /* 0x0000000116007824 */ /* 0x00afe200078e02e0 */
        /* <DEDUP_REMOVED lines=10> */
[----:B--2---:R-:W-:-:S02]  /*16ed0*/  PRMT R21, R5, 0x7604, R0 ;  /* 0x0000760405157816 */ /* 0x004fc40000000000 */
        /* <DEDUP_REMOVED lines=16> */
[----:B------:R-:W-:Y:S02]  /*16fe0*/  PRMT R29, R8, 0x7604, R7 ;  /* 0x00007604081d7816 */ /* 0x000fe40000000007 */
[----:B------:R-:W-:Y:S01]  /*16ff0*/  SHF.R.U32.HI R6, RZ, 0x8, R35 ;  /* 0x00000008ff067819 */ /* 0x000fe20000011623 */
        /* <DEDUP_REMOVED lines=8> */
[----:B------:R-:W-:Y:S02]  /*17080*/  LOP3.LUT R26, R13, 0xff, RZ, 0xc0, !PT ;  /* 0x000000ff0d1a7812 */ /* 0x000fe400078ec0ff */
[----:B------:R-:W-:-:S02]  /*17090*/  LOP3.LUT R30, R15, 0xff, RZ, 0xc0, !PT ;  /* 0x000000ff0f1e7812 */ /* 0x000fc400078ec0ff */
[----:B------:R-:W-:Y:S02]  /*170a0*/  LOP3.LUT R31, R31, 0xff, RZ, 0xc0, !PT ;  /* 0x000000ff1f1f7812 */ /* 0x000fe400078ec0ff */
[----:B------:R-:W-:Y:S02]  /*170b0*/  PRMT R26, R3, 0x7604, R26 ;  /* 0x00007604031a7816 */ /* 0x000fe4000000001a */
[----:B------:R-:W-:Y:S02]  /*170c0*/  SHF.R.U32.HI R3, RZ, 0x10, R33 ;  /* 0x00000010ff037819 */ /* 0x000fe40000011621 */
[----:B------:R-:W-:Y:S02]  /*170d0*/  PRMT R30, R31, 0x7604, R30 ;  /* 0x000076041f1e7816 */ /* 0x000fe4000000001e */
[----:B------:R-:W-:Y:S01]  /*170e0*/  SHF.R.U32.HI R31, RZ, 0x10, R13 ;  /* 0x00000010ff1f7819 */ /* 0x000fe2000001160d */
[----:B------:R-:W-:Y:S01]  /*170f0*/  IMAD.U32 R3, R3, 0x10000, RZ ;  /* 0x0001000003037824 */ /* 0x000fe200078e00ff */
[----:B------:R-:W-:-:S02]  /*17100*/  SHF.R.U32.HI R28, RZ, 0x8, R14 ;  /* 0x00000008ff1c7819 */ /* 0x000fc4000001160e */
[----:B------:R-:W-:Y:S02]  /*17110*/  SHF.R.U32.HI R39, RZ, 0x10, R15 ;  /* 0x00000010ff277819 */ /* 0x000fe4000001160f */
[----:B------:R-:W-:Y:S02]  /*17120*/  SHF.L.U32 R31, R31, 0x10, RZ ;  /* 0x000000101f1f7819 */ /* 0x000fe400000006ff */
[----:B------:R-:W-:Y:S01]  /*17130*/  LOP3.LUT R27, R14, 0xff, RZ, 0xc0, !PT ;  /* 0x000000ff0e1b7812 */ /* 0x000fe200078ec0ff */
[----:B------:R-:W-:Y:S01]  /*17140*/  IMAD.U32 R39, R39, 0x10000, RZ ;  /* 0x0001000027277824 */ /* 0x000fe200078e00ff */
[----:B------:R-:W-:Y:S02]  /*17150*/  LOP3.LUT R28, R28, 0xff, RZ, 0xc0, !PT ;  /* 0x000000ff1c1c7812 */ /* 0x000fe400078ec0ff */
[----:B------:R-:W-:Y:S02]  /*17160*/  LOP3.LUT R31, R26, 0xff0000, R31, 0xf8, !PT ;  /* 0x00ff00001a1f7812 */ /* 0x000fe400078ef81f */
[----:B------:R-:W-:-:S02]  /*17170*/  PRMT R37, R28, 0x7604, R27 ;  /* 0x000076041c257816 */ /* 0x000fc4000000001b */
        /* <DEDUP_REMOVED lines=8> */
[----:B------:R-:W-:Y:S02]  /*17200*/  LOP3.LUT R3, R25, 0xff000000, R34, 0xf8, !PT ;  /* 0xff00000019037812 */ /* 0x000fe400078ef822 */
[----:B------:R-:W-:Y:S02]  /*17210*/  F2FP.F16.E4M3.UNPACK_B R40, R39 ;  /* 0x00000027ff28723e */ /* 0x000fe400020006ff */
[----:B0-----:R-:W-:Y:S02]  /*17220*/  F2FP.F16.E4M3.UNPACK_B R28, R9 ;  /* 0x00000009ff1c723e */ /* 0x001fe400020006ff */
[----:B------:R-:W-:Y:S01]  /*17230*/  F2FP.F16.E4M3.UNPACK_B R34, R33 ;  /* 0x00000021ff22723e */ /* 0x000fe200020006ff */
[--C-:B------:R-:W-:Y:S01]  /*17240*/  HADD2.F32 R42, -RZ, R40.reuse.H0_H0 ;  /* 0x20000028ff2a7230 */ /* 0x100fe20000004100 */
[----:B------:R-:W-:Y:S01]  /*17250*/  LOP3.LUT R36, R21, 0xff000000, R32, 0xf8, !PT ;  /* 0xff00000015247812 */ /* 0x000fe200078ef820 */
[----:B------:R-:W-:Y:S01]  /*17260*/  HADD2.F32 R40, -RZ, R40.H1_H1 ;  /* 0x30000028ff287230 */ /* 0x000fe20000004100 */
[----:B------:R-:W-:Y:S01]  /*17270*/  LOP3.LUT R29, R29, 0xff0000, R12, 0xf8, !PT ;  /* 0x00ff00001d1d7812 */ /* 0x000fe200078ef80c */
[--C-:B------:R-:W-:Y:S01]  /*17280*/  HADD2.F32 R38, -RZ, R34.reuse.H0_H0 ;  /* 0x20000022ff267230 */ /* 0x100fe20000004100 */
[----:B------:R-:W-:Y:S01]  /*17290*/  LOP3.LUT R41, R41, 0xff000000, R15, 0xf8, !PT ;  /* 0xff00000029297812 */ /* 0x000fe200078ef80f */
[----:B------:R-:W-:Y:S01]  /*172a0*/  HADD2.F32 R34, -RZ, R34.H1_H1 ;  /* 0x30000022ff227230 */ /* 0x000fe20000004100 */
[----:B------:R-:W-:-:S02]  /*172b0*/  LOP3.LUT R27, R24, 0xff0000, R27, 0xf8, !PT ;  /* 0x00ff0000181b7812 */ /* 0x000fc400078ef81b */
[----:B------:R-:W-:Y:S02]  /*172c0*/  LOP3.LUT R21, R37, 0xff0000, R14, 0xf8, !PT ;  /* 0x00ff000025157812 */ /* 0x000fe400078ef80e */
[----:B------:R-:W-:Y:S02]  /*172d0*/  LOP3.LUT R37, R29, 0xff000000, R12, 0xf8, !PT ;  /* 0xff0000001d257812 */ /* 0x000fe400078ef80c */
[----:B------:R-:W-:Y:S02]  /*172e0*/  LOP3.LUT R35, R27, 0xff000000, R35, 0xf8, !PT ;  /* 0xff0000001b237812 */ /* 0x000fe400078ef823 */
[----:B------:R-:W-:Y:S02]  /*172f0*/  LOP3.LUT R12, R21, 0xff000000, R14, 0xf8, !PT ;  /* 0xff000000150c7812 */ /* 0x000fe400078ef80e */
[-C--:B------:R-:W-:Y:S02]  /*17300*/  F2FP.F16.E4M3.UNPACK_B R26, R8.reuse ;  /* 0x00000008ff1a723e */ /* 0x080fe400020006ff */
[----:B------:R-:W-:-:S02]  /*17310*/  F2FP.F16.E4M3.UNPACK_B R27, R8.H1 ;  /* 0x00000008ff1b723e */ /* 0x000fc400030006ff */
[----:B------:R-:W-:Y:S02]  /*17320*/  F2FP.F16.E4M3.UNPACK_B R29, R9.H1 ;  /* 0x00000009ff1d723e */ /* 0x000fe400030006ff */
[----:B------:R-:W-:Y:S02]  /*17330*/  F2FP.F16.E4M3.UNPACK_B R39, R39.H1 ;  /* 0x00000027ff27723e */ /* 0x000fe400030006ff */
[----:B------:R-:W-:Y:S02]  /*17340*/  F2FP.F16.E4M3.UNPACK_B R33, R33.H1 ;  /* 0x00000021ff21723e */ /* 0x000fe400030006ff */
[----:B------:R-:W-:Y:S02]  /*17350*/  F2FP.F16.E4M3.UNPACK_B R30, R10.H1 ;  /* 0x0000000aff1e723e */ /* 0x000fe400030006ff */
[-C--:B------:R-:W-:Y:S02]  /*17360*/  F2FP.F16.E4M3.UNPACK_B R31, R11.reuse ;  /* 0x0000000bff1f723e */ /* 0x080fe400020006ff */
[----:B------:R-:W-:Y:S01]  /*17370*/  F2FP.F16.E4M3.UNPACK_B R32, R11.H1 ;  /* 0x0000000bff20723e */ /* 0x000fe200030006ff */
[----:B----4-:R-:W0:Y:S02]  /*17380*/  LDS.128 R4, [R51+0x1e200] ;  /* 0x01e2000033047984 */ /* 0x010e240000000c00 */
        /* <DEDUP_REMOVED lines=9> */
[----:B------:R-:W-:Y:S01]  /*17420*/  F2FP.F16.E4M3.UNPACK_B R13, R4 ;  /* 0x00000004ff0d723e */ /* 0x000fe200020006ff */
[----:B------:R-:W-:-:S02]  /*17430*/  HADD2.F32 R15, -RZ, R15.H1_H1 ;  /* 0x3000000fff0f7230 */ /* 0x000fc40000004100 */
[C---:B------:R-:W-:Y:S01]  /*17440*/  FFMA.FTZ R5, R21.reuse, R38, -R8 ;  /* 0x0000002615057223 */ /* 0x040fe20000010808 */
[----:B------:R-:W-:Y:S01]  /*17450*/  F2FP.F16.E4M3.UNPACK_B R14, R4.H1 ;  /* 0x00000004ff0e723e */ /* 0x000fe200030006ff */
[----:B------:R-:W-:Y:S01]  /*17460*/  FFMA.FTZ R9, R21, R42, R9 ;  /* 0x0000002a15097223 */ /* 0x000fe20000010009 */
[----:B------:R-:W-:Y:S01]  /*17470*/  HADD2.F32 R38, -RZ, R39.H0_H0 ;  /* 0x20000027ff267230 */ /* 0x000fe20000004100 */
[-C--:B------:R-:W-:Y:S01]  /*17480*/  F2FP.F16.E4M3.UNPACK_B R4, R6.reuse ;  /* 0x00000006ff04723e */ /* 0x080fe200020006ff */
[----:B------:R-:W-:Y:S01]  /*17490*/  HADD2.F32 R8, -RZ, R29.H0_H0 ;  /* 0x2000001dff087230 */ /* 0x000fe20000004100 */
[----:B------:R-:W-:Y:S01]  /*174a0*/  F2FP.F16.E4M3.UNPACK_B R7, R6.H1 ;  /* 0x00000006ff07723e */ /* 0x000fe200030006ff */
[----:B------:R-:W-:Y:S01]  /*174b0*/  HADD2.F32 R21, -RZ, R33.H0_H0 ;  /* 0x20000021ff157230 */ /* 0x000fe20000004100 */
[----:B------:R-:W-:Y:S01]  /*174c0*/  F2FP.F16.E4M3.UNPACK_B R6, R10 ;  /* 0x0000000aff06723e */ /* 0x000fe200020006ff */
[----:B------:R-:W-:Y:S01]  /*174d0*/  FMUL.FTZ R10, R28, R40 ;  /* 0x000000281c0a7220 */ /* 0x000fe20000410000 */
[----:B------:R-:W-:-:S02]  /*174e0*/  HADD2.F32 R11, -RZ, R20.H0_H0 ;  /* 0x20000014ff0b7230 */ /* 0x000fc40000004100 */
[----:B------:R-:W-:Y:S01]  /*174f0*/  FMUL.FTZ R43, R28, R34 ;  /* 0x000000221c2b7220 */ /* 0x000fe20000410000 */
[C---:B------:R-:W-:Y:S01]  /*17500*/  FMUL.FTZ R28, R8.reuse, R38 ;  /* 0x00000026081c7220 */ /* 0x040fe20000410000 */
[-C--:B------:R-:W-:Y:S01]  /*17510*/  FMUL.FTZ R45, R8, R21.reuse ;  /* 0x00000015082d7220 */ /* 0x080fe20000410000 */
        /* <DEDUP_REMOVED lines=10> */
[----:B------:R-:W-:-:S02]  /*175c0*/  HADD2.F32 R28, -RZ, R21.H0_H0 ;  /* 0x20000015ff1c7230 */ /* 0x000fc40000004100 */
[----:B------:R-:W-:Y:S02]  /*175d0*/  HADD2.F32 R33, -RZ, R33.H1_H1 ;  /* 0x30000021ff217230 */ /* 0x000fe40000004100 */
[C---:B------:R-:W-:Y:S01]  /*175e0*/  FMUL.FTZ R46, R15.reuse, R38 ;  /* 0x000000260f2e7220 */ /* 0x040fe20000410000 */
[----:B------:R-:W-:Y:S02]  /*175f0*/  HADD2.F32 R39, -RZ, R39.H1_H1 ;  /* 0x30000027ff277230 */ /* 0x000fe40000004100 */
[----:B------:R-:W-:Y:S01]  /*17600*/  FMUL.FTZ R15, R15, R28 ;  /* 0x0000001c0f0f7220 */ /* 0x000fe20000410000 */
[----:B------:R-:W-:Y:S02]  /*17610*/  HADD2.F32 R29, -RZ, R29.H1_H1 ;  /* 0x3000001dff1d7230 */ /* 0x000fe40000004100 */
[----:B------:R-:W-:Y:S02]  /*17620*/  HADD2.F32 R11, -RZ, R24.H0_H0 ;  /* 0x20000018ff0b7230 */ /* 0x000fe40000004100 */
[----:B------:R-:W-:-:S02]  /*17630*/  HADD2.F32 R20, -RZ, R20.H1_H1 ;  /* 0x30000014ff147230 */ /* 0x000fc40000004100 */
[C---:B------:R-:W-:Y:S01]  /*17640*/  FMUL.FTZ R43, R29.reuse, R39 ;  /* 0x000000271d2b7220 */ /* 0x040fe20000410000 */
[-C--:B------:R-:W-:Y:S01]  /*17650*/  FMUL.FTZ R42, R29, R33.reuse ;  /* 0x000000211d2a7220 */ /* 0x080fe20000410000 */
[C---:B------:R-:W-:Y:S01]  /*17660*/  FFMA.FTZ R46, R11.reuse, R28, -R46 ;  /* 0x0000001c0b2e7223 */ /* 0x040fe2000001082e */
[----:B------:R-:W-:Y:S01]  /*17670*/  FFMA.FTZ R38, R11, R38, R15 ;  /* 0x000000260b267223 */ /* 0x000fe2000001000f */
[----:B------:R-:W-:Y:S02]  /*17680*/  HADD2.F32 R34, -RZ, R34.H1_H1 ;  /* 0x30000022ff227230 */ /* 0x000fe40000004100 */
[C---:B------:R-:W-:Y:S01]  /*17690*/  FFMA.FTZ R43, R20.reuse, R33, -R43 ;  /* 0x00000021142b7223 */ /* 0x040fe2000001082b */
[----:B------:R-:W-:Y:S02]  /*176a0*/  HADD2.F32 R31, -RZ, R31.H1_H1 ;  /* 0x3000001fff1f7230 */ /* 0x000fe40000004100 */
[----:B------:R-:W-:Y:S01]  /*176b0*/  FFMA.FTZ R42, R20, R39, R42 ;  /* 0x00000027142a7223 */ /* 0x000fe2000001002a */
[----:B------:R-:W-:-:S02]  /*176c0*/  HADD2.F32 R28, -RZ, R41.H0_H0 ;  /* 0x20000029ff1c7230 */ /* 0x000fc40000004100 */
[----:B------:R-:W-:Y:S02]  /*176d0*/  HADD2.F32 R15, -RZ, R32.H0_H0 ;  /* 0x20000020ff0f7230 */ /* 0x000fe40000004100 */
[----:B------:R-:W-:Y:S01]  /*176e0*/  FMUL.FTZ R29, R31, R34 ;  /* 0x000000221f1d7220 */ /* 0x000fe20000410000 */
[----:B------:R-:W-:Y:S01]  /*176f0*/  HADD2.F32 R21, -RZ, R21.H1_H1 ;  /* 0x30000015ff157230 */ /* 0x000fe20000004100 */
[----:B------:R-:W-:Y:S01]  /*17700*/  F2FP.SATFINITE.E4M3.F32.PACK_AB_MERGE_C R40, R43, R40, RZ ;  /* 0x000000282b28723e */ /* 0x000fe200048070ff */
[----:B------:R-:W-:Y:S02]  /*17710*/  HADD2.F32 R24, -RZ, R24.H1_H1 ;  /* 0x30000018ff187230 */ /* 0x000fe40000004100 */
[----:B------:R-:W-:Y:S01]  /*17720*/  FMUL.FTZ R48, R15, R28 ;  /* 0x0000001c0f307220 */ /* 0x000fe20000410000 */
[----:B------:R-:W-:Y:S02]  /*17730*/  HADD2.F32 R20, -RZ, R35.H0_H0 ;  /* 0x20000023ff147230 */ /* 0x000fe40000004100 */
[----:B------:R-:W-:Y:S01]  /*17740*/  FMUL.FTZ R31, R31, R21 ;  /* 0x000000151f1f7220 */ /* 0x000fe20000410000 */
[----:B------:R-:W-:-:S02]  /*17750*/  HADD2.F32 R11, -RZ, R25.H0_H0 ;  /* 0x20000019ff0b7230 */ /* 0x000fc40000004100 */
[C---:B------:R-:W-:Y:S01]  /*17760*/  FFMA.FTZ R39, R24.reuse, R21, -R29 ;  /* 0x0000001518277223 */ /* 0x040fe2000001081d */
[-C--:B------:R-:W-:Y:S01]  /*17770*/  F2FP.F16.E4M3.UNPACK_B R21, R37.reuse.H1 ;  /* 0x00000025ff15723e */ /* 0x080fe200030006ff */
[-C--:B------:R-:W-:Y:S01]  /*17780*/  FMUL.FTZ R15, R15, R20.reuse ;  /* 0x000000140f0f7220 */ /* 0x080fe20000410000 */
[----:B------:R-:W-:Y:S02]  /*17790*/  HADD2.F32 R35, -RZ, R35.H1_H1 ;  /* 0x30000023ff237230 */ /* 0x000fe40000004100 */
[C---:B------:R-:W-:Y:S01]  /*177a0*/  FFMA.FTZ R48, R11.reuse, R20, -R48 ;  /* 0x000000140b307223 */ /* 0x040fe20000010830 */
[----:B------:R-:W-:Y:S01]  /*177b0*/  F2FP.F16.E4M3.UNPACK_B R20, R36.H1 ;  /* 0x00000024ff14723e */ /* 0x000fe200030006ff */
[----:B------:R-:W-:Y:S01]  /*177c0*/  FFMA.FTZ R49, R11, R28, R15 ;  /* 0x0000001c0b317223 */ /* 0x000fe2000001000f */
[----:B------:R-:W-:Y:S02]  /*177d0*/  HADD2.F32 R41, -RZ, R41.H1_H1 ;  /* 0x30000029ff297230 */ /* 0x000fe40000004100 */
[----:B------:R-:W-:Y:S01]  /*177e0*/  FFMA.FTZ R47, R24, R34, R31 ;  /* 0x00000022182f7223 */ /* 0x000fe2000001001f */
[----:B------:R-:W-:Y:S01]  /*177f0*/  HADD2.F32 R32, -RZ, R32.H1_H1 ;  /* 0x30000020ff207230 */ /* 0x000fe20000004100 */
[----:B------:R-:W-:Y:S01]  /*17800*/  F2FP.F16.E4M3.UNPACK_B R37, R37 ;  /* 0x00000025ff25723e */ /* 0x000fe200020006ff */
[----:B------:R-:W-:Y:S01]  /*17810*/  HADD2.F32 R28, -RZ, R21.H0_H0 ;  /* 0x20000015ff1c7230 */ /* 0x000fe20000004100 */
[----:B------:R-:W-:Y:S01]  /*17820*/  F2FP.F16.E4M3.UNPACK_B R36, R36 ;  /* 0x00000024ff24723e */ /* 0x000fe200020006ff */
        /* <DEDUP_REMOVED lines=13> */
[C---:B------:R-:W-:Y:S01]  /*17900*/  FMUL.FTZ R11, R27.reuse, R21 ;  /* 0x000000151b0b7220 */ /* 0x040fe20000410000 */
[----:B------:R-:W-:Y:S02]  /*17910*/  HADD2.F32 R14, -RZ, R14.H1_H1 ;  /* 0x3000000eff0e7230 */ /* 0x000fe40000004100 */
[----:B------:R-:W-:Y:S01]  /*17920*/  FMUL.FTZ R28, R27, R20 ;  /* 0x000000141b1c7220 */ /* 0x000fe20000410000 */
[----:B------:R-:W-:-:S02]  /*17930*/  HADD2.F32 R24, -RZ, R37.H0_H0 ;  /* 0x20000025ff187230 */ /* 0x000fc40000004100 */
[C---:B------:R-:W-:Y:S01]  /*17940*/  FFMA.FTZ R35, R25.reuse, R35, -R34 ;  /* 0x0000002319237223 */ /* 0x040fe20000010822 */
[----:B------:R-:W-:Y:S02]  /*17950*/  HADD2.F32 R15, -RZ, R26.H0_H0 ;  /* 0x2000001aff0f7230 */ /* 0x000fe40000004100 */
[C---:B------:R-:W-:Y:S01]  /*17960*/  FFMA.FTZ R27, R14.reuse, R20, -R11 ;  /* 0x000000140e1b7223 */ /* 0x040fe2000001080b */
[----:B------:R-:W-:Y:S01]  /*17970*/  FFMA.FTZ R34, R14, R21, R28 ;  /* 0x000000150e227223 */ /* 0x000fe2000001001c */
[----:B------:R-:W-:Y:S02]  /*17980*/  HADD2.F32 R14, -RZ, R36.H0_H0 ;  /* 0x20000024ff0e7230 */ /* 0x000fe40000004100 */
[----:B------:R-:W-:Y:S01]  /*17990*/  FFMA.FTZ R50, R25, R41, R50 ;  /* 0x0000002919327223 */ /* 0x000fe20000010032 */
[----:B------:R-:W-:Y:S02]  /*179a0*/  HADD2.F32 R11, -RZ, R13.H0_H0 ;  /* 0x2000000dff0b7230 */ /* 0x000fe40000004100 */
[----:B------:R-:W-:Y:S01]  /*179b0*/  FMUL.FTZ R20, R15, R24 ;  /* 0x000000180f147220 */ /* 0x000fe20000410000 */
[----:B------:R-:W-:-:S02]  /*179c0*/  HADD2.F32 R37, -RZ, R37.H1_H1 ;  /* 0x30000025ff257230 */ /* 0x000fc40000004100 */
[-C--:B------:R-:W-:Y:S01]  /*179d0*/  FMUL.FTZ R28, R15, R14.reuse ;  /* 0x0000000e0f1c7220 */ /* 0x080fe20000410000 */
[----:B------:R-:W-:Y:S02]  /*179e0*/  HADD2.F32 R26, -RZ, R26.H1_H1 ;  /* 0x3000001aff1a7230 */ /* 0x000fe40000004100 */
[C---:B------:R-:W-:Y:S01]  /*179f0*/  FFMA.FTZ R25, R11.reuse, R14, -R20 ;  /* 0x0000000e0b197223 */ /* 0x040fe20000010814 */
[----:B------:R-:W-:Y:S01]  /*17a00*/  HADD2.F32 R36, -RZ, R36.H1_H1 ;  /* 0x30000024ff247230 */ /* 0x000fe20000004100 */
[----:B------:R-:W-:Y:S01]  /*17a10*/  F2FP.F16.E4M3.UNPACK_B R20, R12.H1 ;  /* 0x0000000cff14723e */ /* 0x000fe200030006ff */
[----:B------:R-:W-:Y:S02]  /*17a20*/  HADD2.F32 R13, -RZ, R13.H1_H1 ;  /* 0x3000000dff0d7230 */ /* 0x000fe40000004100 */
[C---:B------:R-:W-:Y:S01]  /*17a30*/  FMUL.FTZ R14, R26.reuse, R37 ;  /* 0x000000251a0e7220 */ /* 0x040fe20000410000 */
[----:B------:R-:W-:Y:S01]  /*17a40*/  FFMA.FTZ R28, R11, R24, R28 ;  /* 0x000000180b1c7223 */ /* 0x000fe2000001001c */
[-C--:B------:R-:W-:Y:S01]  /*17a50*/  F2FP.F16.E4M3.UNPACK_B R11, R3.reuse.H1 ;  /* 0x00000003ff0b723e */ /* 0x080fe200030006ff */
[-C--:B------:R-:W-:Y:S01]  /*17a60*/  FMUL.FTZ R26, R26, R36.reuse ;  /* 0x000000241a1a7220 */ /* 0x080fe20000410000 */
[----:B------:R-:W-:Y:S01]  /*17a70*/  FFMA.FTZ R36, R13, R36, -R14 ;  /* 0x000000240d247223 */ /* 0x000fe2000001080e */
[----:B------:R-:W-:Y:S01]  /*17a80*/  HADD2.F32 R21, -RZ, R20.H0_H0 ;  /* 0x20000014ff157230 */ /* 0x000fe20000004100 */
[----:B------:R-:W-:Y:S01]  /*17a90*/  F2FP.F16.E4M3.UNPACK_B R3, R3 ;  /* 0x00000003ff03723e */ /* 0x000fe200020006ff */
[----:B------:R-:W-:-:S02]  /*17aa0*/  HADD2.F32 R14, -RZ, R30.H0_H0 ;  /* 0x2000001eff0e7230 */ /* 0x000fc40000004100 */
[----:B------:R-:W-:Y:S01]  /*17ab0*/  FFMA.FTZ R37, R13, R37, R26 ;  /* 0x000000250d257223 */ /* 0x000fe2000001001a */
[--C-:B------:R-:W-:Y:S01]  /*17ac0*/  HADD2.F32 R13, -RZ, R11.reuse.H0_H0 ;  /* 0x2000000bff0d7230 */ /* 0x100fe20000004100 */
[----:B------:R-:W-:Y:S01]  /*17ad0*/  F2FP.SATFINITE.E4M3.F32.PACK_AB_MERGE_C R42, R42, R45, RZ ;  /* 0x0000002d2a2a723e */ /* 0x000fe200048070ff */
[----:B------:R-:W-:Y:S02]  /*17ae0*/  HADD2.F32 R15, -RZ, R11.H1_H1 ;  /* 0x3000000bff0f7230 */ /* 0x000fe40000004100 */
[C---:B------:R-:W-:Y:S01]  /*17af0*/  FMUL.FTZ R24, R14.reuse, R21 ;  /* 0x000000150e187220 */ /* 0x040fe20000410000 */
[----:B------:R-:W-:Y:S02]  /*17b00*/  HADD2.F32 R11, -RZ, R7.H0_H0 ;  /* 0x20000007ff0b7230 */ /* 0x000fe40000004100 */
[----:B------:R-:W-:Y:S01]  /*17b10*/  FMUL.FTZ R14, R14, R13 ;  /* 0x0000000d0e0e7220 */ /* 0x000fe20000410000 */
[----:B------:R-:W-:Y:S01]  /*17b20*/  HADD2.F32 R20, -RZ, R20.H1_H1 ;  /* 0x30000014ff147230 */ /* 0x000fe20000004100 */
[----:B------:R-:W-:Y:S01]  /*17b30*/  F2FP.SATFINITE.E4M3.F32.PACK_AB_MERGE_C R29, R34, R29, RZ ;  /* 0x0000001d221d723e */ /* 0x000fe200048070ff */
[----:B------:R-:W-:-:S02]  /*17b40*/  HADD2.F32 R30, -RZ, R30.H1_H1 ;  /* 0x3000001eff1e7230 */ /* 0x000fc40000004100 */
[C---:B------:R-:W-:Y:S01]  /*17b50*/  FFMA.FTZ R26, R11.reuse, R13, -R24 ;  /* 0x0000000d0b1a7223 */ /* 0x040fe20000010818 */
[----:B------:R-:W-:Y:S01]  /*17b60*/  HADD2.F32 R7, -RZ, R7.H1_H1 ;  /* 0x30000007ff077230 */ /* 0x000fe20000004100 */
[----:B------:R-:W-:Y:S01]  /*17b70*/  F2FP.F16.E4M3.UNPACK_B R13, R12 ;  /* 0x0000000cff0d723e */ /* 0x000fe200020006ff */
[----:B------:R-:W-:Y:S01]  /*17b80*/  FFMA.FTZ R21, R11, R21, R14 ;  /* 0x000000150b157223 */ /* 0x000fe2000001000e */
[CC--:B------:R-:W-:Y:S01]  /*17b90*/  FMUL.FTZ R24, R30.reuse, R20.reuse ;  /* 0x000000141e187220 */ /* 0x0c0fe20000410000 */
[----:B------:R-:W-:Y:S01]  /*17ba0*/  FMUL.FTZ R33, R30, R15 ;  /* 0x0000000f1e217220 */ /* 0x000fe20000410000 */
[----:B------:R-:W-:Y:S01]  /*17bb0*/  HADD2.F32 R12, -RZ, R3.H0_H0 ;  /* 0x20000003ff0c7230 */ /* 0x000fe20000004100 */
[----:B------:R-:W-:Y:S01]  /*17bc0*/  F2FP.SATFINITE.E4M3.F32.PACK_AB_MERGE_C R5, R8, R5, R40 ;  /* 0x000000050805723e */ /* 0x000fe20004807028 */
        /* <DEDUP_REMOVED lines=10> */
[----:B------:R-:W-:Y:S02]  /*17c70*/  HADD2.F32 R6, -RZ, R6.H1_H1 ;  /* 0x30000006ff067230 */ /* 0x000fe40000004100 */
[----:B------:R-:W-:Y:S01]  /*17c80*/  FMUL.FTZ R7, R7, R12 ;  /* 0x0000000c07077220 */ /* 0x000fe20000410000 */
[--C-:B------:R-:W-:Y:S01]  /*17c90*/  HADD2.F32 R3, -RZ, R4.reuse.H0_H0 ;  /* 0x20000004ff037230 */ /* 0x100fe20000004100 */
[----:B------:R-:W-:Y:S01]  /*17ca0*/  F2FP.SATFINITE.E4M3.F32.PACK_AB_MERGE_C R8, R37, R28, R29 ;  /* 0x0000001c2508723e */ /* 0x000fe2000480701d */
        /* <DEDUP_REMOVED lines=17> */
.L_x_2468:
[----:B------:R-:W-:Y:S05]  /*17dc0*/  BSYNC B0 ;  /* 0x0000000000007941 */ /* 0x000fea0003800000 */
.L_x_2461:
        /* <DEDUP_REMOVED lines=8> */
.L_x_2459:
[----:B0--3--:R-:W-:-:S05]  /*17e50*/  IMAD.U32 R0, RZ, RZ, UR53 ;  /* 0x00000035ff007e24 */ /* 0x009fca000f8e00ff */
[----:B------:R-:W-:-:S13]  /*17e60*/  ISETP.NE.AND P1, PT, R0, 0x3, PT ;  /* 0x000000030000780c */ /* 0x000fda0003f25270 */
[----:B------:R-:W-:Y:S05]  /*17e70*/  @!P1 BRA `(.L_x_2488) ;  /* 0x0000000000049947 */ /* 0x000fea0003800000 */
[----:B------:R-:W-:Y:S01]  /*17e80*/  BPT.TRAP 0x1 ;  /* 0x000000040000795c */ /* 0x000fe20000300000 */
.L_x_2488:
[----:B------:R-:W-:Y:S01]  /*17e90*/  IMAD R0, R221, 0x8, R16 ;  /* 0x00000008dd007824 */ /* 0x000fe200078e0210 */
[----:B-12---:R-:W-:-:S04]  /*17ea0*/  SHF.L.U32 R3, R222, 0x1f, RZ ;  /* 0x0000001fde037819 */ /* 0x006fc800000006ff */
[----:B------:R0:W1:Y:S01]  /*17eb0*/  SYNCS.PHASECHK.TRANS64.TRYWAIT P0, [R0+URZ+0x33430], R3 ;  /* 0x03343003000075a7 */ /* 0x000062000800017f */
[----:B------:R-:W-:Y:S05]  /*17ec0*/  @!P1 BRA `(.L_x_2489) ;  /* 0x0000000000049947 */ /* 0x000fea0003800000 */
[----:B------:R-:W-:Y:S01]  /*17ed0*/  BPT.TRAP 0x1 ;  /* 0x000000040000795c */ /* 0x000fe20000300000 */
.L_x_2489:
[----:B-----5:R-:W2:Y:S02]  /*17ee0*/  S2R R4, SR_TID.X ;  /* 0x0000000000047919 */ /* 0x020ea40000002100 */
[----:B--2---:R-:W-:-:S04]  /*17ef0*/  LOP3.LUT R4, R4, 0x7f, RZ, 0xc0, !PT ;  /* 0x0000007f04047812 */ /* 0x004fc800078ec0ff */
[----:B------:R-:W-:Y:S01]  /*17f00*/  ISETP.NE.AND P2, PT, R4, RZ, PT ;  /* 0x000000ff0400720c */ /* 0x000fe20003f45270 */
[----:B-1----:R-:W-:-:S12]  /*17f10*/  @P0 BRA `(.L_x_2490) ;  /* 0x0000000000080947 */ /* 0x002fd80003800000 */
[----:B------:R-:W1:Y:S02]  /*17f20*/  SYNCS.PHASECHK.TRANS64.TRYWAIT P0, [R0+URZ+0x33430], R3 ;  /* 0x03343003000075a7 */ /* 0x000e64000800017f */
[----:B-1----:R-:W-:Y:S05]  /*17f30*/  @!P0 BRA `(.L_x_2491) ;  /* 0x000001c000108947 */ /* 0x002fea0003800000 */
.L_x_2490:
        /* <DEDUP_REMOVED lines=8> */
[----:B------:R-:W2:Y:S01]  /*17fc0*/  LDL R109, [R1+0x14] ;  /* 0x00001400016d7983 */ /* 0x000ea20000100800 */
[----:B------:R-:W-:Y:S01]  /*17fd0*/  IMAD.MOV.U32 R11, RZ, RZ, -0x7fffffe0 ;  /* 0x80000020ff0b7424 */ /* 0x000fe200078e00ff */
[----:B------:R-:W-:Y:S01]  /*17fe0*/  LOP3.LUT R3, R3, 0x3fff, RZ, 0xc0, !PT ;  /* 0x00003fff03037812 */ /* 0x000fe200078ec0ff */
[----:B------:R-:W-:Y:S01]  /*17ff0*/  IMAD.MOV.U32 R13, RZ, RZ, -0x7fffffe0 ;  /* 0x80000020ff0d7424 */ /* 0x000fe200078e00ff */
[----:B------:R-:W-:Y:S01]  /*18000*/  UMOV UR5, 0x80000020 ;  /* 0x8000002000057882 */ /* 0x000fe20000000000 */
[----:B------:R-:W3:Y:S01]  /*18010*/  LDL R106, [R1+0x4] ;  /* 0x00000400016a7983 */ /* 0x000ee20000100800 */
[----:B------:R-:W-:-:S03]  /*18020*/  LOP3.LUT R9, R3, 0x10000, RZ, 0xfc, !PT ;  /* 0x0001000003097812 */ /* 0x000fc600078efcff */
[----:B------:R-:W5:Y:S01]  /*18030*/  LDL R108, [R1] ;  /* 0x00000000016c7983 */ /* 0x000f620000100800 */
[----:B------:R-:W-:Y:S01]  /*18040*/  @!P2 VIADD R0, R0, 0x33440 ;  /* 0x000334400000a836 */ /* 0x000fe20000000000 */
[----:B------:R-:W-:Y:S01]  /*18050*/  ULDC UR56, c[0x0][0x988] ;  /* 0x0002620000387ab9 */ /* 0x000fe20000000800 */
[----:B------:R-:W-:Y:S01]  /*18060*/  IMAD R4, R221, 0x780, R9 ;  /* 0x00000780dd047824 */ /* 0x000fe200078e0209 */
[----:B------:R-:W-:Y:S01]  /*18070*/  R2UR UR27, R5 ;  /* 0x00000000051b72ca */ /* 0x000fe200000e0000 */
[----:B------:R-:W-:Y:S01]  /*18080*/  ULOP3.LUT UR44, UR44, 0x10000, URZ, 0xfc, !UPT ;  /* 0x000100002c2c7892 */ /* 0x000fe2000f8efc3f */
[----:B------:R-:W-:Y:S01]  /*18090*/  R2UR UR11, R11 ;  /* 0x000000000b0b72ca */ /* 0x000fe200000e0000 */
[C---:B------:R-:W-:Y:S01]  /*180a0*/  VIADD R6, R4.reuse, 0x80 ;  /* 0x0000008004067836 */ /* 0x040fe20000000000 */
[C---:B------:R-:W-:Y:S01]  /*180b0*/  R2UR UR26, R4.reuse ;  /* 0x00000000041a72ca */ /* 0x040fe200000e0000 */
[----:B------:R-:W-:Y:S01]  /*180c0*/  UMOV UR9, UR25 ;  /* 0x0000001900097c82 */ /* 0x000fe20008000000 */
[C---:B------:R-:W-:Y:S01]  /*180d0*/  IADD3 R10, R4.reuse, 0x100, RZ ;  /* 0x00000100040a7810 */ /* 0x040fe20007ffe0ff */
[----:B------:R-:W-:Y:S01]  /*180e0*/  UMOV UR13, UR25 ;  /* 0x00000019000d7c82 */ /* 0x000fe20008000000 */
[----:B------:R-:W-:Y:S01]  /*180f0*/  UMOV UR24, UR44 ;  /* 0x0000002c00187c82 */ /* 0x000fe20008000000 */
[----:B------:R-:W-:Y:S01]  /*18100*/  UMOV UR17, UR25 ;  /* 0x0000001900117c82 */ /* 0x000fe20008000000 */
[----:B------:R-:W-:Y:S01]  /*18110*/  VIADD R12, R4, 0x2 ;  /* 0x00000002040c7836 */ /* 0x000fe20000000000 */
[----:B------:R-:W-:Y:S01]  /*18120*/  R2UR UR7, R13 ;  /* 0x000000000d0772ca */ /* 0x000fe200000e0000 */
[----:B------:R-:W-:Y:S01]  /*18130*/  UMOV UR21, UR5 ;  /* 0x0000000500157c82 */ /* 0x000fe20008000000 */
[----:B------:R-:W0:Y:S01]  /*18140*/  LDC R5, c[0x0][0x448] ;  /* 0x00011200ff057b82 */ /* 0x000e220000000800 */
[----:B------:R-:W-:-:S03]  /*18150*/  ULDC UR57, c[0x0][0x988] ;  /* 0x0002620000397ab9 */ /* 0x000fc60000000800 */
[----:B------:R-:W-:Y:S01]  /*18160*/  QGMMA.64x32x32.F32.E4M3.E4M3 R88, gdesc[UR24], RZ, !UPT, gsb0 ;  /* 0x00600000185879f3 */ /* 0x000fe2000c0008ff */
[----:B------:R-:W-:Y:S02]  /*18170*/  R2UR UR26, R6 ;  /* 0x00000000061a72ca */ /* 0x000fe400000e0000 */
[----:B------:R-:W-:Y:S01]  /*18180*/  R2UR UR27, R7 ;  /* 0x00000000071b72ca */ /* 0x000fe200000e0000 */
[----:B------:R-:W-:Y:S02]  /*18190*/  WARPGROUP.DEPBAR.LE gsb0, 0x0 ;  /* 0x00008000000079c5 */ /* 0x000fe40000010000 */
[----:B------:R-:W-:-:S10]  /*181a0*/  WARPGROUP.ARRIVE ;  /* 0x00000000000079c5 */ /* 0x000fd40000000000 */
[----:B------:R-:W-:Y:S01]  /*181b0*/  QGMMA.64x32x32.F32.E4M3.E4M3 R72, gdesc[UR24], RZ, !UPT, gsb0 ;  /* 0x00600000184879f3 */ /* 0x000fe2000c0008ff */
[----:B------:R-:W-:Y:S01]  /*181c0*/  R2UR UR10, R10 ;  /* 0x000000000a0a72ca */ /* 0x000fe200000e0000 */
[----:B------:R-:W-:Y:S01]  /*181d0*/  UMOV UR8, UR24 ;  /* 0x0000001800087c82 */ /* 0x000fe20008000000 */
[----:B------:R-:W-:Y:S01]  /*181e0*/  VIADD R6, R4, 0x180 ;  /* 0x0000018004067836 */ /* 0x000fe20000000000 */
[----:B------:R-:W-:Y:S02]  /*181f0*/  WARPGROUP.DEPBAR.LE gsb0, 0x0 ;  /* 0x00008000000079c5 */ /* 0x000fe40000010000 */
[----:B------:R-:W-:-:S08]  /*18200*/  WARPGROUP.ARRIVE ;  /* 0x00000000000079c5 */ /* 0x000fd00000000000 */
[----:B------:R-:W-:Y:S01]  /*18210*/  QGMMA.64x32x32.F32.E4M3.E4M3 R56, gdesc[UR8], RZ, !UPT, gsb0 ;  /* 0x00600000083879f3 */ /* 0x000fe2000c0008ff */
[----:B------:R-:W-:Y:S01]  /*18220*/  IMAD.MOV.U32 R7, RZ, RZ, -0x7fffffe0 ;  /* 0x80000020ff077424 */ /* 0x000fe200078e00ff */
[----:B------:R-:W-:-:S04]  /*18230*/  R2UR UR14, R6 ;  /* 0x00000000060e72ca */ /* 0x000fc800000e0000 */
[----:B------:R-:W-:Y:S01]  /*18240*/  R2UR UR15, R7 ;  /* 0x00000000070f72ca */ /* 0x000fe200000e0000 */
[----:B------:R-:W-:Y:S01]  /*18250*/  UMOV UR12, UR24 ;  /* 0x00000018000c7c82 */ /* 0x000fe20008000000 */
[----:B------:R-:W-:Y:S02]  /*18260*/  WARPGROUP.DEPBAR.LE gsb0, 0x0 ;  /* 0x00008000000079c5 */ /* 0x000fe40000010000 */
[----:B------:R-:W-:-:S09]  /*18270*/  WARPGROUP.ARRIVE ;  /* 0x00000000000079c5 */ /* 0x000fd20000000000 */
[----:B------:R-:W-:Y:S01]  /*18280*/  QGMMA.64x32x32.F32.E4M3.E4M3 R40, gdesc[UR12], RZ, !UPT, gsb0 ;  /* 0x006000000c2879f3 */ /* 0x000fe2000c0008ff */
[----:B------:R-:W-:Y:S01]  /*18290*/  VIADD R10, R4, 0x200 ;  /* 0x00000200040a7836 */ /* 0x000fe20000000000 */
[----:B------:R-:W-:-:S04]  /*182a0*/  MOV R11, 0x80000020 ;  /* 0x80000020000b7802 */ /* 0x000fc80000000f00 */
[----:B------:R-:W-:Y:S02]  /*182b0*/  R2UR UR18, R10 ;  /* 0x000000000a1272ca */ /* 0x000fe400000e0000 */
[----:B------:R-:W-:Y:S01]  /*182c0*/  R2UR UR19, R11 ;  /* 0x000000000b1372ca */ /* 0x000fe200000e0000 */
[----:B------:R-:W-:Y:S01]  /*182d0*/  UMOV UR16, UR24 ;  /* 0x0000001800107c82 */ /* 0x000fe20008000000 */
[----:B------:R-:W-:Y:S02]  /*182e0*/  WARPGROUP.DEPBAR.LE gsb0, 0x0 ;  /* 0x00008000000079c5 */ /* 0x000fe40000010000 */
[----:B------:R-:W-:-:S09]  /*182f0*/  WARPGROUP.ARRIVE ;  /* 0x00000000000079c5 */ /* 0x000fd20000000000 */
[----:B------:R-:W-:Y:S01]  /*18300*/  QGMMA.64x32x32.F32.E4M3.E4M3 R24, gdesc[UR16], RZ, !UPT, gsb0 ;  /* 0x00600000101879f3 */ /* 0x000fe2000c0008ff */
[----:B------:R-:W-:Y:S01]  /*18310*/  R2UR UR6, R12 ;  /* 0x000000000c0672ca */ /* 0x000fe200000e0000 */
[----:B------:R-:W-:Y:S01]  /*18320*/  UIADD3 UR4, UR44, 0x2, URZ ;  /* 0x000000022c047890 */ /* 0x000fe2000fffe03f */
[----:B------:R-:W-:Y:S01]  /*18330*/  VIADD R6, R4, 0x82 ;  /* 0x0000008204067836 */ /* 0x000fe20000000000 */
[----:B------:R-:W-:Y:S02]  /*18340*/  WARPGROUP.DEPBAR.LE gsb0, 0x0 ;  /* 0x00008000000079c5 */ /* 0x000fe40000010000 */
[----:B------:R-:W-:-:S08]  /*18350*/  WARPGROUP.ARRIVE ;  /* 0x00000000000079c5 */ /* 0x000fd00000000000 */
[----:B------:R-:W-:Y:S01]  /*18360*/  QGMMA.64x32x32.F32.E4M3.E4M3 R88, gdesc[UR4], R88, gsb0 ;  /* 0x00600000045879f3 */ /* 0x000fe20008000858 */
[----:B------:R-:W-:Y:S01]  /*18370*/  IMAD.MOV.U32 R7, RZ, RZ, -0x7fffffe0 ;  /* 0x80000020ff077424 */ /* 0x000fe200078e00ff */
[----:B------:R-:W-:-:S04]  /*18380*/  R2UR UR6, R6 ;  /* 0x00000000060672ca */ /* 0x000fc800000e0000 */
[----:B------:R-:W-:Y:S01]  /*18390*/  R2UR UR7, R7 ;  /* 0x00000000070772ca */ /* 0x000fe200000e0000 */
[----:B------:R-:W-:Y:S02]  /*183a0*/  WARPGROUP.DEPBAR.LE gsb0, 0x0 ;  /* 0x00008000000079c5 */ /* 0x000fe40000010000 */
[----:B------:R-:W-:-:S10]  /*183b0*/  WARPGROUP.ARRIVE ;  /* 0x00000000000079c5 */ /* 0x000fd40000000000 */
[----:B------:R-:W-:Y:S01]  /*183c0*/  QGMMA.64x32x32.F32.E4M3.E4M3 R72, gdesc[UR4], R72, gsb0 ;  /* 0x00600000044879f3 */ /* 0x000fe20008000848 */
[----:B------:R-:W-:Y:S02]  /*183d0*/  VIADD R10, R4, 0x102 ;  /* 0x00000102040a7836 */ /* 0x000fe40000000000 */
[----:B------:R-:W-:Y:S01]  /*183e0*/  IMAD.MOV.U32 R11, RZ, RZ, -0x7fffffe0 ;  /* 0x80000020ff0b7424 */ /* 0x000fe200078e00ff */
[----:B------:R-:W-:Y:S01]  /*183f0*/  UMOV UR12, UR4 ;  /* 0x00000004000c7c82 */ /* 0x000fe20008000000 */
[----:B------:R-:W-:Y:S01]  /*18400*/  UMOV UR13, UR5 ;  /* 0x00000005000d7c82 */ /* 0x000fe20008000000 */
[----:B------:R-:W-:Y:S01]  /*18410*/  R2UR UR14, R10 ;  /* 0x000000000a0e72ca */ /* 0x000fe200000e0000 */
[C---:B------:R-:W-:Y:S01]  /*18420*/  VIADD R6, R4.reuse, 0x182 ;  /* 0x0000018204067836 */ /* 0x040fe20000000000 */
[----:B------:R-:W-:Y:S01]  /*18430*/  R2UR UR15, R11 ;  /* 0x000000000b0f72ca */ /* 0x000fe200000e0000 */
[----:B------:R-:W-:Y:S01]  /*18440*/  IMAD.MOV.U32 R7, RZ, RZ, -0x7fffffe0 ;  /* 0x80000020ff077424 */ /* 0x000fe200078e00ff */
[----:B------:R-:W-:Y:S01]  /*18450*/  UMOV UR16, UR4 ;  /* 0x0000000400107c82 */ /* 0x000fe20008000000 */
[----:B------:R-:W-:Y:S01]  /*18460*/  UMOV UR17, UR5 ;  /* 0x0000000500117c82 */ /* 0x000fe20008000000 */
[----:B------:R-:W-:Y:S01]  /*18470*/  UMOV UR20, UR4 ;  /* 0x0000000400147c82 */ /* 0x000fe20008000000 */
[----:B------:R-:W-:-:S02]  /*18480*/  VIADD R12, R4, 0x280 ;  /* 0x00000280040c7836 */ /* 0x000fc40000000000 */
[----:B------:R-:W-:Y:S01]  /*18490*/  IMAD.MOV.U32 R13, RZ, RZ, -0x7fffffe0 ;  /* 0x80000020ff0d7424 */ /* 0x000fe200078e00ff */
[----:B------:R-:W-:Y:S01]  /*184a0*/  UIADD3 UR8, UR44, 0x200, URZ ;  /* 0x000002002c087890 */ /* 0x000fe2000fffe03f */
[----:B------:R-:W-:Y:S01]  /*184b0*/  UMOV UR9, 0x80000020 ;  /* 0x8000002000097882 */ /* 0x000fe20000000000 */
[----:B0-----:R-:W-:Y:S01]  /*184c0*/  ISETP.NE.AND P0, PT, R5, 0x1, PT ;  /* 0x000000010500780c */ /* 0x001fe20003f05270 */
[----:B------:R-:W-:Y:S01]  /*184d0*/  ULDC UR6, c[0x0][0x988] ;  /* 0x0002620000067ab9 */ /* 0x000fe20000000800 */
[----:B------:R-:W-:Y:S02]  /*184e0*/  WARPGROUP.DEPBAR.LE gsb0, 0x0 ;  /* 0x00008000000079c5 */ /* 0x000fe40000010000 */
[----:B------:R-:W-:-:S06]  /*184f0*/  WARPGROUP.ARRIVE ;  /* 0x00000000000079c5 */ /* 0x000fcc0000000000 */
[----:B------:R-:W-:Y:S01]  /*18500*/  QGMMA.64x32x32.F32.E4M3.E4M3 R56, gdesc[UR12], R56, gsb0 ;  /* 0x006000000c3879f3 */ /* 0x000fe20008000838 */
[----:B------:R-:W-:Y:S02]  /*18510*/  R2UR UR18, R6 ;  /* 0x00000000061272ca */ /* 0x000fe400000e0000 */
[----:B------:R-:W-:Y:S01]  /*18520*/  R2UR UR19, R7 ;  /* 0x00000000071372ca */ /* 0x000fe200000e0000 */
[----:B------:R-:W-:Y:S01]  /*18530*/  IMAD.MOV.U32 R11, RZ, RZ, -0x7fffffe0 ;  /* 0x80000020ff0b7424 */ /* 0x000fe200078e00ff */
[----:B------:R-:W-:Y:S02]  /*18540*/  WARPGROUP.DEPBAR.LE gsb0, 0x0 ;  /* 0x00008000000079c5 */ /* 0x000fe40000010000 */
[----:B------:R-:W-:-:S09]  /*18550*/  WARPGROUP.ARRIVE ;  /* 0x00000000000079c5 */ /* 0x000fd20000000000 */
[----:B------:R-:W-:Y:S01]  /*18560*/  QGMMA.64x32x32.F32.E4M3.E4M3 R40, gdesc[UR16], R40, gsb0 ;  /* 0x00600000102879f3 */ /* 0x000fe20008000828 */
[----:B------:R-:W-:Y:S02]  /*18570*/  IADD3 R10, R4, 0x202, RZ ;  /* 0x00000202040a7810 */ /* 0x000fe40007ffe0ff */
[----:B------:R-:W-:Y:S02]  /*18580*/  R2UR UR23, R11 ;  /* 0x000000000b1772ca */ /* 0x000fe400000e0000 */
[----:B------:R-:W-:Y:S01]  /*18590*/  R2UR UR22, R10 ;  /* 0x000000000a1672ca */ /* 0x000fe200000e0000 */
[----:B------:R-:W-:Y:S02]  /*185a0*/  WARPGROUP.DEPBAR.LE gsb0, 0x0 ;  /* 0x00008000000079c5 */ /* 0x000fe40000010000 */
[----:B------:R-:W-:-:S10]  /*185b0*/  WARPGROUP.ARRIVE ;  /* 0x00000000000079c5 */ /* 0x000fd40000000000 */
[----:B------:R-:W-:Y:S01]  /*185c0*/  QGMMA.64x32x32.F32.E4M3.E4M3 R24, gdesc[UR20], R24, gsb0 ;  /* 0x00600000141879f3 */ /* 0x000fe20008000818 */
[----:B------:R-:W-:Y:S02]  /*185d0*/  R2UR UR10, R12 ;  /* 0x000000000c0a72ca */ /* 0x000fe400000e0000 */
[----:B------:R-:W-:Y:S01]  /*185e0*/  R2UR UR11, R13 ;  /* 0x000000000d0b72ca */ /* 0x000fe200000e0000 */
[----:B------:R-:W-:Y:S01]  /*185f0*/  VIADD R6, R4, 0x300 ;  /* 0x0000030004067836 */ /* 0x000fe20000000000 */
[----:B------:R-:W-:Y:S02]  /*18600*/  WARPGROUP.DEPBAR.LE gsb0, 0x0 ;  /* 0x00008000000079c5 */ /* 0x000fe40000010000 */
[----:B------:R-:W-:-:S09]  /*18610*/  WARPGROUP.ARRIVE ;  /* 0x00000000000079c5 */ /* 0x000fd20000000000 */
[----:B------:R-:W-:Y:S01]  /*18620*/  QGMMA.64x32x32.F32.E4M3.E4M3 R88, gdesc[UR8], R88, gsb0 ;  /* 0x00600000085879f3 */ /* 0x000fe20008000858 */
[----:B------:R-:W-:Y:S02]  /*18630*/  MOV R7, 0x80000020 ;  /* 0x8000002000077802 */ /* 0x000fe40000000f00 */
[----:B------:R-:W-:Y:S02]  /*18640*/  R2UR UR10, R6 ;  /* 0x00000000060a72ca */ /* 0x000fe400000e0000 */
[----:B------:R-:W-:Y:S01]  /*18650*/  R2UR UR11, R7 ;  /* 0x00000000070b72ca */ /* 0x000fe200000e0000 */
[----:B------:R-:W-:Y:S02]  /*18660*/  WARPGROUP.DEPBAR.LE gsb0, 0x0 ;  /* 0x00008000000079c5 */ /* 0x000fe40000010000 */
[----:B------:R-:W-:-:S10]  /*18670*/  WARPGROUP.ARRIVE ;  /* 0x00000000000079c5 */ /* 0x000fd40000000000 */
[----:B------:R-:W-:Y:S01]  /*18680*/  QGMMA.64x32x32.F32.E4M3.E4M3 R72, gdesc[UR8], R72, gsb0 ;  /* 0x00600000084879f3 */ /* 0x000fe20008000848 */
[----:B------:R-:W-:Y:S02]  /*18690*/  VIADD R10, R4, 0x380 ;  /* 0x00000380040a7836 */ /* 0x000fe40000000000 */
[----:B------:R-:W-:-:S03]  /*186a0*/  IMAD.MOV.U32 R11, RZ, RZ, -0x7fffffe0 ;  /* 0x80000020ff0b7424 */ /* 0x000fc600078e00ff */
[----:B------:R-:W-:Y:S02]  /*186b0*/  R2UR UR18, R10 ;  /* 0x000000000a1272ca */ /* 0x000fe400000e0000 */
[----:B------:R-:W-:Y:S01]  /*186c0*/  R2UR UR19, R11 ;  /* 0x000000000b1372ca */ /* 0x000fe200000e0000 */
[----:B------:R-:W-:Y:S01]  /*186d0*/  UMOV UR16, UR8 ;  /* 0x0000000800107c82 */ /* 0x000fe20008000000 */
[----:B------:R-:W-:Y:S01]  /*186e0*/  UMOV UR17, UR9 ;  /* 0x0000000900117c82 */ /* 0x000fe20008000000 */
[----:B------:R-:W-:Y:S02]  /*186f0*/  WARPGROUP.DEPBAR.LE gsb0, 0x0 ;  /* 0x00008000000079c5 */ /* 0x000fe40000010000 */
[----:B------:R-:W-:-:S08]  /*18700*/  WARPGROUP.ARRIVE ;  /* 0x00000000000079c5 */ /* 0x000fd00000000000 */
        /* <DEDUP_REMOVED lines=19> */
[----:B------:R-:W-:Y:S01]  /*18840*/  VIADD R12, R4, 0x282 ;  /* 0x00000282040c7836 */ /* 0x000fe20000000000 */
[----:B------:R-:W-:-:S04]  /*18850*/  MOV R13, 0x80000020 ;  /* 0x80000020000d7802 */ /* 0x000fc80000000f00 */
[----:B------:R-:W-:Y:S02]  /*18860*/  R2UR UR14, R12 ;  /* 0x000000000c0e72ca */ /* 0x000fe400000e0000 */
[----:B------:R-:W-:Y:S01]  /*18870*/  R2UR UR15, R13 ;  /* 0x000000000d0f72ca */ /* 0x000fe200000e0000 */
[----:B------:R-:W-:Y:S01]  /*18880*/  UIADD3 UR12, UR44, 0x202, URZ ;  /* 0x000002022c0c7890 */ /* 0x000fe2000fffe03f */
[----:B------:R-:W-:Y:S01]  /*18890*/  UMOV UR13, 0x80000020 ;  /* 0x80000020000d7882 */ /* 0x000fe20000000000 */
[----:B------:R-:W-:Y:S02]  /*188a0*/  WARPGROUP.DEPBAR.LE gsb0, 0x0 ;  /* 0x00008000000079c5 */ /* 0x000fe40000010000 */
[----:B------:R-:W-:-:S08]  /*188b0*/  WARPGROUP.ARRIVE ;  /* 0x00000000000079c5 */ /* 0x000fd00000000000 */
[----:B------:R-:W-:Y:S01]  /*188c0*/  QGMMA.64x32x32.F32.E4M3.E4M3 R88, gdesc[UR12], R88, gsb0 ;  /* 0x006000000c5879f3 */ /* 0x000fe20008000858 */
[----:B------:R-:W-:Y:S02]  /*188d0*/  VIADD R6, R4, 0x302 ;  /* 0x0000030204067836 */ /* 0x000fe40000000000 */
[----:B------:R-:W-:-:S03]  /*188e0*/  IMAD.MOV.U32 R7, RZ, RZ, -0x7fffffe0 ;  /* 0x80000020ff077424 */ /* 0x000fc600078e00ff */
        /* <DEDUP_REMOVED lines=32> */
[----:B------:R-:W-:Y:S01]  /*18af0*/  IMAD.MOV.U32 R13, RZ, RZ, -0x7fffffe0 ;  /* 0x80000020ff0d7424 */ /* 0x000fe200078e00ff */
[----:B------:R-:W-:-:S04]  /*18b00*/  IADD3 R12, R4, 0x500, RZ ;  /* 0x00000500040c7810 */ /* 0x000fc80007ffe0ff */
        /* <DEDUP_REMOVED lines=36> */
[----:B------:R-:W-:Y:S01]  /*18d50*/  UIADD3 UR20, UR44, 0x402, URZ ;  /* 0x000004022c147890 */ /* 0x000fe2000fffe03f */
[----:B------:R-:W-:Y:S02]  /*18d60*/  UMOV UR45, UR17 ;  /* 0x00000011002d7c82 */ /* 0x000fe40008000000 */
[----:B------:R-:W-:Y:S01]  /*18d70*/  UMOV UR44, UR16 ;  /* 0x00000010002c7c82 */ /* 0x000fe20008000000 */
[----:B------:R-:W-:Y:S02]  /*18d80*/  WARPGROUP.DEPBAR.LE gsb0, 0x0 ;  /* 0x00008000000079c5 */ /* 0x000fe40000010000 */
[----:B------:R-:W-:-:S06]  /*18d90*/  WARPGROUP.ARRIVE ;  /* 0x00000000000079c5 */ /* 0x000fcc0000000000 */
[----:B------:R-:W-:Y:S01]  /*18da0*/  QGMMA.64x32x32.F32.E4M3.E4M3 R24, gdesc[UR44], R24, gsb0 ;  /* 0x006000002c1879f3 */ /* 0x000fe20008000818 */
[----:B------:R-:W-:Y:S02]  /*18db0*/  VIADD R12, R4, 0x502 ;  /* 0x00000502040c7836 */ /* 0x000fe40000000000 */
[----:B------:R-:W-:-:S03]  /*18dc0*/  IMAD.MOV.U32 R13, RZ, RZ, -0x7fffffe0 ;  /* 0x80000020ff0d7424 */ /* 0x000fc600078e00ff */
[----:B------:R-:W-:Y:S02]  /*18dd0*/  R2UR UR22, R12 ;  /* 0x000000000c1672ca */ /* 0x000fe400000e0000 */
[----:B------:R-:W-:Y:S01]  /*18de0*/  R2UR UR23, R13 ;  /* 0x000000000d1772ca */ /* 0x000fe200000e0000 */
[----:B------:R-:W-:Y:S01]  /*18df0*/  UMOV UR21, 0x80000020 ;  /* 0x8000002000157882 */ /* 0x000fe20000000000 */
[----:B------:R-:W-:Y:S02]  /*18e00*/  WARPGROUP.DEPBAR.LE gsb0, 0x0 ;  /* 0x00008000000079c5 */ /* 0x000fe40000010000 */
[----:B------:R-:W-:-:S09]  /*18e10*/  WARPGROUP.ARRIVE ;  /* 0x00000000000079c5 */ /* 0x000fd20000000000 */
[----:B------:R-:W-:Y:S01]  /*18e20*/  QGMMA.64x32x32.F32.E4M3.E4M3 R88, gdesc[UR20], R88, gsb0 ;  /* 0x00600000145879f3 */ /* 0x000fe20008000858 */
[----:B------:R-:W-:Y:S01]  /*18e30*/  IMAD.MOV.U32 R7, RZ, RZ, -0x7fffffe0 ;  /* 0x80000020ff077424 */ /* 0x000fe200078e00ff */
[----:B------:R-:W-:-:S04]  /*18e40*/  IADD3 R6, R4, 0x582, RZ ;  /* 0x0000058204067810 */ /* 0x000fc80007ffe0ff */
        /* <DEDUP_REMOVED lines=9> */
[----:B------:R-:W-:Y:S02]  /*18ee0*/  VIADD R6, R4, 0x682 ;  /* 0x0000068204067836 */ /* 0x000fe40000000000 */
[----:B------:R-:W-:Y:S01]  /*18ef0*/  IMAD.MOV.U32 R7, RZ, RZ, -0x7fffffe0 ;  /* 0x80000020ff077424 */ /* 0x000fe200078e00ff */
[----:B------:R-:W-:Y:S02]  /*18f00*/  WARPGROUP.DEPBAR.LE gsb0, 0x0 ;  /* 0x00008000000079c5 */ /* 0x000fe40000010000 */
[----:B------:R-:W-:-:S07]  /*18f10*/  WARPGROUP.ARRIVE ;  /* 0x00000000000079c5 */ /* 0x000fce0000000000 */
[----:B------:R-:W-:Y:S01]  /*18f20*/  QGMMA.64x32x32.F32.E4M3.E4M3 R56, gdesc[UR20], R56, gsb0 ;  /* 0x00600000143879f3 */ /* 0x000fe20008000838 */
[----:B------:R-:W-:Y:S02]  /*18f30*/  R2UR UR22, R6 ;  /* 0x00000000061672ca */ /* 0x000fe400000e0000 */
[----:B------:R-:W0:Y:S01]  /*18f40*/  @P0 LDC R6, c[0x0][0x44c] ;  /* 0x00011300ff060b82 */ /* 0x000e220000000800 */
[----:B------:R-:W-:-:S07]  /*18f50*/  R2UR UR23, R7 ;  /* 0x00000000071772ca */ /* 0x000fce00000e0000 */
[----:B------:R-:W1:Y:S01]  /*18f60*/  @P0 LDC R7, c[0x0][0x450] ;  /* 0x00011400ff070b82 */ /* 0x000e620000000800 */
[----:B--2---:R-:W-:Y:S02]  /*18f70*/  IMAD.IADD R5, R109, 0x1, R236 ;  /* 0x000000016d057824 */ /* 0x004fe400078e02ec */
[C---:B------:R-:W-:Y:S01]  /*18f80*/  FMUL.FTZ R12, R2.reuse, R95 ;  /* 0x0000005f020c7220 */ /* 0x040fe20000410000 */
[C---:B------:R-:W-:Y:S01]  /*18f90*/  FMUL.FTZ R95, R2.reuse, R85 ;  /* 0x00000055025f7220 */ /* 0x040fe20000410000 */
[C---:B------:R-:W-:Y:S01]  /*18fa0*/  FMUL.FTZ R104, R2.reuse, R96 ;  /* 0x0000006002687220 */ /* 0x040fe20000410000 */
[C---:B------:R-:W-:Y:S01]  /*18fb0*/  FMUL.FTZ R96, R2.reuse, R100 ;  /* 0x0000006402607220 */ /* 0x040fe20000410000 */
[C---:B------:R-:W-:Y:S01]  /*18fc0*/  FMUL.FTZ R100, R2.reuse, R101 ;  /* 0x0000006502647220 */ /* 0x040fe20000410000 */
[----:B------:R-:W-:Y:S01]  /*18fd0*/  FMUL.FTZ R101, R2, R81 ;  /* 0x0000005102657220 */ /* 0x000fe20000410000 */
[----:B0-----:R-:W-:-:S04]  /*18fe0*/  @P0 IMAD.HI.U32 R6, R5, R6, RZ ;  /* 0x0000000605060227 */ /* 0x001fc800078e00ff */
        /* <DEDUP_REMOVED lines=10> */
[----:B------:R-:W-:-:S02]  /*19090*/  WARPGROUP.DEPBAR.LE gsb0, 0x0 ;  /* 0x00008000000079c5 */ /* 0x000fc40000010000 */
[C---:B------:R-:W-:Y:S01]  /*190a0*/  FMUL.FTZ R85, R2.reuse, R57 ;  /* 0x0000003902557220 */ /* 0x040fe20000410000 */
[----:B------:R-:W-:Y:S01]  /*190b0*/  WARPGROUP.ARRIVE ;  /* 0x00000000000079c5 */ /* 0x000fe20000000000 */
[C---:B------:R-:W-:Y:S01]  /*190c0*/  FMUL.FTZ R57, R2.reuse, R62 ;  /* 0x0000003e02397220 */ /* 0x040fe20000410000 */
[----:B------:R-:W-:Y:S02]  /*190d0*/  MOV R62, R5 ;  /* 0x00000005003e7202 */ /* 0x000fe40000000f00 */
[----:B-1----:R-:W-:Y:S01]  /*190e0*/  @P0 SHF.R.U32.HI R62, RZ, R7, R6 ;  /* 0x00000007ff3e0219 */ /* 0x002fe20000011606 */
[C---:B------:R-:W-:Y:S01]  /*190f0*/  FMUL.FTZ R81, R2.reuse, R60 ;  /* 0x0000003c02517220 */ /* 0x040fe20000410000 */
[C---:B------:R-:W-:Y:S01]  /*19100*/  FMUL.FTZ R60, R2.reuse, R58 ;  /* 0x0000003a023c7220 */ /* 0x040fe20000410000 */
[----:B------:R-:W-:Y:S01]  /*19110*/  QGMMA.64x32x32.F32.E4M3.E4M3 R40, gdesc[UR20], R40, gsb0 ;  /* 0x00600000142879f3 */ /* 0x000fe20008000828 */
[C---:B------:R-:W-:Y:S02]  /*19120*/  FMUL.FTZ R58, R2.reuse, R63 ;  /* 0x0000003f023a7220 */ /* 0x040fe40000410000 */
[----:B------:R-:W1:Y:S01]  /*19130*/  SHFL.IDX PT, R63, R62, RZ, 0x1c1f ;  /* 0x001c1fff3e3f7589 */ /* 0x000e6200000e0000 */
[----:B------:R-:W-:Y:S01]  /*19140*/  FMUL.FTZ R82, R2, R64 ;  /* 0x0000004002527220 */ /* 0x000fe20000410000 */
[----:B------:R-:W-:-:S02]  /*19150*/  IMAD R64, R107, -0xa0, RZ ;  /* 0xffffff606b407824 */ /* 0x000fc400078e02ff */
[----:B------:R-:W-:Y:S01]  /*19160*/  FMUL.FTZ R7, R2, R66 ;  /* 0x0000004202077220 */ /* 0x000fe20000410000 */
[----:B------:R-:W2:Y:S01]  /*19170*/  MUFU.TANH R10, R10 ;  /* 0x0000000a000a7308 */ /* 0x000ea20000002400 */
[----:B---3--:R-:W-:Y:S01]  /*19180*/  IMAD R66, R107, -0xa0, R106 ;  /* 0xffffff606b427824 */ /* 0x008fe200078e026a */
[----:B------:R-:W-:-:S04]  /*19190*/  IADD3 R97, -R237, 0xa1, R64 ;  /* 0x000000a1ed617810 */ /* 0x000fc80007ffe140 */
[----:B------:R-:W-:Y:S02]  /*191a0*/  IADD3 R64, -R237, 0xa0, R66 ;  /* 0x000000a0ed407810 */ /* 0x000fe40007ffe142 */
[----:B------:R-:W3:Y:S01]  /*191b0*/  MUFU.TANH R89, R89 ;  /* 0x0000005900597308 */ /* 0x000ee20000002400 */
[----:B-----5:R-:W-:-:S07]  /*191c0*/  IADD3 R97, -R108, R97, R106 ;  /* 0x000000616c617210 */ /* 0x020fce0007ffe16a */
[----:B------:R-:W5:Y:S01]  /*191d0*/  MUFU.TANH R92, R92 ;  /* 0x0000005c005c7308 */ /* 0x000f620000002400 */
[----:B-1----:R-:W-:Y:S01]  /*191e0*/  VIADDMNMX R66, R63, R97, R64, PT ;  /* 0x000000613f427246 */ /* 0x002fe20003800140 */
[----:B------:R-:W-:-:S06]  /*191f0*/  VIADD R4, R4, 0x702 ;  /* 0x0000070204047836 */ /* 0x000fcc0000000000 */
[----:B------:R-:W1:Y:S01]  /*19200*/  MUFU.TANH R104, R104 ;  /* 0x0000006800687308 */ /* 0x000e620000002400 */
[C---:B------:R-:W-:Y:S02]  /*19210*/  ISETP.GT.AND P4, PT, R66.reuse, RZ, PT ;  /* 0x000000ff4200720c */ /* 0x040fe40003f84270 */
[C---:B------:R-:W-:Y:S02]  /*19220*/  ISETP.GT.AND P3, PT, R66.reuse, 0x1, PT ;  /* 0x000000014200780c */ /* 0x040fe40003f64270 */
[----:B------:R-:W-:Y:S02]  /*19230*/  ISETP.GT.AND P5, PT, R66, 0x8, PT ;  /* 0x000000084200780c */ /* 0x000fe40003fa4270 */
[----:B0-----:R-:W-:Y:S01]  /*19240*/  FSEL R109, R88, -INF , P4 ;  /* 0xff800000586d7808 */ /* 0x001fe20002000000 */
[----:B------:R-:W0:Y:S01]  /*19250*/  MUFU.TANH R93, R93 ;  /* 0x0000005d005d7308 */ /* 0x000e220000002400 */
[----:B--2---:R-:W-:Y:S02]  /*19260*/  FSEL R117, R10, -INF , P3 ;  /* 0xff8000000a757808 */ /* 0x004fe40001800000 */
[----:B------:R-:W-:-:S02]  /*19270*/  R2UR UR22, R4 ;  /* 0x00000000041672ca */ /* 0x000fc400000e0000 */
[----:B------:R-:W-:Y:S02]  /*19280*/  ISETP.GT.AND P4, PT, R66, 0x9, PT ;  /* 0x000000094200780c */ /* 0x000fe40003f84270 */
[----:B---3--:R-:W-:Y:S01]  /*19290*/  FSEL R119, R89, -INF , P5 ;  /* 0xff80000059777808 */ /* 0x008fe20002800000 */
[----:B------:R-:W2:Y:S01]  /*192a0*/  MUFU.TANH R96, R96 ;  /* 0x0000006000607308 */ /* 0x000ea20000002400 */
[----:B------:R-:W-:Y:S01]  /*192b0*/  FMNMX.FTZ R4, R109, R117, !PT ;  /* 0x000000756d047209 */ /* 0x000fe20007810000 */
[----:B------:R-:W-:Y:S01]  /*192c0*/  FMUL.FTZ R111, R2, R73 ;  /* 0x00000049026f7220 */ /* 0x000fe20000410000 */
[----:B------:R-:W-:Y:S02]  /*192d0*/  ISETP.GT.AND P3, PT, R66, 0x10, PT ;  /* 0x000000104200780c */ /* 0x000fe40003f64270 */
[----:B-----5:R-:W-:Y:S02]  /*192e0*/  FSEL R121, R92, -INF , P4 ;  /* 0xff8000005c797808 */ /* 0x020fe40002000000 */
[----:B------:R-:W-:Y:S01]  /*192f0*/  FMNMX.FTZ R4, R119, R4, !PT ;  /* 0x0000000477047209 */ /* 0x000fe20007810000 */
[----:B------:R-:W3:Y:S01]  /*19300*/  MUFU.TANH R100, R100 ;  /* 0x0000006400647308 */ /* 0x000ee20000002400 */
[----:B------:R-:W-:Y:S01]  /*19310*/  ISETP.GT.AND P5, PT, R66, 0x11, PT ;  /* 0x000000114200780c */ /* 0x000fe20003fa4270 */
[----:B------:R-:W-:Y:S01]  /*19320*/  FMUL.FTZ R113, R2, R76 ;  /* 0x0000004c02717220 */ /* 0x000fe20000410000 */
[----:B-1----:R-:W-:-:S02]  /*19330*/  FSEL R125, R104, -INF , P3 ;  /* 0xff800000687d7808 */ /* 0x002fc40001800000 */
[----:B------:R-:W-:-:S03]  /*19340*/  FMNMX.FTZ R4, R121, R4, !PT ;  /* 0x0000000479047209 */ /* 0x000fc60007810000 */
[----:B------:R-:W1:Y:S01]  /*19350*/  MUFU.TANH R90, R90 ;  /* 0x0000005a005a7308 */ /* 0x000e620000002400 */
[----:B------:R-:W-:Y:S01]  /*19360*/  IMAD.MOV.U32 R5, RZ, RZ, -0x7fffffe0 ;  /* 0x80000020ff057424 */ /* 0x000fe200078e00ff */
[----:B------:R-:W-:Y:S01]  /*19370*/  ISETP.GT.AND P4, PT, R66, 0x18, PT ;  /* 0x000000184200780c */ /* 0x000fe20003f84270 */
[C---:B------:R-:W-:Y:S01]  /*19380*/  FMUL.FTZ R105, R2.reuse, R77 ;  /* 0x0000004d02697220 */ /* 0x040fe20000410000 */
[----:B0-----:R-:W-:Y:S02]  /*19390*/  FSEL R129, R93, -INF , P5 ;  /* 0xff8000005d817808 */ /* 0x001fe40002800000 */
[----:B------:R-:W-:Y:S02]  /*193a0*/  FMNMX.FTZ R4, R125, R4, !PT ;  /* 0x000000047d047209 */ /* 0x000fe40007810000 */
[----:B------:R-:W0:Y:S01]  /*193b0*/  MUFU.TANH R111, R111 ;  /* 0x0000006f006f7308 */ /* 0x000e220000002400 */
[----:B------:R-:W-:Y:S01]  /*193c0*/  FMUL.FTZ R20, R2, R103 ;  /* 0x0000006702147220 */ /* 0x000fe20000410000 */
[----:B------:R-:W-:Y:S01]  /*193d0*/  ISETP.GT.AND P3, PT, R66, 0x19, PT ;  /* 0x000000194200780c */ /* 0x000fe20003f64270 */
[----:B------:R-:W-:Y:S01]  /*193e0*/  FMUL.FTZ R103, R2, R80 ;  /* 0x0000005002677220 */ /* 0x000fe20000410000 */
[----:B--2---:R-:W-:-:S02]  /*193f0*/  FSEL R127, R96, -INF , P4 ;  /* 0xff800000607f7808 */ /* 0x004fc40002000000 */
[----:B------:R-:W-:Y:S02]  /*19400*/  FMNMX.FTZ R4, R129, R4, !PT ;  /* 0x0000000481047209 */ /* 0x000fe40007810000 */
[----:B------:R-:W2:Y:S01]  /*19410*/  MUFU.TANH R113, R113 ;  /* 0x0000007100717308 */ /* 0x000ea20000002400 */
[----:B------:R-:W-:Y:S02]  /*19420*/  R2UR UR23, R5 ;  /* 0x00000000051772ca */ /* 0x000fe400000e0000 */
[----:B------:R-:W-:Y:S02]  /*19430*/  ISETP.GT.AND P4, PT, R66, 0x20, PT ;  /* 0x000000204200780c */ /* 0x000fe40003f84270 */
[----:B---3--:R-:W-:Y:S02]  /*19440*/  FSEL R123, R100, -INF , P3 ;  /* 0xff800000647b7808 */ /* 0x008fe40001800000 */
[----:B------:R-:W-:Y:S01]  /*19450*/  FMNMX.FTZ R4, R127, R4, !PT ;  /* 0x000000047f047209 */ /* 0x000fe20007810000 */
[----:B------:R-:W3:Y:S01]  /*19460*/  MUFU.TANH R105, R105 ;  /* 0x0000006900697308 */ /* 0x000ee20000002400 */
[----:B------:R-:W-:-:S02]  /*19470*/  WARPGROUP.DEPBAR.LE gsb0, 0x0 ;  /* 0x00008000000079c5 */ /* 0x000fc40000010000 */
[----:B----4-:R-:W-:Y:S01]  /*19480*/  FMUL.FTZ R14, R2, R99 ;  /* 0x00000063020e7220 */ /* 0x010fe20000410000 */
[----:B------:R-:W-:Y:S01]  /*19490*/  WARPGROUP.ARRIVE ;  /* 0x00000000000079c5 */ /* 0x000fe20000000000 */
[----:B------:R-:W-:Y:S01]  /*194a0*/  ISETP.GT.AND P3, PT, R66, 0x21, PT ;  /* 0x000000214200780c */ /* 0x000fe20003f64270 */
[----:B------:R-:W-:Y:S01]  /*194b0*/  FMUL.FTZ R99, R2, R84 ;  /* 0x0000005402637220 */ /* 0x000fe20000410000 */
[----:B-1----:R-:W-:Y:S01]  /*194c0*/  FSEL R115, R90, -INF , P4 ;  /* 0xff8000005a737808 */ /* 0x002fe20002000000 */
[----:B------:R-:W1:Y:S01]  /*194d0*/  MUFU.TANH R103, R103 ;  /* 0x0000006700677308 */ /* 0x000e620000002400 */
[----:B------:R-:W-:Y:S01]  /*194e0*/  FMNMX.FTZ R4, R123, R4, !PT ;  /* 0x000000047b047209 */ /* 0x000fe20007810000 */
[----:B------:R-:W-:Y:S01]  /*194f0*/  QGMMA.64x32x32.F32.E4M3.E4M3 R24, gdesc[UR20], R24, gsb0 ;  /* 0x00600000141879f3 */ /* 0x000fe20008000818 */
[----:B------:R-:W-:Y:S02]  /*19500*/  ISETP.GT.AND P4, PT, R66, 0x28, PT ;  /* 0x000000284200780c */ /* 0x000fe40003f84270 */
[----:B0-----:R-:W-:-:S02]  /*19510*/  FSEL R111, R111, -INF , P3 ;  /* 0xff8000006f6f7808 */ /* 0x001fc40001800000 */
[----:B------:R-:W-:Y:S01]  /*19520*/  FMNMX.FTZ R4, R115, R4, !PT ;  /* 0x0000000473047209 */ /* 0x000fe20007810000 */
[----:B------:R-:W0:Y:S01]  /*19530*/  MUFU.TANH R101, R101 ;  /* 0x0000006500657308 */ /* 0x000e220000002400 */
[----:B------:R-:W-:Y:S01]  /*19540*/  ISETP.GT.AND P3, PT, R66, 0x29, PT ;  /* 0x000000294200780c */ /* 0x000fe20003f64270 */
[----:B------:R-:W-:Y:S01]  /*19550*/  FMUL.FTZ R80, R2, R56 ;  /* 0x0000003802507220 */ /* 0x000fe20000410000 */
[----:B--2---:R-:W-:Y:S02]  /*19560*/  FSEL R113, R113, -INF , P4 ;  /* 0xff80000071717808 */ /* 0x004fe40002000000 */
[----:B------:R-:W-:-:S03]  /*19570*/  FMNMX.FTZ R4, R111, R4, !PT ;  /* 0x000000046f047209 */ /* 0x000fc60007810000 */
[----:B------:R-:W2:Y:S01]  /*19580*/  MUFU.TANH R99, R99 ;  /* 0x0000006300637308 */ /* 0x000ea20000002400 */
[----:B------:R-:W-:Y:S02]  /*19590*/  ISETP.GT.AND P4, PT, R66, 0x30, PT ;  /* 0x000000304200780c */ /* 0x000fe40003f84270 */
[----:B---3--:R-:W-:Y:S02]  /*195a0*/  FSEL R105, R105, -INF , P3 ;  /* 0xff80000069697808 */ /* 0x008fe40001800000 */
[----:B------:R-:W-:-:S03]  /*195b0*/  FMNMX.FTZ R4, R113, R4, !PT ;  /* 0x0000000471047209 */ /* 0x000fc60007810000 */
[----:B------:R-:W3:Y:S01]  /*195c0*/  MUFU.TANH R95, R95 ;  /* 0x0000005f005f7308 */ /* 0x000ee20000002400 */
[----:B------:R-:W-:Y:S02]  /*195d0*/  ISETP.GT.AND P3, PT, R66, 0x31, PT ;  /* 0x000000314200780c */ /* 0x000fe40003f64270 */
[----:B-1----:R-:W-:Y:S02]  /*195e0*/  FSEL R103, R103, -INF , P4 ;  /* 0xff80000067677808 */ /* 0x002fe40002000000 */
[----:B------:R-:W-:-:S03]  /*195f0*/  FMNMX.FTZ R4, R105, R4, !PT ;  /* 0x0000000469047209 */ /* 0x000fc60007810000 */
[----:B------:R-:W1:Y:S01]  /*19600*/  MUFU.TANH R80, R80 ;  /* 0x0000005000507308 */ /* 0x000e620000002400 */
[C---:B------:R-:W-:Y:S01]  /*19610*/  FMUL.FTZ R21, R2.reuse, R74 ;  /* 0x0000004a02157220 */ /* 0x040fe20000410000 */
[----:B------:R-:W-:Y:S01]  /*19620*/  FMUL.FTZ R74, R2, R79 ;  /* 0x0000004f024a7220 */ /* 0x000fe20000410000 */
[----:B------:R-:W-:Y:S01]  /*19630*/  ISETP.GT.AND P4, PT, R66, 0x38, PT ;  /* 0x000000384200780c */ /* 0x000fe20003f84270 */
[----:B------:R-:W-:Y:S01]  /*19640*/  FMUL.FTZ R79, R2, R61 ;  /* 0x0000003d024f7220 */ /* 0x000fe20000410000 */
[----:B0-----:R-:W-:Y:S02]  /*19650*/  FSEL R101, R101, -INF , P3 ;  /* 0xff80000065657808 */ /* 0x001fe40001800000 */
[----:B------:R-:W-:Y:S01]  /*19660*/  FMNMX.FTZ R4, R103, R4, !PT ;  /* 0x0000000467047209 */ /* 0x000fe20007810000 */
[----:B------:R-:W0:Y:S01]  /*19670*/  MUFU.TANH R85, R85 ;  /* 0x0000005500557308 */ /* 0x000e220000002400 */
[----:B------:R-:W-:Y:S02]  /*19680*/  ISETP.GT.AND P3, PT, R66, 0x39, PT ;  /* 0x000000394200780c */ /* 0x000fe40003f64270 */
[----:B--2---:R-:W-:-:S02]  /*19690*/  FSEL R99, R99, -INF , P4 ;  /* 0xff80000063637808 */ /* 0x004fc40002000000 */
[----:B------:R-:W-:-:S03]  /*196a0*/  FMNMX.FTZ R4, R101, R4, !PT ;  /* 0x0000000465047209 */ /* 0x000fc60007810000 */
[----:B------:R-:W2:Y:S01]  /*196b0*/  MUFU.TANH R81, R81 ;  /* 0x0000005100517308 */ /* 0x000ea20000002400 */
[----:B------:R-:W-:Y:S01]  /*196c0*/  FMUL.FTZ R5, R2, R40 ;  /* 0x0000002802057220 */ /* 0x000fe20000410000 */
[----:B------:R-:W-:Y:S01]  /*196d0*/  ISETP.GT.AND P4, PT, R66, 0x40, PT ;  /* 0x000000404200780c */ /* 0x000fe20003f84270 */
[----:B------:R-:W-:Y:S01]  /*196e0*/  FMUL.FTZ R65, R2, R65 ;  /* 0x0000004102417220 */ /* 0x000fe20000410000 */
[----:B---3--:R-:W-:Y:S02]  /*196f0*/  FSEL R95, R95, -INF , P3 ;  /* 0xff8000005f5f7808 */ /* 0x008fe40001800000 */
[----:B------:R-:W-:Y:S02]  /*19700*/  FMNMX.FTZ R40, R99, R4, !PT ;  /* 0x0000000463287209 */ /* 0x000fe40007810000 */
[----:B------:R-:W3:Y:S01]  /*19710*/  MUFU.TANH R79, R79 ;  /* 0x0000004f004f7308 */ /* 0x000ee20000002400 */
[----:B------:R-:W-:Y:S01]  /*19720*/  ISETP.GT.AND P3, PT, R66, 0x41, PT ;  /* 0x000000414200780c */ /* 0x000fe20003f64270 */
[----:B------:R-:W-:Y:S01]  /*19730*/  FMUL.FTZ R68, R2, R68 ;  /* 0x0000004402447220 */ /* 0x000fe20000410000 */
[----:B-1----:R-:W-:-:S02]  /*19740*/  FSEL R93, R80, -INF , P4 ;  /* 0xff800000505d7808 */ /* 0x002fc40002000000 */
        /* <DEDUP_REMOVED lines=12> */
[----:B------:R-:W-:Y:S01]  /*19810*/  MUFU.TANH R68, R68 ;  /* 0x0000004400447308 */ /* 0x000fe20000002400 */
[----:B------:R-:W-:Y:S01]  /*19820*/  ISETP.GT.AND P4, PT, R66, 0x50, PT ;  /* 0x000000504200780c */ /* 0x000fe20003f84270 */
[----:B------:R-:W-:Y:S01]  /*19830*/  FMUL.FTZ R10, R2, R41 ;  /* 0x00000029020a7220 */ /* 0x000fe20000410000 */
[----:B---3--:R-:W-:Y:S02]  /*19840*/  FSEL R69, R79, -INF , P3 ;  /* 0xff8000004f457808 */ /* 0x008fe40001800000 */
[----:B------:R-:W-:-:S03]  /*19850*/  FMNMX.FTZ R42, R81, R42, !PT ;  /* 0x0000002a512a7209 */ /* 0x000fc60007810000 */
[----:B------:R-:W2:Y:S01]  /*19860*/  MUFU.TANH R83, R83 ;  /* 0x0000005300537308 */ /* 0x000ea20000002400 */
[C---:B------:R-:W-:Y:S01]  /*19870*/  FMUL.FTZ R61, R2.reuse, R59 ;  /* 0x0000003b023d7220 */ /* 0x040fe20000410000 */
[----:B------:R-:W-:Y:S01]  /*19880*/  FMUL.FTZ R59, R2, R71 ;  /* 0x00000047023b7220 */ /* 0x000fe20000410000 */
[----:B------:R-:W-:Y:S01]  /*19890*/  ISETP.GT.AND P3, PT, R66, 0x51, PT ;  /* 0x000000514200780c */ /* 0x000fe20003f64270 */
[----:B------:R-:W-:Y:S01]  /*198a0*/  FMUL.FTZ R44, R2, R44 ;  /* 0x0000002c022c7220 */ /* 0x000fe20000410000 */
[----:B-1----:R-:W-:Y:S02]  /*198b0*/  FSEL R71, R82, -INF , P4 ;  /* 0xff80000052477808 */ /* 0x002fe40002000000 */
[----:B------:R-:W-:Y:S01]  /*198c0*/  FMNMX.FTZ R42, R69, R42, !PT ;  /* 0x0000002a452a7209 */ /* 0x000fe20007810000 */
[----:B------:R-:W1:Y:S01]  /*198d0*/  MUFU.TANH R5, R5 ;  /* 0x0000000500057308 */ /* 0x000e620000002400 */
[----:B------:R-:W-:Y:S01]  /*198e0*/  FMUL.FTZ R53, R2, R53 ;  /* 0x0000003502357220 */ /* 0x000fe20000410000 */
[----:B------:R-:W-:Y:S01]  /*198f0*/  ISETP.GT.AND P4, PT, R66, 0x58, PT ;  /* 0x000000584200780c */ /* 0x000fe20003f84270 */
[----:B------:R-:W-:Y:S01]  /*19900*/  FMUL.FTZ R45, R2, R45 ;  /* 0x0000002d022d7220 */ /* 0x000fe20000410000 */
[----:B0-----:R-:W-:-:S02]  /*19910*/  FSEL R65, R65, -INF , P3 ;  /* 0xff80000041417808 */ /* 0x001fc40001800000 */
[----:B------:R-:W-:Y:S02]  /*19920*/  FMNMX.FTZ R42, R71, R42, !PT ;  /* 0x0000002a472a7209 */ /* 0x000fe40007810000 */
[----:B------:R-:W0:Y:S01]  /*19930*/  MUFU.TANH R10, R10 ;  /* 0x0000000a000a7308 */ /* 0x000e220000002400 */
[----:B------:R-:W-:Y:S01]  /*19940*/  FMUL.FTZ R56, R2, R67 ;  /* 0x0000004302387220 */ /* 0x000fe20000410000 */
[----:B------:R-:W-:Y:S01]  /*19950*/  ISETP.GT.AND P3, PT, R66, 0x59, PT ;  /* 0x000000594200780c */ /* 0x000fe20003f64270 */
[----:B------:R-:W-:Y:S01]  /*19960*/  FMUL.FTZ R48, R2, R48 ;  /* 0x0000003002307220 */ /* 0x000fe20000410000 */
[----:B------:R-:W-:-:S04]  /*19970*/  FMNMX.FTZ R42, R65, R42, !PT ;  /* 0x0000002a412a7209 */ /* 0x000fc80007810000 */
[----:B------:R-:W-:Y:S01]  /*19980*/  MUFU.TANH R44, R44 ;  /* 0x0000002c002c7308 */ /* 0x000fe20000002400 */
[----:B--2---:R-:W-:Y:S01]  /*19990*/  FSEL R41, R83, -INF , P3 ;  /* 0xff80000053297808 */ /* 0x004fe20001800000 */
[----:B------:R-:W-:-:S06]  /*199a0*/  FMUL.FTZ R49, R2, R49 ;  /* 0x0000003102317220 */ /* 0x000fcc0000410000 */
[----:B------:R2:W-:Y:S01]  /*199b0*/  MUFU.TANH R67, R53 ;  /* 0x0000003500437308 */ /* 0x0005e20000002400 */
[----:B------:R-:W-:Y:S01]  /*199c0*/  FMUL.FTZ R40, R2, R43 ;  /* 0x0000002b02287220 */ /* 0x000fe20000410000 */
[----:B--2---:R-:W-:-:S06]  /*199d0*/  FSEL R53, R68, -INF , P4 ;  /* 0xff80000044357808 */ /* 0x004fcc0002000000 */
[----:B------:R-:W2:Y:S01]  /*199e0*/  MUFU.TANH R45, R45 ;  /* 0x0000002d002d7308 */ /* 0x000ea20000002400 */
[----:B------:R-:W-:Y:S02]  /*199f0*/  ISETP.GT.AND P4, PT, R66, 0x60, PT ;  /* 0x000000604200780c */ /* 0x000fe40003f84270 */
[----:B------:R-:W-:Y:S01]  /*19a00*/  FMNMX.FTZ R42, R53, R42, !PT ;  /* 0x0000002a352a7209 */ /* 0x000fe20007810000 */
[----:B------:R-:W-:Y:S01]  /*19a10*/  FMUL.FTZ R52, R2, R52 ;  /* 0x0000003402347220 */ /* 0x000fe20000410000 */
[----:B------:R-:W-:Y:S02]  /*19a20*/  ISETP.GT.AND P3, PT, R66, 0x61, PT ;  /* 0x000000614200780c */ /* 0x000fe40003f64270 */
[----:B-1----:R-:W-:Y:S01]  /*19a30*/  FSEL R43, R5, -INF , P4 ;  /* 0xff800000052b7808 */ /* 0x002fe20002000000 */
[----:B------:R-:W1:Y:S01]  /*19a40*/  MUFU.TANH R48, R48 ;  /* 0x0000003000307308 */ /* 0x000e620000002400 */
[----:B------:R-:W-:Y:S01]  /*19a50*/  FMNMX.FTZ R42, R41, R42, !PT ;  /* 0x0000002a292a7209 */ /* 0x000fe20007810000 */
[----:B------:R-:W-:-:S02]  /*19a60*/  WARPGROUP.DEPBAR.LE gsb0, 0x0 ;  /* 0x00008000000079c5 */ /* 0x000fc40000010000 */
[----:B------:R-:W-:Y:S01]  /*19a70*/  FMUL.FTZ R25, R2, R25 ;  /* 0x0000001902197220 */ /* 0x000fe20000410000 */
[----:B------:R-:W-:Y:S02]  /*19a80*/  ISETP.GT.AND P4, PT, R66, 0x68, PT ;  /* 0x000000684200780c */ /* 0x000fe40003f84270 */
[----:B0-----:R-:W-:Y:S01]  /*19a90*/  FSEL R5, R10, -INF , P3 ;  /* 0xff8000000a057808 */ /* 0x001fe20001800000 */
[----:B------:R-:W0:Y:S01]  /*19aa0*/  MUFU.TANH R49, R49 ;  /* 0x0000003100317308 */ /* 0x000e220000002400 */
[----:B------:R-:W-:Y:S01]  /*19ab0*/  FMNMX.FTZ R42, R43, R42, !PT ;  /* 0x0000002a2b2a7209 */ /* 0x000fe20007810000 */
[----:B------:R-:W-:Y:S01]  /*19ac0*/  FMUL.FTZ R24, R2, R24 ;  /* 0x0000001802187220 */ /* 0x000fe20000410000 */
[----:B------:R-:W-:Y:S02]  /*19ad0*/  ISETP.GT.AND P3, PT, R66, 0x69, PT ;  /* 0x000000694200780c */ /* 0x000fe40003f64270 */
[----:B------:R-:W-:-:S03]  /*19ae0*/  FMNMX.FTZ R42, R5, R42, !PT ;  /* 0x0000002a052a7209 */ /* 0x000fc60007810000 */
[----:B------:R-:W3:Y:S01]  /*19af0*/  MUFU.TANH R52, R52 ;  /* 0x0000003400347308 */ /* 0x000ee20000002400 */
[----:B------:R-:W-:Y:S01]  /*19b00*/  FMUL.FTZ R10, R2, R29 ;  /* 0x0000001d020a7220 */ /* 0x000fe20000410000 */
[----:B--2---:R-:W-:-:S06]  /*19b10*/  FSEL R29, R45, -INF , P3 ;  /* 0xff8000002d1d7808 */ /* 0x004fcc0001800000 */
[----:B------:R2:W-:Y:S01]  /*19b20*/  MUFU.TANH R68, R25 ;  /* 0x0000001900447308 */ /* 0x0005e20000002400 */
[----:B------:R-:W-:Y:S02]  /*19b30*/  ISETP.GT.AND P3, PT, R66, 0x71, PT ;  /* 0x000000714200780c */ /* 0x000fe40003f64270 */
[----:B--2---:R-:W-:Y:S02]  /*19b40*/  FSEL R25, R44, -INF , P4 ;  /* 0xff8000002c197808 */ /* 0x004fe40002000000 */
[----:B------:R-:W-:Y:S02]  /*19b50*/  ISETP.GT.AND P4, PT, R66, 0x70, PT ;  /* 0x000000704200780c */ /* 0x000fe40003f84270 */
[----:B------:R-:W-:Y:S01]  /*19b60*/  FMNMX.FTZ R42, R25, R42, !PT ;  /* 0x0000002a192a7209 */ /* 0x000fe20007810000 */
[----:B------:R-:W2:Y:S01]  /*19b70*/  MUFU.TANH R24, R24 ;  /* 0x0000001800187308 */ /* 0x000ea20000002400 */
[----:B-1----:R-:W-:Y:S01]  /*19b80*/  FSEL R45, R48, -INF , P4 ;  /* 0xff800000302d7808 */ /* 0x002fe20002000000 */
[----:B------:R-:W-:Y:S01]  /*19b90*/  FMUL.FTZ R28, R2, R28 ;  /* 0x0000001c021c7220 */ /* 0x000fe20000410000 */
[----:B------:R-:W-:-:S02]  /*19ba0*/  FMNMX.FTZ R42, R29, R42, !PT ;  /* 0x0000002a1d2a7209 */ /* 0x000fc40007810000 */
[C---:B------:R-:W-:Y:S02]  /*19bb0*/  ISETP.GT.AND P4, PT, R66.reuse, 0x78, PT ;  /* 0x000000784200780c */ /* 0x040fe40003f84270 */
[----:B0-----:R-:W-:Y:S02]  /*19bc0*/  FSEL R49, R49, -INF , P3 ;  /* 0xff80000031317808 */ /* 0x001fe40001800000 */
[----:B------:R-:W-:Y:S01]  /*19bd0*/  FMNMX.FTZ R42, R45, R42, !PT ;  /* 0x0000002a2d2a7209 */ /* 0x000fe20007810000 */
[----:B------:R-:W0:Y:S01]  /*19be0*/  MUFU.TANH R28, R28 ;  /* 0x0000001c001c7308 */ /* 0x000e220000002400 */
[----:B------:R-:W-:Y:S01]  /*19bf0*/  ISETP.GT.AND P3, PT, R66, 0x79, PT ;  /* 0x000000794200780c */ /* 0x000fe20003f64270 */
[----:B------:R-:W-:Y:S01]  /*19c00*/  FMUL.FTZ R32, R2, R32 ;  /* 0x0000002002207220 */ /* 0x000fe20000410000 */
[----:B---3--:R-:W-:Y:S02]  /*19c10*/  FSEL R63, R52, -INF , P4 ;  /* 0xff800000343f7808 */ /* 0x008fe40002000000 */
[----:B------:R-:W-:-:S03]  /*19c20*/  FMNMX.FTZ R42, R49, R42, !PT ;  /* 0x0000002a312a7209 */ /* 0x000fc60007810000 */
[----:B------:R1:W3:Y:S01]  /*19c30*/  MUFU.TANH R83, R10 ;  /* 0x0000000a00537308 */ /* 0x0002e20000002400 */
[----:B------:R-:W-:Y:S02]  /*19c40*/  ISETP.GT.AND P4, PT, R66, 0x80, PT ;  /* 0x000000804200780c */ /* 0x000fe40003f84270 */
[----:B------:R-:W-:Y:S01]  /*19c50*/  FMNMX.FTZ R42, R63, R42, !PT ;  /* 0x0000002a3f2a7209 */ /* 0x000fe20007810000 */
[----:B-1----:R-:W-:Y:S01]  /*19c60*/  FMUL.FTZ R10, R2, R33 ;  /* 0x00000021020a7220 */ /* 0x002fe20000410000 */
[----:B------:R-:W-:-:S03]  /*19c70*/  FSEL R33, R67, -INF , P3 ;  /* 0xff80000043217808 */ /* 0x000fc60001800000 */
[----:B------:R-:W1:Y:S01]  /*19c80*/  MUFU.TANH R32, R32 ;  /* 0x0000002000207308 */ /* 0x000e620000002400 */
[----:B------:R-:W-:Y:S01]  /*19c90*/  ISETP.GT.AND P3, PT, R66, 0x81, PT ;  /* 0x000000814200780c */ /* 0x000fe20003f64270 */
[----:B------:R-:W-:Y:S01]  /*19ca0*/  FMUL.FTZ R73, R2, R78 ;  /* 0x0000004e02497220 */ /* 0x000fe20000410000 */
[----:B--2---:R-:W-:Y:S01]  /*19cb0*/  FSEL R79, R24, -INF , P4 ;  /* 0xff800000184f7808 */ /* 0x004fe20002000000 */
[C---:B------:R-:W-:Y:S01]  /*19cc0*/  FMUL.FTZ R36, R2.reuse, R36 ;  /* 0x0000002402247220 */ /* 0x040fe20000410000 */
[----:B------:R-:W-:Y:S01]  /*19cd0*/  FMNMX.FTZ R42, R33, R42, !PT ;  /* 0x0000002a212a7209 */ /* 0x000fe20007810000 */
[----:B------:R-:W-:Y:S01]  /*19ce0*/  FMUL.FTZ R78, R2, R87 ;  /* 0x00000057024e7220 */ /* 0x000fe20000410000 */
[----:B------:R-:W-:Y:S01]  /*19cf0*/  ISETP.GT.AND P4, PT, R66, 0x88, PT ;  /* 0x000000884200780c */ /* 0x000fe20003f84270 */
[----:B------:R2:W4:Y:S01]  /*19d00*/  MUFU.TANH R87, R10 ;  /* 0x0000000a00577308 */ /* 0x0005220000002400 */
[----:B------:R-:W-:Y:S02]  /*19d10*/  FSEL R67, R68, -INF , P3 ;  /* 0xff80000044437808 */ /* 0x000fe40001800000 */
[----:B------:R-:W-:-:S02]  /*19d20*/  FMNMX.FTZ R42, R79, R42, !PT ;  /* 0x0000002a4f2a7209 */ /* 0x000fc40007810000 */
[----:B------:R-:W-:Y:S01]  /*19d30*/  ISETP.GT.AND P3, PT, R66, 0x89, PT ;  /* 0x000000894200780c */ /* 0x000fe20003f64270 */
[----:B--2---:R-:W-:Y:S02]  /*19d40*/  FMUL.FTZ R10, R2, R37 ;  /* 0x00000025020a7220 */ /* 0x004fe40000410000 */
[----:B------:R-:W2:Y:S01]  /*19d50*/  MUFU.TANH R36, R36 ;  /* 0x0000002400247308 */ /* 0x000ea20000002400 */
[----:B0-----:R-:W-:Y:S02]  /*19d60*/  FSEL R37, R28, -INF , P4 ;  /* 0xff8000001c257808 */ /* 0x001fe40002000000 */
[----:B------:R-:W-:Y:S02]  /*19d70*/  FMNMX.FTZ R42, R67, R42, !PT ;  /* 0x0000002a432a7209 */ /* 0x000fe40007810000 */
[----:B------:R-:W-:Y:S02]  /*19d80*/  ISETP.GT.AND P4, PT, R66, 0x90, PT ;  /* 0x000000904200780c */ /* 0x000fe40003f84270 */
[----:B---3--:R-:W-:Y:S01]  /*19d90*/  FSEL R83, R83, -INF , P3 ;  /* 0xff80000053537808 */ /* 0x008fe20001800000 */
[----:B------:R-:W0:Y:S01]  /*19da0*/  MUFU.TANH R10, R10 ;  /* 0x0000000a000a7308 */ /* 0x000e220000002400 */
[----:B------:R-:W-:-:S02]  /*19db0*/  FMNMX.FTZ R42, R37, R42, !PT ;  /* 0x0000002a252a7209 */ /* 0x000fc40007810000 */
[----:B------:R-:W-:Y:S02]  /*19dc0*/  ISETP.GT.AND P3, PT, R66, 0x91, PT ;  /* 0x000000914200780c */ /* 0x000fe40003f64270 */
[----:B-1----:R-:W-:Y:S02]  /*19dd0*/  FSEL R89, R32, -INF , P4 ;  /* 0xff80000020597808 */ /* 0x002fe40002000000 */
[----:B------:R-:W-:Y:S02]  /*19de0*/  FMNMX.FTZ R42, R83, R42, !PT ;  /* 0x0000002a532a7209 */ /* 0x000fe40007810000 */
[----:B------:R-:W-:Y:S02]  /*19df0*/  ISETP.GT.AND P4, PT, R66, 0x98, PT ;  /* 0x000000984200780c */ /* 0x000fe40003f84270 */
[----:B----4-:R-:W-:Y:S02]  /*19e00*/  FSEL R87, R87, -INF , P3 ;  /* 0xff80000057577808 */ /* 0x010fe40001800000 */
[----:B------:R-:W-:Y:S01]  /*19e10*/  FMNMX.FTZ R42, R89, R42, !PT ;  /* 0x0000002a592a7209 */ /* 0x000fe20007810000 */
[----:B------:R-:W-:Y:S01]  /*19e20*/  FMUL.FTZ R68, R2, R47 ;  /* 0x0000002f02447220 */ /* 0x000fe20000410000 */
[----:B------:R-:W-:-:S02]  /*19e30*/  ISETP.GT.AND P3, PT, R66, 0x99, PT ;  /* 0x000000994200780c */ /* 0x000fc40003f64270 */
[----:B--2---:R-:W-:Y:S02]  /*19e40*/  FSEL R47, R36, -INF , P4 ;  /* 0xff800000242f7808 */ /* 0x004fe40002000000 */
[----:B------:R-:W-:Y:S01]  /*19e50*/  FMNMX.FTZ R42, R87, R42, !PT ;  /* 0x0000002a572a7209 */ /* 0x000fe20007810000 */
[----:B------:R-:W-:Y:S01]  /*19e60*/  FMUL.FTZ R8, R2, R91 ;  /* 0x0000005b02087220 */ /* 0x000fe20000410000 */
[----:B0-----:R-:W-:Y:S02]  /*19e70*/  FSEL R91, R10, -INF , P3 ;  /* 0xff8000000a5b7808 */ /* 0x001fe40001800000 */
[----:B------:R-:W-:-:S04]  /*19e80*/  FMNMX.FTZ R42, R47, R42, !PT ;  /* 0x0000002a2f2a7209 */ /* 0x000fc80007810000 */
[----:B------:R-:W-:-:S05]  /*19e90*/  FMNMX.FTZ R42, R91, R42, !PT ;  /* 0x0000002a5b2a7209 */ /* 0x000fca0007810000 */
[----:B------:R-:W0:Y:S04]  /*19ea0*/  SHFL.BFLY PT, R131, R42, 0x2, 0x1f ;  /* 0x0c401f002a837f89 */ /* 0x000e2800000e0000 */
[----:B------:R-:W1:Y:S01]  /*19eb0*/  SHFL.IDX PT, R62, R62, 0x1, 0x1c1f ;  /* 0x003c1f003e3e7f89 */ /* 0x000e6200000e0000 */
[----:B0-----:R-:W-:-:S05]  /*19ec0*/  FMNMX.FTZ R131, R42, R131, !PT ;  /* 0x000000832a837209 */ /* 0x001fca0007810000 */
[----:B------:R-:W0:Y:S01]  /*19ed0*/  SHFL.BFLY PT, R122, R131, 0x1, 0x1f ;  /* 0x0c201f00837a7f89 */ /* 0x000e2200000e0000 */
[C---:B------:R-:W-:Y:S01]  /*19ee0*/  FMUL.FTZ R11, R2.reuse, R94 ;  /* 0x0000005e020b7220 */ /* 0x040fe20000410000 */
[----:B------:R-:W2:Y:S01]  /*19ef0*/  MUFU.TANH R3, R3 ;  /* 0x0000000300037308 */ /* 0x000ea20000002400 */
[----:B------:R-:W-:-:S07]  /*19f00*/  FMUL.FTZ R13, R2, R98 ;  /* 0x00000062020d7220 */ /* 0x000fce0000410000 */
[----:B------:R-:W3:Y:S01]  /*19f10*/  MUFU.TANH R8, R8 ;  /* 0x0000000800087308 */ /* 0x000ee20000002400 */
[----:B------:R-:W-:Y:S01]  /*19f20*/  IMAD.U32 R10, RZ, RZ, UR6 ;  /* 0x00000006ff0a7e24 */ /* 0x000fe2000f8e00ff */
[----:B-1----:R-:W-:-:S06]  /*19f30*/  VIADDMNMX R64, R62, R97, R64, PT ;  /* 0x000000613e407246 */ /* 0x002fcc0003800140 */
[----:B------:R-:W1:Y:S01]  /*19f40*/  MUFU.TANH R11, R11 ;  /* 0x0000000b000b7308 */ /* 0x000e620000002400 */
[----:B0-----:R-:W-:-:S07]  /*19f50*/  FMNMX.FTZ R122, R131, R122, !PT ;  /* 0x0000007a837a7209 */ /* 0x001fce0007810000 */
[----:B------:R-:W0:Y:S01]  /*19f60*/  MUFU.TANH R12, R12 ;  /* 0x0000000c000c7308 */ /* 0x000e220000002400 */
[----:B------:R-:W-:Y:S01]  /*19f70*/  ISETP.GT.AND P4, PT, R64, RZ, PT ;  /* 0x000000ff4000720c */ /* 0x000fe20003f84270 */
[----:B------:R-:W-:-:S01]  /*19f80*/  FFMA.FTZ R28, R122, R10, -8 ;  /* 0xc10000007a1c7423 */ /* 0x000fc2000001000a */
[----:B------:R-:W-:Y:S01]  /*19f90*/  FSETP.NEU.FTZ.AND P3, PT, R122, -INF , PT ;  /* 0xff8000007a00780b */ /* 0x000fe20003f7d000 */
[----:B------:R-:W-:Y:S01]  /*19fa0*/  FMUL.FTZ R15, R2, R102 ;  /* 0x00000066020f7220 */ /* 0x000fe20000410000 */
[----:B------:R-:W-:-:S03]  /*19fb0*/  ISETP.GT.AND P5, PT, R64, 0x1, PT ;  /* 0x000000014000780c */ /* 0x000fc60003fa4270 */
[----:B------:R-:W4:Y:S01]  /*19fc0*/  MUFU.TANH R13, R13 ;  /* 0x0000000d000d7308 */ /* 0x000f220000002400 */
[----:B------:R-:W-:Y:S02]  /*19fd0*/  FSEL R28, R28, RZ, P3 ;  /* 0x000000ff1c1c7208 */ /* 0x000fe40001800000 */
[----:B------:R-:W-:Y:S02]  /*19fe0*/  ISETP.GT.AND P3, PT, R64, 0x8, PT ;  /* 0x000000084000780c */ /* 0x000fe40003f64270 */
[----:B--2---:R-:W-:Y:S02]  /*19ff0*/  FSEL R3, R3, -INF , P4 ;  /* 0xff80000003037808 */ /* 0x004fe40002000000 */
[----:B---3--:R-:W-:Y:S01]  /*1a000*/  FSEL R8, R8, -INF , P5 ;  /* 0xff80000008087808 */ /* 0x008fe20002800000 */
[----:B------:R-:W2:Y:S01]  /*1a010*/  MUFU.TANH R14, R14 ;  /* 0x0000000e000e7308 */ /* 0x000ea20000002400 */
[----:B------:R-:W-:Y:S01]  /*1a020*/  FMUL.FTZ R66, R2, R50 ;  /* 0x0000003202427220 */ /* 0x000fe20000410000 */
[----:B------:R-:W-:-:S02]  /*1a030*/  ISETP.GT.AND P4, PT, R64, 0x9, PT ;  /* 0x000000094000780c */ /* 0x000fc40003f84270 */
[----:B-1----:R-:W-:Y:S02]  /*1a040*/  FSEL R11, R11, -INF , P3 ;  /* 0xff8000000b0b7808 */ /* 0x002fe40001800000 */
[----:B------:R-:W-:Y:S02]  /*1a050*/  FMNMX.FTZ R50, R3, R8, !PT ;  /* 0x0000000803327209 */ /* 0x000fe40007810000 */
[----:B------:R-:W1:Y:S01]  /*1a060*/  MUFU.TANH R15, R15 ;  /* 0x0000000f000f7308 */ /* 0x000e620000002400 */
[C---:B------:R-:W-:Y:S01]  /*1a070*/  FMUL.FTZ R6, R2.reuse, R70 ;  /* 0x0000004602067220 */ /* 0x040fe20000410000 */
[----:B------:R-:W-:Y:S01]  /*1a080*/  FMUL.FTZ R70, R2, R51 ;  /* 0x0000003302467220 */ /* 0x000fe20000410000 */
[----:B------:R-:W-:Y:S02]  /*1a090*/  ISETP.GT.AND P3, PT, R64, 0x10, PT ;  /* 0x000000104000780c */ /* 0x000fe40003f64270 */
[----:B0-----:R-:W-:Y:S02]  /*1a0a0*/  FSEL R51, R12, -INF , P4 ;  /* 0xff8000000c337808 */ /* 0x001fe40002000000 */
[----:B------:R-:W-:Y:S01]  /*1a0b0*/  FMNMX.FTZ R50, R11, R50, !PT ;  /* 0x000000320b327209 */ /* 0x000fe20007810000 */
[----:B------:R-:W0:Y:S01]  /*1a0c0*/  MUFU.TANH R20, R20 ;  /* 0x0000001400147308 */ /* 0x000e220000002400 */
[----:B------:R-:W-:-:S02]  /*1a0d0*/  ISETP.GT.AND P4, PT, R64, 0x11, PT ;  /* 0x000000114000780c */ /* 0x000fc40003f84270 */
[----:B----4-:R-:W-:Y:S02]  /*1a0e0*/  FSEL R13, R13, -INF , P3 ;  /* 0xff8000000d0d7808 */ /* 0x010fe40001800000 */
[----:B------:R-:W-:-:S03]  /*1a0f0*/  FMNMX.FTZ R50, R51, R50, !PT ;  /* 0x0000003233327209 */ /* 0x000fc60007810000 */
[----:B------:R-:W3:Y:S01]  /*1a100*/  MUFU.TANH R21, R21 ;  /* 0x0000001500157308 */ /* 0x000ee20000002400 */
[----:B------:R-:W-:Y:S01]  /*1a110*/  FMUL.FTZ R24, R2, R26 ;  /* 0x0000001a02187220 */ /* 0x000fe20000410000 */
[----:B------:R-:W-:Y:S01]  /*1a120*/  ISETP.GT.AND P3, PT, R64, 0x18, PT ;  /* 0x000000184000780c */ /* 0x000fe20003f64270 */
[----:B------:R-:W-:Y:S01]  /*1a130*/  FMUL.FTZ R26, R2, R27 ;  /* 0x0000001b021a7220 */ /* 0x000fe20000410000 */
[----:B--2---:R-:W-:Y:S02]  /*1a140*/  FSEL R97, R14, -INF , P4 ;  /* 0xff8000000e617808 */ /* 0x004fe40002000000 */
[----:B------:R-:W-:Y:S02]  /*1a150*/  FMNMX.FTZ R50, R13, R50, !PT ;  /* 0x000000320d327209 */ /* 0x000fe40007810000 */
[----:B------:R-:W2:Y:S01]  /*1a160*/  MUFU.TANH R72, R72 ;  /* 0x0000004800487308 */ /* 0x000ea20000002400 */
[----:B------:R-:W-:Y:S01]  /*1a170*/  FMUL.FTZ R27, R2, R30 ;  /* 0x0000001e021b7220 */ /* 0x000fe20000410000 */
[----:B------:R-:W-:Y:S01]  /*1a180*/  FFMA.FTZ R30, R109, R10, -R28 ;  /* 0x0000000a6d1e7223 */ /* 0x000fe2000001081c */
[----:B------:R-:W-:-:S02]  /*1a190*/  ISETP.GT.AND P4, PT, R64, 0x19, PT ;  /* 0x000000194000780c */ /* 0x000fc40003f84270 */
[----:B-1----:R-:W-:Y:S02]  /*1a1a0*/  FSEL R109, R15, -INF , P3 ;  /* 0xff8000000f6d7808 */ /* 0x002fe40001800000 */
[----:B------:R-:W-:Y:S01]  /*1a1b0*/  FMNMX.FTZ R50, R97, R50, !PT ;  /* 0x0000003261327209 */ /* 0x000fe20007810000 */
[----:B------:R-:W1:Y:S01]  /*1a1c0*/  MUFU.TANH R73, R73 ;  /* 0x0000004900497308 */ /* 0x000e620000002400 */
[----:B------:R-:W-:-:S01]  /*1a1d0*/  FFMA.FTZ R15, R111, R10, -R28 ;  /* 0x0000000a6f0f7223 */ /* 0x000fc2000001081c */
[----:B------:R-:W-:Y:S02]  /*1a1e0*/  ISETP.GT.AND P3, PT, R64, 0x20, PT ;  /* 0x000000204000780c */ /* 0x000fe40003f64270 */
[----:B0-----:R-:W-:Y:S02]  /*1a1f0*/  FSEL R111, R20, -INF , P4 ;  /* 0xff800000146f7808 */ /* 0x001fe40002000000 */
[----:B------:R-:W-:Y:S02]  /*1a200*/  FMNMX.FTZ R50, R109, R50, !PT ;  /* 0x000000326d327209 */ /* 0x000fe40007810000 */
[----:B------:R-:W0:Y:S01]  /*1a210*/  MUFU.TANH R74, R74 ;  /* 0x0000004a004a7308 */ /* 0x000e220000002400 */
[----:B------:R-:W-:Y:S01]  /*1a220*/  ISETP.GT.AND P4, PT, R64, 0x21, PT ;  /* 0x000000214000780c */ /* 0x000fe20003f84270 */
[----:B------:R-:W-:Y:S01]  /*1a230*/  FMUL.FTZ R76, R2, R86 ;  /* 0x00000056024c7220 */ /* 0x000fe20000410000 */
[----:B---3--:R-:W-:-:S02]  /*1a240*/  FSEL R21, R21, -INF , P3 ;  /* 0xff80000015157808 */ /* 0x008fc40001800000 */
[----:B------:R-:W-:-:S03]  /*1a250*/  FMNMX.FTZ R50, R111, R50, !PT ;  /* 0x000000326f327209 */ /* 0x000fc60007810000 */
[----:B------:R-:W3:Y:S01]  /*1a260*/  MUFU.TANH R75, R75 ;  /* 0x0000004b004b7308 */ /* 0x000ee20000002400 */
[----:B------:R-:W-:-:S01]  /*1a270*/  FFMA.FTZ R14, R113, R10, -R28 ;  /* 0x0000000a710e7223 */ /* 0x000fc2000001081c */
[----:B------:R-:W-:Y:S02]  /*1a280*/  ISETP.GT.AND P3, PT, R64, 0x28, PT ;  /* 0x000000284000780c */ /* 0x000fe40003f64270 */
[----:B--2---:R-:W-:Y:S02]  /*1a290*/  FSEL R113, R72, -INF , P4 ;  /* 0xff80000048717808 */ /* 0x004fe40002000000 */
[----:B------:R-:W-:Y:S02]  /*1a2a0*/  FMNMX.FTZ R50, R21, R50, !PT ;  /* 0x0000003215327209 */ /* 0x000fe40007810000 */
[----:B------:R-:W2:Y:S01]  /*1a2b0*/  MUFU.TANH R77, R77 ;  /* 0x0000004d004d7308 */ /* 0x000ea20000002400 */
[----:B------:R-:W-:Y:S02]  /*1a2c0*/  ISETP.GT.AND P4, PT, R64, 0x29, PT ;  /* 0x000000294000780c */ /* 0x000fe40003f84270 */
[----:B-1----:R-:W-:-:S02]  /*1a2d0*/  FSEL R73, R73, -INF , P3 ;  /* 0xff80000049497808 */ /* 0x002fc40001800000 */
[----:B------:R-:W-:-:S03]  /*1a2e0*/  FMNMX.FTZ R50, R113, R50, !PT ;  /* 0x0000003271327209 */ /* 0x000fc60007810000 */
[----:B------:R-:W1:Y:S01]  /*1a2f0*/  MUFU.TANH R76, R76 ;  /* 0x0000004c004c7308 */ /* 0x000e620000002400 */
[----:B------:R-:W-:-:S01]  /*1a300*/  FFMA.FTZ R12, R115, R10, -R28 ;  /* 0x0000000a730c7223 */ /* 0x000fc2000001081c */
[--C-:B------:R-:W-:Y:S01]  /*1a310*/  FFMA.FTZ R115, R105, R10, -R28.reuse ;  /* 0x0000000a69737223 */ /* 0x100fe2000001081c */
[----:B------:R-:W-:Y:S02]  /*1a320*/  ISETP.GT.AND P3, PT, R64, 0x30, PT ;  /* 0x000000304000780c */ /* 0x000fe40003f64270 */
[----:B0-----:R-:W-:Y:S02]  /*1a330*/  FSEL R105, R74, -INF , P4 ;  /* 0xff8000004a697808 */ /* 0x001fe40002000000 */
[----:B------:R-:W-:Y:S01]  /*1a340*/  FMNMX.FTZ R50, R73, R50, !PT ;  /* 0x0000003249327209 */ /* 0x000fe20007810000 */
[----:B------:R-:W0:Y:S01]  /*1a350*/  MUFU.TANH R78, R78 ;  /* 0x0000004e004e7308 */ /* 0x000e220000002400 */
[----:B------:R-:W-:Y:S01]  /*1a360*/  FMUL.FTZ R42, R2, R31 ;  /* 0x0000001f022a7220 */ /* 0x000fe20000410000 */
[----:B------:R-:W-:Y:S01]  /*1a370*/  FFMA.FTZ R31, R117, R10, -R28 ;  /* 0x0000000a751f7223 */ /* 0x000fe2000001081c */
[----:B------:R-:W-:-:S02]  /*1a380*/  ISETP.GT.AND P4, PT, R64, 0x31, PT ;  /* 0x000000314000780c */ /* 0x000fc40003f84270 */
[----:B---3--:R-:W-:-:S03]  /*1a390*/  FSEL R117, R75, -INF , P3 ;  /* 0xff8000004b757808 */ /* 0x008fc60001800000 */
[----:B------:R-:W3:Y:S01]  /*1a3a0*/  MUFU.TANH R60, R60 ;  /* 0x0000003c003c7308 */ /* 0x000ee20000002400 */
[----:B------:R-:W-:Y:S02]  /*1a3b0*/  FMNMX.FTZ R50, R105, R50, !PT ;  /* 0x0000003269327209 */ /* 0x000fe40007810000 */
[----:B------:R-:W-:Y:S02]  /*1a3c0*/  ISETP.GT.AND P3, PT, R64, 0x38, PT ;  /* 0x000000384000780c */ /* 0x000fe40003f64270 */
[----:B--2---:R-:W-:Y:S02]  /*1a3d0*/  FSEL R77, R77, -INF , P4 ;  /* 0xff8000004d4d7808 */ /* 0x004fe40002000000 */
[----:B------:R-:W-:Y:S01]  /*1a3e0*/  FMNMX.FTZ R50, R117, R50, !PT ;  /* 0x0000003275327209 */ /* 0x000fe20007810000 */
[----:B------:R-:W2:Y:S01]  /*1a3f0*/  MUFU.TANH R61, R61 ;  /* 0x0000003d003d7308 */ /* 0x000ea20000002400 */
[----:B------:R-:W-:-:S01]  /*1a400*/  FFMA.FTZ R20, R103, R10, -R28 ;  /* 0x0000000a67147223 */ /* 0x000fc2000001081c */
[----:B------:R-:W-:-:S02]  /*1a410*/  ISETP.GT.AND P4, PT, R64, 0x39, PT ;  /* 0x000000394000780c */ /* 0x000fc40003f84270 */
[----:B-1----:R-:W-:Y:S02]  /*1a420*/  FSEL R103, R76, -INF , P3 ;  /* 0xff8000004c677808 */ /* 0x002fe40001800000 */
[----:B------:R-:W-:Y:S02]  /*1a430*/  FMNMX.FTZ R50, R77, R50, !PT ;  /* 0x000000324d327209 */ /* 0x000fe40007810000 */
[----:B------:R-:W1:Y:S01]  /*1a440*/  MUFU.TANH R57, R57 ;  /* 0x0000003900397308 */ /* 0x000e620000002400 */
[----:B------:R-:W-:-:S01]  /*1a450*/  FFMA.FTZ R75, R101, R10, -R28 ;  /* 0x0000000a654b7223 */ /* 0x000fc2000001081c */
[----:B------:R-:W-:Y:S02]  /*1a460*/  ISETP.GT.AND P3, PT, R64, 0x40, PT ;  /* 0x000000404000780c */ /* 0x000fe40003f64270 */
[----:B0-----:R-:W-:Y:S02]  /*1a470*/  FSEL R101, R78, -INF , P4 ;  /* 0xff8000004e657808 */ /* 0x001fe40002000000 */
[----:B------:R-:W-:-:S02]  /*1a480*/  FMNMX.FTZ R50, R103, R50, !PT ;  /* 0x0000003267327209 */ /* 0x000fc40007810000 */
[----:B------:R-:W0:Y:S01]  /*1a490*/  MUFU.TANH R58, R58 ;  /* 0x0000003a003a7308 */ /* 0x000e220000002400 */
[----:B------:R-:W-:-:S01]  /*1a4a0*/  FFMA.FTZ R32, R119, R10, -R28 ;  /* 0x0000000a77207223 */ /* 0x000fc2000001081c */
[----:B---3--:R-:W-:Y:S02]  /*1a4b0*/  FSEL R119, R60, -INF , P3 ;  /* 0xff8000003c777808 */ /* 0x008fe40001800000 */
[C---:B------:R-:W-:Y:S02]  /*1a4c0*/  ISETP.GT.AND P4, PT, R64.reuse, 0x41, PT ;  /* 0x000000414000780c */ /* 0x040fe40003f84270 */
[----:B------:R-:W-:Y:S02]  /*1a4d0*/  FMNMX.FTZ R60, R101, R50, !PT ;  /* 0x00000032653c7209 */ /* 0x000fe40007810000 */
[----:B------:R-:W3:Y:S01]  /*1a4e0*/  MUFU.TANH R7, R7 ;  /* 0x0000000700077308 */ /* 0x000ee20000002400 */
[----:B------:R-:W-:Y:S02]  /*1a4f0*/  ISETP.GT.AND P3, PT, R64, 0x48, PT ;  /* 0x000000484000780c */ /* 0x000fe40003f64270 */
[----:B--2---:R-:W-:-:S02]  /*1a500*/  FSEL R61, R61, -INF , P4 ;  /* 0xff8000003d3d7808 */ /* 0x004fc40002000000 */
[----:B------:R-:W-:-:S03]  /*1a510*/  FMNMX.FTZ R60, R119, R60, !PT ;  /* 0x0000003c773c7209 */ /* 0x000fc60007810000 */
[----:B------:R-:W2:Y:S01]  /*1a520*/  MUFU.TANH R56, R56 ;  /* 0x0000003800387308 */ /* 0x000ea20000002400 */
[----:B------:R-:W-:Y:S02]  /*1a530*/  ISETP.GT.AND P4, PT, R64, 0x49, PT ;  /* 0x000000494000780c */ /* 0x000fe40003f84270 */
[----:B-1----:R-:W-:Y:S02]  /*1a540*/  FSEL R57, R57, -INF , P3 ;  /* 0xff80000039397808 */ /* 0x002fe40001800000 */
[----:B------:R-:W-:-:S03]  /*1a550*/  FMNMX.FTZ R60, R61, R60, !PT ;  /* 0x0000003c3d3c7209 */ /* 0x000fc60007810000 */
[----:B------:R-:W1:Y:S01]  /*1a560*/  MUFU.TANH R6, R6 ;  /* 0x0000000600067308 */ /* 0x000e620000002400 */
[----:B------:R-:W-:-:S01]  /*1a570*/  FFMA.FTZ R62, R99, R10, -R28 ;  /* 0x0000000a633e7223 */ /* 0x000fc2000001081c */
[----:B------:R-:W-:Y:S02]  /*1a580*/  ISETP.GT.AND P3, PT, R64, 0x50, PT ;  /* 0x000000504000780c */ /* 0x000fe40003f64270 */
[----:B0-----:R-:W-:Y:S02]  /*1a590*/  FSEL R99, R58, -INF , P4 ;  /* 0xff8000003a637808 */ /* 0x001fe40002000000 */
[----:B------:R-:W-:Y:S02]  /*1a5a0*/  FMNMX.FTZ R60, R57, R60, !PT ;  /* 0x0000003c393c7209 */ /* 0x000fe40007810000 */
[----:B------:R-:W0:Y:S01]  /*1a5b0*/  MUFU.TANH R59, R59 ;  /* 0x0000003b003b7308 */ /* 0x000e220000002400 */
[----:B------:R-:W-:Y:S01]  /*1a5c0*/  FMUL.FTZ R44, R2, R35 ;  /* 0x00000023022c7220 */ /* 0x000fe20000410000 */
[----:B------:R-:W-:Y:S01]  /*1a5d0*/  FFMA.FTZ R35, R121, R10, -R28 ;  /* 0x0000000a79237223 */ /* 0x000fe2000001081c */
[----:B------:R-:W-:Y:S01]  /*1a5e0*/  ISETP.GT.AND P4, PT, R64, 0x51, PT ;  /* 0x000000514000780c */ /* 0x000fe20003f84270 */
[----:B------:R-:W-:Y:S01]  /*1a5f0*/  FMUL.FTZ R52, R2, R46 ;  /* 0x0000002e02347220 */ /* 0x000fe20000410000 */
[----:B---3--:R-:W-:-:S02]  /*1a600*/  FSEL R121, R7, -INF , P3 ;  /* 0xff80000007797808 */ /* 0x008fc40001800000 */
[----:B------:R-:W-:Y:S01]  /*1a610*/  FMNMX.FTZ R60, R99, R60, !PT ;  /* 0x0000003c633c7209 */ /* 0x000fe20007810000 */
[----:B------:R-:W3:Y:S01]  /*1a620*/  MUFU.TANH R4, R4 ;  /* 0x0000000400047308 */ /* 0x000ee20000002400 */
[----:B------:R-:W-:Y:S01]  /*1a630*/  FMUL.FTZ R36, R2, R34 ;  /* 0x0000002202247220 */ /* 0x000fe20000410000 */
[--C-:B------:R-:W-:Y:S01]  /*1a640*/  FFMA.FTZ R34, R125, R10, -R28.reuse ;  /* 0x0000000a7d227223 */ /* 0x100fe2000001081c */
        /* <DEDUP_REMOVED lines=15> */
[----:B------:R-:W-:Y:S01]  /*1a740*/  ISETP.GT.AND P4, PT, R64, 0x61, PT ;  /* 0x000000614000780c */ /* 0x000fe20003f84270 */
[----:B------:R-:W-:Y:S01]  /*1a750*/  FMUL.FTZ R54, R2, R54 ;  /* 0x0000003602367220 */ /* 0x000fe20000410000 */
[----:B---3--:R-:W-:Y:S02]  /*1a760*/  FSEL R85, R4, -INF , P3 ;  /* 0xff80000004557808 */ /* 0x008fe40001800000 */
[----:B------:R-:W-:Y:S02]  /*1a770*/  FMNMX.FTZ R60, R127, R60, !PT ;  /* 0x0000003c7f3c7209 */ /* 0x000fe40007810000 */
[----:B------:R-:W3:Y:S01]  /*1a780*/  MUFU.TANH R66, R66 ;  /* 0x0000004200427308 */ /* 0x000ee20000002400 */
[----:B------:R-:W-:-:S01]  /*1a790*/  FFMA.FTZ R4, R81, R10, -R28 ;  /* 0x0000000a51047223 */ /* 0x000fc2000001081c */
[----:B------:R-:W-:Y:S01]  /*1a7a0*/  ISETP.GT.AND P3, PT, R64, 0x68, PT ;  /* 0x000000684000780c */ /* 0x000fe20003f64270 */
[----:B------:R-:W-:Y:S01]  /*1a7b0*/  FMUL.FTZ R80, R2, R55 ;  /* 0x0000003702507220 */ /* 0x000fe20000410000 */
[----:B--2---:R-:W-:-:S02]  /*1a7c0*/  FSEL R81, R40, -INF , P4 ;  /* 0xff80000028517808 */ /* 0x004fc40002000000 */
[----:B------:R-:W-:Y:S02]  /*1a7d0*/  FMNMX.FTZ R60, R85, R60, !PT ;  /* 0x0000003c553c7209 */ /* 0x000fe40007810000 */
[----:B------:R-:W2:Y:S01]  /*1a7e0*/  MUFU.TANH R70, R70 ;  /* 0x0000004600467308 */ /* 0x000ea20000002400 */
[----:B------:R-:W-:Y:S01]  /*1a7f0*/  FMUL.FTZ R46, R2, R39 ;  /* 0x00000027022e7220 */ /* 0x000fe20000410000 */
[--C-:B------:R-:W-:Y:S01]  /*1a800*/  FFMA.FTZ R39, R129, R10, -R28.reuse ;  /* 0x0000000a81277223 */ /* 0x100fe2000001081c */
[----:B------:R-:W-:Y:S02]  /*1a810*/  ISETP.GT.AND P4, PT, R64, 0x69, PT ;  /* 0x000000694000780c */ /* 0x000fe40003f84270 */
[----:B-1----:R-:W-:Y:S02]  /*1a820*/  FSEL R129, R52, -INF , P3 ;  /* 0xff80000034817808 */ /* 0x002fe40001800000 */
[----:B------:R-:W-:Y:S01]  /*1a830*/  FMNMX.FTZ R60, R81, R60, !PT ;  /* 0x0000003c513c7209 */ /* 0x000fe20007810000 */
[----:B------:R-:W1:Y:S01]  /*1a840*/  MUFU.TANH R54, R54 ;  /* 0x0000003600367308 */ /* 0x000e620000002400 */
[----:B------:R-:W-:-:S01]  /*1a850*/  FFMA.FTZ R59, R69, R10, -R28 ;  /* 0x0000000a453b7223 */ /* 0x000fc2000001081c */
[----:B------:R-:W-:-:S02]  /*1a860*/  ISETP.GT.AND P3, PT, R64, 0x70, PT ;  /* 0x000000704000780c */ /* 0x000fc40003f64270 */
[----:B0-----:R-:W-:Y:S02]  /*1a870*/  FSEL R69, R68, -INF , P4 ;  /* 0xff80000044457808 */ /* 0x001fe40002000000 */
[----:B------:R-:W-:Y:S02]  /*1a880*/  FMNMX.FTZ R60, R129, R60, !PT ;  /* 0x0000003c813c7209 */ /* 0x000fe40007810000 */
[----:B------:R-:W0:Y:S01]  /*1a890*/  MUFU.TANH R80, R80 ;  /* 0x0000005000507308 */ /* 0x000e220000002400 */
[----:B------:R-:W-:Y:S02]  /*1a8a0*/  ISETP.GT.AND P4, PT, R64, 0x71, PT ;  /* 0x000000714000780c */ /* 0x000fe40003f84270 */
[----:B---3--:R-:W-:Y:S02]  /*1a8b0*/  FSEL R131, R66, -INF , P3 ;  /* 0xff80000042837808 */ /* 0x008fe40001800000 */
        /* <DEDUP_REMOVED lines=11> */
[----:B------:R-:W-:Y:S02]  /*1a970*/  ISETP.GT.AND P3, PT, R64, 0x80, PT ;  /* 0x000000804000780c */ /* 0x000fe40003f64270 */
[----:B0-----:R-:W-:Y:S02]  /*1a980*/  FSEL R135, R80, -INF , P4 ;  /* 0xff80000050877808 */ /* 0x001fe40002000000 */
[----:B------:R-:W-:-:S03]  /*1a990*/  FMNMX.FTZ R60, R133, R60, !PT ;  /* 0x0000003c853c7209 */ /* 0x000fc60007810000 */
[----:B------:R-:W0:Y:S01]  /*1a9a0*/  MUFU.TANH R42, R42 ;  /* 0x0000002a002a7308 */ /* 0x000e220000002400 */
[----:B------:R-:W-:Y:S01]  /*1a9b0*/  ISETP.GT.AND P4, PT, R64, 0x81, PT ;  /* 0x000000814000780c */ /* 0x000fe20003f84270 */
[----:B------:R-:W-:Y:S01]  /*1a9c0*/  FMUL.FTZ R38, R2, R38 ;  /* 0x0000002602267220 */ /* 0x000fe20000410000 */
        /* <DEDUP_REMOVED lines=13> */
[----:B------:R-:W-:Y:S02]  /*1aaa0*/  ISETP.GT.AND P3, PT, R64, 0x90, PT ;  /* 0x000000904000780c */ /* 0x000fe40003f64270 */
[----:B0-----:R-:W-:Y:S02]  /*1aab0*/  FSEL R41, R42, -INF , P4 ;  /* 0xff8000002a297808 */ /* 0x001fe40002000000 */
[----:B------:R-:W-:Y:S02]  /*1aac0*/  FMNMX.FTZ R60, R139, R60, !PT ;  /* 0x0000003c8b3c7209 */ /* 0x000fe40007810000 */
[----:B------:R-:W0:Y:S01]  /*1aad0*/  MUFU.TANH R46, R46 ;  /* 0x0000002e002e7308 */ /* 0x000e220000002400 */
[----:B------:R-:W-:Y:S02]  /*1aae0*/  ISETP.GT.AND P4, PT, R64, 0x91, PT ;  /* 0x000000914000780c */ /* 0x000fe40003f84270 */
[----:B---3--:R-:W-:-:S02]  /*1aaf0*/  FSEL R141, R36, -INF , P3 ;  /* 0xff800000248d7808 */ /* 0x008fc40001800000 */
[----:B------:R-:W-:Y:S01]  /*1ab00*/  FMNMX.FTZ R60, R41, R60, !PT ;  /* 0x0000003c293c7209 */ /* 0x000fe20007810000 */
[----:B------:R-:W-:Y:S01]  /*1ab10*/  FFMA.FTZ R204, R43, R10, -R28 ;  /* 0x0000000a2bcc7223 */ /* 0x000fe2000001081c */
[----:B------:R-:W-:Y:S02]  /*1ab20*/  ISETP.GT.AND P3, PT, R64, 0x98, PT ;  /* 0x000000984000780c */ /* 0x000fe40003f64270 */
[----:B--2---:R-:W-:Y:S02]  /*1ab30*/  FSEL R43, R44, -INF , P4 ;  /* 0xff8000002c2b7808 */ /* 0x004fe40002000000 */
[----:B------:R-:W-:Y:S02]  /*1ab40*/  FMNMX.FTZ R60, R141, R60, !PT ;  /* 0x0000003c8d3c7209 */ /* 0x000fe40007810000 */
[----:B------:R-:W-:Y:S02]  /*1ab50*/  ISETP.GT.AND P4, PT, R64, 0x99, PT ;  /* 0x000000994000780c */ /* 0x000fe40003f84270 */
[----:B-1----:R-:W-:-:S02]  /*1ab60*/  FSEL R143, R38, -INF , P3 ;  /* 0xff800000268f7808 */ /* 0x002fc40001800000 */
[----:B------:R-:W-:Y:S02]  /*1ab70*/  FMNMX.FTZ R60, R43, R60, !PT ;  /* 0x0000003c2b3c7209 */ /* 0x000fe40007810000 */
[----:B0-----:R-:W-:Y:S02]  /*1ab80*/  FSEL R145, R46, -INF , P4 ;  /* 0xff8000002e917808 */ /* 0x001fe40002000000 */
[----:B------:R-:W-:-:S04]  /*1ab90*/  FMNMX.FTZ R60, R143, R60, !PT ;  /* 0x0000003c8f3c7209 */ /* 0x000fc80007810000 */
[----:B------:R-:W-:Y:S01]  /*1aba0*/  FMNMX.FTZ R60, R145, R60, !PT ;  /* 0x0000003c913c7209 */ /* 0x000fe20007810000 */
[----:B------:R-:W-:-:S04]  /*1abb0*/  FFMA.FTZ R55, R123, R10, -R28 ;  /* 0x0000000a7b377223 */ /* 0x000fc8000001081c */
[----:B------:R-:W0:Y:S02]  /*1abc0*/  SHFL.BFLY PT, R123, R60, 0x2, 0x1f ;  /* 0x0c401f003c7b7f89 */ /* 0x000e2400000e0000 */
[----:B0-----:R-:W-:-:S05]  /*1abd0*/  FMNMX.FTZ R44, R60, R123, !PT ;  /* 0x0000007b3c2c7209 */ /* 0x001fca0007810000 */
[----:B------:R-:W0:Y:S01]  /*1abe0*/  SHFL.BFLY PT, R123, R44, 0x1, 0x1f ;  /* 0x0c201f002c7b7f89 */ /* 0x000e2200000e0000 */
        /* <DEDUP_REMOVED lines=15> */
[----:B0-----:R-:W-:Y:S01]  /*1ace0*/  FMNMX.FTZ R123, R44, R123, !PT ;  /* 0x0000007b2c7b7209 */ /* 0x001fe20007810000 */
[----:B------:R-:W-:-:S03]  /*1acf0*/  FFMA.FTZ R44, R47, R10, -R28 ;  /* 0x0000000a2f2c7223 */ /* 0x000fc6000001081c */
[C---:B------:R-:W-:Y:S01]  /*1ad00*/  FSETP.NEU.FTZ.AND P3, PT, R123.reuse, -INF , PT ;  /* 0xff8000007b00780b */ /* 0x040fe20003f7d000 */
[----:B------:R-:W-:-:S01]  /*1ad10*/  FFMA.FTZ R46, R123, R10, -8 ;  /* 0xc10000007b2e7423 */ /* 0x000fc2000001000a */
[----:B------:R-:W-:-:S04]  /*1ad20*/  FFMA.FTZ R47, R91, R10, -R28 ;  /* 0x0000000a5b2f7223 */ /* 0x000fc8000001081c */
[----:B------:R-:W-:Y:S01]  /*1ad30*/  FSEL R28, R46, RZ, P3 ;  /* 0x000000ff2e1c7208 */ /* 0x000fe20001800000 */
[----:B------:R-:W-:Y:S04]  /*1ad40*/  MUFU.EX2 R30, R30 ;  /* 0x0000001e001e7308 */ /* 0x000fe80000000800 */
[----:B------:R-:W-:-:S01]  /*1ad50*/  FFMA.FTZ R217, R3, R10, -R28 ;  /* 0x0000000a03d97223 */ /* 0x000fc2000001081c */
[-CC-:B------:R-:W-:Y:S01]  /*1ad60*/  FFMA.FTZ R8, R8, R10.reuse, -R28.reuse ;  /* 0x0000000a08087223 */ /* 0x180fe2000001081c */
[----:B------:R-:W-:-:S02]  /*1ad70*/  FFMA.FTZ R3, R11, R10, -R28 ;  /* 0x0000000a0b037223 */ /* 0x000fc4000001081c */
[----:B------:R-:W0:Y:S01]  /*1ad80*/  MUFU.EX2 R31, R31 ;  /* 0x0000001f001f7308 */ /* 0x000e220000000800 */
[----:B------:R-:W-:-:S01]  /*1ad90*/  FFMA.FTZ R52, R51, R10, -R28 ;  /* 0x0000000a33347223 */ /* 0x000fc2000001081c */
[----:B------:R-:W-:-:S06]  /*1ada0*/  FFMA.FTZ R219, R13, R10, -R28 ;  /* 0x0000000a0ddb7223 */ /* 0x000fcc000001081c */
[----:B------:R-:W-:Y:S08]  /*1adb0*/  MUFU.EX2 R217, R217 ;  /* 0x000000d900d97308 */ /* 0x000ff00000000800 */
[----:B------:R-:W1:Y:S01]  /*1adc0*/  MUFU.EX2 R8, R8 ;  /* 0x0000000800087308 */ /* 0x000e620000000800 */
[----:B------:R-:W-:-:S07]  /*1add0*/  FFMA.FTZ R60, R61, R10, -R28 ;  /* 0x0000000a3d3c7223 */ /* 0x000fce000001081c */
[----:B------:R-:W2:Y:S01]  /*1ade0*/  MUFU.EX2 R32, R32 ;  /* 0x0000002000207308 */ /* 0x000ea20000000800 */
[----:B------:R-:W-:-:S01]  /*1adf0*/  FFMA.FTZ R46, R97, R10, -R28 ;  /* 0x0000000a612e7223 */ /* 0x000fc2000001081c */
[----:B------:R-:W-:-:S06]  /*1ae00*/  @!P2 PRMT R61, RZ, 0x654, R0 ;  /* 0x00000654ff3da816 */ /* 0x000fcc0000000000 */
[----:B------:R-:W-:Y:S01]  /*1ae10*/  MUFU.EX2 R35, R35 ;  /* 0x0000002300237308 */ /* 0x000fe20000000800 */
[----:B------:R-:W-:-:S01]  /*1ae20*/  FFMA.FTZ R11, R109, R10, -R28 ;  /* 0x0000000a6d0b7223 */ /* 0x000fc2000001081c */
[----:B------:R0:W-:Y:S06]  /*1ae30*/  @!P2 SYNCS.ARRIVE.TRANS64.RED.A1T0 RZ, [R61+URZ], RZ ;  /* 0x000000ff3dffa9a7 */ /* 0x0001ec000810043f */
[----:B------:R-:W3:Y:S08]  /*1ae40*/  MUFU.EX2 R3, R3 ;  /* 0x0000000300037308 */ /* 0x000ef00000000800 */
[----:B------:R-:W4:Y:S01]  /*1ae50*/  MUFU.EX2 R52, R52 ;  /* 0x0000003400347308 */ /* 0x000f220000000800 */
[----:B0-----:R-:W-:-:S07]  /*1ae60*/  FADD.FTZ R61, R30, R31 ;  /* 0x0000001f1e3d7221 */ /* 0x001fce0000010000 */
[----:B------:R-:W0:Y:S01]  /*1ae70*/  MUFU.EX2 R34, R34 ;  /* 0x0000002200227308 */ /* 0x000e220000000800 */
[----:B-1----:R-:W-:-:S01]  /*1ae80*/  FADD.FTZ R74, R217, R8 ;  /* 0x00000008d94a7221 */ /* 0x002fc20000010000 */
[----:B------:R-:W-:-:S06]  /*1ae90*/  FFMA.FTZ R56, R111, R10, -R28 ;  /* 0x0000000a6f387223 */ /* 0x000fcc000001081c */
[----:B------:R-:W1:Y:S01]  /*1aea0*/  MUFU.EX2 R219, R219 ;  /* 0x000000db00db7308 */ /* 0x000e620000000800 */
[----:B--2---:R-:W-:-:S07]  /*1aeb0*/  FADD.FTZ R76, R32, R61 ;  /* 0x0000003d204c7221 */ /* 0x004fce0000010000 */
[----:B------:R-:W2:Y:S01]  /*1aec0*/  MUFU.EX2 R39, R39 ;  /* 0x0000002700277308 */ /* 0x000ea20000000800 */
[----:B---3--:R-:W-:-:S01]  /*1aed0*/  FADD.FTZ R61, R3, R74 ;  /* 0x0000004a033d7221 */ /* 0x008fc20000010000 */
[----:B------:R-:W-:-:S06]  /*1aee0*/  FFMA.FTZ R213, R21, R10, -R28 ;  /* 0x0000000a15d57223 */ /* 0x000fcc000001081c */
[----:B------:R-:W3:Y:S01]  /*1aef0*/  MUFU.EX2 R46, R46 ;  /* 0x0000002e002e7308 */ /* 0x000ee20000000800 */
[----:B------:R-:W-:-:S07]  /*1af00*/  FADD.FTZ R63, R35, R76 ;  /* 0x0000004c233f7221 */ /* 0x000fce0000010000 */
[----:B------:R-:W5:Y:S01]  /*1af10*/  MUFU.EX2 R48, R48 ;  /* 0x0000003000307308 */ /* 0x000f620000000800 */
[----:B----4-:R-:W-:-:S01]  /*1af20*/  FADD.FTZ R74, R52, R61 ;  /* 0x0000003d344a7221 */ /* 0x010fc20000010000 */
[----:B------:R-:W-:-:S06]  /*1af30*/  FFMA.FTZ R54, R113, R10, -R28 ;  /* 0x0000000a71367223 */ /* 0x000fcc000001081c */
        /* <DEDUP_REMOVED lines=8> */
[----:B---3--:R-:W-:-:S07]  /*1afc0*/  FADD.FTZ R74, R46, R63 ;  /* 0x0000003f2e4a7221 */ /* 0x008fce0000010000 */
[----:B------:R-:W3:Y:S01]  /*1afd0*/  MUFU.EX2 R213, R213 ;  /* 0x000000d500d57308 */ /* 0x000ee20000000800 */
[----:B-----5:R-:W-:-:S07]  /*1afe0*/  FADD.FTZ R76, R48, R67 ;  /* 0x00000043304c7221 */ /* 0x020fce0000010000 */
[----:B------:R-:W5:Y:S01]  /*1aff0*/  MUFU.EX2 R15, R15 ;  /* 0x0000000f000f7308 */ /* 0x000f620000000800 */
[----:B----4-:R-:W-:-:S01]  /*1b000*/  FADD.FTZ R63, R11, R74 ;  /* 0x0000004a0b3f7221 */ /* 0x010fc20000010000 */
[----:B------:R-:W-:-:S06]  /*1b010*/  FFMA.FTZ R215, R117, R10, -R28 ;  /* 0x0000000a75d77223 */ /* 0x000fcc000001081c */
[----:B------:R-:W4:Y:S01]  /*1b020*/  MUFU.EX2 R54, R54 ;  /* 0x0000003600367308 */ /* 0x000f220000000800 */
[----:B0-----:R-:W-:-:S07]  /*1b030*/  FADD.FTZ R67, R55, R76 ;  /* 0x0000004c37437221 */ /* 0x001fce0000010000 */
[----:B------:R0:W-:Y:S01]  /*1b040*/  MUFU.EX2 R50, R62 ;  /* 0x0000003e00327308 */ /* 0x0001e20000000800 */
[----:B-1----:R-:W-:-:S07]  /*1b050*/  FADD.FTZ R74, R56, R63 ;  /* 0x0000003f384a7221 */ /* 0x002fce0000010000 */
[----:B------:R-:W1:Y:S01]  /*1b060*/  MUFU.EX2 R14, R14 ;  /* 0x0000000e000e7308 */ /* 0x000e620000000800 */
[----:B0-----:R-:W-:-:S01]  /*1b070*/  FFMA.FTZ R62, R105, R10, -R28 ;  /* 0x0000000a693e7223 */ /* 0x001fc2000001081c */
[----:B------:R-:W-:-:S06]  /*1b080*/  FFMA.FTZ R58, R77, R10, -R28 ;  /* 0x0000000a4d3a7223 */ /* 0x000fcc000001081c */
[----:B------:R-:W0:Y:S01]  /*1b090*/  MUFU.EX2 R13, R13 ;  /* 0x0000000d000d7308 */ /* 0x000e220000000800 */
[----:B--2---:R-:W-:-:S07]  /*1b0a0*/  FADD.FTZ R76, R12, R67 ;  /* 0x000000430c4c7221 */ /* 0x004fce0000010000 */
[----:B------:R-:W2:Y:S01]  /*1b0b0*/  MUFU.EX2 R115, R115 ;  /* 0x0000007300737308 */ /* 0x000ea20000000800 */
[----:B---3--:R-:W-:-:S01]  /*1b0c0*/  FADD.FTZ R63, R213, R74 ;  /* 0x0000004ad53f7221 */ /* 0x008fc20000010000 */
[----:B------:R-:W-:-:S06]  /*1b0d0*/  FFMA.FTZ R21, R103, R10, -R28 ;  /* 0x0000000a67157223 */ /* 0x000fcc000001081c */
[----:B------:R-:W3:Y:S01]  /*1b0e0*/  MUFU.EX2 R62, R62 ;  /* 0x0000003e003e7308 */ /* 0x000ee20000000800 */
[----:B-----5:R-:W-:-:S07]  /*1b0f0*/  FADD.FTZ R67, R15, R76 ;  /* 0x0000004c0f437221 */ /* 0x020fce0000010000 */
[----:B------:R-:W5:Y:S01]  /*1b100*/  MUFU.EX2 R20, R20 ;  /* 0x0000001400147308 */ /* 0x000f620000000800 */
[----:B------:R-:W-:-:S01]  /*1b110*/  FFMA.FTZ R66, R101, R10, -R28 ;  /* 0x0000000a65427223 */ /* 0x000fc2000001081c */
[----:B----4-:R-:W-:-:S06]  /*1b120*/  FADD.FTZ R74, R54, R63 ;  /* 0x0000003f364a7221 */ /* 0x010fcc0000010000 */
[----:B------:R-:W4:Y:S01]  /*1b130*/  MUFU.EX2 R215, R215 ;  /* 0x000000d700d77308 */ /* 0x000f220000000800 */
[----:B-1----:R-:W-:-:S01]  /*1b140*/  FADD.FTZ R76, R14, R67 ;  /* 0x000000430e4c7221 */ /* 0x002fc20000010000 */
[----:B------:R-:W-:-:S06]  /*1b150*/  F2FP.SATFINITE.E4M3.F32.PACK_AB_MERGE_C R216, R35, R32, RZ ;  /* 0x0000002023d8723e */ /* 0x000fcc00048070ff */
[----:B------:R-:W1:Y:S01]  /*1b160*/  MUFU.EX2 R75, R75 ;  /* 0x0000004b004b7308 */ /* 0x000e620000000800 */
[----:B0-----:R-:W-:-:S01]  /*1b170*/  FADD.FTZ R35, R13, R74 ;  /* 0x0000004a0d237221 */ /* 0x001fc20000010000 */
[----:B------:R-:W-:-:S06]  /*1b180*/  FFMA.FTZ R209, R119, R10, -R28 ;  /* 0x0000000a77d17223 */ /* 0x000fcc000001081c */
[----:B------:R-:W0:Y:S01]  /*1b190*/  MUFU.EX2 R58, R58 ;  /* 0x0000003a003a7308 */ /* 0x000e220000000800 */
[----:B------:R-:W-:Y:S01]  /*1b1a0*/  F2FP.SATFINITE.E4M3.F32.PACK_AB_MERGE_C R63, R52, R3, RZ ;  /* 0x00000003343f723e */ /* 0x000fe200048070ff */
[----:B--2---:R-:W-:Y:S01]  /*1b1b0*/  FADD.FTZ R3, R115, R76 ;  /* 0x0000004c73037221 */ /* 0x004fe20000010000 */
[----:B------:R-:W-:-:S05]  /*1b1c0*/  F2FP.SATFINITE.E4M3.F32.PACK_AB_MERGE_C R218, R55, R48, RZ ;  /* 0x0000003037da723e */ /* 0x000fca00048070ff */
[----:B------:R-:W2:Y:S01]  /*1b1d0*/  MUFU.EX2 R21, R21 ;  /* 0x0000001500157308 */ /* 0x000ea20000000800 */
[----:B---3--:R-:W-:-:S01]  /*1b1e0*/  FADD.FTZ R48, R62, R35 ;  /* 0x000000233e307221 */ /* 0x008fc20000010000 */
[----:B-----5:R-:W-:-:S06]  /*1b1f0*/  FADD.FTZ R52, R20, R3 ;  /* 0x0000000314347221 */ /* 0x020fcc0000010000 */
[----:B------:R-:W3:Y:S01]  /*1b200*/  MUFU.EX2 R95, R95 ;  /* 0x0000005f005f7308 */ /* 0x000ee20000000800 */
[----:B----4-:R-:W-:-:S07]  /*1b210*/  FADD.FTZ R3, R215, R48 ;  /* 0x00000030d7037221 */ /* 0x010fce0000010000 */
[----:B------:R-:W4:Y:S01]  /*1b220*/  MUFU.EX2 R66, R66 ;  /* 0x0000004200427308 */ /* 0x000f220000000800 */
[----:B------:R-:W-:-:S01]  /*1b230*/  FFMA.FTZ R51, R57, R10, -R28 ;  /* 0x0000000a39337223 */ /* 0x000fc2000001081c */
[----:B------:R-:W-:Y:S01]  /*1b240*/  F2FP.SATFINITE.E4M3.F32.PACK_AB_MERGE_C R56, R56, R11, RZ ;  /* 0x0000000b3838723e */ /* 0x000fe200048070ff */
[----:B-1----:R-:W-:-:S05]  /*1b250*/  FADD.FTZ R11, R75, R52 ;  /* 0x000000344b0b7221 */ /* 0x002fca0000010000 */
[----:B------:R-:W1:Y:S01]  /*1b260*/  MUFU.EX2 R7, R7 ;  /* 0x0000000700077308 */ /* 0x000e620000000800 */
[----:B------:R-:W-:Y:S01]  /*1b270*/  F2FP.SATFINITE.E4M3.F32.PACK_AB_MERGE_C R212, R115, R14, RZ ;  /* 0x0000000e73d4723e */ /* 0x000fe200048070ff */
[----:B------:R-:W-:Y:S01]  /*1b280*/  FFMA.FTZ R68, R99, R10, -R28 ;  /* 0x0000000a63447223 */ /* 0x000fe2000001081c */
[----:B0-----:R-:W-:-:S05]  /*1b290*/  FADD.FTZ R14, R58, R3 ;  /* 0x000000033a0e7221 */ /* 0x001fca0000010000 */
[----:B------:R-:W0:Y:S01]  /*1b2a0*/  MUFU.EX2 R209, R209 ;  /* 0x000000d100d17308 */ /* 0x000e220000000800 */
[----:B------:R-:W-:-:S07]  /*1b2b0*/  FADD.FTZ R48, R50, R11 ;  /* 0x0000000b32307221 */ /* 0x000fce0000010000 */
[----:B------:R-:W5:Y:S01]  /*1b2c0*/  MUFU.EX2 R208, R208 ;  /* 0x000000d000d07308 */ /* 0x000f620000000800 */
[----:B--2---:R-:W-:-:S01]  /*1b2d0*/  FADD.FTZ R3, R21, R14 ;  /* 0x0000000e15037221 */ /* 0x004fc20000010000 */
[----:B------:R-:W-:-:S06]  /*1b2e0*/  FFMA.FTZ R211, R121, R10, -R28 ;  /* 0x0000000a79d37223 */ /* 0x000fcc000001081c */
[----:B------:R-:W2:Y:S01]  /*1b2f0*/  MUFU.EX2 R60, R60 ;  /* 0x0000003c003c7308 */ /* 0x000ea20000000800 */
[----:B---3--:R-:W-:-:S01]  /*1b300*/  FADD.FTZ R48, R95, R48 ;  /* 0x000000305f307221 */ /* 0x008fc20000010000 */
[----:B----4-:R-:W-:-:S06]  /*1b310*/  F2FP.SATFINITE.E4M3.F32.PACK_AB_MERGE_C R21, R66, R21, RZ ;  /* 0x000000154215723e */ /* 0x010fcc00048070ff */
[----:B------:R-:W3:Y:S01]  /*1b320*/  MUFU.EX2 R4, R4 ;  /* 0x0000000400047308 */ /* 0x000ee20000000800 */
[----:B------:R-:W-:-:S01]  /*1b330*/  FADD.FTZ R66, R66, R3 ;  /* 0x0000000342427221 */ /* 0x000fc20000010000 */
[----:B------:R-:W-:-:S06]  /*1b340*/  FFMA.FTZ R64, R125, R10, -R28 ;  /* 0x0000000a7d407223 */ /* 0x000fcc000001081c */
[----:B------:R-:W4:Y:S01]  /*1b350*/  MUFU.EX2 R51, R51 ;  /* 0x0000003300337308 */ /* 0x000f220000000800 */
[----:B-1----:R-:W-:-:S07]  /*1b360*/  FADD.FTZ R3, R7, R48 ;  /* 0x0000003007037221 */ /* 0x002fce0000010000 */
[----:B------:R-:W1:Y:S01]  /*1b370*/  MUFU.EX2 R59, R59 ;  /* 0x0000003b003b7308 */ /* 0x000e620000000800 */
[----:B0-----:R-:W-:-:S07]  /*1b380*/  FADD.FTZ R11, R209, R66 ;  /* 0x00000042d10b7221 */ /* 0x001fce0000010000 */
[----:B------:R-:W0:Y:S01]  /*1b390*/  MUFU.EX2 R68, R68 ;  /* 0x0000004400447308 */ /* 0x000e220000000800 */
[----:B------:R-:W-:-:S01]  /*1b3a0*/  FFMA.FTZ R57, R93, R10, -R28 ;  /* 0x0000000a5d397223 */ /* 0x000fc2000001081c */
[----:B-----5:R-:W-:-:S06]  /*1b3b0*/  FADD.FTZ R3, R208, R3 ;  /* 0x00000003d0037221 */ /* 0x020fcc0000010000 */
[----:B------:R-:W5:Y:S01]  /*1b3c0*/  MUFU.EX2 R6, R6 ;  /* 0x0000000600067308 */ /* 0x000f620000000800 */
[----:B------:R-:W-:Y:S01]  /*1b3d0*/  F2FP.SATFINITE.E4M3.F32.PACK_AB_MERGE_C R217, R8, R217, R63 ;  /* 0x000000d908d9723e */ /* 0x000fe2000480703f */
[----:B--2---:R-:W-:-:S06]  /*1b3e0*/  FADD.FTZ R8, R60, R11 ;  /* 0x0000000b3c087221 */ /* 0x004fcc0000010000 */
[----:B------:R-:W2:Y:S01]  /*1b3f0*/  MUFU.EX2 R211, R211 ;  /* 0x000000d300d37308 */ /* 0x000ea20000000800 */
[----:B------:R-:W-:Y:S01]  /*1b400*/  F2FP.SATFINITE.E4M3.F32.PACK_AB_MERGE_C R216, R31, R30, R216 ;  /* 0x0000001e1fd8723e */ /* 0x000fe200048070d8 */
[----:B---3--:R-:W-:-:S06]  /*1b410*/  FADD.FTZ R30, R4, R3 ;  /* 0x00000003041e7221 */ /* 0x008fcc0000010000 */
[----:B------:R-:W3:Y:S01]  /*1b420*/  MUFU.EX2 R65, R65 ;  /* 0x0000004100417308 */ /* 0x000ee20000000800 */
[----:B------:R-:W-:-:S01]  /*1b430*/  FFMA.FTZ R127, R127, R10, -R28 ;  /* 0x0000000a7f7f7223 */ /* 0x000fc2000001081c */
[----:B------:R-:W-:Y:S01]  /*1b440*/  F2FP.SATFINITE.E4M3.F32.PACK_AB_MERGE_C R212, R15, R12, R212 ;  /* 0x0000000c0fd4723e */ /* 0x000fe200048070d4 */
[----:B----4-:R-:W-:-:S05]  /*1b450*/  FADD.FTZ R3, R51, R8 ;  /* 0x0000000833037221 */ /* 0x010fca0000010000 */
[----:B------:R-:W4:Y:S01]  /*1b460*/  MUFU.EX2 R64, R64 ;  /* 0x0000004000407308 */ /* 0x000f220000000800 */
[----:B------:R-:W-:-:S01]  /*1b470*/  FFMA.FTZ R205, R85, R10, -R28 ;  /* 0x0000000a55cd7223 */ /* 0x000fc2000001081c */
[C---:B-1----:R-:W-:Y:S01]  /*1b480*/  F2FP.SATFINITE.E4M3.F32.PACK_AB_MERGE_C R15, R59.reuse, R4, RZ ;  /* 0x000000043b0f723e */ /* 0x042fe200048070ff */
[----:B------:R-:W-:-:S05]  /*1b490*/  FADD.FTZ R59, R59, R30 ;  /* 0x0000001e3b3b7221 */ /* 0x000fca0000010000 */
[----:B------:R-:W1:Y:S01]  /*1b4a0*/  MUFU.EX2 R24, R24 ;  /* 0x0000001800187308 */ /* 0x000e620000000800 */
[C---:B0-----:R-:W-:Y:S01]  /*1b4b0*/  F2FP.SATFINITE.E4M3.F32.PACK_AB_MERGE_C R51, R68.reuse, R51, RZ ;  /* 0x000000334433723e */ /* 0x041fe200048070ff */
[----:B------:R-:W-:-:S06]  /*1b4c0*/  FADD.FTZ R68, R68, R3 ;  /* 0x0000000344447221 */ /* 0x000fcc0000010000 */
[----:B------:R-:W0:Y:S01]  /*1b4d0*/  MUFU.EX2 R57, R57 ;  /* 0x0000003900397308 */ /* 0x000e220000000800 */
[----:B------:R-:W-:-:S01]  /*1b4e0*/  FFMA.FTZ R70, R81, R10, -R28 ;  /* 0x0000000a51467223 */ /* 0x000fc2000001081c */
[----:B-----5:R-:W-:-:S06]  /*1b4f0*/  FADD.FTZ R8, R6, R59 ;  /* 0x0000003b06087221 */ /* 0x020fcc0000010000 */
[----:B------:R-:W5:Y:S01]  /*1b500*/  MUFU.EX2 R27, R27 ;  /* 0x0000001b001b7308 */ /* 0x000f620000000800 */
[----:B--2---:R-:W-:-:S07]  /*1b510*/  FADD.FTZ R3, R211, R68 ;  /* 0x00000044d3037221 */ /* 0x004fce0000010000 */
[----:B------:R-:W2:Y:S01]  /*1b520*/  MUFU.EX2 R0, R127 ;  /* 0x0000007f00007308 */ /* 0x000ea20000000800 */
[----:B---3--:R-:W-:-:S01]  /*1b530*/  FADD.FTZ R11, R65, R8 ;  /* 0x00000008410b7221 */ /* 0x008fc20000010000 */
[----:B------:R-:W-:-:S06]  /*1b540*/  FFMA.FTZ R129, R129, R10, -R28 ;  /* 0x0000000a81817223 */ /* 0x000fcc000001081c */
[----:B------:R-:W3:Y:S01]  /*1b550*/  MUFU.EX2 R204, R204 ;  /* 0x000000cc00cc7308 */ /* 0x000ee20000000800 */
[----:B------:R-:W-:-:S01]  /*1b560*/  FFMA.FTZ R72, R69, R10, -R28 ;  /* 0x0000000a45487223 */ /* 0x000fc2000001081c */
[----:B----4-:R-:W-:-:S06]  /*1b570*/  FADD.FTZ R8, R64, R3 ;  /* 0x0000000340087221 */ /* 0x010fcc0000010000 */
[----:B------:R-:W4:Y:S01]  /*1b580*/  MUFU.EX2 R205, R205 ;  /* 0x000000cd00cd7308 */ /* 0x000f220000000800 */
[----:B------:R-:W-:-:S01]  /*1b590*/  FFMA.FTZ R61, R53, R10, -R28 ;  /* 0x0000000a353d7223 */ /* 0x000fc2000001081c */
[----:B-1----:R-:W-:-:S06]  /*1b5a0*/  FADD.FTZ R12, R24, R11 ;  /* 0x0000000b180c7221 */ /* 0x002fcc0000010000 */
[----:B------:R-:W1:Y:S01]  /*1b5b0*/  MUFU.EX2 R5, R5 ;  /* 0x0000000500057308 */ /* 0x000e620000000800 */
[----:B0-----:R-:W-:-:S01]  /*1b5c0*/  FADD.FTZ R3, R57, R8 ;  /* 0x0000000839037221 */ /* 0x001fc20000010000 */
[----:B------:R-:W-:-:S06]  /*1b5d0*/  FFMA.FTZ R207, R131, R10, -R28 ;  /* 0x0000000a83cf7223 */ /* 0x000fcc000001081c */
[----:B------:R-:W0:Y:S01]  /*1b5e0*/  MUFU.EX2 R70, R70 ;  /* 0x0000004600467308 */ /* 0x000e220000000800 */
[C---:B-----5:R-:W-:Y:S01]  /*1b5f0*/  F2FP.SATFINITE.E4M3.F32.PACK_AB_MERGE_C R210, R27.reuse, R24, RZ ;  /* 0x000000181bd2723e */ /* 0x060fe200048070ff */
[----:B------:R-:W-:-:S06]  /*1b600*/  FADD.FTZ R27, R27, R12 ;  /* 0x0000000c1b1b7221 */ /* 0x000fcc0000010000 */
[----:B------:R-:W5:Y:S01]  /*1b610*/  MUFU.EX2 R25, R25 ;  /* 0x0000001900197308 */ /* 0x000f620000000800 */
[----:B--2---:R-:W-:-:S07]  /*1b620*/  FADD.FTZ R8, R0, R3 ;  /* 0x0000000300087221 */ /* 0x004fce0000010000 */
[----:B------:R-:W2:Y:S01]  /*1b630*/  MUFU.EX2 R53, R129 ;  /* 0x0000008100357308 */ /* 0x000ea20000000800 */
[----:B---3--:R-:W-:-:S01]  /*1b640*/  FADD.FTZ R12, R204, R27 ;  /* 0x0000001bcc0c7221 */ /* 0x008fc20000010000 */
[----:B------:R-:W-:-:S06]  /*1b650*/  FFMA.FTZ R71, R71, R10, -R28 ;  /* 0x0000000a47477223 */ /* 0x000fcc000001081c */
[----:B------:R-:W3:Y:S01]  /*1b660*/  MUFU.EX2 R26, R26 ;  /* 0x0000001a001a7308 */ /* 0x000ee20000000800 */
[----:B----4-:R-:W-:-:S07]  /*1b670*/  FADD.FTZ R3, R205, R8 ;  /* 0x00000008cd037221 */ /* 0x010fce0000010000 */
[----:B------:R-:W4:Y:S01]  /*1b680*/  MUFU.EX2 R72, R72 ;  /* 0x0000004800487308 */ /* 0x000f220000000800 */
[----:B-1----:R-:W-:-:S01]  /*1b690*/  FADD.FTZ R12, R5, R12 ;  /* 0x0000000c050c7221 */ /* 0x002fc20000010000 */
[----:B------:R-:W-:-:S06]  /*1b6a0*/  F2FP.SATFINITE.E4M3.F32.PACK_AB_MERGE_C R210, R65, R6, R210 ;  /* 0x0000000641d2723e */ /* 0x000fcc00048070d2 */
[----:B------:R-:W1:Y:S01]  /*1b6b0*/  MUFU.EX2 R206, R206 ;  /* 0x000000ce00ce7308 */ /* 0x000e620000000800 */
[----:B------:R-:W-:-:S01]  /*1b6c0*/  FFMA.FTZ R133, R133, R10, -R28 ;  /* 0x0000000a85857223 */ /* 0x000fc2000001081c */
[----:B0-----:R-:W-:Y:S01]  /*1b6d0*/  FADD.FTZ R6, R70, R3 ;  /* 0x0000000346067221 */ /* 0x001fe20000010000 */
[----:B------:R-:W-:-:S05]  /*1b6e0*/  FFMA.FTZ R135, R135, R10, -R28 ;  /* 0x0000000a87877223 */ /* 0x000fca000001081c */
[----:B------:R-:W-:Y:S01]  /*1b6f0*/  MUFU.EX2 R29, R29 ;  /* 0x0000001d001d7308 */ /* 0x000fe20000000800 */
[----:B-----5:R-:W-:-:S01]  /*1b700*/  FADD.FTZ R3, R25, R12 ;  /* 0x0000000c19037221 */ /* 0x020fc20000010000 */
[----:B------:R-:W-:Y:S01]  /*1b710*/  F2FP.SATFINITE.E4M3.F32.PACK_AB_MERGE_C R208, R208, R7, R15 ;  /* 0x00000007d0d0723e */ /* 0x000fe2000480700f */
[----:B------:R-:W0:Y:S05]  /*1b720*/  @P0 LDC R11, c[0x0][0x44c] ;  /* 0x00011300ff0b0b82 */ /* 0x000e2a0000000800 */
[----:B------:R-:W5:Y:S01]  /*1b730*/  MUFU.EX2 R207, R207 ;  /* 0x000000cf00cf7308 */ /* 0x000f620000000800 */
[----:B------:R-:W-:Y:S01]  /*1b740*/  F2FP.SATFINITE.E4M3.F32.PACK_AB_MERGE_C R214, R95, R50, RZ ;  /* 0x000000325fd6723e */ /* 0x000fe200048070ff */
[----:B--2---:R-:W-:-:S06]  /*1b750*/  FADD.FTZ R7, R53, R6 ;  /* 0x0000000635077221 */ /* 0x004fcc0000010000 */
[----:B------:R-:W2:Y:S01]  /*1b760*/  MUFU.EX2 R32, R71 ;  /* 0x0000004700207308 */ /* 0x000ea20000000800 */
[----:B---3--:R-:W-:-:S07]  /*1b770*/  FADD.FTZ R3, R26, R3 ;  /* 0x000000031a037221 */ /* 0x008fce0000010000 */
[----:B------:R-:W-:Y:S01]  /*1b780*/  MUFU.EX2 R36, R36 ;  /* 0x0000002400247308 */ /* 0x000fe20000000800 */
[----:B----4-:R-:W-:-:S07]  /*1b790*/  F2FP.SATFINITE.E4M3.F32.PACK_AB_MERGE_C R53, R72, R53, RZ ;  /* 0x000000354835723e */ /* 0x010fce00048070ff */
[----:B------:R-:W3:Y:S01]  /*1b7a0*/  MUFU.EX2 R33, R33 ;  /* 0x0000002100217308 */ /* 0x000ee20000000800 */
[----:B------:R-:W-:Y:S01]  /*1b7b0*/  F2FP.SATFINITE.E4M3.F32.PACK_AB_MERGE_C R214, R75, R20, R214 ;  /* 0x000000144bd6723e */ /* 0x000fe200048070d6 */
[----:B------:R-:W-:Y:S01]  /*1b7c0*/  FADD.FTZ R72, R72, R7 ;  /* 0x0000000748487221 */ /* 0x000fe20000010000 */
[----:B------:R-:W-:Y:S01]  /*1b7d0*/  F2FP.SATFINITE.E4M3.F32.PACK_AB_MERGE_C R25, R26, R25, RZ ;  /* 0x000000191a19723e */ /* 0x000fe200048070ff */
[----:B------:R-:W4:Y:S04]  /*1b7e0*/  @P0 LDC R20, c[0x0][0x450] ;  /* 0x00011400ff140b82 */ /* 0x000f280000000800 */
[----:B------:R-:W-:Y:S01]  /*1b7f0*/  MUFU.EX2 R133, R133 ;  /* 0x0000008500857308 */ /* 0x000fe20000000800 */
[----:B------:R-:W-:-:S01]  /*1b800*/  FFMA.FTZ R137, R137, R10, -R28 ;  /* 0x0000000a89897223 */ /* 0x000fc2000001081c */
[----:B-1----:R-:W-:-:S06]  /*1b810*/  FADD.FTZ R8, R206, R3 ;  /* 0x00000003ce087221 */ /* 0x002fcc0000010000 */
[----:B------:R-:W1:Y:S01]  /*1b820*/  MUFU.EX2 R14, R135 ;  /* 0x00000087000e7308 */ /* 0x000e620000000800 */
[----:B-----5:R-:W-:-:S01]  /*1b830*/  FADD.FTZ R3, R207, R72 ;  /* 0x00000048cf037221 */ /* 0x020fc20000010000 */
[----:B------:R-:W-:Y:S01]  /*1b840*/  F2FP.SATFINITE.E4M3.F32.PACK_AB_MERGE_C R204, R5, R204, R25 ;  /* 0x000000cc05cc723e */ /* 0x000fe20004807019 */
[----:B------:R-:W-:-:S05]  /*1b850*/  FFMA.FTZ R139, R139, R10, -R28 ;  /* 0x0000000a8b8b7223 */ /* 0x000fca000001081c */
[----:B------:R-:W5:Y:S01]  /*1b860*/  MUFU.EX2 R38, R38 ;  /* 0x0000002600267308 */ /* 0x000f620000000800 */
[----:B------:R-:W-:-:S01]  /*1b870*/  FADD.FTZ R5, R29, R8 ;  /* 0x000000081d057221 */ /* 0x000fc20000010000 */
[----:B------:R-:W-:Y:S01]  /*1b880*/  FFMA.FTZ R41, R41, R10, -R28 ;  /* 0x0000000a29297223 */ /* 0x000fe2000001081c */
[----:B--2---:R-:W-:-:S01]  /*1b890*/  FADD.FTZ R8, R32, R3 ;  /* 0x0000000320087221 */ /* 0x004fc20000010000 */
[----:B---3--:R-:W-:-:S04]  /*1b8a0*/  F2FP.SATFINITE.E4M3.F32.PACK_AB_MERGE_C R3, R33, R36, RZ ;  /* 0x000000242103723e */ /* 0x008fc800048070ff */
[----:B------:R-:W2:Y:S01]  /*1b8b0*/  MUFU.EX2 R45, R45 ;  /* 0x0000002d002d7308 */ /* 0x000ea20000000800 */
[----:B------:R-:W-:-:S01]  /*1b8c0*/  FADD.FTZ R36, R36, R5 ;  /* 0x0000000524247221 */ /* 0x000fc20000010000 */
[----:B------:R-:W-:-:S06]  /*1b8d0*/  F2FP.SATFINITE.E4M3.F32.PACK_AB_MERGE_C R57, R0, R57, RZ ;  /* 0x000000390039723e */ /* 0x000fcc00048070ff */
[----:B------:R-:W-:Y:S01]  /*1b8e0*/  MUFU.EX2 R37, R37 ;  /* 0x0000002500257308 */ /* 0x000fe20000000800 */
[----:B------:R-:W-:-:S07]  /*1b8f0*/  FADD.FTZ R33, R33, R36 ;  /* 0x0000002421217221 */ /* 0x000fce0000010000 */
[----:B------:R-:W-:Y:S01]  /*1b900*/  MUFU.EX2 R40, R40 ;  /* 0x0000002800287308 */ /* 0x000fe20000000800 */
[----:B-1----:R-:W-:-:S07]  /*1b910*/  F2FP.SATFINITE.E4M3.F32.PACK_AB_MERGE_C R7, R14, R133, RZ ;  /* 0x000000850e07723e */ /* 0x002fce00048070ff */
[----:B------:R-:W1:Y:S01]  /*1b920*/  MUFU.EX2 R137, R137 ;  /* 0x0000008900897308 */ /* 0x000e620000000800 */
[----:B------:R-:W-:-:S01]  /*1b930*/  FFMA.FTZ R141, R141, R10, -R28 ;  /* 0x0000000a8d8d7223 */ /* 0x000fc2000001081c */
[-CC-:B------:R-:W-:Y:S01]  /*1b940*/  FFMA.FTZ R43, R43, R10.reuse, -R28.reuse ;  /* 0x0000000a2b2b7223 */ /* 0x180fe2000001081c */
[----:B------:R-:W-:-:S05]  /*1b950*/  FFMA.FTZ R143, R143, R10, -R28 ;  /* 0x0000000a8f8f7223 */ /* 0x000fca000001081c */
[----:B------:R-:W3:Y:S01]  /*1b960*/  MUFU.EX2 R4, R61 ;  /* 0x0000003d00047308 */ /* 0x000ee20000000800 */
[----:B------:R-:W-:-:S01]  /*1b970*/  FADD.FTZ R133, R133, R8 ;  /* 0x0000000885857221 */ /* 0x000fc20000010000 */
[----:B------:R-:W-:-:S06]  /*1b980*/  FFMA.FTZ R28, R145, R10, -R28 ;  /* 0x0000000a911c7223 */ /* 0x000fcc000001081c */
[----:B------:R-:W-:Y:S01]  /*1b990*/  MUFU.EX2 R139, R139 ;  /* 0x0000008b008b7308 */ /* 0x000fe20000000800 */
[----:B-----5:R-:W-:-:S07]  /*1b9a0*/  FADD.FTZ R8, R38, R33 ;  /* 0x0000002126087221 */ /* 0x020fce0000010000 */
[----:B------:R-:W5:Y:S01]  /*1b9b0*/  MUFU.EX2 R0, R41 ;  /* 0x0000002900007308 */ /* 0x000f620000000800 */
[----:B------:R-:W-:Y:S01]  /*1b9c0*/  F2FP.SATFINITE.E4M3.F32.PACK_AB_MERGE_C R207, R32, R207, R7 ;  /* 0x000000cf20cf723e */ /* 0x000fe20004807007 */
[----:B0-----:R-:W-:-:S04]  /*1b9d0*/  @P0 IMAD.HI.U32 R7, R236, R11, RZ ;  /* 0x0000000bec070227 */ /* 0x001fc800078e00ff */
[----:B------:R-:W-:-:S02]  /*1b9e0*/  FADD.FTZ R14, R14, R133 ;  /* 0x000000850e0e7221 */ /* 0x000fc40000010000 */
[----:B------:R-:W0:Y:S01]  /*1b9f0*/  MUFU.EX2 R42, R42 ;  /* 0x0000002a002a7308 */ /* 0x000e220000000800 */
[----:B--2---:R-:W-:-:S01]  /*1ba00*/  FADD.FTZ R8, R45, R8 ;  /* 0x000000082d087221 */ /* 0x004fc20000010000 */
[----:B------:R-:W-:Y:S01]  /*1ba10*/  F2FP.SATFINITE.E4M3.F32.PACK_AB_MERGE_C R206, R29, R206, R3 ;  /* 0x000000ce1dce723e */ /* 0x000fe20004807003 */
[----:B------:R-:W-:Y:S02]  /*1ba20*/  IMAD.MOV.U32 R5, RZ, RZ, R236 ;  /* 0x000000ffff057224 */ /* 0x000fe400078e00ec */
[----:B-1----:R-:W-:-:S03]  /*1ba30*/  FADD.FTZ R3, R137, R14 ;  /* 0x0000000e89037221 */ /* 0x002fc60000010000 */
[----:B------:R-:W1:Y:S01]  /*1ba40*/  MUFU.EX2 R49, R49 ;  /* 0x0000003100317308 */ /* 0x000e620000000800 */
[----:B------:R-:W-:Y:S01]  /*1ba50*/  F2FP.SATFINITE.E4M3.F32.PACK_AB_MERGE_C R200, R40, R37, RZ ;  /* 0x0000002528c8723e */ /* 0x000fe200048070ff */
[----:B------:R-:W-:Y:S01]  /*1ba60*/  FADD.FTZ R37, R37, R8 ;  /* 0x0000000825257221 */ /* 0x000fe20000010000 */
[----:B----4-:R-:W-:-:S05]  /*1ba70*/  @P0 SHF.R.U32.HI R5, RZ, R20, R7 ;  /* 0x00000014ff050219 */ /* 0x010fca0000011607 */
[----:B------:R-:W2:Y:S01]  /*1ba80*/  MUFU.EX2 R141, R141 ;  /* 0x0000008d008d7308 */ /* 0x000ea20000000800 */
[----:B---3--:R-:W-:-:S01]  /*1ba90*/  FADD.FTZ R12, R4, R3 ;  /* 0x00000003040c7221 */ /* 0x008fc20000010000 */
[----:B-----5:R-:W-:-:S06]  /*1baa0*/  F2FP.SATFINITE.E4M3.F32.PACK_AB_MERGE_C R201, R0, R139, RZ ;  /* 0x0000008b00c9723e */ /* 0x020fcc00048070ff */
[----:B------:R-:W-:Y:S01]  /*1bab0*/  MUFU.EX2 R143, R143 ;  /* 0x0000008f008f7308 */ /* 0x000fe20000000800 */
[----:B------:R-:W-:Y:S01]  /*1bac0*/  IADD3 R5, R5, R106, -R108 ;  /* 0x0000006a05057210 */ /* 0x000fe20007ffe86c */
[----:B------:R-:W-:-:S06]  /*1bad0*/  FADD.FTZ R37, R40, R37 ;  /* 0x0000002528257221 */ /* 0x000fcc0000010000 */
[----:B------:R-:W3:Y:S01]  /*1bae0*/  MUFU.EX2 R28, R28 ;  /* 0x0000001c001c7308 */ /* 0x000ee20000000800 */
[----:B------:R-:W-:-:S01]  /*1baf0*/  FADD.FTZ R3, R139, R12 ;  /* 0x0000000c8b037221 */ /* 0x000fc20000010000 */
[----:B------:R-:W-:-:S06]  /*1bb00*/  F2FP.SATFINITE.E4M3.F32.PACK_AB_MERGE_C R201, R4, R137, R201 ;  /* 0x0000008904c9723e */ /* 0x000fcc00048070c9 */
[----:B------:R-:W4:Y:S01]  /*1bb10*/  MUFU.EX2 R6, R43 ;  /* 0x0000002b00067308 */ /* 0x000f220000000800 */
[----:B0-----:R-:W-:-:S01]  /*1bb20*/  FADD.FTZ R4, R42, R37 ;  /* 0x000000252a047221 */ /* 0x001fc20000010000 */
[----:B------:R-:W-:-:S04]  /*1bb30*/  IMAD.HI R7, R5, 0x66666667, RZ ;  /* 0x6666666705077827 */ /* 0x000fc800078e02ff */
[----:B------:R-:W-:-:S01]  /*1bb40*/  FADD.FTZ R0, R0, R3 ;  /* 0x0000000300007221 */ /* 0x000fc20000010000 */
[----:B-1----:R-:W-:Y:S01]  /*1bb50*/  FADD.FTZ R5, R49, R4 ;  /* 0x0000000431057221 */ /* 0x002fe20000010000 */
[----:B------:R-:W-:Y:S02]  /*1bb60*/  SHF.R.U32.HI R4, RZ, 0x1f, R7 ;  /* 0x0000001fff047819 */ /* 0x000fe40000011607 */
[----:B--2---:R-:W-:Y:S01]  /*1bb70*/  FADD.FTZ R3, R141, R0 ;  /* 0x000000008d037221 */ /* 0x004fe20000010000 */
[----:B---3--:R-:W-:Y:S01]  /*1bb80*/  F2FP.SATFINITE.E4M3.F32.PACK_AB_MERGE_C R203, R28, R143, RZ ;  /* 0x0000008f1ccb723e */ /* 0x008fe200048070ff */
[----:B------:R-:W-:Y:S01]  /*1bb90*/  MUFU.EX2 R44, R44 ;  /* 0x0000002c002c7308 */ /* 0x000fe20000000800 */
[----:B------:R-:W-:-:S07]  /*1bba0*/  LEA.HI.SX32 R4, R7, R4, 0x1a ;  /* 0x0000000407047211 */ /* 0x000fce00078fd2ff */
[----:B------:R-:W0:Y:S01]  /*1bbb0*/  MUFU.EX2 R47, R47 ;  /* 0x0000002f002f7308 */ /* 0x000e220000000800 */
[----:B----4-:R-:W-:-:S01]  /*1bbc0*/  FADD.FTZ R0, R6, R3 ;  /* 0x0000000306007221 */ /* 0x010fc20000010000 */
[----:B------:R-:W-:Y:S01]  /*1bbd0*/  F2FP.SATFINITE.E4M3.F32.PACK_AB_MERGE_C R203, R6, R141, R203 ;  /* 0x0000008d06cb723e */ /* 0x000fe200048070cb */
[----:B------:R-:W-:Y:S01]  /*1bbe0*/  VIADD R6, R107, 0xfffffffe ;  /* 0xfffffffe6b067836 */ /* 0x000fe20000000000 */
[----:B------:R-:W-:-:S04]  /*1bbf0*/  VIMNMX R14, R235, R4, !PT ;  /* 0x00000004eb0e7248 */ /* 0x000fc80007fe0100 */
[----:B------:R-:W-:Y:S01]  /*1bc00*/  ISETP.GE.AND P2, PT, R6, R14, PT ;  /* 0x0000000e0600720c */ /* 0x000fe20003f46270 */
[----:B------:R-:W-:-:S01]  /*1bc10*/  FADD.FTZ R143, R143, R0 ;  /* 0x000000008f8f7221 */ /* 0x000fc20000010000 */
[----:B------:R-:W-:Y:S02]  /*1bc20*/  F2FP.SATFINITE.E4M3.F32.PACK_AB_MERGE_C R13, R62, R13, RZ ;  /* 0x0000000d3e0d723e */ /* 0x000fe400048070ff */
[----:B------:R-:W-:Y:S02]  /*1bc30*/  CS2R R24, SRZ ;  /* 0x0000000000187805 */ /* 0x000fe4000001ff00 */
[----:B------:R-:W-:Y:S02]  /*1bc40*/  F2FP.SATFINITE.E4M3.F32.PACK_AB_MERGE_C R218, R39, R34, R218 ;  /* 0x0000002227da723e */ /* 0x000fe400048070da */
[C---:B0-----:R-:W-:Y:S01]  /*1bc50*/  F2FP.SATFINITE.E4M3.F32.PACK_AB_MERGE_C R202, R47.reuse, R44, RZ ;  /* 0x0000002c2fca723e */ /* 0x041fe200048070ff */
[----:B------:R-:W-:Y:S01]  /*1bc60*/  FADD.FTZ R44, R44, R5 ;  /* 0x000000052c2c7221 */ /* 0x000fe20000010000 */
[----:B------:R-:W-:Y:S01]  /*1bc70*/  F2FP.SATFINITE.E4M3.F32.PACK_AB_MERGE_C R219, R46, R219, R56 ;  /* 0x000000db2edb723e */ /* 0x000fe20004807038 */
[----:B------:R-:W-:Y:S01]  /*1bc80*/  FADD.FTZ R0, R28, R143 ;  /* 0x0000008f1c007221 */ /* 0x000fe20000010000 */
[----:B------:R-:W-:Y:S01]  /*1bc90*/  F2FP.SATFINITE.E4M3.F32.PACK_AB_MERGE_C R213, R54, R213, R13 ;  /* 0x000000d536d5723e */ /* 0x000fe2000480700d */
[----:B------:R-:W-:Y:S01]  /*1bca0*/  FADD.FTZ R3, R47, R44 ;  /* 0x0000002c2f037221 */ /* 0x000fe20000010000 */
[----:B------:R-:W-:-:S02]  /*1bcb0*/  F2FP.SATFINITE.E4M3.F32.PACK_AB_MERGE_C R215, R58, R215, R21 ;  /* 0x000000d73ad7723e */ /* 0x000fc40004807015 */
[----:B------:R-:W-:Y:S02]  /*1bcc0*/  CS2R R26, SRZ ;  /* 0x00000000001a7805 */ /* 0x000fe4000001ff00 */
[----:B------:R-:W-:Y:S02]  /*1bcd0*/  F2FP.SATFINITE.E4M3.F32.PACK_AB_MERGE_C R209, R60, R209, R51 ;  /* 0x000000d13cd1723e */ /* 0x000fe40004807033 */
[----:B------:R-:W-:Y:S02]  /*1bce0*/  CS2R R28, SRZ ;  /* 0x00000000001c7805 */ /* 0x000fe4000001ff00 */
[----:B------:R-:W-:Y:S02]  /*1bcf0*/  F2FP.SATFINITE.E4M3.F32.PACK_AB_MERGE_C R211, R64, R211, R57 ;  /* 0x000000d340d3723e */ /* 0x000fe40004807039 */
[----:B------:R-:W-:Y:S02]  /*1bd00*/  CS2R R30, SRZ ;  /* 0x00000000001e7805 */ /* 0x000fe4000001ff00 */
[----:B------:R-:W-:-:S02]  /*1bd10*/  F2FP.SATFINITE.E4M3.F32.PACK_AB_MERGE_C R205, R70, R205, R53 ;  /* 0x000000cd46cd723e */ /* 0x000fc40004807035 */
[----:B------:R-:W-:Y:S02]  /*1bd20*/  CS2R R32, SRZ ;  /* 0x0000000000207805 */ /* 0x000fe4000001ff00 */
[----:B------:R-:W-:Y:S02]  /*1bd30*/  F2FP.SATFINITE.E4M3.F32.PACK_AB_MERGE_C R200, R45, R38, R200 ;  /* 0x000000262dc8723e */ /* 0x000fe400048070c8 */
[----:B------:R-:W-:Y:S02]  /*1bd40*/  CS2R R34, SRZ ;  /* 0x0000000000227805 */ /* 0x000fe4000001ff00 */
[----:B------:R-:W-:Y:S02]  /*1bd50*/  F2FP.SATFINITE.E4M3.F32.PACK_AB_MERGE_C R202, R49, R42, R202 ;  /* 0x0000002a31ca723e */ /* 0x000fe400048070ca */
        /* <DEDUP_REMOVED lines=42> */
[----:B------:R-:W-:Y:S06]  /*1c000*/  @!P2 BRA `(.L_x_2492) ;  /* 0x0000004c0078a947 */ /* 0x000fec0003800000 */
[----:B------:R-:W-:Y:S01]  /*1c010*/  MOV R4, R123 ;  /* 0x0000007b00047202 */ /* 0x000fe20000000f00 */
[----:B------:R-:W-:Y:S01]  /*1c020*/  IMAD.MOV.U32 R5, RZ, RZ, R122 ;  /* 0x000000ffff057224 */ /* 0x000fe200078e007a */
[----:B------:R-:W-:Y:S01]  /*1c030*/  CS2R R118, SRZ ;  /* 0x0000000000767805 */ /* 0x000fe2000001ff00 */
[----:B------:R-:W-:Y:S01]  /*1c040*/  IMAD.MOV.U32 R7, RZ, RZ, R222 ;  /* 0x000000ffff077224 */ /* 0x000fe200078e00de */
        /* <DEDUP_REMOVED lines=47> */
.L_x_2503:
        /* <DEDUP_REMOVED lines=8> */
.L_x_2494:
        /* <DEDUP_REMOVED lines=8> */
.L_x_2495:
[----:B------:R-:W-:Y:S04]  /*1c440*/  BSSY B0, `(.L_x_2493) ;  /* 0x0000004000007945 */ /* 0x000fe80003800000 */
[----:B-1----:R-:W-:Y:S05]  /*1c450*/  @P3 BRA `(.L_x_2496) ;  /* 0x0000000000083947 */ /* 0x002fea0003800000 */
[----:B------:R-:W1:Y:S02]  /*1c460*/  SYNCS.PHASECHK.TRANS64.TRYWAIT P3, [R11+URZ+0x33430], R8 ;  /* 0x033430080b0075a7 */ /* 0x000e64000806017f */
[----:B-1----:R-:W-:Y:S05]  /*1c470*/  @!P3 BRA `(.L_x_2497) ;  /* 0x0000017800d4b947 */ /* 0x002fea0003800000 */
.L_x_2496:
[----:B------:R-:W-:Y:S05]  /*1c480*/  BSYNC B0 ;  /* 0x0000000000007941 */ /* 0x000fea0003800000 */
.L_x_2493:
[----:B01----:R-:W0:Y:S01]  /*1c490*/  S2R R8, SR_TID.X ;  /* 0x0000000000087919 */ /* 0x003e220000002100 */
[----:B------:R-:W-:Y:S05]  /*1c4a0*/  WARPSYNC.ALL ;  /* 0x0000000000007948 */ /* 0x000fea0003800000 */
[----:B------:R-:W-:Y:S01]  /*1c4b0*/  IMAD.MOV.U32 R11, RZ, RZ, -0x7fffffe0 ;  /* 0x80000020ff0b7424 */ /* 0x000fe200078e00ff */
[----:B------:R-:W-:Y:S01]  /*1c4c0*/  UMOV UR48, UR24 ;  /* 0x0000001800307c82 */ /* 0x000fe20008000000 */
[----:B------:R-:W-:Y:S01]  /*1c4d0*/  UMOV UR49, UR25 ;  /* 0x0000001900317c82 */ /* 0x000fe20008000000 */
[----:B------:R-:W-:Y:S01]  /*1c4e0*/  IMAD.MOV.U32 R121, RZ, RZ, -0x7fffffe0 ;  /* 0x80000020ff797424 */ /* 0x000fe200078e00ff */
[----:B------:R-:W-:Y:S01]  /*1c4f0*/  UMOV UR44, UR24 ;  /* 0x00000018002c7c82 */ /* 0x000fe20008000000 */
[----:B------:R-:W-:Y:S01]  /*1c500*/  R2UR UR51, R11 ;  /* 0x000000000b3372ca */ /* 0x000fe200000e0000 */
[----:B------:R-:W-:Y:S01]  /*1c510*/  UMOV UR45, UR25 ;  /* 0x00000019002d7c82 */ /* 0x000fe20008000000 */
[----:B------:R-:W-:Y:S01]  /*1c520*/  IMAD.MOV.U32 R13, RZ, RZ, -0x7fffffe0 ;  /* 0x80000020ff0d7424 */ /* 0x000fe200078e00ff */
[----:B------:R-:W-:Y:S01]  /*1c530*/  R2UR UR47, R121 ;  /* 0x00000000792f72ca */ /* 0x000fe200000e0000 */
[----:B------:R-:W-:Y:S01]  /*1c540*/  UMOV UR32, UR24 ;  /* 0x0000001800207c82 */ /* 0x000fe20008000000 */
[----:B------:R-:W-:Y:S01]  /*1c550*/  MOV R21, 0x80000020 ;  /* 0x8000002000157802 */ /* 0x000fe20000000f00 */
        /* <DEDUP_REMOVED lines=8> */
[----:B------:R-:W-:Y:S01]  /*1c5e0*/  IMAD.MOV.U32 R13, RZ, RZ, -0x7fffffe0 ;  /* 0x80000020ff0d7424 */ /* 0x000fe200078e00ff */
[----:B------:R-:W-:-:S02]  /*1c5f0*/  MOV R11, 0x80000020 ;  /* 0x80000020000b7802 */ /* 0x000fc40000000f00 */
[----:B0-----:R-:W-:Y:S01]  /*1c600*/  SHF.R.U32.HI R10, RZ, 0x7, R8 ;  /* 0x00000007ff0a7819 */ /* 0x001fe20000011608 */
[----:B------:R-:W-:-:S04]  /*1c610*/  VIADD R8, R221, 0x1 ;  /* 0x00000001dd087836 */ /* 0x000fc80000000000 */
[----:B------:R-:W-:-:S05]  /*1c620*/  VIADD R15, R10, 0x8 ;  /* 0x000000080a0f7836 */ /* 0x000fca0000000000 */
[----:B------:R0:W-:Y:S01]  /*1c630*/  BAR.SYNC.DEFER_BLOCKING R15, 0x100 ;  /* 0x0004000f0000751d */ /* 0x0001e20000010000 */
[----:B------:R-:W-:-:S04]  /*1c640*/  ISETP.NE.AND P3, PT, R8, 0x2, PT ;  /* 0x000000020800780c */ /* 0x000fc80003f65270 */
[----:B------:R-:W-:-:S05]  /*1c650*/  SEL R8, R8, RZ, P3 ;  /* 0x000000ff08087207 */ /* 0x000fca0001800000 */
[----:B------:R-:W-:-:S04]  /*1c660*/  IMAD R10, R8, 0x780, R9 ;  /* 0x00000780080a7824 */ /* 0x000fc800078e0209 */
[C---:B------:R-:W-:Y:S01]  /*1c670*/  VIADD R12, R10.reuse, 0x100 ;  /* 0x000001000a0c7836 */ /* 0x040fe20000000000 */
[C---:B------:R-:W-:Y:S01]  /*1c680*/  R2UR UR50, R10.reuse ;  /* 0x000000000a3272ca */ /* 0x040fe200000e0000 */
[C---:B------:R-:W-:Y:S01]  /*1c690*/  VIADD R20, R10.reuse, 0x180 ;  /* 0x000001800a147836 */ /* 0x040fe20000000000 */
[----:B------:R-:W-:Y:S02]  /*1c6a0*/  IADD3 R120, R10, 0x80, RZ ;  /* 0x000000800a787810 */ /* 0x000fe40007ffe0ff */
        /* <DEDUP_REMOVED lines=8> */
[----:B------:R-:W-:Y:S01]  /*1c730*/  R2UR UR30, R120 ;  /* 0x00000000781e72ca */ /* 0x000fe200000e0000 */
[----:B------:R-:W-:-:S02]  /*1c740*/  VIADD R12, R10, 0x102 ;  /* 0x000001020a0c7836 */ /* 0x000fc40000000000 */
        /* <DEDUP_REMOVED lines=14> */
[----:B------:R-:W-:Y:S02]  /*1c830*/  WARPGROUP.DEPBAR.LE gsb0, 0x0 ;  /* 0x00008000000079c5 */ /* 0x000fe40000010000 */
[----:B------:R-:W-:-:S06]  /*1c840*/  WARPGROUP.ARRIVE ;  /* 0x00000000000079c5 */ /* 0x000fcc0000000000 */
[----:B------:R-:W-:Y:S03]  /*1c850*/  QGMMA.64x32x32.F32.E4M3.E4M3 R152, gdesc[UR24], RZ, !UPT, gsb0 ;  /* 0x00600000189879f3 */ /* 0x000fe6000c0008ff */
[----:B------:R-:W-:Y:S02]  /*1c860*/  WARPGROUP.DEPBAR.LE gsb0, 0x0 ;  /* 0x00008000000079c5 */ /* 0x000fe40000010000 */
[----:B------:R-:W-:-:S06]  /*1c870*/  WARPGROUP.ARRIVE ;  /* 0x00000000000079c5 */ /* 0x000fcc0000000000 */
[----:B------:R-:W-:Y:S01]  /*1c880*/  QGMMA.64x32x32.F32.E4M3.E4M3 R136, gdesc[UR32], RZ, !UPT, gsb0 ;  /* 0x00600000208879f3 */ /* 0x000fe2000c0008ff */
[----:B------:R-:W-:Y:S01]  /*1c890*/  UMOV UR32, UR4 ;  /* 0x0000000400207c82 */ /* 0x000fe20008000000 */
        /* <DEDUP_REMOVED lines=38> */
[----:B------:R-:W-:Y:S01]  /*1cb00*/  IMAD.MOV.U32 R13, RZ, RZ, -0x7fffffe0 ;  /* 0x80000020ff0d7424 */ /* 0x000fe200078e00ff */
[----:B------:R-:W-:Y:S01]  /*1cb10*/  IADD3 R12, R10, 0x380, RZ ;  /* 0x000003800a0c7810 */ /* 0x000fe20007ffe0ff */
        /* <DEDUP_REMOVED lines=15> */
[----:B------:R-:W-:Y:S02]  /*1cc10*/  R2UR UR51, R13 ;  /* 0x000000000d3372ca */ /* 0x000fe400000e0000 */
[----:B------:R-:W-:Y:S02]  /*1cc20*/  MOV R13, 0x80000020 ;  /* 0x80000020000d7802 */ /* 0x000fe40000000f00 */
[----:B------:R-:W-:Y:S01]  /*1cc30*/  R2UR UR14, R12 ;  /* 0x000000000c0e72ca */ /* 0x000fe200000e0000 */
[----:B------:R-:W-:Y:S01]  /*1cc40*/  VIADD R12, R10, 0x302 ;  /* 0x000003020a0c7836 */ /* 0x000fe20000000000 */
[----:B------:R-:W-:Y:S01]  /*1cc50*/  R2UR UR15, R13 ;  /* 0x000000000d0f72ca */ /* 0x000fe200000e0000 */
[----:B------:R-:W-:Y:S01]  /*1cc60*/  IMAD.MOV.U32 R13, RZ, RZ, -0x7fffffe0 ;  /* 0x80000020ff0d7424 */ /* 0x000fe200078e00ff */
[----:B------:R-:W-:-:S02]  /*1cc70*/  WARPGROUP.DEPBAR.LE gsb0, 0x0 ;  /* 0x00008000000079c5 */ /* 0x000fc40000010000 */
        /* <DEDUP_REMOVED lines=81> */
[----:B------:R-:W-:Y:S02]  /*1d190*/  R2UR UR22, R12 ;  /* 0x000000000c1672ca */ /* 0x000fe400000e0000 */
[----:B------:R-:W-:Y:S01]  /*1d1a0*/  R2UR UR23, R13 ;  /* 0x000000000d1772ca */ /* 0x000fe200000e0000 */
[----:B------:R-:W-:Y:S01]  /*1d1b0*/  IMAD.MOV.U32 R13, RZ, RZ, -0x7fffffe0 ;  /* 0x80000020ff0d7424 */ /* 0x000fe200078e00ff */
[----:B------:R-:W-:Y:S01]  /*1d1c0*/  IADD3 R12, R10, 0x582, RZ ;  /* 0x000005820a0c7810 */ /* 0x000fe20007ffe0ff */
        /* <DEDUP_REMOVED lines=55> */
.L_x_2499:
[----:B------:R-:W-:Y:S01]  /*1d540*/  SHF.L.U32 R7, R7, 0x1f, RZ ;  /* 0x0000001f07077819 */ /* 0x000fe200000006ff */
[----:B------:R-:W-:-:S04]  /*1d550*/  IMAD R10, R221, 0x8, R16 ;  /* 0x00000008dd0a7824 */ /* 0x000fc800078e0210 */
[----:B------:R0:W1:Y:S01]  /*1d560*/  SYNCS.PHASECHK.TRANS64.TRYWAIT P2, [R10+URZ+0x33450], R7 ;  /* 0x033450070a0075a7 */ /* 0x000062000804017f */
[----:B------:R-:W-:Y:S05]  /*1d570*/  @!P1 BRA `(.L_x_2500) ;  /* 0x0000000000049947 */ /* 0x000fea0003800000 */
[----:B------:R-:W-:Y:S01]  /*1d580*/  BPT.TRAP 0x1 ;  /* 0x000000040000795c */ /* 0x000fe20000300000 */
.L_x_2500:
[----:B-1----:R-:W-:Y:S05]  /*1d590*/  @P2 BRA `(.L_x_2498) ;  /* 0x0000000000082947 */ /* 0x002fea0003800000 */
[----:B------:R-:W1:Y:S02]  /*1d5a0*/  SYNCS.PHASECHK.TRANS64.TRYWAIT P2, [R10+URZ+0x33450], R7 ;  /* 0x033450070a0075a7 */ /* 0x000e64000804017f */
[----:B-1----:R-:W-:Y:S05]  /*1d5b0*/  @!P2 BRA `(.L_x_2501) ;  /* 0x000001680098a947 */ /* 0x002fea0003800000 */
.L_x_2498:
[----:B01----:R-:W-:Y:S01]  /*1d5c0*/  VIADD R7, R16, 0x200 ;  /* 0x0000020010077836 */ /* 0x003fe20000000000 */
[----:B------:R-:W2:Y:S01]  /*1d5d0*/  LDL R15, [R1+0x14] ;  /* 0x00001400010f7983 */ /* 0x000ea20000100800 */
[----:B------:R-:W-:Y:S01]  /*1d5e0*/  IMAD.MOV.U32 R11, RZ, RZ, -0x3ffffff0 ;  /* 0xc0000010ff0b7424 */ /* 0x000fe200078e00ff */
[----:B------:R-:W-:Y:S05]  /*1d5f0*/  WARPSYNC.ALL ;  /* 0x0000000000007948 */ /* 0x000fea0003800000 */
[----:B------:R-:W-:Y:S01]  /*1d600*/  SHF.R.U32.HI R7, RZ, 0x4, R7 ;  /* 0x00000004ff077819 */ /* 0x000fe20000011607 */
[----:B------:R-:W-:Y:S01]  /*1d610*/  WARPGROUP.ARRIVE ;  /* 0x00000000000079c5 */ /* 0x000fe20000000000 */
[----:B------:R-:W-:Y:S01]  /*1d620*/  R2UR UR7, R11 ;  /* 0x000000000b0772ca */ /* 0x000fe200000e0000 */
[----:B------:R-:W-:Y:S01]  /*1d630*/  IMAD.MOV.U32 R13, RZ, RZ, -0x3ffffff0 ;  /* 0xc0000010ff0d7424 */ /* 0x000fe200078e00ff */
[----:B------:R-:W-:Y:S01]  /*1d640*/  LOP3.LUT R7, R7, 0x3fff, RZ, 0xc0, !PT ;  /* 0x00003fff07077812 */ /* 0x000fe200078ec0ff */
[----:B------:R-:W-:-:S03]  /*1d650*/  IMAD.MOV.U32 R11, RZ, RZ, -0x3ffffff0 ;  /* 0xc0000010ff0b7424 */ /* 0x000fc600078e00ff */
[----:B------:R-:W-:-:S05]  /*1d660*/  LOP3.LUT R7, R7, 0x10000, RZ, 0xfc, !PT ;  /* 0x0001000007077812 */ /* 0x000fca00078efcff */
[----:B------:R-:W-:Y:S02]  /*1d670*/  IMAD R10, R221, 0x780, R7 ;  /* 0x00000780dd0a7824 */ /* 0x000fe400078e0207 */
[----:B------:R-:W0:Y:S02]  /*1d680*/  @P0 LDC R7, c[0x0][0x44c] ;  /* 0x00011300ff070b82 */ /* 0x000e240000000800 */
[C---:B------:R-:W-:Y:S01]  /*1d690*/  VIADD R12, R10.reuse, 0x180 ;  /* 0x000001800a0c7836 */ /* 0x040fe20000000000 */
[----:B------:R-:W-:-:S13]  /*1d6a0*/  R2UR UR6, R10 ;  /* 0x000000000a0672ca */ /* 0x000fda00000e0000 */
[----:B------:R-:W-:Y:S01]  /*1d6b0*/  QGMMA.64x192x32.F32.E4M3.E4M3 R24, R216, gdesc[UR4], R24, gsb0 ;  /* 0x02e00004d8187df3 */ /* 0x000fe20008000818 */
[----:B------:R-:W-:Y:S01]  /*1d6c0*/  R2UR UR6, R12 ;  /* 0x000000000c0672ca */ /* 0x000fe200000e0000 */
[----:B------:R-:W-:Y:S01]  /*1d6d0*/  VIADD R12, R10, 0x300 ;  /* 0x000003000a0c7836 */ /* 0x000fe20000000000 */
[----:B------:R-:W-:Y:S02]  /*1d6e0*/  R2UR UR7, R13 ;  /* 0x000000000d0772ca */ /* 0x000fe400000e0000 */
[----:B------:R-:W-:Y:S01]  /*1d6f0*/  MOV R13, 0xc0000010 ;  /* 0xc0000010000d7802 */ /* 0x000fe20000000f00 */
[----:B------:R-:W-:Y:S02]  /*1d700*/  WARPGROUP.DEPBAR.LE gsb0, 0x0 ;  /* 0x00008000000079c5 */ /* 0x000fe40000010000 */
[----:B------:R-:W-:-:S12]  /*1d710*/  WARPGROUP.ARRIVE ;  /* 0x00000000000079c5 */ /* 0x000fd80000000000 */
[----:B------:R-:W-:Y:S01]  /*1d720*/  QGMMA.64x192x32.F32.E4M3.E4M3 R24, R212, gdesc[UR4], R24, gsb0 ;  /* 0x02e00004d4187df3 */ /* 0x000fe20008000818 */
[----:B------:R-:W-:Y:S01]  /*1d730*/  R2UR UR6, R12 ;  /* 0x000000000c0672ca */ /* 0x000fe200000e0000 */
[C---:B------:R-:W-:Y:S01]  /*1d740*/  VIADD R12, R10.reuse, 0x480 ;  /* 0x000004800a0c7836 */ /* 0x040fe20000000000 */
[----:B------:R-:W-:Y:S01]  /*1d750*/  R2UR UR7, R13 ;  /* 0x000000000d0772ca */ /* 0x000fe200000e0000 */
[----:B------:R-:W-:Y:S02]  /*1d760*/  IMAD.MOV.U32 R13, RZ, RZ, -0x3ffffff0 ;  /* 0xc0000010ff0d7424 */ /* 0x000fe400078e00ff */
[----:B------:R-:W-:Y:S01]  /*1d770*/  VIADD R10, R10, 0x600 ;  /* 0x000006000a0a7836 */ /* 0x000fe20000000000 */
[----:B------:R-:W-:Y:S02]  /*1d780*/  WARPGROUP.DEPBAR.LE gsb0, 0x0 ;  /* 0x00008000000079c5 */ /* 0x000fe40000010000 */
[----:B------:R-:W-:-:S11]  /*1d790*/  WARPGROUP.ARRIVE ;  /* 0x00000000000079c5 */ /* 0x000fd60000000000 */
[----:B------:R-:W-:Y:S01]  /*1d7a0*/  QGMMA.64x192x32.F32.E4M3.E4M3 R24, R208, gdesc[UR4], R24, gsb0 ;  /* 0x02e00004d0187df3 */ /* 0x000fe20008000818 */
[----:B------:R-:W-:Y:S02]  /*1d7b0*/  R2UR UR6, R12 ;  /* 0x000000000c0672ca */ /* 0x000fe400000e0000 */
[----:B------:R-:W-:Y:S01]  /*1d7c0*/  R2UR UR7, R13 ;  /* 0x000000000d0772ca */ /* 0x000fe200000e0000 */
[----:B------:R-:W-:Y:S02]  /*1d7d0*/  WARPGROUP.DEPBAR.LE gsb0, 0x0 ;  /* 0x00008000000079c5 */ /* 0x000fe40000010000 */
[----:B------:R-:W-:-:S14]  /*1d7e0*/  WARPGROUP.ARRIVE ;  /* 0x00000000000079c5 */ /* 0x000fdc0000000000 */
[----:B------:R-:W-:Y:S01]  /*1d7f0*/  QGMMA.64x192x32.F32.E4M3.E4M3 R24, R204, gdesc[UR4], R24, gsb0 ;  /* 0x02e00004cc187df3 */ /* 0x000fe20008000818 */
[----:B------:R-:W-:Y:S02]  /*1d800*/  R2UR UR6, R10 ;  /* 0x000000000a0672ca */ /* 0x000fe400000e0000 */
[----:B------:R-:W-:Y:S01]  /*1d810*/  R2UR UR7, R11 ;  /* 0x000000000b0772ca */ /* 0x000fe200000e0000 */
[----:B------:R-:W1:Y:S01]  /*1d820*/  @P0 LDC R10, c[0x0][0x450] ;  /* 0x00011400ff0a0b82 */ /* 0x000e620000000800 */
[----:B--2---:R-:W-:Y:S01]  /*1d830*/  IMAD.IADD R11, R15, 0x1, R236 ;  /* 0x000000010f0b7824 */ /* 0x004fe200078e02ec */
[----:B------:R-:W-:Y:S02]  /*1d840*/  WARPGROUP.DEPBAR.LE gsb0, 0x0 ;  /* 0x00008000000079c5 */ /* 0x000fe40000010000 */
[----:B------:R-:W-:-:S12]  /*1d850*/  WARPGROUP.ARRIVE ;  /* 0x00000000000079c5 */ /* 0x000fd80000000000 */
[----:B------:R-:W-:Y:S03]  /*1d860*/  QGMMA.64x192x32.F32.E4M3.E4M3 R24, R200, gdesc[UR4], R24, gsb0 ;  /* 0x02e00004c8187df3 */ /* 0x000fe60008000818 */
[----:B------:R-:W-:Y:S02]  /*1d870*/  WARPGROUP.DEPBAR.LE gsb0, 0x0 ;  /* 0x00008000000079c5 */ /* 0x000fe40000010000 */
[----:B------:R-:W2:Y:S04]  /*1d880*/  LDL R201, [R1+0x4] ;  /* 0x0000040001c97983 */ /* 0x000ea80000100800 */
[----:B------:R-:W2:Y:S01]  /*1d890*/  LDL R200, [R1] ;  /* 0x0000000001c87983 */ /* 0x000ea20000100800 */
[----:B0-----:R-:W-:-:S04]  /*1d8a0*/  @P0 IMAD.HI.U32 R12, R11, R7, RZ ;  /* 0x000000070b0c0227 */ /* 0x001fc800078e00ff */
[C---:B------:R-:W-:Y:S01]  /*1d8b0*/  FMUL.FTZ R13, R2.reuse, R187 ;  /* 0x000000bb020d7220 */ /* 0x040fe20000410000 */
[C---:B------:R-:W-:Y:S01]  /*1d8c0*/  FMUL.FTZ R187, R2.reuse, R193 ;  /* 0x000000c102bb7220 */ /* 0x040fe20000410000 */
[C---:B------:R-:W-:Y:S01]  /*1d8d0*/  FMUL.FTZ R193, R2.reuse, R168 ;  /* 0x000000a802c17220 */ /* 0x040fe20000410000 */
[----:B------:R-:W-:Y:S02]  /*1d8e0*/  IMAD.MOV.U32 R7, RZ, RZ, R11 ;  /* 0x000000ffff077224 */ /* 0x000fe400078e000b */
[C---:B------:R-:W-:Y:S01]  /*1d8f0*/  FMUL.FTZ R11, R2.reuse, R186 ;  /* 0x000000ba020b7220 */ /* 0x040fe20000410000 */
        /* <DEDUP_REMOVED lines=10> */
[----:B------:R-:W0:Y:S01]  /*1d9a0*/  SHFL.IDX PT, R181, R7, RZ, 0x1c1f ;  /* 0x001c1fff07b57589 */ /* 0x000e2200000e0000 */
[C---:B------:R-:W-:Y:S01]  /*1d9b0*/  FMUL.FTZ R170, R2.reuse, R172 ;  /* 0x000000ac02aa7220 */ /* 0x040fe20000410000 */
[C---:B------:R-:W-:Y:S01]  /*1d9c0*/  FMUL.FTZ R172, R2.reuse, R175 ;  /* 0x000000af02ac7220 */ /* 0x040fe20000410000 */
[C---:B------:R-:W-:Y:S01]  /*1d9d0*/  FMUL.FTZ R10, R2.reuse, R184 ;  /* 0x000000b8020a7220 */ /* 0x040fe20000410000 */
[C---:B------:R-:W-:Y:S01]  /*1d9e0*/  FMUL.FTZ R175, R2.reuse, R178 ;  /* 0x000000b202af7220 */ /* 0x040fe20000410000 */
[----:B------:R-:W-:Y:S01]  /*1d9f0*/  FMUL.FTZ R178, R2, R180 ;  /* 0x000000b402b27220 */ /* 0x000fe20000410000 */
[----:B------:R-:W-:-:S02]  /*1da00*/  IMAD R180, R6, -0xa0, RZ ;  /* 0xffffff6006b47824 */ /* 0x000fc400078e02ff */
[C---:B------:R-:W-:Y:S01]  /*1da10*/  FMUL.FTZ R12, R2.reuse, R185 ;  /* 0x000000b9020c7220 */ /* 0x040fe20000410000 */
[C---:B------:R-:W-:Y:S01]  /*1da20*/  FMUL.FTZ R15, R2.reuse, R188 ;  /* 0x000000bc020f7220 */ /* 0x040fe20000410000 */
[----:B------:R-:W1:Y:S01]  /*1da30*/  MUFU.TANH R10, R10 ;  /* 0x0000000a000a7308 */ /* 0x000e620000002400 */
[C---:B------:R-:W-:Y:S01]  /*1da40*/  FMUL.FTZ R21, R2.reuse, R189 ;  /* 0x000000bd02157220 */ /* 0x040fe20000410000 */
[----:B------:R-:W-:Y:S01]  /*1da50*/  IADD3 R180, -R237, 0x1, R180 ;  /* 0x00000001edb47810 */ /* 0x000fe20007ffe1b4 */
        /* <DEDUP_REMOVED lines=58> */
[----:B------:R-:W-:Y:S01]  /*1de00*/  FMUL.FTZ R126, R2, R126 ;  /* 0x0000007e027e7220 */ /* 0x000fe20000410000 */
[----:B------:R-:W0:Y:S02]  /*1de10*/  S2R R219, SR_TID.X ;  /* 0x0000000000db7919 */ /* 0x000e240000002100 */
[----:B------:R-:W5:Y:S08]  /*1de20*/  MUFU.TANH R193, R193 ;  /* 0x000000c100c17308 */ /* 0x000f700000002400 */
[----:B------:R-:W5:Y:S08]  /*1de30*/  MUFU.TANH R194, R194 ;  /* 0x000000c200c27308 */ /* 0x000f700000002400 */
[----:B------:R-:W5:Y:S08]  /*1de40*/  MUFU.TANH R170, R170 ;  /* 0x000000aa00aa7308 */ /* 0x000f700000002400 */
[----:B------:R-:W5:Y:S01]  /*1de50*/  MUFU.TANH R173, R173 ;  /* 0x000000ad00ad7308 */ /* 0x000f620000002400 */
[----:B0-----:R-:W-:-:S07]  /*1de60*/  LOP3.LUT R197, R219, 0x7f, RZ, 0xc0, !PT ;  /* 0x0000007fdbc57812 */ /* 0x001fce00078ec0ff */
[----:B------:R-:W0:Y:S01]  /*1de70*/  MUFU.TANH R174, R174 ;  /* 0x000000ae00ae7308 */ /* 0x000e220000002400 */
[----:B------:R-:W1:Y:S07]  /*1de80*/  S2R R219, SR_TID.X ;  /* 0x0000000000db7919 */ /* 0x000e6e0000002100 */
[----:B------:R-:W0:Y:S08]  /*1de90*/  MUFU.TANH R176, R176 ;  /* 0x000000b000b07308 */ /* 0x000e300000002400 */
[----:B------:R-:W0:Y:S08]  /*1dea0*/  MUFU.TANH R178, R178 ;  /* 0x000000b200b27308 */ /* 0x000e300000002400 */
[----:B------:R-:W0:Y:S08]  /*1deb0*/  MUFU.TANH R179, R179 ;  /* 0x000000b300b37308 */ /* 0x000e300000002400 */
[----:B------:R-:W0:Y:S01]  /*1dec0*/  MUFU.TANH R152, R152 ;  /* 0x0000009800987308 */ /* 0x000e220000002400 */
[----:B-1----:R-:W-:-:S07]  /*1ded0*/  SHF.R.U32.HI R198, RZ, 0x7, R219 ;  /* 0x00000007ffc67819 */ /* 0x002fce00000116db */
[----:B------:R-:W1:Y:S08]  /*1dee0*/  MUFU.TANH R153, R153 ;  /* 0x0000009900997308 */ /* 0x000e700000002400 */
        /* <DEDUP_REMOVED lines=16> */
[----:B------:R-:W1:Y:S01]  /*1dff0*/  MUFU.TANH R124, R124 ;  /* 0x0000007c007c7308 */ /* 0x000e620000002400 */
[----:B--2---:R-:W-:-:S04]  /*1e000*/  IADD3 R180, -R200, R180, R201 ;  /* 0x000000b4c8b47210 */ /* 0x004fc80007ffe1c9 */
[----:B------:R-:W-:-:S03]  /*1e010*/  IADD3 R125, R180, R181, RZ ;  /* 0x000000b5b47d7210 */ /* 0x000fc60007ffe0ff */
[----:B------:R-:W2:Y:S01]  /*1e020*/  MUFU.TANH R182, R196 ;  /* 0x000000c400b67308 */ /* 0x000ea20000002400 */
[C---:B------:R-:W-:Y:S02]  /*1e030*/  ISETP.GT.AND P4, PT, R125.reuse, RZ, PT ;  /* 0x000000ff7d00720c */ /* 0x040fe40003f84270 */
[C---:B------:R-:W-:Y:S02]  /*1e040*/  ISETP.GT.AND P5, PT, R125.reuse, 0x1, PT ;  /* 0x000000017d00780c */ /* 0x040fe40003fa4270 */
[----:B------:R-:W-:Y:S02]  /*1e050*/  FSEL R181, R10, -INF , P4 ;  /* 0xff8000000ab57808 */ /* 0x000fe40002000000 */
[----:B------:R-:W-:Y:S01]  /*1e060*/  ISETP.GT.AND P2, PT, R125, 0x8, PT ;  /* 0x000000087d00780c */ /* 0x000fe20003f44270 */
[----:B------:R-:W-:Y:S01]  /*1e070*/  MUFU.TANH R13, R13 ;  /* 0x0000000d000d7308 */ /* 0x000fe20000002400 */
[----:B---3--:R-:W-:Y:S02]  /*1e080*/  FSEL R12, R12, -INF , P5 ;  /* 0xff8000000c0c7808 */ /* 0x008fe40002800000 */
[----:B------:R-:W-:-:S02]  /*1e090*/  FMNMX.FTZ R10, R181, R5, !PT ;  /* 0x00000005b50a7209 */ /* 0x000fc40007810000 */
[----:B------:R-:W-:Y:S02]  /*1e0a0*/  ISETP.GT.AND P3, PT, R125, 0x9, PT ;  /* 0x000000097d00780c */ /* 0x000fe40003f64270 */
[----:B----4-:R-:W-:Y:S01]  /*1e0b0*/  FSEL R15, R15, -INF , P2 ;  /* 0xff8000000f0f7808 */ /* 0x010fe20001000000 */
[----:B------:R-:W-:Y:S01]  /*1e0c0*/  MUFU.TANH R184, R184 ;  /* 0x000000b800b87308 */ /* 0x000fe20000002400 */
[----:B------:R-:W-:Y:S02]  /*1e0d0*/  FMNMX.FTZ R10, R12, R10, !PT ;  /* 0x0000000a0c0a7209 */ /* 0x000fe40007810000 */
[----:B------:R-:W-:Y:S02]  /*1e0e0*/  ISETP.GT.AND P4, PT, R125, 0x10, PT ;  /* 0x000000107d00780c */ /* 0x000fe40003f84270 */
[----:B-----5:R-:W-:Y:S02]  /*1e0f0*/  FSEL R21, R21, -INF , P3 ;  /* 0xff80000015157808 */ /* 0x020fe40001800000 */
[----:B------:R-:W-:Y:S01]  /*1e100*/  FMNMX.FTZ R10, R15, R10, !PT ;  /* 0x0000000a0f0a7209 */ /* 0x000fe20007810000 */
[----:B------:R-:W-:Y:S01]  /*1e110*/  MUFU.TANH R188, R188 ;  /* 0x000000bc00bc7308 */ /* 0x000fe20000002400 */
[----:B------:R-:W-:-:S02]  /*1e120*/  ISETP.GT.AND P5, PT, R125, 0x11, PT ;  /* 0x000000117d00780c */ /* 0x000fc40003fa4270 */
[----:B------:R-:W-:Y:S02]  /*1e130*/  FSEL R185, R185, -INF , P4 ;  /* 0xff800000b9b97808 */ /* 0x000fe40002000000 */
[----:B------:R-:W-:Y:S02]  /*1e140*/  FMNMX.FTZ R10, R21, R10, !PT ;  /* 0x0000000a150a7209 */ /* 0x000fe40007810000 */
[----:B------:R-:W-:Y:S01]  /*1e150*/  ISETP.GT.AND P2, PT, R125, 0x18, PT ;  /* 0x000000187d00780c */ /* 0x000fe20003f44270 */
[----:B------:R-:W-:Y:S01]  /*1e160*/  MUFU.TANH R192, R192 ;  /* 0x000000c000c07308 */ /* 0x000fe20000002400 */
[----:B------:R-:W-:Y:S02]  /*1e170*/  FSEL R187, R187, -INF , P5 ;  /* 0xff800000bbbb7808 */ /* 0x000fe40002800000 */
[----:B------:R-:W-:Y:S02]  /*1e180*/  FMNMX.FTZ R10, R185, R10, !PT ;  /* 0x0000000ab90a7209 */ /* 0x000fe40007810000 */
[----:B------:R-:W-:-:S02]  /*1e190*/  ISETP.GT.AND P3, PT, R125, 0x19, PT ;  /* 0x000000197d00780c */ /* 0x000fc40003f64270 */
[----:B------:R-:W-:Y:S01]  /*1e1a0*/  FSEL R189, R189, -INF , P2 ;  /* 0xff800000bdbd7808 */ /* 0x000fe20001000000 */
[----:B------:R-:W-:Y:S01]  /*1e1b0*/  MUFU.TANH R169, R169 ;  /* 0x000000a900a97308 */ /* 0x000fe20000002400 */
[----:B------:R-:W-:Y:S02]  /*1e1c0*/  FMNMX.FTZ R10, R187, R10, !PT ;  /* 0x0000000abb0a7209 */ /* 0x000fe40007810000 */
[----:B------:R-:W-:Y:S02]  /*1e1d0*/  ISETP.GT.AND P4, PT, R125, 0x20, PT ;  /* 0x000000207d00780c */ /* 0x000fe40003f84270 */
[----:B------:R-:W-:Y:S02]  /*1e1e0*/  FSEL R191, R191, -INF , P3 ;  /* 0xff800000bfbf7808 */ /* 0x000fe40001800000 */
        /* <DEDUP_REMOVED lines=18> */
[----:B0-----:R-:W-:Y:S02]  /*1e310*/  FSEL R174, R174, -INF , P4 ;  /* 0xff800000aeae7808 */ /* 0x001fe40002000000 */
[----:B------:R-:W-:Y:S02]  /*1e320*/  FMNMX.FTZ R10, R173, R10, !PT ;  /* 0x0000000aad0a7209 */ /* 0x000fe40007810000 */
[C---:B------:R-:W-:Y:S01]  /*1e330*/  ISETP.GT.AND P2, PT, R125.reuse, 0x38, PT ;  /* 0x000000387d00780c */ /* 0x040fe20003f44270 */
        /* <DEDUP_REMOVED lines=16> */
[----:B-1----:R-:W-:Y:S02]  /*1e440*/  FSEL R153, R153, -INF , P5 ;  /* 0xff80000099997808 */ /* 0x002fe40002800000 */
        /* <DEDUP_REMOVED lines=35> */
[----:B------:R-:W-:Y:S02]  /*1e680*/  FSEL R141, R141, -INF , P3 ;  /* 0xff8000008d8d7808 */ /* 0x000fe40001800000 */
[C---:B------:R-:W-:Y:S02]  /*1e690*/  ISETP.GT.AND P4, PT, R125.reuse, 0x70, PT ;  /* 0x000000707d00780c */ /* 0x040fe40003f84270 */
[C---:B------:R-:W-:Y:S01]  /*1e6a0*/  ISETP.GT.AND P5, PT, R125.reuse, 0x71, PT ;  /* 0x000000717d00780c */ /* 0x040fe20003fa4270 */
[----:B------:R-:W-:Y:S01]  /*1e6b0*/  MUFU.TANH R150, R150 ;  /* 0x0000009600967308 */ /* 0x000fe20000002400 */
[----:B------:R-:W-:-:S02]  /*1e6c0*/  ISETP.GT.AND P2, PT, R125, 0x78, PT ;  /* 0x000000787d00780c */ /* 0x000fc40003f44270 */
[----:B------:R-:W-:Y:S02]  /*1e6d0*/  ISETP.GT.AND P3, PT, R125, 0x79, PT ;  /* 0x000000797d00780c */ /* 0x000fe40003f64270 */
[----:B------:R-:W-:Y:S02]  /*1e6e0*/  FMNMX.FTZ R10, R140, R10, !PT ;  /* 0x0000000a8c0a7209 */ /* 0x000fe40007810000 */
[----:B------:R-:W-:Y:S01]  /*1e6f0*/  FSEL R144, R144, -INF , P4 ;  /* 0xff80000090907808 */ /* 0x000fe20002000000 */
[----:B------:R-:W-:Y:S01]  /*1e700*/  MUFU.TANH R123, R123 ;  /* 0x0000007b007b7308 */ /* 0x000fe20000002400 */
[----:B------:R-:W-:Y:S02]  /*1e710*/  FSEL R145, R145, -INF , P5 ;  /* 0xff80000091917808 */ /* 0x000fe40002800000 */
[----:B------:R-:W-:Y:S02]  /*1e720*/  FSEL R148, R148, -INF , P2 ;  /* 0xff80000094947808 */ /* 0x000fe40001000000 */
[----:B------:R-:W-:-:S02]  /*1e730*/  FSEL R149, R149, -INF , P3 ;  /* 0xff80000095957808 */ /* 0x000fc40001800000 */
[C---:B------:R-:W-:Y:S01]  /*1e740*/  ISETP.GT.AND P4, PT, R125.reuse, 0x80, PT ;  /* 0x000000807d00780c */ /* 0x040fe20003f84270 */
[----:B------:R-:W-:Y:S01]  /*1e750*/  MUFU.TANH R20, R20 ;  /* 0x0000001400147308 */ /* 0x000fe20000002400 */
[C---:B------:R-:W-:Y:S02]  /*1e760*/  ISETP.GT.AND P5, PT, R125.reuse, 0x81, PT ;  /* 0x000000817d00780c */ /* 0x040fe40003fa4270 */
[C---:B------:R-:W-:Y:S02]  /*1e770*/  ISETP.GT.AND P2, PT, R125.reuse, 0x88, PT ;  /* 0x000000887d00780c */ /* 0x040fe40003f44270 */
[----:B------:R-:W-:Y:S02]  /*1e780*/  ISETP.GT.AND P3, PT, R125, 0x89, PT ;  /* 0x000000897d00780c */ /* 0x000fe40003f64270 */
[----:B------:R-:W-:Y:S01]  /*1e790*/  FMNMX.FTZ R10, R141, R10, !PT ;  /* 0x0000000a8d0a7209 */ /* 0x000fe20007810000 */
[----:B------:R-:W-:Y:S01]  /*1e7a0*/  MUFU.TANH R190, R190 ;  /* 0x000000be00be7308 */ /* 0x000fe20000002400 */
[----:B------:R-:W-:-:S02]  /*1e7b0*/  FSEL R120, R120, -INF , P4 ;  /* 0xff80000078787808 */ /* 0x000fc40002000000 */
[----:B------:R-:W-:Y:S02]  /*1e7c0*/  FSEL R121, R121, -INF , P5 ;  /* 0xff80000079797808 */ /* 0x000fe40002800000 */
[----:B------:R-:W-:Y:S02]  /*1e7d0*/  FSEL R124, R124, -INF , P2 ;  /* 0xff8000007c7c7808 */ /* 0x000fe40001000000 */
[----:B--2---:R-:W-:Y:S01]  /*1e7e0*/  FSEL R182, R182, -INF , P3 ;  /* 0xff800000b6b67808 */ /* 0x004fe20001800000 */
[----:B------:R-:W-:Y:S01]  /*1e7f0*/  MUFU.TANH R171, R171 ;  /* 0x000000ab00ab7308 */ /* 0x000fe20000002400 */
[----:B------:R-:W-:Y:S02]  /*1e800*/  FMNMX.FTZ R10, R144, R10, !PT ;  /* 0x0000000a900a7209 */ /* 0x000fe40007810000 */
[C---:B------:R-:W-:Y:S02]  /*1e810*/  ISETP.GT.AND P4, PT, R125.reuse, 0x90, PT ;  /* 0x000000907d00780c */ /* 0x040fe40003f84270 */
[----:B------:R-:W-:-:S02]  /*1e820*/  ISETP.GT.AND P5, PT, R125, 0x91, PT ;  /* 0x000000917d00780c */ /* 0x000fc40003fa4270 */
[C---:B------:R-:W-:Y:S01]  /*1e830*/  ISETP.GT.AND P2, PT, R125.reuse, 0x98, PT ;  /* 0x000000987d00780c */ /* 0x040fe20003f44270 */
[----:B------:R-:W-:Y:S01]  /*1e840*/  MUFU.TANH R177, R177 ;  /* 0x000000b100b17308 */ /* 0x000fe20000002400 */
[----:B------:R-:W-:Y:S01]  /*1e850*/  ISETP.GT.AND P3, PT, R125, 0x99, PT ;  /* 0x000000997d00780c */ /* 0x000fe20003f64270 */
[C---:B------:R-:W-:Y:S01]  /*1e860*/  FMUL.FTZ R125, R2.reuse, R183 ;  /* 0x000000b7027d7220 */ /* 0x040fe20000410000 */
[----:B------:R-:W-:Y:S01]  /*1e870*/  FMUL.FTZ R183, R2, R128 ;  /* 0x0000008002b77220 */ /* 0x000fe20000410000 */
[----:B------:R-:W-:-:S04]  /*1e880*/  FMNMX.FTZ R128, R145, R10, !PT ;  /* 0x0000000a91807209 */ /* 0x000fc80007810000 */
[----:B------:R-:W-:Y:S01]  /*1e890*/  FMNMX.FTZ R128, R148, R128, !PT ;  /* 0x0000008094807209 */ /* 0x000fe20007810000 */
[----:B------:R-:W-:Y:S08]  /*1e8a0*/  MUFU.TANH R183, R183 ;  /* 0x000000b700b77308 */ /* 0x000ff00000002400 */
[----:B------:R0:W-:Y:S08]  /*1e8b0*/  MUFU.TANH R10, R129 ;  /* 0x00000081000a7308 */ /* 0x0001f00000002400 */
[----:B------:R-:W-:Y:S01]  /*1e8c0*/  MUFU.TANH R125, R125 ;  /* 0x0000007d007d7308 */ /* 0x000fe20000002400 */
[----:B0-----:R-:W-:-:S04]  /*1e8d0*/  FMNMX.FTZ R129, R149, R128, !PT ;  /* 0x0000008095817209 */ /* 0x001fc80007810000 */
[----:B------:R-:W-:-:S03]  /*1e8e0*/  FMNMX.FTZ R129, R120, R129, !PT ;  /* 0x0000008178817209 */ /* 0x000fc60007810000 */
[----:B------:R0:W1:Y:S08]  /*1e8f0*/  MUFU.TANH R128, R132 ;  /* 0x0000008400807308 */ /* 0x0000700000002400 */
[----:B------:R-:W-:Y:S01]  /*1e900*/  MUFU.TANH R154, R154 ;  /* 0x0000009a009a7308 */ /* 0x000fe20000002400 */
[----:B0-----:R-:W-:-:S07]  /*1e910*/  FMNMX.FTZ R132, R121, R129, !PT ;  /* 0x0000008179847209 */ /* 0x001fce0007810000 */
[----:B------:R0:W2:Y:S01]  /*1e920*/  MUFU.TANH R129, R133 ;  /* 0x0000008500817308 */ /* 0x0000a20000002400 */
[----:B-1----:R-:W-:-:S07]  /*1e930*/  FSEL R128, R128, -INF , P2 ;  /* 0xff80000080807808 */ /* 0x002fce0001000000 */
[----:B------:R-:W-:Y:S01]  /*1e940*/  MUFU.TANH R159, R159 ;  /* 0x0000009f009f7308 */ /* 0x000fe20000002400 */
[----:B0-----:R-:W-:Y:S02]  /*1e950*/  FMNMX.FTZ R133, R124, R132, !PT ;  /* 0x000000847c857209 */ /* 0x001fe40007810000 */
[----:B------:R-:W-:Y:S02]  /*1e960*/  FSEL R132, R183, -INF , P4 ;  /* 0xff800000b7847808 */ /* 0x000fe40002000000 */
[----:B------:R-:W-:Y:S02]  /*1e970*/  FMNMX.FTZ R183, R182, R133, !PT ;  /* 0x00000085b6b77209 */ /* 0x000fe40007810000 */
[----:B------:R-:W-:Y:S01]  /*1e980*/  FSEL R133, R10, -INF , P5 ;  /* 0xff8000000a857808 */ /* 0x000fe20002800000 */
[----:B------:R-:W-:Y:S01]  /*1e990*/  MUFU.TANH R166, R166 ;  /* 0x000000a600a67308 */ /* 0x000fe20000002400 */
[----:B------:R-:W-:Y:S02]  /*1e9a0*/  FMNMX.FTZ R183, R132, R183, !PT ;  /* 0x000000b784b77209 */ /* 0x000fe40007810000 */
[----:B--2---:R-:W-:-:S02]  /*1e9b0*/  FSEL R129, R129, -INF , P3 ;  /* 0xff80000081817808 */ /* 0x004fc40001800000 */
[----:B------:R-:W-:-:S03]  /*1e9c0*/  FMNMX.FTZ R183, R133, R183, !PT ;  /* 0x000000b785b77209 */ /* 0x000fc60007810000 */
[----:B------:R-:W-:Y:S01]  /*1e9d0*/  MUFU.TANH R139, R139 ;  /* 0x0000008b008b7308 */ /* 0x000fe20000002400 */
[----:B------:R-:W-:-:S04]  /*1e9e0*/  FMNMX.FTZ R183, R128, R183, !PT ;  /* 0x000000b780b77209 */ /* 0x000fc80007810000 */
[----:B------:R-:W-:Y:S01]  /*1e9f0*/  FMNMX.FTZ R196, R129, R183, !PT ;  /* 0x000000b781c47209 */ /* 0x000fe20007810000 */
[----:B------:R-:W-:Y:S02]  /*1ea00*/  FMUL.FTZ R183, R2, R122 ;  /* 0x0000007a02b77220 */ /* 0x000fe40000410000 */
[----:B------:R-:W-:Y:S02]  /*1ea10*/  MUFU.TANH R146, R146 ;  /* 0x0000009200927308 */ /* 0x000fe40000002400 */
[----:B------:R-:W0:Y:S06]  /*1ea20*/  SHFL.BFLY PT, R10, R196, 0x2, 0x1f ;  /* 0x0c401f00c40a7f89 */ /* 0x000e2c00000e0000 */
[----:B------:R-:W1:Y:S08]  /*1ea30*/  MUFU.TANH R183, R183 ;  /* 0x000000b700b77308 */ /* 0x000e700000002400 */
[----:B------:R-:W-:Y:S08]  /*1ea40*/  MUFU.TANH R151, R151 ;  /* 0x0000009700977308 */ /* 0x000ff00000002400 */
[----:B------:R-:W-:Y:S01]  /*1ea50*/  MUFU.TANH R126, R126 ;  /* 0x0000007e007e7308 */ /* 0x000fe20000002400 */
[----:B0-----:R-:W-:-:S02]  /*1ea60*/  FMNMX.FTZ R10, R196, R10, !PT ;  /* 0x0000000ac40a7209 */ /* 0x001fc40007810000 */
[----:B------:R0:W2:Y:S04]  /*1ea70*/  SHFL.IDX PT, R196, R7, 0x1, 0x1c1f ;  /* 0x003c1f0007c47f89 */ /* 0x0000a800000e0000 */
[----:B------:R-:W3:Y:S01]  /*1ea80*/  SHFL.BFLY PT, R122, R10, 0x1, 0x1f ;  /* 0x0c201f000a7a7f89 */ /* 0x000ee200000e0000 */
[----:B0-----:R0:W4:Y:S02]  /*1ea90*/  MUFU.TANH R7, R127 ;  /* 0x0000007f00077308 */ /* 0x0011240000002400 */
[C---:B0-----:R-:W-:Y:S01]  /*1eaa0*/  FMUL.FTZ R127, R2.reuse, R130 ;  /* 0x00000082027f7220 */ /* 0x041fe20000410000 */
[C---:B------:R-:W-:Y:S01]  /*1eab0*/  FMUL.FTZ R130, R2.reuse, R131 ;  /* 0x0000008302827220 */ /* 0x040fe20000410000 */
[C---:B------:R-:W-:Y:S01]  /*1eac0*/  FMUL.FTZ R131, R2.reuse, R134 ;  /* 0x0000008602837220 */ /* 0x040fe20000410000 */
[----:B------:R-:W-:-:S03]  /*1ead0*/  FMUL.FTZ R134, R2, R135 ;  /* 0x0000008702867220 */ /* 0x000fc60000410000 */
[----:B------:R-:W0:Y:S01]  /*1eae0*/  MUFU.TANH R127, R127 ;  /* 0x0000007f007f7308 */ /* 0x000e220000002400 */
[----:B--2---:R-:W-:Y:S01]  /*1eaf0*/  IMAD.IADD R196, R180, 0x1, R196 ;  /* 0x00000001b4c47824 */ /* 0x004fe200078e02c4 */
[----:B---3--:R-:W-:Y:S01]  /*1eb00*/  FMNMX.FTZ R122, R10, R122, !PT ;  /* 0x0000007a0a7a7209 */ /* 0x008fe20007810000 */
[----:B------:R-:W-:-:S03]  /*1eb10*/  IMAD.U32 R10, RZ, RZ, UR57 ;  /* 0x00000039ff0a7e24 */ /* 0x000fc6000f8e00ff */
[C---:B------:R-:W-:Y:S02]  /*1eb20*/  ISETP.GT.AND P5, PT, R196.reuse, 0x1, PT ;  /* 0x00000001c400780c */ /* 0x040fe40003fa4270 */
[----:B------:R-:W2:Y:S01]  /*1eb30*/  MUFU.TANH R130, R130 ;  /* 0x0000008200827308 */ /* 0x000ea20000002400 */
[----:B------:R-:W-:Y:S01]  /*1eb40*/  ISETP.GT.AND P4, PT, R196, 0x9, PT ;  /* 0x00000009c400780c */ /* 0x000fe20003f84270 */
[----:B------:R-:W-:-:S01]  /*1eb50*/  FFMA.FTZ R135, R122, R10, -8 ;  /* 0xc10000007a877423 */ /* 0x000fc2000001000a */
[----:B------:R-:W-:Y:S02]  /*1eb60*/  FSEL R13, R13, -INF , P5 ;  /* 0xff8000000d0d7808 */ /* 0x000fe40002800000 */
[----:B------:R-:W-:Y:S02]  /*1eb70*/  ISETP.GT.AND P5, PT, R196, 0x11, PT ;  /* 0x00000011c400780c */ /* 0x000fe40003fa4270 */
[----:B------:R-:W-:Y:S01]  /*1eb80*/  FSEL R184, R184, -INF , P4 ;  /* 0xff800000b8b87808 */ /* 0x000fe20002000000 */
[----:B------:R-:W3:Y:S01]  /*1eb90*/  MUFU.TANH R131, R131 ;  /* 0x0000008300837308 */ /* 0x000ee20000002400 */
[----:B------:R-:W-:-:S02]  /*1eba0*/  ISETP.GT.AND P4, PT, R196, 0x19, PT ;  /* 0x00000019c400780c */ /* 0x000fc40003f84270 */
[----:B------:R-:W-:Y:S02]  /*1ebb0*/  FSEL R188, R188, -INF , P5 ;  /* 0xff800000bcbc7808 */ /* 0x000fe40002800000 */
[----:B------:R-:W-:Y:S02]  /*1ebc0*/  ISETP.GT.AND P5, PT, R196, 0x21, PT ;  /* 0x00000021c400780c */ /* 0x000fe40003fa4270 */
[----:B------:R-:W-:Y:S01]  /*1ebd0*/  FSEL R192, R192, -INF , P4 ;  /* 0xff800000c0c07808 */ /* 0x000fe20002000000 */
[----:B------:R-:W5:Y:S01]  /*1ebe0*/  MUFU.TANH R134, R134 ;  /* 0x0000008600867308 */ /* 0x000f620000002400 */
[C---:B------:R-:W-:Y:S02]  /*1ebf0*/  ISETP.GT.AND P4, PT, R196.reuse, 0x29, PT ;  /* 0x00000029c400780c */ /* 0x040fe40003f84270 */
[----:B------:R-:W-:Y:S02]  /*1ec00*/  FSEL R169, R169, -INF , P5 ;  /* 0xff800000a9a97808 */ /* 0x000fe40002800000 */
[----:B------:R-:W-:-:S02]  /*1ec10*/  ISETP.GT.AND P5, PT, R196, 0x30, PT ;  /* 0x00000030c400780c */ /* 0x000fc40003fa4270 */
[----:B------:R-:W-:Y:S02]  /*1ec20*/  ISETP.GT.AND P2, PT, R196, RZ, PT ;  /* 0x000000ffc400720c */ /* 0x000fe40003f44270 */
[----:B------:R-:W-:Y:S02]  /*1ec30*/  FSEL R172, R172, -INF , P4 ;  /* 0xff800000acac7808 */ /* 0x000fe40002000000 */
[C---:B------:R-:W-:Y:S02]  /*1ec40*/  ISETP.GT.AND P4, PT, R196.reuse, 0x38, PT ;  /* 0x00000038c400780c */ /* 0x040fe40003f84270 */
[----:B------:R-:W-:Y:S02]  /*1ec50*/  FSEL R175, R175, -INF , P5 ;  /* 0xff800000afaf7808 */ /* 0x000fe40002800000 */
[----:B------:R-:W-:Y:S02]  /*1ec60*/  ISETP.GT.AND P5, PT, R196, 0x39, PT ;  /* 0x00000039c400780c */ /* 0x000fe40003fa4270 */
[----:B------:R-:W-:-:S02]  /*1ec70*/  FSEL R11, R11, -INF , P2 ;  /* 0xff8000000b0b7808 */ /* 0x000fc40001000000 */
[C---:B------:R-:W-:Y:S02]  /*1ec80*/  ISETP.GT.AND P2, PT, R196.reuse, 0x10, PT ;  /* 0x00000010c400780c */ /* 0x040fe40003f44270 */
[----:B------:R-:W-:Y:S02]  /*1ec90*/  FSEL R195, R195, -INF , P4 ;  /* 0xff800000c3c37808 */ /* 0x000fe40002000000 */
[C---:B------:R-:W-:Y:S02]  /*1eca0*/  ISETP.GT.AND P4, PT, R196.reuse, 0x41, PT ;  /* 0x00000041c400780c */ /* 0x040fe40003f84270 */
[----:B------:R-:W-:Y:S02]  /*1ecb0*/  FSEL R125, R125, -INF , P5 ;  /* 0xff8000007d7d7808 */ /* 0x000fe40002800000 */
[----:B------:R-:W-:Y:S02]  /*1ecc0*/  ISETP.GT.AND P5, PT, R196, 0x48, PT ;  /* 0x00000048c400780c */ /* 0x000fe40003fa4270 */
[----:B------:R-:W-:-:S02]  /*1ecd0*/  FSEL R186, R186, -INF , P2 ;  /* 0xff800000baba7808 */ /* 0x000fc40001000000 */
[C---:B------:R-:W-:Y:S02]  /*1ece0*/  ISETP.GT.AND P2, PT, R196.reuse, 0x20, PT ;  /* 0x00000020c400780c */ /* 0x040fe40003f44270 */
[----:B------:R-:W-:Y:S02]  /*1ecf0*/  FSEL R155, R155, -INF , P4 ;  /* 0xff8000009b9b7808 */ /* 0x000fe40002000000 */
[----:B------:R-:W-:Y:S02]  /*1ed00*/  ISETP.GT.AND P4, PT, R196, 0x50, PT ;  /* 0x00000050c400780c */ /* 0x000fe40003f84270 */
[----:B------:R-:W-:Y:S02]  /*1ed10*/  FSEL R158, R158, -INF , P5 ;  /* 0xff8000009e9e7808 */ /* 0x000fe40002800000 */
[----:B------:R-:W-:Y:S02]  /*1ed20*/  ISETP.GT.AND P5, PT, R196, 0x51, PT ;  /* 0x00000051c400780c */ /* 0x000fe40003fa4270 */
[----:B------:R-:W-:-:S02]  /*1ed30*/  FSEL R168, R168, -INF , P2 ;  /* 0xff800000a8a87808 */ /* 0x000fc40001000000 */
[----:B------:R-:W-:Y:S02]  /*1ed40*/  FSETP.NEU.FTZ.AND P2, PT, R122, -INF , PT ;  /* 0xff8000007a00780b */ /* 0x000fe40003f5d000 */
[----:B------:R-:W-:Y:S02]  /*1ed50*/  FSEL R162, R162, -INF , P4 ;  /* 0xff800000a2a27808 */ /* 0x000fe40002000000 */
[C---:B------:R-:W-:Y:S02]  /*1ed60*/  ISETP.GT.AND P4, PT, R196.reuse, 0x59, PT ;  /* 0x00000059c400780c */ /* 0x040fe40003f84270 */
[----:B------:R-:W-:Y:S02]  /*1ed70*/  FSEL R163, R163, -INF , P5 ;  /* 0xff800000a3a37808 */ /* 0x000fe40002800000 */
[----:B------:R-:W-:Y:S02]  /*1ed80*/  ISETP.GT.AND P5, PT, R196, 0x60, PT ;  /* 0x00000060c400780c */ /* 0x000fe40003fa4270 */
[----:B------:R-:W-:-:S02]  /*1ed90*/  FSEL R135, R135, RZ, P2 ;  /* 0x000000ff87877208 */ /* 0x000fc40001000000 */
[----:B------:R-:W-:Y:S02]  /*1eda0*/  FSEL R167, R167, -INF , P4 ;  /* 0xff800000a7a77808 */ /* 0x000fe40002000000 */
[----:B------:R-:W-:Y:S01]  /*1edb0*/  ISETP.GT.AND P4, PT, R196, 0x68, PT ;  /* 0x00000068c400780c */ /* 0x000fe20003f84270 */
[-CC-:B------:R-:W-:Y:S01]  /*1edc0*/  FFMA.FTZ R180, R181, R10.reuse, -R135.reuse ;  /* 0x0000000ab5b47223 */ /* 0x180fe20000010887 */
[----:B------:R-:W-:Y:S01]  /*1edd0*/  FSEL R138, R138, -INF , P5 ;  /* 0xff8000008a8a7808 */ /* 0x000fe20002800000 */
[-CC-:B------:R-:W-:Y:S01]  /*1ede0*/  FFMA.FTZ R185, R185, R10.reuse, -R135.reuse ;  /* 0x0000000ab9b97223 */ /* 0x180fe20000010887 */
[----:B------:R-:W-:Y:S01]  /*1edf0*/  ISETP.GT.AND P5, PT, R196, 0x69, PT ;  /* 0x00000069c400780c */ /* 0x000fe20003fa4270 */
[-CC-:B------:R-:W-:Y:S01]  /*1ee00*/  FFMA.FTZ R187, R187, R10.reuse, -R135.reuse ;  /* 0x0000000abbbb7223 */ /* 0x180fe20000010887 */
[----:B------:R-:W-:Y:S01]  /*1ee10*/  FSEL R181, R142, -INF , P4 ;  /* 0xff8000008eb57808 */ /* 0x000fe20002000000 */
[-CC-:B------:R-:W-:Y:S01]  /*1ee20*/  FFMA.FTZ R189, R189, R10.reuse, -R135.reuse ;  /* 0x0000000abdbd7223 */ /* 0x180fe20000010887 */
[----:B------:R-:W-:Y:S01]  /*1ee30*/  ISETP.GT.AND P4, PT, R196, 0x71, PT ;  /* 0x00000071c400780c */ /* 0x000fe20003f84270 */
[----:B------:R1:W-:Y:S01]  /*1ee40*/  MUFU.EX2 R142, R185 ;  /* 0x000000b9008e7308 */ /* 0x0003e20000000800 */
[----:B------:R-:W-:Y:S01]  /*1ee50*/  FSEL R143, R143, -INF , P5 ;  /* 0xff8000008f8f7808 */ /* 0x000fe20002800000 */
[-CC-:B------:R-:W-:Y:S01]  /*1ee60*/  FFMA.FTZ R128, R128, R10.reuse, -R135.reuse ;  /* 0x0000000a80807223 */ /* 0x180fe20000010887 */
[----:B------:R-:W-:Y:S01]  /*1ee70*/  ISETP.GT.AND P5, PT, R196, 0x78, PT ;  /* 0x00000078c400780c */ /* 0x000fe20003fa4270 */
[-CC-:B------:R-:W-:Y:S01]  /*1ee80*/  FFMA.FTZ R12, R12, R10.reuse, -R135.reuse ;  /* 0x0000000a0c0c7223 */ /* 0x180fe20000010887 */
[----:B------:R-:W-:Y:S01]  /*1ee90*/  ISETP.GT.AND P3, PT, R196, 0x8, PT ;  /* 0x00000008c400780c */ /* 0x000fe20003f64270 */
[-CC-:B------:R-:W-:Y:S01]  /*1eea0*/  FFMA.FTZ R15, R15, R10.reuse, -R135.reuse ;  /* 0x0000000a0f0f7223 */ /* 0x180fe20000010887 */
[----:B------:R-:W-:Y:S01]  /*1eeb0*/  FSEL R150, R150, -INF , P5 ;  /* 0xff80000096967808 */ /* 0x000fe20002800000 */
[-CC-:B------:R-:W-:Y:S01]  /*1eec0*/  FFMA.FTZ R21, R21, R10.reuse, -R135.reuse ;  /* 0x0000000a15157223 */ /* 0x180fe20000010887 */
[----:B-1----:R-:W-:Y:S01]  /*1eed0*/  FSEL R185, R147, -INF , P4 ;  /* 0xff80000093b97808 */ /* 0x002fe20002000000 */
[-CC-:B------:R-:W-:Y:S01]  /*1eee0*/  FFMA.FTZ R193, R193, R10.reuse, -R135.reuse ;  /* 0x0000000ac1c17223 */ /* 0x180fe20000010887 */
[C---:B------:R-:W-:Y:S01]  /*1eef0*/  ISETP.GT.AND P4, PT, R196.reuse, 0x80, PT ;  /* 0x00000080c400780c */ /* 0x040fe20003f84270 */
[----:B------:R1:W-:Y:S01]  /*1ef00*/  MUFU.EX2 R147, R187 ;  /* 0x000000bb00937308 */ /* 0x0003e20000000800 */
[----:B------:R-:W-:Y:S01]  /*1ef10*/  ISETP.GT.AND P5, PT, R196, 0x81, PT ;  /* 0x00000081c400780c */ /* 0x000fe20003fa4270 */
[-CC-:B------:R-:W-:Y:S01]  /*1ef20*/  FFMA.FTZ R194, R194, R10.reuse, -R135.reuse ;  /* 0x0000000ac2c27223 */ /* 0x180fe20000010887 */
[----:B------:R-:W-:Y:S01]  /*1ef30*/  FSEL R20, R20, -INF , P3 ;  /* 0xff80000014147808 */ /* 0x000fe20001800000 */
[-CC-:B------:R-:W-:Y:S01]  /*1ef40*/  FFMA.FTZ R170, R170, R10.reuse, -R135.reuse ;  /* 0x0000000aaaaa7223 */ /* 0x180fe20000010887 */
[----:B------:R-:W-:Y:S01]  /*1ef50*/  ISETP.GT.AND P3, PT, R196, 0x18, PT ;  /* 0x00000018c400780c */ /* 0x000fe20003f64270 */
[-CC-:B------:R-:W-:Y:S01]  /*1ef60*/  FFMA.FTZ R173, R173, R10.reuse, -R135.reuse ;  /* 0x0000000aadad7223 */ /* 0x180fe20000010887 */
[----:B------:R-:W-:-:S01]  /*1ef70*/  FFMA.FTZ R174, R174, R10, -R135 ;  /* 0x0000000aaeae7223 */ /* 0x000fc20000010887 */
[-CC-:B------:R-:W-:Y:S01]  /*1ef80*/  FFMA.FTZ R176, R176, R10.reuse, -R135.reuse ;  /* 0x0000000ab0b07223 */ /* 0x180fe20000010887 */
[----:B-1----:R-:W-:Y:S01]  /*1ef90*/  FSEL R187, R183, -INF , P4 ;  /* 0xff800000b7bb7808 */ /* 0x002fe20002000000 */
[-CC-:B------:R-:W-:Y:S01]  /*1efa0*/  FFMA.FTZ R178, R178, R10.reuse, -R135.reuse ;  /* 0x0000000ab2b27223 */ /* 0x180fe20000010887 */
        /* <DEDUP_REMOVED lines=11> */
[----:B----4-:R-:W-:Y:S01]  /*1f060*/  FSEL R191, R7, -INF , P4 ;  /* 0xff80000007bf7808 */ /* 0x010fe20002000000 */
[-CC-:B------:R-:W-:Y:S01]  /*1f070*/  FFMA.FTZ R160, R160, R10.reuse, -R135.reuse ;  /* 0x0000000aa0a07223 */ /* 0x180fe20000010887 */
[----:B------:R-:W-:Y:S01]  /*1f080*/  FSEL R171, R171, -INF , P3 ;  /* 0xff800000abab7808 */ /* 0x000fe20001800000 */
[----:B------:R1:W-:Y:S01]  /*1f090*/  MUFU.EX2 R7, R123 ;  /* 0x0000007b00077308 */ /* 0x0003e20000000800 */
[C---:B------:R-:W-:Y:S01]  /*1f0a0*/  ISETP.GT.AND P3, PT, R196.reuse, 0x31, PT ;  /* 0x00000031c400780c */ /* 0x040fe20003f64270 */
[-CC-:B------:R-:W-:Y:S01]  /*1f0b0*/  FFMA.FTZ R161, R161, R10.reuse, -R135.reuse ;  /* 0x0000000aa1a17223 */ /* 0x180fe20000010887 */
[----:B------:R-:W-:Y:S01]  /*1f0c0*/  ISETP.GT.AND P5, PT, R196, 0x90, PT ;  /* 0x00000090c400780c */ /* 0x000fe20003fa4270 */
[-CC-:B------:R-:W-:Y:S01]  /*1f0d0*/  FFMA.FTZ R164, R164, R10.reuse, -R135.reuse ;  /* 0x0000000aa4a47223 */ /* 0x180fe20000010887 */
[----:B------:R-:W-:Y:S01]  /*1f0e0*/  FSEL R177, R177, -INF , P3 ;  /* 0xff800000b1b17808 */ /* 0x000fe20001800000 */
[-CC-:B------:R-:W-:Y:S01]  /*1f0f0*/  FFMA.FTZ R165, R165, R10.reuse, -R135.reuse ;  /* 0x0000000aa5a57223 */ /* 0x180fe20000010887 */
[----:B------:R-:W-:Y:S01]  /*1f100*/  ISETP.GT.AND P3, PT, R196, 0x40, PT ;  /* 0x00000040c400780c */ /* 0x000fe20003f64270 */
[--C-:B------:R-:W-:Y:S01]  /*1f110*/  FFMA.FTZ R136, R136, R10, -R135.reuse ;  /* 0x0000000a88887223 */ /* 0x100fe20000010887 */
[----:B-1----:R-:W-:Y:S01]  /*1f120*/  FMNMX.FTZ R123, R11, R4, !PT ;  /* 0x000000040b7b7209 */ /* 0x002fe20007810000 */
[-CC-:B------:R-:W-:Y:S01]  /*1f130*/  FFMA.FTZ R137, R137, R10.reuse, -R135.reuse ;  /* 0x0000000a89897223 */ /* 0x180fe20000010887 */
[----:B------:R-:W-:Y:S01]  /*1f140*/  FSEL R154, R154, -INF , P3 ;  /* 0xff8000009a9a7808 */ /* 0x000fe20001800000 */
[-CC-:B------:R-:W-:Y:S01]  /*1f150*/  FFMA.FTZ R141, R141, R10.reuse, -R135.reuse ;  /* 0x0000000a8d8d7223 */ /* 0x180fe20000010887 */
[----:B------:R-:W-:Y:S01]  /*1f160*/  FMNMX.FTZ R123, R13, R123, !PT ;  /* 0x0000007b0d7b7209 */ /* 0x000fe20007810000 */
[-CC-:B------:R-:W-:Y:S01]  /*1f170*/  FFMA.FTZ R144, R144, R10.reuse, -R135.reuse ;  /* 0x0000000a90907223 */ /* 0x180fe20000010887 */
[----:B------:R-:W-:Y:S01]  /*1f180*/  ISETP.GT.AND P3, PT, R196, 0x49, PT ;  /* 0x00000049c400780c */ /* 0x000fe20003f64270 */
[-CC-:B------:R-:W-:Y:S01]  /*1f190*/  FFMA.FTZ R145, R145, R10.reuse, -R135.reuse ;  /* 0x0000000a91917223 */ /* 0x180fe20000010887 */
[----:B------:R-:W-:Y:S01]  /*1f1a0*/  FMNMX.FTZ R123, R20, R123, !PT ;  /* 0x0000007b147b7209 */ /* 0x000fe20007810000 */
        /* <DEDUP_REMOVED lines=14> */
[----:B------:R-:W-:Y:S01]  /*1f290*/  FFMA.FTZ R133, R133, R10, -R135 ;  /* 0x0000000a85857223 */ /* 0x000fe20000010887 */
[----:B------:R-:W-:Y:S01]  /*1f2a0*/  FMNMX.FTZ R123, R190, R123, !PT ;  /* 0x0000007bbe7b7209 */ /* 0x000fe20007810000 */
[----:B------:R-:W-:Y:S01]  /*1f2b0*/  MUFU.EX2 R180, R180 ;  /* 0x000000b400b47308 */ /* 0x000fe20000000800 */
[----:B------:R-:W-:-:S02]  /*1f2c0*/  FSEL R139, R139, -INF , P3 ;  /* 0xff8000008b8b7808 */ /* 0x000fc40001800000 */
[----:B------:R-:W-:Y:S02]  /*1f2d0*/  FMNMX.FTZ R123, R192, R123, !PT ;  /* 0x0000007bc07b7209 */ /* 0x000fe40007810000 */
[----:B------:R-:W-:Y:S02]  /*1f2e0*/  ISETP.GT.AND P3, PT, R196, 0x70, PT ;  /* 0x00000070c400780c */ /* 0x000fe40003f64270 */
[----:B------:R-:W-:Y:S01]  /*1f2f0*/  FMNMX.FTZ R123, R168, R123, !PT ;  /* 0x0000007ba87b7209 */ /* 0x000fe20007810000 */
[----:B------:R-:W-:Y:S01]  /*1f300*/  MUFU.EX2 R12, R12 ;  /* 0x0000000c000c7308 */ /* 0x000fe20000000800 */
[----:B------:R-:W-:Y:S02]  /*1f310*/  FSEL R146, R146, -INF , P3 ;  /* 0xff80000092927808 */ /* 0x000fe40001800000 */
[----:B------:R-:W-:Y:S02]  /*1f320*/  FMNMX.FTZ R123, R169, R123, !PT ;  /* 0x0000007ba97b7209 */ /* 0x000fe40007810000 */
[----:B------:R-:W-:-:S02]  /*1f330*/  ISETP.GT.AND P3, PT, R196, 0x79, PT ;  /* 0x00000079c400780c */ /* 0x000fc40003f64270 */
[----:B------:R-:W-:Y:S01]  /*1f340*/  FMNMX.FTZ R123, R171, R123, !PT ;  /* 0x0000007bab7b7209 */ /* 0x000fe20007810000 */
[----:B------:R-:W-:Y:S01]  /*1f350*/  MUFU.EX2 R15, R15 ;  /* 0x0000000f000f7308 */ /* 0x000fe20000000800 */
[----:B------:R-:W-:Y:S02]  /*1f360*/  FSEL R151, R151, -INF , P3 ;  /* 0xff80000097977808 */ /* 0x000fe40001800000 */
[----:B------:R-:W-:Y:S02]  /*1f370*/  FMNMX.FTZ R123, R172, R123, !PT ;  /* 0x0000007bac7b7209 */ /* 0x000fe40007810000 */
[----:B------:R-:W-:Y:S02]  /*1f380*/  ISETP.GT.AND P3, PT, R196, 0x88, PT ;  /* 0x00000088c400780c */ /* 0x000fe40003f64270 */
[----:B------:R-:W-:Y:S01]  /*1f390*/  FMNMX.FTZ R123, R175, R123, !PT ;  /* 0x0000007baf7b7209 */ /* 0x000fe20007810000 */
[----:B------:R-:W-:Y:S01]  /*1f3a0*/  MUFU.EX2 R21, R21 ;  /* 0x0000001500157308 */ /* 0x000fe20000000800 */
[----:B------:R-:W-:-:S02]  /*1f3b0*/  FSEL R126, R126, -INF , P3 ;  /* 0xff8000007e7e7808 */ /* 0x000fc40001800000 */
[----:B------:R-:W-:Y:S02]  /*1f3c0*/  FMNMX.FTZ R123, R177, R123, !PT ;  /* 0x0000007bb17b7209 */ /* 0x000fe40007810000 */
[C---:B------:R-:W-:Y:S02]  /*1f3d0*/  ISETP.GT.AND P3, PT, R196.reuse, 0x91, PT ;  /* 0x00000091c400780c */ /* 0x040fe40003f64270 */
[----:B------:R-:W-:Y:S01]  /*1f3e0*/  FMNMX.FTZ R123, R195, R123, !PT ;  /* 0x0000007bc37b7209 */ /* 0x000fe20007810000 */
[----:B------:R-:W-:Y:S01]  /*1f3f0*/  MUFU.EX2 R193, R193 ;  /* 0x000000c100c17308 */ /* 0x000fe20000000800 */
[----:B0-----:R-:W-:Y:S02]  /*1f400*/  FSEL R127, R127, -INF , P5 ;  /* 0xff8000007f7f7808 */ /* 0x001fe40002800000 */
[----:B------:R-:W-:Y:S02]  /*1f410*/  FMNMX.FTZ R123, R125, R123, !PT ;  /* 0x0000007b7d7b7209 */ /* 0x000fe40007810000 */
[----:B------:R-:W-:-:S02]  /*1f420*/  ISETP.GT.AND P4, PT, R196, 0x98, PT ;  /* 0x00000098c400780c */ /* 0x000fc40003f84270 */
[----:B------:R-:W-:Y:S01]  /*1f430*/  FMNMX.FTZ R123, R154, R123, !PT ;  /* 0x0000007b9a7b7209 */ /* 0x000fe20007810000 */
[----:B------:R-:W-:Y:S01]  /*1f440*/  MUFU.EX2 R194, R194 ;  /* 0x000000c200c27308 */ /* 0x000fe20000000800 */
[----:B--2---:R-:W-:Y:S02]  /*1f450*/  FSEL R130, R130, -INF , P3 ;  /* 0xff80000082827808 */ /* 0x004fe40001800000 */
[----:B------:R-:W-:Y:S02]  /*1f460*/  FMNMX.FTZ R123, R155, R123, !PT ;  /* 0x0000007b9b7b7209 */ /* 0x000fe40007810000 */
[----:B------:R-:W-:Y:S01]  /*1f470*/  ISETP.GT.AND P5, PT, R196, 0x99, PT ;  /* 0x00000099c400780c */ /* 0x000fe20003fa4270 */
[----:B------:R-:W-:Y:S01]  /*1f480*/  FFMA.FTZ R196, R140, R10, -R135 ;  /* 0x0000000a8cc47223 */ /* 0x000fe20000010887 */
[----:B------:R-:W-:Y:S01]  /*1f490*/  FMNMX.FTZ R123, R158, R123, !PT ;  /* 0x0000007b9e7b7209 */ /* 0x000fe20007810000 */
[----:B------:R-:W-:Y:S01]  /*1f4a0*/  MUFU.EX2 R170, R170 ;  /* 0x000000aa00aa7308 */ /* 0x000fe20000000800 */
[----:B---3--:R-:W-:-:S02]  /*1f4b0*/  FSEL R140, R131, -INF , P4 ;  /* 0xff800000838c7808 */ /* 0x008fc40002000000 */
[----:B------:R-:W-:Y:S02]  /*1f4c0*/  FMNMX.FTZ R123, R159, R123, !PT ;  /* 0x0000007b9f7b7209 */ /* 0x000fe40007810000 */
[----:B-----5:R-:W-:Y:S02]  /*1f4d0*/  FSEL R134, R134, -INF , P5 ;  /* 0xff80000086867808 */ /* 0x020fe40002800000 */
[----:B------:R-:W-:Y:S01]  /*1f4e0*/  FMNMX.FTZ R123, R162, R123, !PT ;  /* 0x0000007ba27b7209 */ /* 0x000fe20007810000 */
[----:B------:R-:W-:Y:S01]  /*1f4f0*/  MUFU.EX2 R131, R196 ;  /* 0x000000c400837308 */ /* 0x000fe20000000800 */
[----:B------:R-:W-:Y:S02]  /*1f500*/  ISETP.NE.AND P4, PT, R197, RZ, PT ;  /* 0x000000ffc500720c */ /* 0x000fe40003f85270 */
[----:B------:R-:W-:Y:S02]  /*1f510*/  FMNMX.FTZ R123, R163, R123, !PT ;  /* 0x0000007ba37b7209 */ /* 0x000fe40007810000 */
[----:B------:R-:W-:-:S02]  /*1f520*/  FSEL R197, R122, RZ, P2 ;  /* 0x000000ff7ac57208 */ /* 0x000fc40001000000 */
[----:B------:R-:W-:Y:S01]  /*1f530*/  FMNMX.FTZ R123, R166, R123, !PT ;  /* 0x0000007ba67b7209 */ /* 0x000fe20007810000 */
[----:B------:R-:W-:Y:S02]  /*1f540*/  MUFU.EX2 R173, R173 ;  /* 0x000000ad00ad7308 */ /* 0x000fe40000000800 */
[----:B------:R-:W-:-:S01]  /*1f550*/  FADD.FTZ R197, -R197, R5 ;  /* 0x00000005c5c57221 */ /* 0x000fc20000010100 */
[----:B------:R-:W-:-:S03]  /*1f560*/  FMNMX.FTZ R123, R167, R123, !PT ;  /* 0x0000007ba77b7209 */ /* 0x000fc60007810000 */
[----:B------:R-:W-:Y:S01]  /*1f570*/  FMUL.FTZ R197, R197, R10 ;  /* 0x0000000ac5c57220 */ /* 0x000fe20000410000 */
        /* <DEDUP_REMOVED lines=8> */
[----:B------:R-:W-:-:S04]  /*1f600*/  FMNMX.FTZ R123, R185, R123, !PT ;  /* 0x0000007bb97b7209 */ /* 0x000fc80007810000 */
[----:B------:R-:W-:Y:S01]  /*1f610*/  FMNMX.FTZ R123, R150, R123, !PT ;  /* 0x0000007b967b7209 */ /* 0x000fe20007810000 */
[----:B------:R-:W-:Y:S01]  /*1f620*/  MUFU.EX2 R178, R178 ;  /* 0x000000b200b27308 */ /* 0x000fe20000000800 */
[----:B0-----:R-:W-:-:S02]  /*1f630*/  FFMA.FTZ R3, R197, R3, R180 ;  /* 0x00000003c5037223 */ /* 0x001fc400000100b4 */
[----:B------:R-:W-:Y:S02]  /*1f640*/  FMNMX.FTZ R123, R151, R123, !PT ;  /* 0x0000007b977b7209 */ /* 0x000fe40007810000 */
[----:B------:R-:W-:-:S02]  /*1f650*/  FADD.FTZ R3, R12, R3 ;  /* 0x000000030c037221 */ /* 0x000fc40000010000 */
        /* <DEDUP_REMOVED lines=23> */
[----:B------:R-:W-:-:S03]  /*1f7d0*/  FFMA.FTZ R196, R129, R10, -R135 ;  /* 0x0000000a81c47223 */ /* 0x000fc60000010887 */
[----:B------:R-:W-:-:S03]  /*1f7e0*/  FSETP.NEU.FTZ.AND P3, PT, R123, -INF , PT ;  /* 0xff8000007b00780b */ /* 0x000fc60003f7d000 */
[----:B------:R-:W-:Y:S01]  /*1f7f0*/  MUFU.EX2 R129, R128 ;  /* 0x0000008000817308 */ /* 0x000fe20000000800 */
[----:B------:R-:W-:-:S05]  /*1f800*/  FFMA.FTZ R135, R123, R10, -8 ;  /* 0xc10000007b877423 */ /* 0x000fca000001000a */
[----:B------:R-:W-:Y:S02]  /*1f810*/  FSEL R135, R135, RZ, P3 ;  /* 0x000000ff87877208 */ /* 0x000fe40001800000 */
[----:B------:R0:W-:Y:S03]  /*1f820*/  MUFU.EX2 R128, R196 ;  /* 0x000000c400807308 */ /* 0x0001e60000000800 */
[----:B------:R-:W-:-:S01]  /*1f830*/  FFMA.FTZ R11, R11, R10, -R135 ;  /* 0x0000000a0b0b7223 */ /* 0x000fc20000010887 */
[-CC-:B------:R-:W-:Y:S01]  /*1f840*/  FFMA.FTZ R13, R13, R10.reuse, -R135.reuse ;  /* 0x0000000a0d0d7223 */ /* 0x180fe20000010887 */
[----:B------:R-:W-:-:S01]  /*1f850*/  FFMA.FTZ R20, R20, R10, -R135 ;  /* 0x0000000a14147223 */ /* 0x000fc20000010887 */
[-CC-:B------:R-:W-:Y:S01]  /*1f860*/  FFMA.FTZ R184, R184, R10.reuse, -R135.reuse ;  /* 0x0000000ab8b87223 */ /* 0x180fe20000010887 */
[----:B------:R-:W-:-:S01]  /*1f870*/  FFMA.FTZ R186, R186, R10, -R135 ;  /* 0x0000000ababa7223 */ /* 0x000fc20000010887 */
[-CC-:B------:R-:W-:Y:S01]  /*1f880*/  FFMA.FTZ R188, R188, R10.reuse, -R135.reuse ;  /* 0x0000000abcbc7223 */ /* 0x180fe20000010887 */
[----:B0-----:R-:W-:Y:S01]  /*1f890*/  FSEL R196, R123, RZ, P3 ;  /* 0x000000ff7bc47208 */ /* 0x001fe20001800000 */
[----:B------:R-:W-:Y:S01]  /*1f8a0*/  MUFU.EX2 R11, R11 ;  /* 0x0000000b000b7308 */ /* 0x000fe20000000800 */
[----:B------:R-:W-:-:S01]  /*1f8b0*/  FFMA.FTZ R190, R190, R10, -R135 ;  /* 0x0000000abebe7223 */ /* 0x000fc20000010887 */
[-CC-:B------:R-:W-:Y:S01]  /*1f8c0*/  FFMA.FTZ R192, R192, R10.reuse, -R135.reuse ;  /* 0x0000000ac0c07223 */ /* 0x180fe20000010887 */
[----:B------:R-:W-:-:S01]  /*1f8d0*/  FFMA.FTZ R168, R168, R10, -R135 ;  /* 0x0000000aa8a87223 */ /* 0x000fc20000010887 */
[----:B------:R-:W-:Y:S01]  /*1f8e0*/  FADD.FTZ R196, -R196, R4 ;  /* 0x00000004c4c47221 */ /* 0x000fe20000010100 */
[----:B------:R-:W-:Y:S01]  /*1f8f0*/  IADD3 R4, -R198, 0xb, RZ ;  /* 0x0000000bc6047810 */ /* 0x000fe20007ffe1ff */
[-CC-:B------:R-:W-:Y:S01]  /*1f900*/  FFMA.FTZ R169, R169, R10.reuse, -R135.reuse ;  /* 0x0000000aa9a97223 */ /* 0x180fe20000010887 */
        /* <DEDUP_REMOVED lines=28> */
[----:B------:R0:W-:Y:S06]  /*1fad0*/  BAR.ARV R4, 0x100 ;  /* 0x000400040000751d */ /* 0x0001ec0000002000 */
[----:B------:R-:W3:Y:S01]  /*1fae0*/  MUFU.EX2 R186, R186 ;  /* 0x000000ba00ba7308 */ /* 0x000ee20000000800 */
[----:B------:R-:W-:-:S01]  /*1faf0*/  FFMA.FTZ R187, R187, R10, -R135 ;  /* 0x0000000abbbb7223 */ /* 0x000fc20000010887 */
[----:B0-----:R-:W-:Y:S01]  /*1fb00*/  FADD.FTZ R4, R13, R0 ;  /* 0x000000000d047221 */ /* 0x001fe20000010000 */
[----:B------:R-:W-:-:S01]  /*1fb10*/  FADD.FTZ R0, R15, R3 ;  /* 0x000000030f007221 */ /* 0x000fc20000010000 */
[-CC-:B------:R-:W-:Y:S01]  /*1fb20*/  FFMA.FTZ R189, R189, R10.reuse, -R135.reuse ;  /* 0x0000000abdbd7223 */ /* 0x180fe20000010887 */
[----:B------:R-:W-:-:S01]  /*1fb30*/  FFMA.FTZ R126, R126, R10, -R135 ;  /* 0x0000000a7e7e7223 */ /* 0x000fc20000010887 */
[----:B-1----:R-:W-:Y:S01]  /*1fb40*/  FADD.FTZ R3, R20, R4 ;  /* 0x0000000414037221 */ /* 0x002fe20000010000 */
[----:B------:R-:W-:-:S01]  /*1fb50*/  FADD.FTZ R0, R21, R0 ;  /* 0x0000000015007221 */ /* 0x000fc20000010000 */
[----:B------:R-:W0:Y:S01]  /*1fb60*/  MUFU.EX2 R188, R188 ;  /* 0x000000bc00bc7308 */ /* 0x000e220000000800 */
[----:B------:R-:W-:-:S01]  /*1fb70*/  FFMA.FTZ R191, R191, R10, -R135 ;  /* 0x0000000abfbf7223 */ /* 0x000fc20000010887 */
[----:B--2---:R-:W-:Y:S01]  /*1fb80*/  FADD.FTZ R3, R184, R3 ;  /* 0x00000003b8037221 */ /* 0x004fe20000010000 */
[----:B------:R-:W-:-:S01]  /*1fb90*/  FADD.FTZ R0, R142, R0 ;  /* 0x000000008e007221 */ /* 0x000fc20000010000 */
[-CC-:B------:R-:W-:Y:S01]  /*1fba0*/  FFMA.FTZ R127, R127, R10.reuse, -R135.reuse ;  /* 0x0000000a7f7f7223 */ /* 0x180fe20000010887 */
[----:B------:R-:W-:-:S01]  /*1fbb0*/  FFMA.FTZ R130, R130, R10, -R135 ;  /* 0x0000000a82827223 */ /* 0x000fc20000010887 */
[----:B------:R-:W-:Y:S01]  /*1fbc0*/  FFMA.FTZ R140, R140, R10, -R135 ;  /* 0x0000000a8c8c7223 */ /* 0x000fe20000010887 */
[----:B------:R-:W-:-:S01]  /*1fbd0*/  FADD.FTZ R0, R147, R0 ;  /* 0x0000000093007221 */ /* 0x000fc20000010000 */
[----:B------:R-:W1:Y:S01]  /*1fbe0*/  MUFU.EX2 R190, R190 ;  /* 0x000000be00be7308 */ /* 0x000e620000000800 */
[----:B---3--:R-:W-:-:S01]  /*1fbf0*/  FADD.FTZ R3, R186, R3 ;  /* 0x00000003ba037221 */ /* 0x008fc20000010000 */
[----:B------:R-:W-:Y:S01]  /*1fc00*/  FFMA.FTZ R134, R134, R10, -R135 ;  /* 0x0000000a86867223 */ /* 0x000fe20000010887 */
[----:B------:R-:W-:-:S04]  /*1fc10*/  FADD.FTZ R0, R183, R0 ;  /* 0x00000000b7007221 */ /* 0x000fc80000010000 */
[----:B------:R-:W-:Y:S01]  /*1fc20*/  FADD.FTZ R0, R7, R0 ;  /* 0x0000000007007221 */ /* 0x000fe20000010000 */
[----:B------:R-:W2:Y:S01]  /*1fc30*/  MUFU.EX2 R192, R192 ;  /* 0x000000c000c07308 */ /* 0x000ea20000000800 */
[----:B0-----:R-:W-:-:S02]  /*1fc40*/  FADD.FTZ R3, R188, R3 ;  /* 0x00000003bc037221 */ /* 0x001fc40000010000 */
[----:B------:R-:W-:-:S04]  /*1fc50*/  FADD.FTZ R0, R193, R0 ;  /* 0x00000000c1007221 */ /* 0x000fc80000010000 */
[----:B------:R-:W-:Y:S01]  /*1fc60*/  FADD.FTZ R0, R194, R0 ;  /* 0x00000000c2007221 */ /* 0x000fe20000010000 */
[----:B------:R-:W0:Y:S01]  /*1fc70*/  MUFU.EX2 R168, R168 ;  /* 0x000000a800a87308 */ /* 0x000e220000000800 */
[----:B-1----:R-:W-:-:S02]  /*1fc80*/  FADD.FTZ R3, R190, R3 ;  /* 0x00000003be037221 */ /* 0x002fc40000010000 */
[----:B------:R-:W-:-:S04]  /*1fc90*/  FADD.FTZ R0, R170, R0 ;  /* 0x00000000aa007221 */ /* 0x000fc80000010000 */
[----:B------:R-:W-:Y:S01]  /*1fca0*/  FADD.FTZ R0, R173, R0 ;  /* 0x00000000ad007221 */ /* 0x000fe20000010000 */
[----:B------:R-:W1:Y:S01]  /*1fcb0*/  MUFU.EX2 R169, R169 ;  /* 0x000000a900a97308 */ /* 0x000e620000000800 */
[----:B--2---:R-:W-:-:S02]  /*1fcc0*/  FADD.FTZ R3, R192, R3 ;  /* 0x00000003c0037221 */ /* 0x004fc40000010000 */
        /* <DEDUP_REMOVED lines=28> */
[----:B------:R-:W-:-:S05]  /*1fe90*/  FADD.FTZ R0, R131, R0 ;  /* 0x0000000083007221 */ /* 0x000fca0000010000 */
[----:B------:R-:W0:Y:S01]  /*1fea0*/  MUFU.EX2 R155, R155 ;  /* 0x0000009b009b7308 */ /* 0x000e220000000800 */
[----:B-1----:R-:W-:-:S07]  /*1feb0*/  FADD.FTZ R3, R125, R3 ;  /* 0x000000037d037221 */ /* 0x002fce0000010000 */
[----:B------:R-:W1:Y:S01]  /*1fec0*/  MUFU.EX2 R158, R158 ;  /* 0x0000009e009e7308 */ /* 0x000e620000000800 */
[----:B--2---:R-:W-:-:S07]  /*1fed0*/  FADD.FTZ R3, R154, R3 ;  /* 0x000000039a037221 */ /* 0x004fce0000010000 */
[----:B------:R2:W3:Y:S01]  /*1fee0*/  MUFU.EX2 R5, R159 ;  /* 0x0000009f00057308 */ /* 0x0004e20000000800 */
[----:B0-----:R-:W-:-:S07]  /*1fef0*/  FADD.FTZ R3, R155, R3 ;  /* 0x000000039b037221 */ /* 0x001fce0000010000 */
[----:B------:R-:W0:Y:S01]  /*1ff00*/  MUFU.EX2 R162, R162 ;  /* 0x000000a200a27308 */ /* 0x000e220000000800 */
[----:B-1----:R-:W-:-:S01]  /*1ff10*/  FADD.FTZ R3, R158, R3 ;  /* 0x000000039e037221 */ /* 0x002fc20000010000 */
[----:B--2---:R-:W-:-:S04]  /*1ff20*/  @!P4 IMAD R159, R8, 0x8, R16 ;  /* 0x00000008089fc824 */ /* 0x004fc800078e0210 */
[----:B------:R-:W-:Y:S02]  /*1ff30*/  @!P4 VIADD R159, R159, 0x33440 ;  /* 0x000334409f9fc836 */ /* 0x000fe40000000000 */
[----:B------:R-:W1:Y:S01]  /*1ff40*/  MUFU.EX2 R163, R163 ;  /* 0x000000a300a37308 */ /* 0x000e620000000800 */
[----:B---3--:R-:W-:-:S02]  /*1ff50*/  FADD.FTZ R3, R5, R3 ;  /* 0x0000000305037221 */ /* 0x008fc40000010000 */
[----:B------:R-:W-:-:S04]  /*1ff60*/  @!P4 PRMT R159, RZ, 0x654, R159 ;  /* 0x00000654ff9fc816 */ /* 0x000fc8000000009f */
[----:B------:R2:W-:Y:S01]  /*1ff70*/  @!P4 SYNCS.ARRIVE.TRANS64.RED.A1T0 RZ, [R159+URZ], RZ ;  /* 0x000000ff9fffc9a7 */ /* 0x0005e2000810043f */
        /* <DEDUP_REMOVED lines=55> */
[----:B0-----:R-:W-:-:S04]  /*202f0*/  FADD.FTZ R0, R133, R0 ;  /* 0x0000000085007221 */ /* 0x001fc80000010000 */
[----:B------:R-:W-:-:S03]  /*20300*/  FADD.FTZ R0, R129, R0 ;  /* 0x0000000081007221 */ /* 0x000fc60000010000 */
[----:B------:R-:W0:Y:S01]  /*20310*/  MUFU.EX2 R134, R134 ;  /* 0x0000008600867308 */ /* 0x000e220000000800 */
[----:B-1----:R-:W-:-:S04]  /*20320*/  FADD.FTZ R3, R130, R3 ;  /* 0x0000000382037221 */ /* 0x002fc80000010000 */
[----:B---3--:R-:W-:Y:S01]  /*20330*/  FADD.FTZ R4, R140, R3 ;  /* 0x000000038c047221 */ /* 0x008fe20000010000 */
[----:B------:R-:W-:-:S03]  /*20340*/  FADD.FTZ R3, R128, R0 ;  /* 0x0000000080037221 */ /* 0x000fc60000010000 */
[----:B0-----:R-:W-:Y:S01]  /*20350*/  FADD.FTZ R0, R134, R4 ;  /* 0x0000000486007221 */ /* 0x001fe20000010000 */
[----:B--2---:R-:W-:Y:S06]  /*20360*/  @!P1 BRA `(.L_x_2502) ;  /* 0x0000000000049947 */ /* 0x004fec0003800000 */
[----:B------:R-:W-:Y:S01]  /*20370*/  BPT.TRAP 0x1 ;  /* 0x000000040000795c */ /* 0x000fe20000300000 */
.L_x_2502:
[----:B------:R-:W-:Y:S01]  /*20380*/  IMAD R4, R221, 0x8, R16 ;  /* 0x00000008dd047824 */ /* 0x000fe200078e0210 */
[----:B------:R-:W-:Y:S01]  /*20390*/  ISETP.GT.AND P2, PT, R6, R14, PT ;  /* 0x0000000e0600720c */ /* 0x000fe20003f44270 */
[----:B------:R-:W-:Y:S01]  /*203a0*/  FMUL.FTZ R24, R24, R197 ;  /* 0x000000c518187220 */ /* 0x000fe20000410000 */
[----:B------:R-:W-:Y:S01]  /*203b0*/  MOV R135, UR42 ;  /* 0x0000002a00877c02 */ /* 0x000fe20008000f00 */
[----:B------:R-:W-:Y:S01]  /*203c0*/  VIADD R4, R4, 0x33460 ;  /* 0x0003346004047836 */ /* 0x000fe20000000000 */
        /* <DEDUP_REMOVED lines=43> */
[----:B------:R-:W-:Y:S01]  /*20680*/  FMUL.FTZ R65, R65, R197 ;  /* 0x000000c541417220 */ /* 0x000fe20000410000 */
        /* <DEDUP_REMOVED lines=23> */
[----:B------:R-:W-:Y:S01]  /*20800*/  FMUL.FTZ R89, R89, R197 ;  /* 0x000000c559597220 */ /* 0x000fe20000410000 */
        /* <DEDUP_REMOVED lines=69> */
[----:B------:R-:W-:Y:S01]  /*20c60*/  VIADD R6, R6, 0xffffffff ;  /* 0xffffffff06067836 */ /* 0x000fe20000000000 */
[----:B------:R-:W-:Y:S01]  /*20c70*/  MOV R217, R20 ;  /* 0x0000001400d97202 */ /* 0x000fe20000000f00 */
[----:B0-----:R-:W-:Y:S01]  /*20c80*/  IMAD.MOV.U32 R4, RZ, RZ, R123 ;  /* 0x000000ffff047224 */ /* 0x001fe200078e007b */
        /* <DEDUP_REMOVED lines=19> */
[----:B------:R-:W-:Y:S01]  /*20dc0*/  IMAD.MOV.U32 R201, RZ, RZ, R126 ;  /* 0x000000ffffc97224 */ /* 0x000fe200078e007e */
[----:B------:R-:W-:Y:S06]  /*20dd0*/  @P2 BRA `(.L_x_2503) ;  /* 0xffffffb400582947 */ /* 0x000fec000383ffff */
[----:B------:R-:W-:-:S07]  /*20de0*/  IMAD.MOV.U32 R221, RZ, RZ, R8 ;  /* 0x000000ffffdd7224 */ /* 0x000fce00078e0008 */
.L_x_2492:
[----:B------:R-:W-:-:S13]  /*20df0*/  ISETP.GE.AND P0, PT, R6, R235, PT ;  /* 0x000000eb0600720c */ /* 0x000fda0003f06270 */
[----:B------:R-:W-:Y:S05]  /*20e00*/  @!P0 BRA `(.L_x_2504) ;  /* 0x0000003c00c48947 */ /* 0x000fea0003800000 */
[----:B------:R-:W-:Y:S01]  /*20e10*/  IMAD.MOV.U32 R4, RZ, RZ, R123 ;  /* 0x000000ffff047224 */ /* 0x000fe200078e007b */
[----:B------:R-:W-:Y:S01]  /*20e20*/  MOV R8, R221 ;  /* 0x000000dd00087202 */ /* 0x000fe20000000f00 */
[----:B------:R-:W-:Y:S02]  /*20e30*/  IMAD.MOV.U32 R5, RZ, RZ, R122 ;  /* 0x000000ffff057224 */ /* 0x000fe400078e007a */
[----:B------:R-:W-:-:S07]  /*20e40*/  IMAD.MOV.U32 R7, RZ, RZ, R222 ;  /* 0x000000ffff077224 */ /* 0x000fce00078e00de */
.L_x_2515:
[----:B------:R-:W-:Y:S01]  /*20e50*/  ISETP.NE.AND P2, PT, R229, RZ, PT ;  /* 0x000000ffe500720c */ /* 0x000fe20003f45270 */
[----:B------:R-:W-:Y:S01]  /*20e60*/  VIADD R221, R8, 0x1 ;  /* 0x0000000108dd7836 */ /* 0x000fe20000000000 */
[----:B------:R-:W-:Y:S05]  /*20e70*/  YIELD ;  /* 0x0000000000007946 */ /* 0x000fea0003800000 */
[----:B------:R-:W-:-:S04]  /*20e80*/  ISETP.NE.AND P0, PT, R221, 0x2, PT ;  /* 0x00000002dd00780c */ /* 0x000fc80003f05270 */
[----:B------:R-:W-:Y:S02]  /*20e90*/  SEL R222, RZ, 0x1, P0 ;  /* 0x00000001ffde7807 */ /* 0x000fe40000000000 */
[----:B------:R-:W-:Y:S02]  /*20ea0*/  SEL R221, R221, RZ, P0 ;  /* 0x000000ffdddd7207 */ /* 0x000fe40000000000 */
[----:B------:R-:W-:Y:S01]  /*20eb0*/  LOP3.LUT R222, R7, R222, RZ, 0x3c, !PT ;  /* 0x000000de07de7212 */ /* 0x000fe200078e3cff */
[----:B------:R-:W-:Y:S06]  /*20ec0*/  @P2 BRA `(.L_x_2505) ;  /* 0x0000000000302947 */ /* 0x000fec0003800000 */
[----:B------:R-:W-:Y:S05]  /*20ed0*/  @!P1 BRA `(.L_x_2506) ;  /* 0x0000000000049947 */ /* 0x000fea0003800000 */
[----:B------:R-:W-:Y:S01]  /*20ee0*/  BPT.TRAP 0x1 ;  /* 0x000000040000795c */ /* 0x000fe20000300000 */
.L_x_2506:
[----:B------:R-:W-:Y:S01]  /*20ef0*/  IMAD R10, R221, 0x8, R16 ;  /* 0x00000008dd0a7824 */ /* 0x000fe200078e0210 */
[----:B------:R-:W-:-:S04]  /*20f00*/  SHF.L.U32 R11, R222, 0x1f, RZ ;  /* 0x0000001fde0b7819 */ /* 0x000fc800000006ff */
[----:B------:R0:W1:Y:S01]  /*20f10*/  SYNCS.PHASECHK.TRANS64.TRYWAIT P0, [R10+URZ+0x33430], R11 ;  /* 0x0334300b0a0075a7 */ /* 0x000062000800017f */
[----:B------:R-:W-:Y:S05]  /*20f20*/  @!P1 BRA `(.L_x_2507) ;  /* 0x0000000000049947 */ /* 0x000fea0003800000 */
[----:B------:R-:W-:Y:S01]  /*20f30*/  BPT.TRAP 0x1 ;  /* 0x000000040000795c */ /* 0x000fe20000300000 */
.L_x_2507:
[----:B------:R-:W-:Y:S04]  /*20f40*/  BSSY B0, `(.L_x_2505) ;  /* 0x0000004000007945 */ /* 0x000fe80003800000 */
[----:B-1----:R-:W-:Y:S05]  /*20f50*/  @P0 BRA `(.L_x_2508) ;  /* 0x0000000000080947 */ /* 0x002fea0003800000 */
[----:B------:R-:W1:Y:S02]  /*20f60*/  SYNCS.PHASECHK.TRANS64.TRYWAIT P0, [R10+URZ+0x33430], R11 ;  /* 0x0334300b0a0075a7 */ /* 0x000e64000800017f */
[----:B-1----:R-:W-:Y:S05]  /*20f70*/  @!P0 BRA `(.L_x_2509) ;  /* 0x00000130003c8947 */ /* 0x002fea0003800000 */
.L_x_2508:
[----:B------:R-:W-:Y:S05]  /*20f80*/  BSYNC B0 ;  /* 0x0000000000007941 */ /* 0x000fea0003800000 */
.L_x_2505:
        /* <DEDUP_REMOVED lines=11> */
[----:B------:R-:W-:Y:S01]  /*21040*/  IMAD.MOV.U32 R15, RZ, RZ, -0x7fffffe0 ;  /* 0x80000020ff0f7424 */ /* 0x000fe200078e00ff */
[----:B------:R-:W-:Y:S01]  /*21050*/  UMOV UR32, UR24 ;  /* 0x0000001800207c82 */ /* 0x000fe20008000000 */
        /* <DEDUP_REMOVED lines=10> */
[----:B0-----:R-:W-:-:S05]  /*21100*/  SHF.R.U32.HI R10, RZ, 0x7, R10 ;  /* 0x00000007ff0a7819 */ /* 0x001fca000001160a */
[----:B------:R-:W-:Y:S02]  /*21110*/  VIADD R120, R10, 0x8 ;  /* 0x000000080a787836 */ /* 0x000fe40000000000 */
[----:B------:R-:W-:-:S03]  /*21120*/  IMAD R10, R221, 0x780, R9 ;  /* 0x00000780dd0a7824 */ /* 0x000fc600078e0209 */
[----:B------:R0:W-:Y:S01]  /*21130*/  BAR.SYNC.DEFER_BLOCKING R120, 0x100 ;  /* 0x000400780000751d */ /* 0x0001e20000010000 */
        /* <DEDUP_REMOVED lines=9> */
[----:B------:R-:W-:Y:S01]  /*211d0*/  VIADD R14, R10, 0x82 ;  /* 0x000000820a0e7836 */ /* 0x000fe20000000000 */
[----:B------:R-:W-:-:S02]  /*211e0*/  R2UR UR30, R20 ;  /* 0x00000000141e72ca */ /* 0x000fc400000e0000 */
[----:B------:R-:W-:Y:S02]  /*211f0*/  R2UR UR6, R12 ;  /* 0x000000000c0672ca */ /* 0x000fe400000e0000 */
[----:B------:R-:W-:Y:S01]  /*21200*/  IADD3 R12, R10, 0x102, RZ ;  /* 0x000001020a0c7810 */ /* 0x000fe20007ffe0ff */
        /* <DEDUP_REMOVED lines=24> */
[----:B0-----:R-:W-:-:S06]  /*21390*/  WARPGROUP.ARRIVE ;  /* 0x00000000000079c5 */ /* 0x001fcc0000000000 */
[----:B------:R-:W-:Y:S01]  /*213a0*/  QGMMA.64x32x32.F32.E4M3.E4M3 R120, gdesc[UR28], RZ, !UPT, gsb0 ;  /* 0x006000001c7879f3 */ /* 0x000fe2000c0008ff */
        /* <DEDUP_REMOVED lines=9> */
[----:B------:R-:W-:-:S04]  /*21440*/  IADD3 R12, R10, 0x280, RZ ;  /* 0x000002800a0c7810 */ /* 0x000fc80007ffe0ff */
        /* <DEDUP_REMOVED lines=185> */
[----:B------:R-:W-:Y:S05]  /*21fe0*/  @P2 BRA `(.L_x_2510) ;  /* 0x0000000000282947 */ /* 0x000fea0003800000 */
[----:B------:R-:W-:Y:S05]  /*21ff0*/  @!P1 BRA `(.L_x_2511) ;  /* 0x0000000000049947 */ /* 0x000fea0003800000 */
[----:B------:R-:W-:Y:S01]  /*22000*/  BPT.TRAP 0x1 ;  /* 0x000000040000795c */ /* 0x000fe20000300000 */
.L_x_2511:
[----:B------:R-:W-:Y:S01]  /*22010*/  SHF.L.U32 R7, R7, 0x1f, RZ ;  /* 0x0000001f07077819 */ /* 0x000fe200000006ff */
[----:B------:R-:W-:-:S04]  /*22020*/  IMAD R10, R8, 0x8, R16 ;  /* 0x00000008080a7824 */ /* 0x000fc800078e0210 */
[----:B------:R0:W1:Y:S01]  /*22030*/  SYNCS.PHASECHK.TRANS64.TRYWAIT P0, [R10+URZ+0x33450], R7 ;  /* 0x033450070a0075a7 */ /* 0x000062000800017f */
[----:B------:R-:W-:Y:S05]  /*22040*/  @!P1 BRA `(.L_x_2512) ;  /* 0x0000000000049947 */ /* 0x000fea0003800000 */
[----:B------:R-:W-:Y:S01]  /*22050*/  BPT.TRAP 0x1 ;  /* 0x000000040000795c */ /* 0x000fe20000300000 */
.L_x_2512:
[----:B-1----:R-:W-:Y:S05]  /*22060*/  @P0 BRA `(.L_x_2510) ;  /* 0x0000000000080947 */ /* 0x002fea0003800000 */
[----:B------:R-:W1:Y:S02]  /*22070*/  SYNCS.PHASECHK.TRANS64.TRYWAIT P0, [R10+URZ+0x33450], R7 ;  /* 0x033450070a0075a7 */ /* 0x000e64000800017f */
[----:B-1----:R-:W-:Y:S05]  /*22080*/  @!P0 BRA `(.L_x_2513) ;  /* 0x00000120000c8947 */ /* 0x002fea0003800000 */
.L_x_2510:
[----:B01----:R-:W-:Y:S01]  /*22090*/  VIADD R7, R16, 0x200 ;  /* 0x0000020010077836 */ /* 0x003fe20000000000 */
[----:B------:R-:W-:Y:S01]  /*220a0*/  MOV R11, 0xc0000010 ;  /* 0xc0000010000b7802 */ /* 0x000fe20000000f00 */
        /* <DEDUP_REMOVED lines=8> */
[C---:B------:R-:W-:Y:S01]  /*22130*/  FMUL.FTZ R20, R2.reuse, R190 ;  /* 0x000000be02147220 */ /* 0x040fe20000410000 */
        /* <DEDUP_REMOVED lines=37> */
[----:B0-----:R-:W-:Y:S01]  /*22390*/  FMNMX.FTZ R193, R7, R5, !PT ;  /* 0x0000000507c17209 */ /* 0x001fe20007810000 */
[C---:B------:R-:W-:Y:S01]  /*223a0*/  FMUL.FTZ R182, R2.reuse, R182 ;  /* 0x000000b602b67220 */ /* 0x040fe20000410000 */
[C---:B------:R-:W-:Y:S01]  /*223b0*/  FMUL.FTZ R181, R2.reuse, R181 ;  /* 0x000000b502b57220 */ /* 0x040fe20000410000 */
[C---:B------:R-:W-:Y:S01]  /*223c0*/  FMUL.FTZ R183, R2.reuse, R183 ;  /* 0x000000b702b77220 */ /* 0x040fe20000410000 */
[----:B------:R-:W-:Y:S01]  /*223d0*/  FMNMX.FTZ R193, R11, R193, !PT ;  /* 0x000000c10bc17209 */ /* 0x000fe20007810000 */
[C---:B------:R-:W-:Y:S01]  /*223e0*/  FMUL.FTZ R152, R2.reuse, R152 ;  /* 0x0000009802987220 */ /* 0x040fe20000410000 */
[----:B------:R-:W-:Y:S01]  /*223f0*/  FMUL.FTZ R154, R2, R154 ;  /* 0x0000009a029a7220 */ /* 0x000fe20000410000 */
[----:B------:R-:W-:Y:S01]  /*22400*/  MUFU.TANH R21, R21 ;  /* 0x0000001500157308 */ /* 0x000fe20000002400 */
[----:B------:R-:W-:Y:S01]  /*22410*/  FMNMX.FTZ R193, R14, R193, !PT ;  /* 0x000000c10ec17209 */ /* 0x000fe20007810000 */
        /* <DEDUP_REMOVED lines=31> */
[----:B-1----:R-:W-:Y:S01]  /*22610*/  FMNMX.FTZ R193, R185, R193, !PT ;  /* 0x000000c1b9c17209 */ /* 0x002fe20007810000 */
[C---:B------:R-:W-:Y:S01]  /*22620*/  FMUL.FTZ R147, R2.reuse, R147 ;  /* 0x0000009302937220 */ /* 0x040fe20000410000 */
[C---:B------:R-:W-:Y:S01]  /*22630*/  FMUL.FTZ R148, R2.reuse, R148 ;  /* 0x0000009402947220 */ /* 0x040fe20000410000 */
[C---:B------:R-:W-:Y:S01]  /*22640*/  FMUL.FTZ R150, R2.reuse, R150 ;  /* 0x0000009602967220 */ /* 0x040fe20000410000 */
[C---:B------:R-:W-:Y:S01]  /*22650*/  FMUL.FTZ R149, R2.reuse, R149 ;  /* 0x0000009502957220 */ /* 0x040fe20000410000 */
[C---:B------:R-:W-:Y:S01]  /*22660*/  FMUL.FTZ R151, R2.reuse, R151 ;  /* 0x0000009702977220 */ /* 0x040fe20000410000 */
[----:B------:R-:W-:Y:S01]  /*22670*/  FMUL.FTZ R124, R2, R124 ;  /* 0x0000007c027c7220 */ /* 0x000fe20000410000 */
[----:B------:R-:W-:Y:S01]  /*22680*/  MUFU.TANH R189, R189 ;  /* 0x000000bd00bd7308 */ /* 0x000fe20000002400 */
[----:B--2---:R-:W-:Y:S01]  /*22690*/  FMNMX.FTZ R193, R188, R193, !PT ;  /* 0x000000c1bcc17209 */ /* 0x004fe20007810000 */
        /* <DEDUP_REMOVED lines=31> */
[----:B------:R-:W0:Y:S01]  /*22890*/  S2R R219, SR_TID.X ;  /* 0x0000000000db7919 */ /* 0x000e220000002100 */
[----:B------:R-:W-:Y:S01]  /*228a0*/  MUFU.TANH R154, R154 ;  /* 0x0000009a009a7308 */ /* 0x000fe20000002400 */
[----:B------:R-:W-:Y:S01]  /*228b0*/  QGMMA.64x192x32.F32.E4M3.E4M3 R24, R212, gdesc[UR4], R24, gsb0 ;  /* 0x02e00004d4187df3 */ /* 0x000fe20008000818 */
[----:B------:R-:W-:Y:S01]  /*228c0*/  R2UR UR6, R12 ;  /* 0x000000000c0672ca */ /* 0x000fe200000e0000 */
[----:B------:R-:W-:Y:S01]  /*228d0*/  VIADD R12, R10, 0x480 ;  /* 0x000004800a0c7836 */ /* 0x000fe20000000000 */
[----:B------:R-:W-:Y:S01]  /*228e0*/  R2UR UR7, R13 ;  /* 0x000000000d0772ca */ /* 0x000fe200000e0000 */
[----:B------:R-:W-:-:S03]  /*228f0*/  IMAD.MOV.U32 R13, RZ, RZ, -0x3ffffff0 ;  /* 0xc0000010ff0d7424 */ /* 0x000fc600078e00ff */
[----:B------:R-:W-:Y:S08]  /*22900*/  MUFU.TANH R153, R153 ;  /* 0x0000009900997308 */ /* 0x000ff00000002400 */
[----:B------:R-:W-:Y:S08]  /*22910*/  MUFU.TANH R155, R155 ;  /* 0x0000009b009b7308 */ /* 0x000ff00000002400 */
[----:B------:R-:W-:Y:S01]  /*22920*/  MUFU.TANH R156, R156 ;  /* 0x0000009c009c7308 */ /* 0x000fe20000002400 */
[----:B0-----:R-:W-:-:S07]  /*22930*/  LOP3.LUT R219, R219, 0x7f, RZ, 0xc0, !PT ;  /* 0x0000007fdbdb7812 */ /* 0x001fce00078ec0ff */
[----:B------:R-:W-:Y:S01]  /*22940*/  MUFU.TANH R158, R158 ;  /* 0x0000009e009e7308 */ /* 0x000fe20000002400 */
[----:B------:R-:W-:Y:S02]  /*22950*/  ISETP.NE.AND P0, PT, R219, RZ, PT ;  /* 0x000000ffdb00720c */ /* 0x000fe40003f05270 */
[----:B------:R-:W0:Y:S05]  /*22960*/  S2R R219, SR_TID.X ;  /* 0x0000000000db7919 */ /* 0x000e2a0000002100 */
        /* <DEDUP_REMOVED lines=31> */
[C---:B------:R-:W-:Y:S01]  /*22b60*/  FMUL.FTZ R187, R2.reuse, R195 ;  /* 0x000000c302bb7220 */ /* 0x040fe20000410000 */
[----:B------:R-:W-:Y:S01]  /*22b70*/  MUFU.TANH R148, R148 ;  /* 0x0000009400947308 */ /* 0x000fe20000002400 */
[----:B------:R-:W-:-:S07]  /*22b80*/  FMUL.FTZ R195, R2, R123 ;  /* 0x0000007b02c37220 */ /* 0x000fce0000410000 */
[----:B------:R-:W0:Y:S08]  /*22b90*/  MUFU.TANH R12, R12 ;  /* 0x0000000c000c7308 */ /* 0x000e300000002400 */
[----:B------:R-:W1:Y:S08]  /*22ba0*/  MUFU.TANH R13, R13 ;  /* 0x0000000d000d7308 */ /* 0x000e700000002400 */
[----:B------:R-:W2:Y:S01]  /*22bb0*/  MUFU.TANH R186, R186 ;  /* 0x000000ba00ba7308 */ /* 0x000ea20000002400 */
[----:B0-----:R-:W-:-:S07]  /*22bc0*/  FMNMX.FTZ R194, R12, R4, !PT ;  /* 0x000000040cc27209 */ /* 0x001fce0007810000 */
[----:B------:R-:W0:Y:S01]  /*22bd0*/  MUFU.TANH R187, R187 ;  /* 0x000000bb00bb7308 */ /* 0x000e220000002400 */
[----:B-1----:R-:W-:-:S04]  /*22be0*/  FMNMX.FTZ R194, R13, R194, !PT ;  /* 0x000000c20dc27209 */ /* 0x002fc80007810000 */
[----:B------:R-:W-:-:S03]  /*22bf0*/  FMNMX.FTZ R194, R20, R194, !PT ;  /* 0x000000c214c27209 */ /* 0x000fc60007810000 */
[----:B------:R-:W-:Y:S01]  /*22c00*/  MUFU.TANH R150, R150 ;  /* 0x0000009600967308 */ /* 0x000fe20000002400 */
[----:B------:R-:W-:-:S04]  /*22c10*/  FMNMX.FTZ R194, R21, R194, !PT ;  /* 0x000000c215c27209 */ /* 0x000fc80007810000 */
[----:B--2---:R-:W-:Y:S01]  /*22c20*/  FMNMX.FTZ R120, R186, R194, !PT ;  /* 0x000000c2ba787209 */ /* 0x004fe20007810000 */
[----:B------:R-:W-:Y:S01]  /*22c30*/  FMUL.FTZ R194, R2, R121 ;  /* 0x0000007902c27220 */ /* 0x000fe20000410000 */
[----:B------:R-:W-:Y:S01]  /*22c40*/  FMNMX.FTZ R121, R189, R193, !PT ;  /* 0x000000c1bd797209 */ /* 0x000fe20007810000 */
[----:B------:R-:W1:Y:S01]  /*22c50*/  MUFU.TANH R149, R149 ;  /* 0x0000009500957308 */ /* 0x000e620000002400 */
[----:B0-----:R-:W-:Y:S02]  /*22c60*/  FMNMX.FTZ R120, R187, R120, !PT ;  /* 0x00000078bb787209 */ /* 0x001fe40007810000 */
[----:B------:R-:W-:Y:S02]  /*22c70*/  FMNMX.FTZ R121, R168, R121, !PT ;  /* 0x00000079a8797209 */ /* 0x000fe40007810000 */
[----:B------:R-:W-:Y:S02]  /*22c80*/  FMNMX.FTZ R120, R190, R120, !PT ;  /* 0x00000078be787209 */ /* 0x000fe40007810000 */
[----:B------:R-:W-:Y:S01]  /*22c90*/  FMNMX.FTZ R121, R169, R121, !PT ;  /* 0x00000079a9797209 */ /* 0x000fe20007810000 */
[----:B------:R0:W-:Y:S01]  /*22ca0*/  MUFU.TANH R193, R194 ;  /* 0x000000c200c17308 */ /* 0x0001e20000002400 */
[----:B------:R-:W-:-:S02]  /*22cb0*/  FMNMX.FTZ R120, R191, R120, !PT ;  /* 0x00000078bf787209 */ /* 0x000fc40007810000 */
[----:B------:R-:W-:Y:S02]  /*22cc0*/  FMNMX.FTZ R121, R172, R121, !PT ;  /* 0x00000079ac797209 */ /* 0x000fe40007810000 */
[----:B------:R-:W-:Y:S02]  /*22cd0*/  FMNMX.FTZ R120, R170, R120, !PT ;  /* 0x00000078aa787209 */ /* 0x000fe40007810000 */
[----:B------:R-:W-:Y:S01]  /*22ce0*/  FMNMX.FTZ R121, R173, R121, !PT ;  /* 0x00000079ad797209 */ /* 0x000fe20007810000 */
[----:B------:R-:W-:Y:S01]  /*22cf0*/  MUFU.TANH R151, R151 ;  /* 0x0000009700977308 */ /* 0x000fe20000002400 */
[----:B------:R-:W-:Y:S01]  /*22d00*/  FMNMX.FTZ R120, R171, R120, !PT ;  /* 0x00000078ab787209 */ /* 0x000fe20007810000 */
[----:B0-----:R-:W-:Y:S01]  /*22d10*/  FMUL.FTZ R194, R2, R122 ;  /* 0x0000007a02c27220 */ /* 0x001fe20000410000 */
[----:B------:R-:W-:Y:S02]  /*22d20*/  FMNMX.FTZ R121, R176, R121, !PT ;  /* 0x00000079b0797209 */ /* 0x000fe40007810000 */
[----:B------:R-:W-:-:S02]  /*22d30*/  FMNMX.FTZ R120, R174, R120, !PT ;  /* 0x00000078ae787209 */ /* 0x000fc40007810000 */
[----:B------:R-:W-:Y:S01]  /*22d40*/  FMNMX.FTZ R121, R177, R121, !PT ;  /* 0x00000079b1797209 */ /* 0x000fe20007810000 */
[----:B------:R-:W0:Y:S01]  /*22d50*/  MUFU.TANH R192, R192 ;  /* 0x000000c000c07308 */ /* 0x000e220000002400 */
[----:B------:R-:W-:Y:S02]  /*22d60*/  FMNMX.FTZ R120, R175, R120, !PT ;  /* 0x00000078af787209 */ /* 0x000fe40007810000 */
[----:B------:R-:W-:Y:S02]  /*22d70*/  FMNMX.FTZ R121, R180, R121, !PT ;  /* 0x00000079b4797209 */ /* 0x000fe40007810000 */
[----:B------:R-:W-:Y:S02]  /*22d80*/  FMNMX.FTZ R120, R178, R120, !PT ;  /* 0x00000078b2787209 */ /* 0x000fe40007810000 */
[----:B------:R-:W-:Y:S01]  /*22d90*/  FMNMX.FTZ R121, R181, R121, !PT ;  /* 0x00000079b5797209 */ /* 0x000fe20007810000 */
[----:B------:R-:W-:Y:S01]  /*22da0*/  MUFU.TANH R194, R194 ;  /* 0x000000c200c27308 */ /* 0x000fe20000002400 */
[----:B------:R-:W-:-:S02]  /*22db0*/  FMNMX.FTZ R120, R179, R120, !PT ;  /* 0x00000078b3787209 */ /* 0x000fc40007810000 */
[----:B------:R-:W-:Y:S02]  /*22dc0*/  FMNMX.FTZ R121, R152, R121, !PT ;  /* 0x0000007998797209 */ /* 0x000fe40007810000 */
[----:B------:R-:W-:Y:S02]  /*22dd0*/  FMNMX.FTZ R120, R182, R120, !PT ;  /* 0x00000078b6787209 */ /* 0x000fe40007810000 */
[----:B------:R-:W-:Y:S01]  /*22de0*/  FMNMX.FTZ R121, R153, R121, !PT ;  /* 0x0000007999797209 */ /* 0x000fe20007810000 */
[----:B------:R-:W-:Y:S01]  /*22df0*/  MUFU.TANH R195, R195 ;  /* 0x000000c300c37308 */ /* 0x000fe20000002400 */
        /* <DEDUP_REMOVED lines=14> */
[----:B------:R-:W3:Y:S01]  /*22ee0*/  MUFU.TANH R125, R125 ;  /* 0x0000007d007d7308 */ /* 0x000ee20000002400 */
[----:B------:R-:W-:Y:S02]  /*22ef0*/  FMNMX.FTZ R120, R163, R120, !PT ;  /* 0x00000078a3787209 */ /* 0x000fe40007810000 */
[----:B------:R-:W-:Y:S02]  /*22f00*/  FMNMX.FTZ R121, R136, R121, !PT ;  /* 0x0000007988797209 */ /* 0x000fe40007810000 */
[----:B------:R-:W-:-:S02]  /*22f10*/  FMNMX.FTZ R120, R166, R120, !PT ;  /* 0x00000078a6787209 */ /* 0x000fc40007810000 */
[----:B------:R-:W-:Y:S01]  /*22f20*/  FMNMX.FTZ R121, R137, R121, !PT ;  /* 0x0000007989797209 */ /* 0x000fe20007810000 */
[----:B------:R-:W-:Y:S01]  /*22f30*/  MUFU.TANH R127, R127 ;  /* 0x0000007f007f7308 */ /* 0x000fe20000002400 */
[----:B------:R-:W-:Y:S02]  /*22f40*/  FMNMX.FTZ R120, R167, R120, !PT ;  /* 0x00000078a7787209 */ /* 0x000fe40007810000 */
[----:B------:R-:W-:Y:S02]  /*22f50*/  FMNMX.FTZ R121, R140, R121, !PT ;  /* 0x000000798c797209 */ /* 0x000fe40007810000 */
[----:B------:R-:W-:Y:S02]  /*22f60*/  FMNMX.FTZ R120, R138, R120, !PT ;  /* 0x000000788a787209 */ /* 0x000fe40007810000 */
[----:B------:R-:W-:Y:S01]  /*22f70*/  FMNMX.FTZ R121, R141, R121, !PT ;  /* 0x000000798d797209 */ /* 0x000fe20007810000 */
[----:B------:R-:W4:Y:S01]  /*22f80*/  MUFU.TANH R128, R128 ;  /* 0x0000008000807308 */ /* 0x000f220000002400 */
        /* <DEDUP_REMOVED lines=8> */
[----:B-1----:R-:W-:Y:S01]  /*23010*/  FMNMX.FTZ R121, R149, R121, !PT ;  /* 0x0000007995797209 */ /* 0x002fe20007810000 */
[----:B------:R-:W1:Y:S01]  /*23020*/  MUFU.TANH R129, R129 ;  /* 0x0000008100817308 */ /* 0x000e620000002400 */
[----:B------:R-:W-:Y:S02]  /*23030*/  FMNMX.FTZ R120, R147, R120, !PT ;  /* 0x0000007893787209 */ /* 0x000fe40007810000 */
[----:B0-----:R-:W-:Y:S02]  /*23040*/  FMNMX.FTZ R121, R192, R121, !PT ;  /* 0x00000079c0797209 */ /* 0x001fe40007810000 */
[----:B------:R-:W-:Y:S02]  /*23050*/  FMNMX.FTZ R120, R150, R120, !PT ;  /* 0x0000007896787209 */ /* 0x000fe40007810000 */
[----:B------:R-:W-:Y:S01]  /*23060*/  FMNMX.FTZ R121, R193, R121, !PT ;  /* 0x00000079c1797209 */ /* 0x000fe20007810000 */
[----:B------:R-:W0:Y:S01]  /*23070*/  MUFU.TANH R131, R131 ;  /* 0x0000008300837308 */ /* 0x000e220000002400 */
[----:B------:R-:W-:-:S02]  /*23080*/  FMNMX.FTZ R120, R151, R120, !PT ;  /* 0x0000007897787209 */ /* 0x000fc40007810000 */
[----:B--2---:R-:W-:Y:S02]  /*23090*/  FMNMX.FTZ R121, R124, R121, !PT ;  /* 0x000000797c797209 */ /* 0x004fe40007810000 */
[----:B------:R-:W-:Y:S02]  /*230a0*/  FMNMX.FTZ R120, R194, R120, !PT ;  /* 0x00000078c2787209 */ /* 0x000fe40007810000 */
[----:B---3--:R-:W-:Y:S01]  /*230b0*/  FMNMX.FTZ R121, R125, R121, !PT ;  /* 0x000000797d797209 */ /* 0x008fe20007810000 */
[----:B------:R-:W2:Y:S01]  /*230c0*/  MUFU.TANH R132, R132 ;  /* 0x0000008400847308 */ /* 0x000ea20000002400 */
[----:B------:R-:W-:Y:S02]  /*230d0*/  FMNMX.FTZ R120, R195, R120, !PT ;  /* 0x00000078c3787209 */ /* 0x000fe40007810000 */
[----:B----4-:R-:W-:Y:S02]  /*230e0*/  FMNMX.FTZ R121, R128, R121, !PT ;  /* 0x0000007980797209 */ /* 0x010fe40007810000 */
[----:B------:R-:W-:-:S02]  /*230f0*/  FMNMX.FTZ R120, R126, R120, !PT ;  /* 0x000000787e787209 */ /* 0x000fc40007810000 */
[----:B-1----:R-:W-:Y:S01]  /*23100*/  FMNMX.FTZ R121, R129, R121, !PT ;  /* 0x0000007981797209 */ /* 0x002fe20007810000 */
[----:B------:R-:W1:Y:S01]  /*23110*/  MUFU.TANH R134, R134 ;  /* 0x0000008600867308 */ /* 0x000e620000002400 */
[----:B------:R-:W-:-:S04]  /*23120*/  FMNMX.FTZ R120, R127, R120, !PT ;  /* 0x000000787f787209 */ /* 0x000fc80007810000 */
[----:B------:R-:W-:-:S03]  /*23130*/  FMNMX.FTZ R120, R130, R120, !PT ;  /* 0x0000007882787209 */ /* 0x000fc60007810000 */
[----:B------:R-:W3:Y:S01]  /*23140*/  MUFU.TANH R133, R133 ;  /* 0x0000008500857308 */ /* 0x000ee20000002400 */
[----:B0-----:R-:W-:Y:S02]  /*23150*/  FMNMX.FTZ R120, R131, R120, !PT ;  /* 0x0000007883787209 */ /* 0x001fe40007810000 */
[----:B--2---:R-:W-:-:S05]  /*23160*/  FMNMX.FTZ R121, R132, R121, !PT ;  /* 0x0000007984797209 */ /* 0x004fca0007810000 */
[----:B------:R-:W0:Y:S01]  /*23170*/  MUFU.TANH R135, R135 ;  /* 0x0000008700877308 */ /* 0x000e220000002400 */
[----:B-1----:R-:W-:Y:S02]  /*23180*/  FMNMX.FTZ R120, R134, R120, !PT ;  /* 0x0000007886787209 */ /* 0x002fe40007810000 */
[----:B---3--:R-:W-:-:S05]  /*23190*/  FMNMX.FTZ R121, R133, R121, !PT ;  /* 0x0000007985797209 */ /* 0x008fca0007810000 */
[----:B------:R-:W1:Y:S01]  /*231a0*/  SHFL.BFLY PT, R123, R121, 0x2, 0x1f ;  /* 0x0c401f00797b7f89 */ /* 0x000e6200000e0000 */
[----:B------:R-:W-:Y:S02]  /*231b0*/  WARPGROUP.DEPBAR.LE gsb0, 0x0 ;  /* 0x00008000000079c5 */ /* 0x000fe40000010000 */
[----:B------:R-:W-:Y:S01]  /*231c0*/  WARPGROUP.ARRIVE ;  /* 0x00000000000079c5 */ /* 0x000fe20000000000 */
[----:B0-----:R-:W-:Y:S02]  /*231d0*/  FMNMX.FTZ R122, R135, R120, !PT ;  /* 0x00000078877a7209 */ /* 0x001fe40007810000 */
[----:B------:R-:W-:-:S03]  /*231e0*/  IADD3 R120, R10, 0x600, RZ ;  /* 0x000006000a787810 */ /* 0x000fc60007ffe0ff */
[----:B------:R-:W-:Y:S01]  /*231f0*/  QGMMA.64x192x32.F32.E4M3.E4M3 R24, R204, gdesc[UR4], R24, gsb0 ;  /* 0x02e00004cc187df3 */ /* 0x000fe20008000818 */
[----:B------:R-:W0:Y:S01]  /*23200*/  SHFL.BFLY PT, R196, R122, 0x2, 0x1f ;  /* 0x0c401f007ac47f89 */ /* 0x000e2200000e0000 */
[----:B------:R-:W-:Y:S02]  /*23210*/  R2UR UR6, R120 ;  /* 0x00000000780672ca */ /* 0x000fe400000e0000 */
[----:B-1----:R-:W-:Y:S01]  /*23220*/  FMNMX.FTZ R123, R121, R123, !PT ;  /* 0x0000007b797b7209 */ /* 0x002fe20007810000 */
[----:B------:R-:W-:-:S05]  /*23230*/  IMAD.MOV.U32 R121, RZ, RZ, -0x3ffffff0 ;  /* 0xc0000010ff797424 */ /* 0x000fca00078e00ff */
[----:B------:R-:W-:Y:S02]  /*23240*/  R2UR UR7, R121 ;  /* 0x00000000790772ca */ /* 0x000fe400000e0000 */
[----:B0-----:R-:W-:Y:S02]  /*23250*/  FMNMX.FTZ R196, R122, R196, !PT ;  /* 0x000000c47ac47209 */ /* 0x001fe40007810000 */
[----:B------:R-:W0:Y:S04]  /*23260*/  SHFL.BFLY PT, R122, R123, 0x1, 0x1f ;  /* 0x0c201f007b7a7f89 */ /* 0x000e2800000e0000 */
[----:B------:R-:W1:Y:S01]  /*23270*/  SHFL.BFLY PT, R10, R196, 0x1, 0x1f ;  /* 0x0c201f00c40a7f89 */ /* 0x000e6200000e0000 */
[----:B0-----:R-:W-:Y:S02]  /*23280*/  FMNMX.FTZ R122, R123, R122, !PT ;  /* 0x0000007a7b7a7209 */ /* 0x001fe40007810000 */
[----:B-1----:R-:W-:Y:S01]  /*23290*/  FMNMX.FTZ R123, R196, R10, !PT ;  /* 0x0000000ac47b7209 */ /* 0x002fe20007810000 */
[----:B------:R-:W-:-:S02]  /*232a0*/  IMAD.U32 R10, RZ, RZ, UR56 ;  /* 0x00000038ff0a7e24 */ /* 0x000fc4000f8e00ff */
[C---:B------:R-:W-:Y:S01]  /*232b0*/  FADD.FTZ R5, -R122.reuse, R5 ;  /* 0x000000057a057221 */ /* 0x040fe20000010100 */
[----:B------:R-:W-:Y:S01]  /*232c0*/  IADD3 R196, -R219, 0xb, RZ ;  /* 0x0000000bdbc47810 */ /* 0x000fe20007ffe1ff */
[----:B------:R-:W-:Y:S01]  /*232d0*/  FFMA.FTZ R121, R122, R10, -8 ;  /* 0xc10000007a797423 */ /* 0x000fe2000001000a */
[----:B------:R-:W-:-:S01]  /*232e0*/  FADD.FTZ R4, -R123, R4 ;  /* 0x000000047b047221 */ /* 0x000fc20000010100 */
[-C--:B------:R-:W-:Y:S02]  /*232f0*/  FMUL.FTZ R5, R5, R10.reuse ;  /* 0x0000000a05057220 */ /* 0x080fe40000410000 */
        /* <DEDUP_REMOVED lines=39> */
[-C--:B------:R-:W-:Y:S01]  /*23570*/  FFMA.FTZ R121, R133, R10.reuse, -R121 ;  /* 0x0000000a85797223 */ /* 0x080fe20000010879 */
[----:B------:R-:W-:-:S01]  /*23580*/  FFMA.FTZ R133, R123, R10, -8 ;  /* 0xc10000007b857423 */ /* 0x000fc2000001000a */
        /* <DEDUP_REMOVED lines=52> */
[----:B------:R-:W-:-:S05]  /*238d0*/  @!P0 VIADD R193, R193, 0x33440 ;  /* 0x00033440c1c18836 */ /* 0x000fca0000000000 */
[----:B------:R-:W0:Y:S01]  /*238e0*/  MUFU.EX2 R20, R20 ;  /* 0x0000001400147308 */ /* 0x000e220000000800 */
[----:B--2---:R-:W-:-:S01]  /*238f0*/  FADD.FTZ R135, R13, R0 ;  /* 0x000000000d877221 */ /* 0x004fc20000010000 */
[----:B------:R-:W-:-:S06]  /*23900*/  @!P0 PRMT R193, RZ, 0x654, R193 ;  /* 0x00000654ffc18816 */ /* 0x000fcc00000000c1 */
        /* <DEDUP_REMOVED lines=158> */
.L_x_2514:
[----:B------:R-:W-:Y:S01]  /*242f0*/  IMAD R8, R8, 0x8, R16 ;  /* 0x0000000808087824 */ /* 0x000fe200078e0210 */
[----:B------:R-:W-:Y:S01]  /*24300*/  ISETP.GT.AND P0, PT, R6, R235, PT ;  /* 0x000000eb0600720c */ /* 0x000fe20003f04270 */
[-C--:B------:R-:W-:Y:S01]  /*24310*/  FMUL.FTZ R24, R24, R5.reuse ;  /* 0x0000000518187220 */ /* 0x080fe20000410000 */
        /* <DEDUP_REMOVED lines=33> */
[----:B------:R-:W-:Y:S01]  /*24530*/  FMUL.FTZ R56, R56, R5 ;  /* 0x0000000538387220 */ /* 0x000fe20000410000 */
        /* <DEDUP_REMOVED lines=124> */
[----:B------:R-:W-:Y:S01]  /*24d00*/  IMAD.MOV.U32 R206, RZ, RZ, R148 ;  /* 0x000000ffffce7224 */ /* 0x000fe200078e0094 */
[----:B------:R-:W-:Y:S06]  /*24d10*/  @P0 BRA `(.L_x_2515) ;  /* 0xffffffc0004c0947 */ /* 0x000fec000383ffff */
.L_x_2504:
[----:B------:R-:W-:Y:S05]  /*24d20*/  WARPSYNC.ALL ;  /* 0x0000000000007948 */ /* 0x000fea0003800000 */
[----:B------:R-:W-:Y:S06]  /*24d30*/  BAR.ARV 0x8, 0x180 ;  /* 0x0206000000007b1d */ /* 0x000fec0000002000 */
[----:B------:R-:W-:Y:S05]  /*24d40*/  @!P1 BRA `(.L_x_2516) ;  /* 0x0000000000049947 */ /* 0x000fea0003800000 */
[----:B------:R-:W-:Y:S01]  /*24d50*/  BPT.TRAP 0x1 ;  /* 0x000000040000795c */ /* 0x000fe20000300000 */
.L_x_2516:
[----:B------:R-:W-:Y:S02]  /*24d60*/  LEA R2, R221, R16, 0x3 ;  /* 0x00000010dd027211 */ /* 0x000fe400078e18ff */
[----:B------:R-:W-:-:S04]  /*24d70*/  SHF.L.U32 R5, R222, 0x1f, RZ ;  /* 0x0000001fde057819 */ /* 0x000fc800000006ff */
[----:B------:R0:W1:Y:S01]  /*24d80*/  SYNCS.PHASECHK.TRANS64.TRYWAIT P0, [R2+URZ+0x33450], R5 ;  /* 0x03345005020075a7 */ /* 0x000062000800017f */
[----:B------:R-:W-:Y:S05]  /*24d90*/  @!P1 BRA `(.L_x_2517) ;  /* 0x0000000000049947 */ /* 0x000fea0003800000 */
[----:B------:R-:W-:Y:S01]  /*24da0*/  BPT.TRAP 0x1 ;  /* 0x000000040000795c */ /* 0x000fe20000300000 */
.L_x_2517:
[----:B------:R-:W-:-:S05]  /*24db0*/  VIADD R16, R16, 0x200 ;  /* 0x0000020010107836 */ /* 0x000fca0000000000 */
[----:B------:R-:W-:-:S04]  /*24dc0*/  SHF.R.U32.HI R16, RZ, 0x4, R16 ;  /* 0x00000004ff107819 */ /* 0x000fc80000011610 */
[----:B------:R-:W-:-:S04]  /*24dd0*/  LOP3.LUT R16, R16, 0x3fff, RZ, 0xc0, !PT ;  /* 0x00003fff10107812 */ /* 0x000fc800078ec0ff */
[----:B------:R-:W-:Y:S01]  /*24de0*/  LOP3.LUT R16, R16, 0x10000, RZ, 0xfc, !PT ;  /* 0x0001000010107812 */ /* 0x000fe200078efcff */
[----:B-1----:R-:W-:Y:S06]  /*24df0*/  @P0 BRA `(.L_x_2518) ;  /* 0x0000000000080947 */ /* 0x002fec0003800000 */
[----:B------:R-:W1:Y:S02]  /*24e00*/  SYNCS.PHASECHK.TRANS64.TRYWAIT P0, [R2+URZ+0x33450], R5 ;  /* 0x03345005020075a7 */ /* 0x000e64000800017f */
[----:B-1----:R-:W-:Y:S05]  /*24e10*/  @!P0 BRA `(.L_x_2519) ;  /* 0x000000f000bc8947 */ /* 0x002fea0003800000 */
.L_x_2518:
[----:B------:R-:W-:Y:S01]  /*24e20*/  IMAD R4, R221, 0x780, R16 ;  /* 0x00000780dd047824 */ /* 0x000fe200078e0210 */
[----:B------:R-:W2:Y:S01]  /*24e30*/  LDL R12, [R1+0x28] ;  /* 0x00002800010c7983 */ /* 0x000ea20000100800 */
[----:B01----:R-:W-:Y:S01]  /*24e40*/  IMAD.MOV.U32 R5, RZ, RZ, -0x3ffffff0 ;  /* 0xc0000010ff057424 */ /* 0x003fe200078e00ff */
[----:B------:R-:W-:Y:S05]  /*24e50*/  WARPSYNC.ALL ;  /* 0x0000000000007948 */ /* 0x000fea0003800000 */
[----:B------:R-:W-:Y:S01]  /*24e60*/  R2UR UR6, R4 ;  /* 0x00000000040672ca */ /* 0x000fe200000e0000 */
[----:B------:R-:W3:Y:S01]  /*24e70*/  LDL R13, [R1+0x18] ;  /* 0x00001800010d7983 */ /* 0x000ee20000100800 */
[----:B------:R-:W-:Y:S01]  /*24e80*/  R2UR UR7, R5 ;  /* 0x00000000050772ca */ /* 0x000fe200000e0000 */
[----:B------:R-:W-:-:S02]  /*24e90*/  WARPGROUP.ARRIVE ;  /* 0x00000000000079c5 */ /* 0x000fc40000000000 */
[----:B------:R-:W4:Y:S01]  /*24ea0*/  LDL R11, [R1+0x8] ;  /* 0x00000800010b7983 */ /* 0x000f220000100800 */
[----:B------:R-:W-:Y:S01]  /*24eb0*/  VIADD R6, R4, 0x180 ;  /* 0x0000018004067836 */ /* 0x000fe20000000000 */
[----:B------:R-:W-:Y:S01]  /*24ec0*/  ULDC.64 UR4, c[0x0][0x9a0] ;  /* 0x0002680000047ab9 */ /* 0x000fe20000000a00 */
[----:B------:R-:W-:Y:S01]  /*24ed0*/  IMAD.MOV.U32 R7, RZ, RZ, -0x3ffffff0 ;  /* 0xc0000010ff077424 */ /* 0x000fe200078e00ff */
[----:B------:R-:W-:-:S04]  /*24ee0*/  ISETP.NE.U32.AND P0, PT, RZ, UR4, PT ;  /* 0x00000004ff007c0c */ /* 0x000fc8000bf05070 */
[----:B------:R-:W-:Y:S02]  /*24ef0*/  ISETP.NE.AND.EX P0, PT, RZ, UR5, PT, P0 ;  /* 0x00000005ff007c0c */ /* 0x000fe4000bf05300 */
[----:B------:R-:W-:Y:S01]  /*24f00*/  QGMMA.64x192x32.F32.E4M3.E4M3 R24, R216, gdesc[UR4], R24, gsb0 ;  /* 0x02e00004d8187df3 */ /* 0x000fe20008000818 */
[----:B------:R-:W-:Y:S01]  /*24f10*/  R2UR UR6, R6 ;  /* 0x00000000060672ca */ /* 0x000fe200000e0000 */
[----:B------:R-:W-:Y:S01]  /*24f20*/  VIADD R6, R4, 0x300 ;  /* 0x0000030004067836 */ /* 0x000fe20000000000 */
[----:B------:R-:W-:Y:S01]  /*24f30*/  R2UR UR7, R7 ;  /* 0x00000000070772ca */ /* 0x000fe200000e0000 */
[----:B------:R-:W-:-:S07]  /*24f40*/  IMAD.MOV.U32 R7, RZ, RZ, -0x3ffffff0 ;  /* 0xc0000010ff077424 */ /* 0x000fce00078e00ff */
[----:B------:R-:W2:Y:S01]  /*24f50*/  @P0 LDC.64 R8, c[0x0][0x9c8] ;  /* 0x00027200ff080b82 */ /* 0x000ea20000000a00 */
[----:B------:R-:W-:Y:S02]  /*24f60*/  WARPGROUP.DEPBAR.LE gsb0, 0x0 ;  /* 0x00008000000079c5 */ /* 0x000fe40000010000 */
[----:B------:R-:W-:-:S06]  /*24f70*/  WARPGROUP.ARRIVE ;  /* 0x00000000000079c5 */ /* 0x000fcc0000000000 */
[----:B------:R-:W-:Y:S01]  /*24f80*/  QGMMA.64x192x32.F32.E4M3.E4M3 R24, R212, gdesc[UR4], R24, gsb0 ;  /* 0x02e00004d4187df3 */ /* 0x000fe20008000818 */
[----:B------:R-:W-:Y:S02]  /*24f90*/  R2UR UR6, R6 ;  /* 0x00000000060672ca */ /* 0x000fe400000e0000 */
[----:B------:R-:W-:Y:S02]  /*24fa0*/  R2UR UR7, R7 ;  /* 0x00000000070772ca */ /* 0x000fe400000e0000 */
[----:B------:R-:W4:Y:S01]  /*24fb0*/  @P0 LDC.64 R6, c[0x0][0x9d0] ;  /* 0x00027400ff060b82 */ /* 0x000f220000000a00 */
[----:B--2---:R-:W-:-:S04]  /*24fc0*/  @P0 IMAD R12, R12, R8, RZ ;  /* 0x000000080c0c0224 */ /* 0x004fc800078e02ff */
[C---:B---3--:R-:W-:Y:S02]  /*24fd0*/  @P0 IMAD R5, R13.reuse, R9, R12 ;  /* 0x000000090d050224 */ /* 0x048fe400078e020c */
[----:B------:R-:W-:-:S05]  /*24fe0*/  @P0 IMAD.WIDE.U32 R8, R13, R8, RZ ;  /* 0x000000080d080225 */ /* 0x000fca00078e00ff */
[----:B------:R-:W-:-:S03]  /*24ff0*/  @P0 IADD3 R9, R9, R5, RZ ;  /* 0x0000000509090210 */ /* 0x000fc60007ffe0ff */
[----:B----4-:R-:W-:-:S04]  /*25000*/  @P0 IMAD.WIDE.U32 R8, R11, R6, R8 ;  /* 0x000000060b080225 */ /* 0x010fc800078e0008 */
        /* <DEDUP_REMOVED lines=12> */
[----:B------:R-:W-:Y:S02]  /*250d0*/  VIADD R4, R4, 0x600 ;  /* 0x0000060004047836 */ /* 0x000fe40000000000 */
[----:B------:R-:W-:Y:S01]  /*250e0*/  IMAD.MOV.U32 R5, RZ, RZ, -0x3ffffff0 ;  /* 0xc0000010ff057424 */ /* 0x000fe200078e00ff */
[----:B------:R-:W0:Y:S01]  /*250f0*/  SHFL.BFLY PT, R9, R0, 0x2, 0x1f ;  /* 0x0c401f0000097f89 */ /* 0x000e2200000e0000 */
[----:B------:R-:W-:Y:S02]  /*25100*/  WARPGROUP.DEPBAR.LE gsb0, 0x0 ;  /* 0x00008000000079c5 */ /* 0x000fe40000010000 */
[----:B------:R-:W-:-:S06]  /*25110*/  WARPGROUP.ARRIVE ;  /* 0x00000000000079c5 */ /* 0x000fcc0000000000 */
        /* <DEDUP_REMOVED lines=8> */
[----:B0-----:R-:W-:-:S01]  /*251a0*/  FADD.FTZ R6, R9, R6 ;  /* 0x0000000609067221 */ /* 0x001fc20000010000 */
[----:B------:R-:W-:-:S03]  /*251b0*/  IMAD.MOV.U32 R3, RZ, RZ, RZ ;  /* 0x000000ffff037224 */ /* 0x000fc600078e00ff */
[----:B------:R-:W-:Y:S01]  /*251c0*/  FMUL.FTZ R13, R6, 0.00390625 ;  /* 0x3b800000060d7820 */ /* 0x000fe20000410000 */
[----:B-1----:R-:W-:-:S05]  /*251d0*/  FADD.FTZ R11, R4, R5 ;  /* 0x00000005040b7221 */ /* 0x002fca0000010000 */
[C---:B------:R-:W-:Y:S01]  /*251e0*/  FSETP.NE.FTZ.AND P0, PT, R11.reuse, RZ, PT ;  /* 0x000000ff0b00720b */ /* 0x040fe20003f15000 */
[----:B------:R-:W-:Y:S01]  /*251f0*/  FMUL.FTZ R12, R11, 0.00390625 ;  /* 0x3b8000000b0c7820 */ /* 0x000fe20000410000 */
[----:B------:R-:W-:-:S04]  /*25200*/  FSETP.NE.FTZ.AND P3, PT, R13, RZ, PT ;  /* 0x000000ff0d00720b */ /* 0x000fc80003f75000 */
[----:B------:R-:W-:-:S07]  /*25210*/  FSETP.NE.FTZ.AND P2, PT, R12, RZ, PT ;  /* 0x000000ff0c00720b */ /* 0x000fce0003f55000 */
[----:B------:R-:W-:Y:S01]  /*25220*/  @P0 MUFU.RCP R3, R11 ;  /* 0x0000000b00030308 */ /* 0x000fe20000001000 */
[----:B------:R-:W-:Y:S02]  /*25230*/  FSETP.NE.FTZ.AND P0, PT, R6, RZ, PT ;  /* 0x000000ff0600720b */ /* 0x000fe40003f15000 */
[----:B------:R-:W-:-:S05]  /*25240*/  MOV R7, RZ ;  /* 0x000000ff00077202 */ /* 0x000fca0000000f00 */
        /* <DEDUP_REMOVED lines=19> */
.L_x_2520:
[----:B------:R-:W-:Y:S02]  /*25380*/  VIADD R221, R221, 0x1 ;  /* 0x00000001dddd7836 */ /* 0x000fe40000000000 */
[-C--:B------:R-:W-:Y:S01]  /*25390*/  FMUL.FTZ R20, R69, R15.reuse ;  /* 0x0000000f45147220 */ /* 0x080fe20000410000 */
[----:B------:R-:W-:Y:S02]  /*253a0*/  VIADD R4, R2, 0x33460 ;  /* 0x0003346002047836 */ /* 0x000fe40000000000 */
[----:B------:R-:W-:Y:S01]  /*253b0*/  FMUL.FTZ R123, R105, R15 ;  /* 0x0000000f697b7220 */ /* 0x000fe20000410000 */
[----:B------:R-:W-:Y:S01]  /*253c0*/  IMAD.U32 R5, RZ, RZ, UR42 ;  /* 0x0000002aff057e24 */ /* 0x000fe2000f8e00ff */
[----:B------:R-:W-:Y:S01]  /*253d0*/  ISETP.NE.AND P1, PT, R221, 0x2, PT ;  /* 0x00000002dd00780c */ /* 0x000fe20003f25270 */
[----:B------:R-:W-:Y:S01]  /*253e0*/  FMUL.FTZ R149, R27, R3 ;  /* 0x000000031b957220 */ /* 0x000fe20000410000 */
[-C--:B------:R-:W-:Y:S01]  /*253f0*/  FMUL.FTZ R0, R24, R15.reuse ;  /* 0x0000000f18007220 */ /* 0x080fe20000410000 */
[-C--:B------:R-:W-:Y:S01]  /*25400*/  FMUL.FTZ R2, R29, R15.reuse ;  /* 0x0000000f1d027220 */ /* 0x080fe20000410000 */
[----:B------:R-:W-:Y:S01]  /*25410*/  PRMT R12, R5, 0x654, R4 ;  /* 0x00000654050c7816 */ /* 0x000fe20000000004 */
        /* <DEDUP_REMOVED lines=74> */
[-C--:B0-----:R-:W-:Y:S01]  /*258c0*/  FMUL.FTZ R12, R114, R3.reuse ;  /* 0x00000003720c7220 */ /* 0x081fe20000410000 */
        /* <DEDUP_REMOVED lines=22> */
.L_x_2452:
        /* <DEDUP_REMOVED lines=16> */
[----:B------:R-:W1:Y:S01]  /*25b30*/  S2R R164, SR_TID.X ;  /* 0x0000000000a47919 */ /* 0x000e620000002100 */
[----:B------:R-:W3:Y:S01]  /*25b40*/  S2R R27, SR_SWINHI ;  /* 0x00000000001b7919 */ /* 0x000ee20000002f00 */
[----:B-1----:R-:W-:Y:S02]  /*25b50*/  SHF.L.U32 R3, R164, 0x2, RZ ;  /* 0x00000002a4037819 */ /* 0x002fe400000006ff */
[----:B------:R-:W-:Y:S02]  /*25b60*/  MOV R86, R16 ;  /* 0x0000001000567202 */ /* 0x000fe40000000f00 */
[----:B---3--:R-:W-:Y:S02]  /*25b70*/  MOV R87, R27 ;  /* 0x0000001b00577202 */ /* 0x008fe40000000f00 */
        /* <DEDUP_REMOVED lines=22> */
[----:B------:R-:W-:Y:S02]  /*25ce0*/  LOP3.LUT R30, R31, 0x380, RZ, 0xc0, !PT ;  /* 0x000003801f1e7812 */ /* 0x000fe400078ec0ff */
[----:B------:R-:W-:Y:S02]  /*25cf0*/  LOP3.LUT R34, R35, 0x380, RZ, 0xc0, !PT ;  /* 0x0000038023227812 */ /* 0x000fe400078ec0ff */
[----:B------:R-:W-:-:S02]  /*25d00*/  LOP3.LUT R36, R37, 0x380, RZ, 0xc0, !PT ;  /* 0x0000038025247812 */ /* 0x000fc400078ec0ff */
[----:B------:R-:W-:Y:S02]  /*25d10*/  LOP3.LUT R38, R39, 0x380, RZ, 0xc0, !PT ;  /* 0x0000038027267812 */ /* 0x000fe400078ec0ff */
[----:B------:R-:W-:Y:S02]  /*25d20*/  LOP3.LUT R66, R67, 0x380, RZ, 0xc0, !PT ;  /* 0x0000038043427812 */ /* 0x000fe400078ec0ff */
[----:B------:R-:W-:Y:S02]  /*25d30*/  SHF.R.U64 R30, R30, 0x3, RZ ;  /* 0x000000031e1e7819 */ /* 0x000fe400000012ff */
[----:B------:R-:W-:Y:S02]  /*25d40*/  SHF.R.U64 R34, R34, 0x3, RZ ;  /* 0x0000000322227819 */ /* 0x000fe400000012ff */
[----:B------:R-:W-:Y:S02]  /*25d50*/  SHF.R.U64 R36, R36, 0x3, RZ ;  /* 0x0000000324247819 */ /* 0x000fe400000012ff */
[----:B------:R-:W-:-:S02]  /*25d60*/  SHF.R.U64 R38, R38, 0x3, RZ ;  /* 0x0000000326267819 */ /* 0x000fc400000012ff */
        /* <DEDUP_REMOVED lines=11> */
[C---:B------:R-:W-:Y:S02]  /*25e20*/  IADD3 R71, P4, R84.reuse, 0x4020, RZ ;  /* 0x0000402054477810 */ /* 0x040fe40007f9e0ff */
[C---:B------:R-:W-:Y:S02]  /*25e30*/  IADD3 R75, P5, R84.reuse, 0x4000, RZ ;  /* 0x00004000544b7810 */ /* 0x040fe40007fbe0ff */
[C---:B------:R-:W-:Y:S02]  /*25e40*/  IADD3 R79, P1, R84.reuse, 0x60, RZ ;  /* 0x00000060544f7810 */ /* 0x040fe40007f3e0ff */
[C---:B------:R-:W-:Y:S02]  /*25e50*/  IADD3 R81, P2, R84.reuse, 0x40, RZ ;  /* 0x0000004054517810 */ /* 0x040fe40007f5e0ff */
[----:B------:R-:W-:-:S02]  /*25e60*/  IADD3 R83, P3, R84, 0x20, RZ ;  /* 0x0000002054537810 */ /* 0x000fc40007f7e0ff */
[----:B------:R-:W-:Y:S02]  /*25e70*/  LOP3.LUT R70, R71, 0x380, RZ, 0xc0, !PT ;  /* 0x0000038047467812 */ /* 0x000fe400078ec0ff */
[----:B------:R-:W-:Y:S02]  /*25e80*/  LOP3.LUT R74, R75, 0x380, RZ, 0xc0, !PT ;  /* 0x000003804b4a7812 */ /* 0x000fe400078ec0ff */
[----:B------:R-:W-:Y:S02]  /*25e90*/  LOP3.LUT R78, R79, 0x380, RZ, 0xc0, !PT ;  /* 0x000003804f4e7812 */ /* 0x000fe400078ec0ff */
[----:B------:R-:W-:Y:S02]  /*25ea0*/  LOP3.LUT R80, R81, 0x380, RZ, 0xc0, !PT ;  /* 0x0000038051507812 */ /* 0x000fe400078ec0ff */
[----:B------:R-:W-:Y:S02]  /*25eb0*/  LOP3.LUT R82, R83, 0x380, RZ, 0xc0, !PT ;  /* 0x0000038053527812 */ /* 0x000fe400078ec0ff */
[----:B-1----:R-:W-:-:S02]  /*25ec0*/  LOP3.LUT R45, R84, 0x380, RZ, 0xc0, !PT ;  /* 0x00000380542d7812 */ /* 0x002fc400078ec0ff */
[----:B------:R-:W-:Y:S02]  /*25ed0*/  SHF.R.U64 R70, R70, 0x3, RZ ;  /* 0x0000000346467819 */ /* 0x000fe400000012ff */
[----:B------:R-:W-:Y:S02]  /*25ee0*/  SHF.R.U64 R74, R74, 0x3, RZ ;  /* 0x000000034a4a7819 */ /* 0x000fe400000012ff */
[----:B------:R-:W-:Y:S02]  /*25ef0*/  SHF.R.U64 R78, R78, 0x3, RZ ;  /* 0x000000034e4e7819 */ /* 0x000fe400000012ff */
[----:B------:R-:W-:Y:S02]  /*25f00*/  SHF.R.U64 R80, R80, 0x3, RZ ;  /* 0x0000000350507819 */ /* 0x000fe400000012ff */
[----:B------:R-:W-:Y:S02]  /*25f10*/  SHF.R.U64 R82, R82, 0x3, RZ ;  /* 0x0000000352527819 */ /* 0x000fe400000012ff */
[----:B------:R-:W-:-:S02]  /*25f20*/  SHF.R.U64 R45, R45, 0x3, RZ ;  /* 0x000000032d2d7819 */ /* 0x000fc400000012ff */
        /* <DEDUP_REMOVED lines=57> */
[----:B------:R-:W-:Y:S01]  /*262c0*/  LOP3.LUT R77, R44, 0x2, RZ, 0x3c, !PT ;  /* 0x000000022c4d7812 */ /* 0x000fe200078e3cff */
        /* <DEDUP_REMOVED lines=12> */
[----:B------:R-:W1:Y:S01]  /*26390*/  SHFL.IDX PT, R9, R9, R77, 0x1c1f ;  /* 0x001c1f4d09097589 */ /* 0x000e6200000e0000 */
        /* <DEDUP_REMOVED lines=29> */
[----:B------:R-:W2:Y:S01]  /*26570*/  SHFL.IDX PT, R29, R29, R77, 0x1c1f ;  /* 0x001c1f4d1d1d7589 */ /* 0x000ea200000e0000 */
        /* <DEDUP_REMOVED lines=14> */
[----:B------:R1:W-:Y:S01]  /*26660*/  SHFL.IDX PT, R75, R8, R77, 0x1c1f ;  /* 0x001c1f4d084b7589 */ /* 0x0003e200000e0000 */
        /* <DEDUP_REMOVED lines=20> */
[----:B------:R-:W3:Y:S01]  /*267b0*/  SHFL.IDX PT, R103, R2, R77, 0x1c1f ;  /* 0x001c1f4d02677589 */ /* 0x000ee200000e0000 */
[----:B------:R-:W-:-:S02]  /*267c0*/  SEL R73, R73, R95, P0 ;  /* 0x0000005f49497207 */ /* 0x000fc40000000000 */
[----:B------:R-:W-:Y:S01]  /*267d0*/  SEL R45, R12, R46, P0 ;  /* 0x0000002e0c2d7207 */ /* 0x000fe20000000000 */
[----:B------:R-:W-:Y:S01]  /*267e0*/  SHFL.IDX PT, R95, R92, R44, 0x1c1f ;  /* 0x001c1f2c5c5f7589 */ /* 0x000fe200000e0000 */
[----:B------:R-:W-:Y:S02]  /*267f0*/  SEL R112, R104, R123, P0 ;  /* 0x0000007b68707207 */ /* 0x000fe40000000000 */
[----:B------:R-:W-:Y:S01]  /*26800*/  SEL R125, R135, R68, P0 ;  /* 0x00000044877d7207 */ /* 0x000fe20000000000 */
[----:B------:R3:W4:Y:S01]  /*26810*/  SHFL.IDX PT, R99, R85, R44, 0x1c1f ;  /* 0x001c1f2c55637589 */ /* 0x00072200000e0000 */
[----:B------:R-:W-:Y:S02]  /*26820*/  SEL R49, R119, R49, P0 ;  /* 0x0000003177317207 */ /* 0x000fe40000000000 */
[----:B------:R-:W-:Y:S01]  /*26830*/  SEL R53, R53, R106, P0 ;  /* 0x0000006a35357207 */ /* 0x000fe20000000000 */
[----:B------:R0:W4:Y:S01]  /*26840*/  SHFL.IDX PT, R2, R0, R77, 0x1c1f ;  /* 0x001c1f4d00027589 */ /* 0x00012200000e0000 */
[----:B------:R-:W-:-:S02]  /*26850*/  SEL R78, R118, R76, P0 ;  /* 0x0000004c764e7207 */ /* 0x000fc40000000000 */
[----:B------:R-:W-:Y:S01]  /*26860*/  SEL R46, R46, R12, P0 ;  /* 0x0000000c2e2e7207 */ /* 0x000fe20000000000 */
[----:B------:R-:W4:Y:S01]  /*26870*/  SHFL.IDX PT, R92, R7, R77, 0x1c1f ;  /* 0x001c1f4d075c7589 */ /* 0x000f2200000e0000 */
[----:B------:R-:W-:Y:S02]  /*26880*/  SEL R68, R68, R135, P0 ;  /* 0x0000008744447207 */ /* 0x000fe40000000000 */
[----:B------:R-:W-:Y:S01]  /*26890*/  SEL R76, R76, R118, P0 ;  /* 0x000000764c4c7207 */ /* 0x000fe20000000000 */
[----:B------:R-:W-:Y:S01]  /*268a0*/  SHFL.IDX PT, R12, R71, R77, 0x1c1f ;  /* 0x001c1f4d470c7589 */ /* 0x000fe200000e0000 */
[----:B-1----:R-:W-:Y:S02]  /*268b0*/  SEL R8, R25, R9, P0 ;  /* 0x0000000919087207 */ /* 0x002fe40000000000 */
[----:B--2---:R-:W-:Y:S01]  /*268c0*/  SEL R28, R34, R29, P0 ;  /* 0x0000001d221c7207 */ /* 0x004fe20000000000 */
[----:B------:R-:W-:Y:S01]  /*268d0*/  SHFL.IDX PT, R118, R110, R44, 0x1c1f ;  /* 0x001c1f2c6e767589 */ /* 0x000fe200000e0000 */
[----:B---3--:R-:W-:-:S02]  /*268e0*/  SEL R85, R101, R103, P0 ;  /* 0x0000006765557207 */ /* 0x008fc40000000000 */
[----:B0-----:R-:W-:Y:S01]  /*268f0*/  SEL R0, R103, R101, P0 ;  /* 0x0000006567007207 */ /* 0x001fe20000000000 */
[----:B------:R-:W0:Y:S01]  /*26900*/  SHFL.IDX PT, R98, R94, R44, 0x1c1f ;  /* 0x001c1f2c5e627589 */ /* 0x000e2200000e0000 */
[----:B------:R-:W-:Y:S02]  /*26910*/  SEL R4, R105, R93, P0 ;  /* 0x0000005d69047207 */ /* 0x000fe40000000000 */
[----:B------:R-:W-:Y:S01]  /*26920*/  SEL R9, R9, R25, P0 ;  /* 0x0000001909097207 */ /* 0x000fe20000000000 */
[----:B------:R-:W1:Y:S01]  /*26930*/  SHFL.IDX PT, R104, R137, R44, 0x1c1f ;  /* 0x001c1f2c89687589 */ /* 0x000e6200000e0000 */
[----:B----4-:R-:W-:Y:S02]  /*26940*/  SEL R5, R99, R139, P0 ;  /* 0x0000008b63057207 */ /* 0x010fe40000000000 */
[----:B------:R-:W-:Y:S01]  /*26950*/  SEL R29, R29, R34, P0 ;  /* 0x000000221d1d7207 */ /* 0x000fe20000000000 */
[----:B------:R-:W2:Y:S01]  /*26960*/  SHFL.IDX PT, R71, R32, R77, 0x1c1f ;  /* 0x001c1f4d20477589 */ /* 0x000ea200000e0000 */
[----:B------:R-:W-:-:S02]  /*26970*/  SEL R138, R3, R2, P0 ;  /* 0x00000002038a7207 */ /* 0x000fc40000000000 */
[----:B------:R-:W-:Y:S01]  /*26980*/  SEL R2, R2, R3, P0 ;  /* 0x0000000302027207 */ /* 0x000fe20000000000 */
[----:B------:R-:W3:Y:S01]  /*26990*/  SHFL.IDX PT, R106, R128, R44, 0x1c1f ;  /* 0x001c1f2c806a7589 */ /* 0x000ee200000e0000 */
[----:B------:R-:W-:Y:S02]  /*269a0*/  SEL R7, R97, R92, P0 ;  /* 0x0000005c61077207 */ /* 0x000fe40000000000 */
[----:B------:R-:W-:Y:S01]  /*269b0*/  SEL R92, R92, R97, P0 ;  /* 0x000000615c5c7207 */ /* 0x000fe20000000000 */
[----:B------:R-:W-:Y:S01]  /*269c0*/  SHFL.IDX PT, R115, R115, R44, 0x1c1f ;  /* 0x001c1f2c73737589 */ /* 0x000fe200000e0000 */
[----:B------:R-:W-:-:S03]  /*269d0*/  SEL R3, R93, R105, P0 ;  /* 0x000000695d037207 */ /* 0x000fc60000000000 */
[----:B------:R-:W-:Y:S04]  /*269e0*/  SHFL.IDX PT, R119, R116, R44, 0x1c1f ;  /* 0x001c1f2c74777589 */ /* 0x000fe800000e0000 */
[----:B------:R-:W-:Y:S01]  /*269f0*/  SHFL.IDX PT, R134, R80, R44, 0x1c1f ;  /* 0x001c1f2c50867589 */ /* 0x000fe200000e0000 */
[----:B0-----:R-:W-:Y:S02]  /*26a00*/  SEL R97, R98, R27, P0 ;  /* 0x0000001b62617207 */ /* 0x001fe40000000000 */
[----:B------:R-:W-:Y:S01]  /*26a10*/  SEL R98, R27, R98, P0 ;  /* 0x000000621b627207 */ /* 0x000fe20000000000 */
[----:B------:R-:W-:Y:S01]  /*26a20*/  SHFL.IDX PT, R127, R89, R44, 0x1c1f ;  /* 0x001c1f2c597f7589 */ /* 0x000fe200000e0000 */
[----:B-1----:R-:W-:Y:S02]  /*26a30*/  SEL R103, R104, R82, P0 ;  /* 0x0000005268677207 */ /* 0x002fe40000000000 */
[----:B------:R-:W-:Y:S01]  /*26a40*/  SEL R104, R82, R104, P0 ;  /* 0x0000006852687207 */ /* 0x000fe20000000000 */
[----:B------:R-:W-:Y:S01]  /*26a50*/  SHFL.IDX PT, R84, R124, R44, 0x1c1f ;  /* 0x001c1f2c7c547589 */ /* 0x000fe200000e0000 */
[----:B--2---:R-:W-:-:S02]  /*26a60*/  SEL R32, R132, R71, P0 ;  /* 0x0000004784207207 */ /* 0x004fc40000000000 */
[----:B------:R-:W-:Y:S01]  /*26a70*/  SEL R33, R71, R132, P0 ;  /* 0x0000008447217207 */ /* 0x000fe20000000000 */
[----:B------:R-:W-:Y:S01]  /*26a80*/  SHFL.IDX PT, R130, R126, R44, 0x1c1f ;  /* 0x001c1f2c7e827589 */ /* 0x000fe200000e0000 */
[----:B---3--:R-:W-:Y:S02]  /*26a90*/  SEL R105, R106, R11, P0 ;  /* 0x0000000b6a697207 */ /* 0x008fe40000000000 */
[----:B------:R-:W-:Y:S01]  /*26aa0*/  SEL R106, R11, R106, P0 ;  /* 0x0000006a0b6a7207 */ /* 0x000fe20000000000 */
[----:B------:R-:W-:Y:S01]  /*26ab0*/  SHFL.IDX PT, R83, R57, R44, 0x1c1f ;  /* 0x001c1f2c39537589 */ /* 0x000fe200000e0000 */
[----:B------:R-:W-:-:S03]  /*26ac0*/  IMAD.MOV.U32 R11, RZ, RZ, RZ ;  /* 0x000000ffff0b7224 */ /* 0x000fc600078e00ff */
[----:B------:R0:W1:Y:S04]  /*26ad0*/  SHFL.IDX PT, R140, R6, R77, 0x1c1f ;  /* 0x001c1f4d068c7589 */ /* 0x00006800000e0000 */
[----:B------:R2:W3:Y:S04]  /*26ae0*/  SHFL.IDX PT, R142, R10, R77, 0x1c1f ;  /* 0x001c1f4d0a8e7589 */ /* 0x0004e800000e0000 */
[----:B------:R-:W4:Y:S01]  /*26af0*/  SHFL.IDX PT, R141, R21, R77, 0x1c1f ;  /* 0x001c1f4d158d7589 */ /* 0x000f2200000e0000 */
[----:B0-----:R-:W-:-:S03]  /*26b00*/  SEL R6, R139, R99, P0 ;  /* 0x000000638b067207 */ /* 0x001fc60000000000 */
[----:B------:R-:W0:Y:S01]  /*26b10*/  SHFL.IDX PT, R40, R40, R77, 0x1c1f ;  /* 0x001c1f4d28287589 */ /* 0x000e2200000e0000 */
[----:B------:R-:W-:Y:S02]  /*26b20*/  SEL R99, R100, R70, P0 ;  /* 0x0000004664637207 */ /* 0x000fe40000000000 */
[----:B------:R-:W-:Y:S01]  /*26b30*/  SEL R100, R70, R100, P0 ;  /* 0x0000006446647207 */ /* 0x000fe20000000000 */
[----:B------:R-:W-:Y:S01]  /*26b40*/  SHFL.IDX PT, R69, R69, R77, 0x1c1f ;  /* 0x001c1f4d45457589 */ /* 0x000fe200000e0000 */
[----:B--2---:R-:W-:Y:S02]  /*26b50*/  SEL R10, R20, R75, P0 ;  /* 0x0000004b140a7207 */ /* 0x004fe40000000000 */
[----:B------:R-:W-:Y:S01]  /*26b60*/  SEL R20, R75, R20, P0 ;  /* 0x000000144b147207 */ /* 0x000fe20000000000 */
[----:B------:R-:W-:Y:S04]  /*26b70*/  SHFL.IDX PT, R81, R81, R77, 0x1c1f ;  /* 0x001c1f4d51517589 */ /* 0x000fe800000e0000 */
[----:B------:R2:W0:Y:S01]  /*26b80*/  SHFL.IDX PT, R145, R30, R77, 0x1c1f ;  /* 0x001c1f4d1e917589 */ /* 0x00042200000e0000 */
[----:B-1----:R-:W-:-:S02]  /*26b90*/  SEL R93, R95, R140, P0 ;  /* 0x0000008c5f5d7207 */ /* 0x002fc40000000000 */
[----:B------:R-:W-:Y:S01]  /*26ba0*/  SEL R94, R140, R95, P0 ;  /* 0x0000005f8c5e7207 */ /* 0x000fe20000000000 */
[----:B------:R-:W1:Y:S01]  /*26bb0*/  SHFL.IDX PT, R146, R35, R77, 0x1c1f ;  /* 0x001c1f4d23927589 */ /* 0x000e6200000e0000 */
[----:B---3--:R-:W-:-:S03]  /*26bc0*/  SEL R25, R122, R142, P0 ;  /* 0x0000008e7a197207 */ /* 0x008fc60000000000 */
[----:B------:R3:W1:Y:S01]  /*26bd0*/  SHFL.IDX PT, R150, R38, R77, 0x1c1f ;  /* 0x001c1f4d26967589 */ /* 0x00066200000e0000 */
[----:B----4-:R-:W-:Y:S02]  /*26be0*/  SEL R21, R136, R141, P0 ;  /* 0x0000008d88157207 */ /* 0x010fe40000000000 */
[----:B--2---:R-:W-:Y:S01]  /*26bf0*/  SEL R30, R31, R36, P0 ;  /* 0x000000241f1e7207 */ /* 0x004fe20000000000 */
[----:B------:R-:W-:Y:S01]  /*26c00*/  SHFL.IDX PT, R79, R79, R77, 0x1c1f ;  /* 0x001c1f4d4f4f7589 */ /* 0x000fe200000e0000 */
[----:B------:R-:W-:Y:S02]  /*26c10*/  SEL R31, R36, R31, P0 ;  /* 0x0000001f241f7207 */ /* 0x000fe40000000000 */
[----:B0-----:R-:W-:Y:S01]  /*26c20*/  SEL R110, R111, R40, P0 ;  /* 0x000000286f6e7207 */ /* 0x001fe20000000000 */
[----:B------:R-:W-:Y:S01]  /*26c30*/  SHFL.IDX PT, R109, R108, R44, 0x1c1f ;  /* 0x001c1f2c6c6d7589 */ /* 0x000fe200000e0000 */
[----:B------:R-:W-:Y:S02]  /*26c40*/  SEL R111, R40, R111, P0 ;  /* 0x0000006f286f7207 */ /* 0x000fe40000000000 */
[----:B---3--:R-:W-:Y:S01]  /*26c50*/  SEL R38, R129, R147, P0 ;  /* 0x0000009381267207 */ /* 0x008fe20000000000 */
[----:B------:R0:W-:Y:S04]  /*26c60*/  SHFL.IDX PT, R117, R112, R44, 0x1c1f ;  /* 0x001c1f2c70757589 */ /* 0x0001e800000e0000 */
[----:B------:R2:W-:Y:S01]  /*26c70*/  SHFL.IDX PT, R123, R114, R44, 0x1c1f ;  /* 0x001c1f2c727b7589 */ /* 0x0005e200000e0000 */
[----:B------:R-:W-:-:S02]  /*26c80*/  SEL R34, R134, R145, P0 ;  /* 0x0000009186227207 */ /* 0x000fc40000000000 */
[----:B------:R-:W-:Y:S01]  /*26c90*/  SEL R35, R145, R134, P0 ;  /* 0x0000008691237207 */ /* 0x000fe20000000000 */
[----:B------:R-:W-:Y:S01]  /*26ca0*/  SHFL.IDX PT, R89, R88, R44, 0x1c1f ;  /* 0x001c1f2c58597589 */ /* 0x000fe200000e0000 */
[----:B-1----:R-:W-:Y:S02]  /*26cb0*/  SEL R36, R127, R146, P0 ;  /* 0x000000927f247207 */ /* 0x002fe40000000000 */
[----:B0-----:R-:W-:Y:S01]  /*26cc0*/  SEL R112, R118, R113, P0 ;  /* 0x0000007176707207 */ /* 0x001fe20000000000 */
[----:B------:R-:W-:Y:S01]  /*26cd0*/  SHFL.IDX PT, R128, R90, R44, 0x1c1f ;  /* 0x001c1f2c5a807589 */ /* 0x000fe200000e0000 */
[----:B------:R-:W-:Y:S02]  /*26ce0*/  SEL R113, R113, R118, P0 ;  /* 0x0000007671717207 */ /* 0x000fe40000000000 */
[----:B--2---:R-:W-:Y:S01]  /*26cf0*/  SEL R114, R115, R69, P0 ;  /* 0x0000004573727207 */ /* 0x004fe20000000000 */
        /* <DEDUP_REMOVED lines=10> */
[----:B------:R-:W0:Y:S04]  /*26da0*/  SHFL.IDX PT, R60, R60, R77, 0x1c1f ;  /* 0x001c1f4d3c3c7589 */ /* 0x000e2800000e0000 */
[----:B------:R-:W1:Y:S04]  /*26db0*/  SHFL.IDX PT, R66, R66, R77, 0x1c1f ;  /* 0x001c1f4d42427589 */ /* 0x000e6800000e0000 */
[----:B------:R2:W3:Y:S04]  /*26dc0*/  SHFL.IDX PT, R144, R24, R77, 0x1c1f ;  /* 0x001c1f4d18907589 */ /* 0x0004e800000e0000 */
[----:B------:R4:W3:Y:S04]  /*26dd0*/  SHFL.IDX PT, R143, R26, R77, 0x1c1f ;  /* 0x001c1f4d1a8f7589 */ /* 0x0008e800000e0000 */
[----:B------:R-:W3:Y:S01]  /*26de0*/  SHFL.IDX PT, R65, R65, R77, 0x1c1f ;  /* 0x001c1f4d41417589 */ /* 0x000ee200000e0000 */
[----:B--2---:R-:W-:-:S03]  /*26df0*/  SEL R24, R141, R136, P0 ;  /* 0x000000888d187207 */ /* 0x004fc60000000000 */
[----:B------:R-:W-:Y:S01]  /*26e00*/  SHFL.IDX PT, R64, R64, R77, 0x1c1f ;  /* 0x001c1f4d40407589 */ /* 0x000fe200000e0000 */
[----:B----4-:R-:W-:-:S03]  /*26e10*/  SEL R26, R142, R122, P0 ;  /* 0x0000007a8e1a7207 */ /* 0x010fc60000000000 */
[----:B------:R-:W2:Y:S01]  /*26e20*/  SHFL.IDX PT, R47, R47, R77, 0x1c1f ;  /* 0x001c1f4d2f2f7589 */ /* 0x000ea200000e0000 */
[----:B0-----:R-:W-:Y:S02]  /*26e30*/  SEL R95, R96, R60, P0 ;  /* 0x0000003c605f7207 */ /* 0x001fe40000000000 */
[----:B------:R-:W-:Y:S01]  /*26e40*/  SEL R122, R123, R12, P0 ;  /* 0x0000000c7b7a7207 */ /* 0x000fe20000000000 */
[----:B------:R-:W0:Y:S01]  /*26e50*/  SHFL.IDX PT, R51, R51, R77, 0x1c1f ;  /* 0x001c1f4d33337589 */ /* 0x000e2200000e0000 */
[----:B-1----:R-:W-:Y:S02]  /*26e60*/  SEL R101, R102, R66, P0 ;  /* 0x0000004266657207 */ /* 0x002fe40000000000 */
[----:B------:R-:W-:Y:S01]  /*26e70*/  SEL R96, R60, R96, P0 ;  /* 0x000000603c607207 */ /* 0x000fe20000000000 */
[----:B------:R-:W1:Y:S01]  /*26e80*/  SHFL.IDX PT, R58, R58, R77, 0x1c1f ;  /* 0x001c1f4d3a3a7589 */ /* 0x000e6200000e0000 */
[----:B---3--:R-:W-:Y:S02]  /*26e90*/  SEL R108, R109, R144, P0 ;  /* 0x000000906d6c7207 */ /* 0x008fe40000000000 */
[----:B------:R-:W-:Y:S01]  /*26ea0*/  SEL R102, R66, R102, P0 ;  /* 0x0000006642667207 */ /* 0x000fe20000000000 */
[----:B------:R-:W3:Y:S01]  /*26eb0*/  SHFL.IDX PT, R59, R59, R77, 0x1c1f ;  /* 0x001c1f4d3b3b7589 */ /* 0x000ee200000e0000 */
[----:B------:R-:W-:-:S02]  /*26ec0*/  SEL R27, R107, R143, P0 ;  /* 0x0000008f6b1b7207 */ /* 0x000fc40000000000 */
[----:B------:R-:W-:Y:S01]  /*26ed0*/  SEL R109, R144, R109, P0 ;  /* 0x0000006d906d7207 */ /* 0x000fe20000000000 */
[----:B------:R-:W4:Y:S01]  /*26ee0*/  SHFL.IDX PT, R63, R63, R77, 0x1c1f ;  /* 0x001c1f4d3f3f7589 */ /* 0x000f2200000e0000 */
[----:B------:R-:W-:Y:S02]  /*26ef0*/  SEL R116, R117, R65, P0 ;  /* 0x0000004175747207 */ /* 0x000fe40000000000 */
[----:B------:R-:W-:Y:S01]  /*26f00*/  SEL R107, R143, R107, P0 ;  /* 0x0000006b8f6b7207 */ /* 0x000fe20000000000 */
[----:B------:R-:W4:Y:S01]  /*26f10*/  SHFL.IDX PT, R57, R73, R77, 0x1c1f ;  /* 0x001c1f4d49397589 */ /* 0x000f2200000e0000 */
[----:B------:R-:W-:Y:S02]  /*26f20*/  SEL R117, R65, R117, P0 ;  /* 0x0000007541757207 */ /* 0x000fe40000000000 */
[----:B------:R-:W-:Y:S01]  /*26f30*/  SEL R123, R12, R123, P0 ;  /* 0x0000007b0c7b7207 */ /* 0x000fe20000000000 */
[----:B------:R-:W-:Y:S01]  /*26f40*/  SHFL.IDX PT, R91, R91, R44, 0x1c1f ;  /* 0x001c1f2c5b5b7589 */ /* 0x000fe200000e0000 */
[----:B--2---:R-:W-:-:S02]  /*26f50*/  SEL R74, R80, R47, P0 ;  /* 0x0000002f504a7207 */ /* 0x004fc40000000000 */
[----:B------:R-:W-:Y:S01]  /*26f60*/  SEL R75, R47, R80, P0 ;  /* 0x000000502f4b7207 */ /* 0x000fe20000000000 */
[----:B------:R-:W-:Y:S01]  /*26f70*/  SHFL.IDX PT, R88, R125, R44, 0x1c1f ;  /* 0x001c1f2c7d587589 */ /* 0x000fe200000e0000 */
[----:B0-----:R-:W-:Y:S02]  /*26f80*/  SEL R82, R83, R51, P0 ;  /* 0x0000003353527207 */ /* 0x001fe40000000000 */
[----:B------:R-:W-:Y:S01]  /*26f90*/  SEL R83, R51, R83, P0 ;  /* 0x0000005333537207 */ /* 0x000fe20000000000 */
[----:B------:R-:W-:Y:S01]  /*26fa0*/  SHFL.IDX PT, R55, R55, R44, 0x1c1f ;  /* 0x001c1f2c37377589 */ /* 0x000fe200000e0000 */
[----:B-1----:R-:W-:Y:S02]  /*26fb0*/  SEL R132, R133, R58, P0 ;  /* 0x0000003a85847207 */ /* 0x002fe40000000000 */
[----:B------:R-:W-:Y:S01]  /*26fc0*/  SEL R133, R58, R133, P0 ;  /* 0x000000853a857207 */ /* 0x000fe20000000000 */
[----:B------:R-:W-:Y:S01]  /*26fd0*/  SHFL.IDX PT, R54, R54, R44, 0x1c1f ;  /* 0x001c1f2c36367589 */ /* 0x000fe200000e0000 */
[----:B---3--:R-:W-:-:S02]  /*26fe0*/  SEL R84, R131, R59, P0 ;  /* 0x0000003b83547207 */ /* 0x008fc40000000000 */
[----:B------:R-:W-:Y:S01]  /*26ff0*/  SEL R131, R59, R131, P0 ;  /* 0x000000833b837207 */ /* 0x000fe20000000000 */
[----:B------:R-:W-:Y:S01]  /*27000*/  SHFL.IDX PT, R56, R56, R44, 0x1c1f ;  /* 0x001c1f2c38387589 */ /* 0x000fe200000e0000 */
[----:B----4-:R-:W-:Y:S02]  /*27010*/  SEL R136, R137, R63, P0 ;  /* 0x0000003f89887207 */ /* 0x010fe40000000000 */
[----:B------:R-:W-:Y:S01]  /*27020*/  SEL R137, R63, R137, P0 ;  /* 0x000000893f897207 */ /* 0x000fe20000000000 */
[----:B------:R-:W-:Y:S01]  /*27030*/  SHFL.IDX PT, R62, R62, R44, 0x1c1f ;  /* 0x001c1f2c3e3e7589 */ /* 0x000fe200000e0000 */
[----:B------:R-:W-:Y:S02]  /*27040*/  SEL R134, R135, R57, P0 ;  /* 0x0000003987867207 */ /* 0x000fe40000000000 */
[----:B------:R-:W-:Y:S01]  /*27050*/  SEL R135, R57, R135, P0 ;  /* 0x0000008739877207 */ /* 0x000fe20000000000 */
[----:B------:R0:W1:Y:S04]  /*27060*/  SHFL.IDX PT, R149, R37, R77, 0x1c1f ;  /* 0x001c1f4d25957589 */ /* 0x00006800000e0000 */
[----:B------:R2:W3:Y:S04]  /*27070*/  SHFL.IDX PT, R148, R39, R77, 0x1c1f ;  /* 0x001c1f4d27947589 */ /* 0x0004e800000e0000 */
[----:B------:R4:W4:Y:S01]  /*27080*/  SHFL.IDX PT, R90, R68, R77, 0x1c1f ;  /* 0x001c1f4d445a7589 */ /* 0x00092200000e0000 */
[----:B0-----:R-:W-:-:S03]  /*27090*/  SEL R37, R146, R127, P0 ;  /* 0x0000007f92257207 */ /* 0x001fc60000000000 */
[----:B------:R-:W0:Y:S01]  /*270a0*/  SHFL.IDX PT, R48, R48, R77, 0x1c1f ;  /* 0x001c1f4d30307589 */ /* 0x000e2200000e0000 */
[----:B------:R-:W-:Y:S02]  /*270b0*/  SEL R127, R128, R64, P0 ;  /* 0x00000040807f7207 */ /* 0x000fe40000000000 */
[----:B--2---:R-:W-:Y:S01]  /*270c0*/  SEL R39, R147, R129, P0 ;  /* 0x0000008193277207 */ /* 0x004fe20000000000 */
[----:B------:R-:W2:Y:S01]  /*270d0*/  SHFL.IDX PT, R49, R49, R77, 0x1c1f ;  /* 0x001c1f4d31317589 */ /* 0x000ea200000e0000 */
[----:B------:R-:W-:Y:S02]  /*270e0*/  SEL R129, R130, R79, P0 ;  /* 0x0000004f82817207 */ /* 0x000fe40000000000 */
[----:B------:R-:W-:Y:S01]  /*270f0*/  SEL R130, R79, R130, P0 ;  /* 0x000000824f827207 */ /* 0x000fe20000000000 */
[----:B------:R-:W-:Y:S01]  /*27100*/  SHFL.IDX PT, R50, R50, R77, 0x1c1f ;  /* 0x001c1f4d32327589 */ /* 0x000fe200000e0000 */
[----:B------:R-:W-:-:S03]  /*27110*/  SEL R128, R64, R128, P0 ;  /* 0x0000008040807207 */ /* 0x000fc60000000000 */
[----:B------:R-:W2:Y:S01]  /*27120*/  SHFL.IDX PT, R53, R53, R77, 0x1c1f ;  /* 0x001c1f4d35357589 */ /* 0x000ea200000e0000 */
[----:B-1----:R-:W-:Y:S02]  /*27130*/  SEL R69, R89, R149, P0 ;  /* 0x0000009559457207 */ /* 0x002fe40000000000 */
[----:B------:R-:W-:Y:S01]  /*27140*/  SEL R124, R149, R89, P0 ;  /* 0x00000059957c7207 */ /* 0x000fe20000000000 */
[----:B------:R-:W1:Y:S01]  /*27150*/  SHFL.IDX PT, R45, R45, R44, 0x1c1f ;  /* 0x001c1f2c2d2d7589 */ /* 0x000e6200000e0000 */
[----:B---3--:R-:W-:Y:S02]  /*27160*/  SEL R40, R91, R148, P0 ;  /* 0x000000945b287207 */ /* 0x008fe40000000000 */
[----:B----4-:R-:W-:Y:S01]  /*27170*/  SEL R68, R148, R91, P0 ;  /* 0x0000005b94447207 */ /* 0x010fe20000000000 */
[----:B------:R3:W4:Y:S01]  /*27180*/  SHFL.IDX PT, R52, R78, R44, 0x1c1f ;  /* 0x001c1f2c4e347589 */ /* 0x00072200000e0000 */
[----:B------:R-:W-:Y:S02]  /*27190*/  SEL R125, R88, R90, P0 ;  /* 0x0000005a587d7207 */ /* 0x000fe40000000000 */
[----:B------:R-:W-:Y:S01]  /*271a0*/  SEL R126, R90, R88, P0 ;  /* 0x000000585a7e7207 */ /* 0x000fe20000000000 */
[----:B------:R-:W1:Y:S01]  /*271b0*/  SHFL.IDX PT, R14, R46, R77, 0x1c1f ;  /* 0x001c1f4d2e0e7589 */ /* 0x000e6200000e0000 */
[----:B0-----:R-:W-:-:S02]  /*271c0*/  SEL R72, R55, R48, P0 ;  /* 0x0000003037487207 */ /* 0x001fc40000000000 */
[----:B------:R-:W-:Y:S01]  /*271d0*/  SEL R73, R48, R55, P0 ;  /* 0x0000003730497207 */ /* 0x000fe20000000000 */
[----:B------:R0:W1:Y:S01]  /*271e0*/  SHFL.IDX PT, R44, R76, R77, 0x1c1f ;  /* 0x001c1f4d4c2c7589 */ /* 0x00006200000e0000 */
[----:B--2---:R-:W-:Y:S02]  /*271f0*/  SEL R79, R49, R54, P0 ;  /* 0x00000036314f7207 */ /* 0x004fe40000000000 */
[----:B---3--:R-:W-:Y:S02]  /*27200*/  SEL R78, R54, R49, P0 ;  /* 0x00000031364e7207 */ /* 0x008fe40000000000 */
[----:B------:R-:W-:Y:S02]  /*27210*/  SEL R80, R62, R53, P0 ;  /* 0x000000353e507207 */ /* 0x000fe40000000000 */
[----:B0-----:R-:W-:Y:S02]  /*27220*/  SEL R76, R56, R50, P0 ;  /* 0x00000032384c7207 */ /* 0x001fe40000000000 */
[----:B------:R-:W-:-:S02]  /*27230*/  SEL R77, R50, R56, P0 ;  /* 0x00000038324d7207 */ /* 0x000fc40000000000 */
[----:B------:R-:W-:-:S07]  /*27240*/  SEL R81, R53, R62, P0 ;  /* 0x0000003e35517207 */ /* 0x000fce0000000000 */
.L_x_2816:
[----:B------:R-:W2:Y:S04]  /*27250*/  LDL.LU R140, [R1+0x20] ;  /* 0x00002000018c7983 */ /* 0x000ea80000300800 */
[----:B------:R-:W3:Y:S01]  /*27260*/  LDL.LU R139, [R1+0x24] ;  /* 0x00002400018b7983 */ /* 0x000ee20000300800 */
[----:B------:R-:W-:Y:S05]  /*27270*/  WARPSYNC.ALL ;  /* 0x0000000000007948 */ /* 0x000fea0003800000 */
[----:B-1--4-:R-:W-:Y:S01]  /*27280*/  SEL R89, R52, R44, P0 ;  /* 0x0000002c34597207 */ /* 0x012fe20000000000 */
        /* <DEDUP_REMOVED lines=42> */
[----:B----4-:R-:W-:Y:S02]  /*27530*/  F2FP.BF16.F32.PACK_AB R56, R21, R25 ;  /* 0x000000191538723e */ /* 0x010fe400000010ff */
        /* <DEDUP_REMOVED lines=19> */
[----:B------:R0:W-:Y:S01]  /*27670*/  STSM.16.M88.4 [R161], R12 ;  /* 0x0000000ca1007844 */ /* 0x0001e20000000200 */
[----:B------:R-:W-:-:S02]  /*27680*/  F2FP.BF16.F32.PACK_AB R45, R89, R88 ;  /* 0x00000058592d723e */ /* 0x000fc400000010ff */
[----:B------:R-:W-:Y:S02]  /*27690*/  F2FP.BF16.F32.PACK_AB R47, R91, R90 ;  /* 0x0000005a5b2f723e */ /* 0x000fe400000010ff */
[----:B------:R-:W-:Y:S02]  /*276a0*/  ISETP.NE.U32.AND P3, PT, RZ, UR6, PT ;  /* 0x00000006ff007c0c */ /* 0x000fe4000bf65070 */
[----:B------:R-:W-:Y:S01]  /*276b0*/  ISETP.NE.U32.AND P0, PT, RZ, UR4, PT ;  /* 0x00000004ff007c0c */ /* 0x000fe2000bf05070 */
[----:B------:R1:W-:Y:S01]  /*276c0*/  STSM.16.M88.4 [R162], R44 ;  /* 0x0000002ca2007844 */ /* 0x0003e20000000200 */
[----:B------:R-:W-:Y:S01]  /*276d0*/  BAR.SYNC.DEFER_BLOCKING 0x1, 0x100 ;  /* 0x0044000000007b1d */ /* 0x000fe20000010000 */
[----:B------:R-:W-:Y:S02]  /*276e0*/  ISETP.NE.AND.EX P3, PT, RZ, UR7, PT, P3 ;  /* 0x00000007ff007c0c */ /* 0x000fe4000bf65330 */
[----:B------:R-:W-:Y:S02]  /*276f0*/  ISETP.NE.AND.EX P0, PT, RZ, UR5, PT, P0 ;  /* 0x00000005ff007c0c */ /* 0x000fe4000bf05300 */
[----:B--2---:R-:W-:-:S04]  /*27700*/  IADD3 R48, P1, R140, UR4, RZ ;  /* 0x000000048c307c10 */ /* 0x004fc8000ff3e0ff */
[----:B---3--:R-:W-:-:S05]  /*27710*/  IADD3.X R49, R139, UR5, RZ, P1, !PT ;  /* 0x000000058b317c10 */ /* 0x008fca0008ffe4ff */
[----:B0-----:R-:W-:Y:S01]  /*27720*/  @P3 IADD3 R12, P1, R140, UR6, RZ ;  /* 0x000000068c0c3c10 */ /* 0x001fe2000ff3e0ff */
[----:B------:R-:W-:Y:S01]  /*27730*/  ULDC UR6, c[0x0][0xa88] ;  /* 0x0002a20000067ab9 */ /* 0x000fe20000000800 */
[----:B------:R-:W-:Y:S01]  /*27740*/  IMAD.MOV.U32 R52, RZ, RZ, 0x9b8 ;  /* 0x000009b8ff347424 */ /* 0x000fe200078e00ff */
[----:B------:R-:W-:Y:S01]  /*27750*/  MOV R53, UR6 ;  /* 0x0000000600357c02 */ /* 0x000fe20008000f00 */
[----:B------:R0:W5:Y:S01]  /*27760*/  @P0 LDG.E R11, desc[UR54][R48.64] ;  /* 0x00000036300b0981 */ /* 0x000162000c1e1900 */
[----:B------:R-:W-:Y:S01]  /*27770*/  @P3 IADD3.X R13, R139, UR7, RZ, P1, !PT ;  /* 0x000000078b0d3c10 */ /* 0x000fe20008ffe4ff */
[----:B------:R-:W2:Y:S04]  /*27780*/  LDC R140, c[0x0][0xbe8] ;  /* 0x0002fa00ff8c7b82 */ /* 0x000ea80000000800 */
[----:B------:R0:W5:Y:S01]  /*27790*/  @P3 LDG.E R53, desc[UR54][R12.64] ;  /* 0x000000360c353981 */ /* 0x000162000c1e1900 */
[----:B------:R-:W-:-:S04]  /*277a0*/  ISETP.GT.AND P2, PT, R163, 0x1, PT ;  /* 0x00000001a300780c */ /* 0x000fc80003f44270 */
[----:B------:R-:W-:-:S04]  /*277b0*/  SEL R52, R52, 0x978, P2 ;  /* 0x0000097834347807 */ /* 0x000fc80001000000 */
[----:B-1----:R0:W1:Y:S08]  /*277c0*/  LDC.64 R46, c[0x0][R52+0x220] ;  /* 0x00008800342e7b82 */ /* 0x0020700000000a00 */
[----:B------:R0:W3:Y:S01]  /*277d0*/  LDC.64 R50, c[0x0][R52+0x218] ;  /* 0x0000860034327b82 */ /* 0x0000e20000000a00 */
[----:B--2---:R-:W-:-:S07]  /*277e0*/  ISETP.NE.AND P1, PT, R140, 0x1, PT ;  /* 0x000000018c00780c */ /* 0x004fce0003f25270 */
[----:B------:R0:W2:Y:S01]  /*277f0*/  LDC.64 R44, c[0x0][R52+0x228] ;  /* 0x00008a00342c7b82 */ /* 0x0000a20000000a00 */
[----:B------:R-:W-:Y:S05]  /*27800*/  @P3 BRA `(.L_x_2524) ;  /* 0x0000000000103947 */ /* 0x000fea0003800000 */
[----:B------:R-:W-:Y:S05]  /*27810*/  @!P0 BRA `(.L_x_2524) ;  /* 0x00000000000c8947 */ /* 0x000fea0003800000 */
[----:B0-----:R-:W4:Y:S04]  /*27820*/  LDG.E R12, desc[UR54][R48.64] ;  /* 0x00000036300c7981 */ /* 0x001f28000c1e1900 */
[----:B-----5:R-:W4:Y:S02]  /*27830*/  LDG.E R53, desc[UR54][R48.64+0x4] ;  /* 0x0000043630357981 */ /* 0x020f24000c1e1900 */
[----:B----4-:R-:W-:-:S07]  /*27840*/  IMAD.IADD R53, R53, 0x1, -R12 ;  /* 0x0000000135357824 */ /* 0x010fce00078e0a0c */
.L_x_2524:
[----:B------:R-:W4:Y:S01]  /*27850*/  LDL.LU R14, [R1+0x18] ;  /* 0x00001800010e7983 */ /* 0x000f220000300800 */
[----:B0-----:R0:W2:Y:S03]  /*27860*/  LDC.64 R12, c[0x0][R52+0x210] ;  /* 0x00008400340c7b82 */ /* 0x0010a60000000a00 */
[----:B------:R-:W3:Y:S04]  /*27870*/  LDL.LU R49, [R1+0x28] ;  /* 0x0000280001317983 */ /* 0x000ee80000300800 */
[----:B------:R-:W2:Y:S01]  /*27880*/  LDL R143, [R1+0x8] ;  /* 0x00000800018f7983 */ /* 0x000ea20000100800 */
[----:B------:R-:W-:Y:S01]  /*27890*/  ISETP.NE.U32.AND P0, PT, RZ, UR4, PT ;  /* 0x00000004ff007c0c */ /* 0x000fe2000bf05070 */
[----:B------:R-:W2:Y:S02]  /*278a0*/  @P1 LDC R48, c[0x0][0xbec] ;  /* 0x0002fb00ff301b82 */ /* 0x000ea40000000800 */
[----:B------:R-:W2:Y:S04]  /*278b0*/  LDL R54, [R1+0x14] ;  /* 0x0000140001367983 */ /* 0x000ea80000100800 */
[----:B------:R-:W2:Y:S02]  /*278c0*/  LDL R142, [R1+0x34] ;  /* 0x00003400018e7983 */ /* 0x000ea40000100800 */
[----:B------:R-:W2:Y:S02]  /*278d0*/  @P1 LDC R61, c[0x0][0xbf0] ;  /* 0x0002fc00ff3d1b82 */ /* 0x000ea40000000800 */
[----:B------:R-:W2:Y:S04]  /*278e0*/  LDL R56, [R1+0x6c] ;  /* 0x00006c0001387983 */ /* 0x000ea80000100800 */
[----:B0-----:R-:W2:Y:S01]  /*278f0*/  LDL R52, [R1+0x5c] ;  /* 0x00005c0001347983 */ /* 0x001ea20000100800 */
[----:B------:R-:W-:-:S02]  /*27900*/  ISETP.NE.AND.EX P0, PT, RZ, UR5, PT, P0 ;  /* 0x00000005ff007c0c */ /* 0x000fc4000bf05300 */
[----:B-----5:R-:W-:Y:S02]  /*27910*/  SHF.R.S32.HI R141, RZ, 0x1f, R11 ;  /* 0x0000001fff8d7819 */ /* 0x020fe4000001140b */
[----:B----4-:R-:W-:Y:S02]  /*27920*/  SEL R139, R14, RZ, !P0 ;  /* 0x000000ff0e8b7207 */ /* 0x010fe40004000000 */
[----:B------:R-:W0:Y:S01]  /*27930*/  LDC.64 R14, c[0x0][0xba8] ;  /* 0x0002ea00ff0e7b82 */ /* 0x000e220000000a00 */
[----:B---3--:R-:W-:Y:S02]  /*27940*/  SEL R49, R49, RZ, !P0 ;  /* 0x000000ff31317207 */ /* 0x008fe40004000000 */
[----:B-1----:R-:W-:Y:S02]  /*27950*/  IMAD R47, R47, R139, RZ ;  /* 0x0000008b2f2f7224 */ /* 0x002fe400078e02ff */
[----:B--2---:R-:W-:Y:S02]  /*27960*/  IMAD R57, R51, R143, RZ ;  /* 0x0000008f33397224 */ /* 0x004fe400078e02ff */
[----:B------:R-:W-:-:S02]  /*27970*/  IMAD R59, R46, R49, R47 ;  /* 0x000000312e3b7224 */ /* 0x000fc400078e022f */
[----:B------:R-:W-:-:S04]  /*27980*/  IMAD.WIDE.U32 R50, R50, R143, RZ ;  /* 0x0000008f32327225 */ /* 0x000fc800078e00ff */
[----:B------:R-:W-:-:S04]  /*27990*/  IMAD.WIDE.U32 R46, R46, R139, RZ ;  /* 0x0000008b2e2e7225 */ /* 0x000fc800078e00ff */
[----:B------:R-:W-:Y:S01]  /*279a0*/  IMAD.IADD R49, R54, 0x1, R236 ;  /* 0x0000000136317824 */ /* 0x000fe200078e02ec */
[----:B------:R-:W-:-:S03]  /*279b0*/  IADD3 R50, P0, P3, R46, R50, R11 ;  /* 0x000000322e327210 */ /* 0x000fc60007b1e00b */
[----:B------:R-:W-:Y:S01]  /*279c0*/  @P1 IMAD.HI.U32 R46, R49, R48, RZ ;  /* 0x00000030312e1227 */ /* 0x000fe200078e00ff */
[----:B------:R-:W-:Y:S01]  /*279d0*/  SEL R55, R142, RZ, P2 ;  /* 0x000000ff8e377207 */ /* 0x000fe20001000000 */
[----:B0-----:R-:W0:Y:S02]  /*279e0*/  @!P2 LDC R14, c[0x0][0xb50] ;  /* 0x0002d400ff0eab82 */ /* 0x001e240000000800 */
[----:B------:R-:W-:Y:S02]  /*279f0*/  IMAD.IADD R59, R47, 0x1, R59 ;  /* 0x000000012f3b7824 */ /* 0x000fe400078e023b */
[----:B------:R-:W-:Y:S01]  /*27a00*/  IMAD.MOV.U32 R47, RZ, RZ, R49 ;  /* 0x000000ffff2f7224 */ /* 0x000fe200078e0031 */
[----:B------:R-:W-:Y:S01]  /*27a10*/  @P1 SHF.R.U32.HI R47, RZ, R61, R46 ;  /* 0x0000003dff2f1219 */ /* 0x000fe2000001162e */
[----:B------:R-:W-:Y:S02]  /*27a20*/  IMAD.IADD R54, R51, 0x1, R57 ;  /* 0x0000000133367824 */ /* 0x000fe400078e0239 */
[-C--:B------:R-:W-:Y:S01]  /*27a30*/  IMAD R51, R45, R55.reuse, RZ ;  /* 0x000000372d337224 */ /* 0x080fe200078e02ff */
[----:B------:R-:W-:Y:S01]  /*27a40*/  IADD3 R48, -R47, RZ, RZ ;  /* 0x000000ff2f307210 */ /* 0x000fe20007ffe1ff */
[----:B------:R-:W-:Y:S01]  /*27a50*/  IMAD.WIDE.U32 R44, R44, R55, RZ ;  /* 0x000000372c2c7225 */ /* 0x000fe200078e00ff */
[----:B------:R-:W1:Y:S01]  /*27a60*/  @!P2 LDC R15, c[0x0][0xb54] ;  /* 0x0002d500ff0fab82 */ /* 0x000e620000000800 */
[----:B------:R-:W-:-:S02]  /*27a70*/  IADD3.X R46, R59, R54, R141, P0, P3 ;  /* 0x000000363b2e7210 */ /* 0x000fc400007e648d */
[----:B------:R-:W-:Y:S01]  /*27a80*/  IMAD.IADD R51, R45, 0x1, R51 ;  /* 0x000000012d337824 */ /* 0x000fe200078e0233 */
[----:B------:R-:W-:Y:S02]  /*27a90*/  IADD3 R44, P0, P3, R47, R50, R44 ;  /* 0x000000322f2c7210 */ /* 0x000fe40007b1e02c */
[----:B------:R-:W-:Y:S01]  /*27aa0*/  SHF.R.S32.HI R45, RZ, 0x1f, R47 ;  /* 0x0000001fff2d7819 */ /* 0x000fe2000001142f */
[----:B------:R-:W-:-:S03]  /*27ab0*/  IMAD R47, R140, R48, R49 ;  /* 0x000000308c2f7224 */ /* 0x000fc600078e0231 */
[----:B------:R-:W-:Y:S01]  /*27ac0*/  IADD3.X R45, R45, R46, R51, P0, P3 ;  /* 0x0000002e2d2d7210 */ /* 0x000fe200007e6433 */
[-C--:B------:R-:W-:Y:S01]  /*27ad0*/  IMAD R13, R13, R47.reuse, RZ ;  /* 0x0000002f0d0d7224 */ /* 0x080fe200078e02ff */
[----:B------:R-:W-:Y:S01]  /*27ae0*/  SHF.R.S32.HI R51, RZ, 0x1f, R47 ;  /* 0x0000001fff337819 */ /* 0x000fe2000001142f */
[----:B------:R-:W-:-:S04]  /*27af0*/  IMAD.WIDE.U32 R44, R12, R47, R44 ;  /* 0x0000002f0c2c7225 */ /* 0x000fc800078e002c */
[----:B------:R-:W-:Y:S01]  /*27b00*/  IMAD R13, R12, R51, R13 ;  /* 0x000000330c0d7224 */ /* 0x000fe200078e020d */
[----:B0-----:R-:W-:-:S03]  /*27b10*/  LEA R48, P0, R44, R14, 0x2 ;  /* 0x0000000e2c307211 */ /* 0x001fc600078010ff */
[----:B------:R-:W-:-:S05]  /*27b20*/  IMAD.IADD R12, R45, 0x1, R13 ;  /* 0x000000012d0c7824 */ /* 0x000fca00078e020d */
[----:B-1----:R-:W-:Y:S01]  /*27b30*/  LEA.HI.X R44, R44, R15, R12, 0x2, P0 ;  /* 0x0000000f2c2c7211 */ /* 0x002fe200000f140c */
[----:B------:R-:W-:Y:S01]  /*27b40*/  SHFL.IDX PT, R14, R48, 0x1, 0x1c1f ;  /* 0x003c1f00300e7f89 */ /* 0x000fe200000e0000 */
[----:B------:R-:W-:-:S03]  /*27b50*/  IMAD.IADD R45, R56, 0x1, R236 ;  /* 0x00000001382d7824 */ /* 0x000fc600078e02ec */
        /* <DEDUP_REMOVED lines=19> */
[----:B------:R-:W-:-:S05]  /*27c90*/  IMAD.IADD R45, R0, 0x1, -R5 ;  /* 0x00000001002d7824 */ /* 0x000fca00078e0a05 */
[----:B------:R-:W-:-:S05]  /*27ca0*/  SHF.L.U32 R9, R45, 0x3, RZ ;  /* 0x000000032d097819 */ /* 0x000fca00000006ff */
        /* <DEDUP_REMOVED lines=17> */
[----:B------:R-:W-:Y:S02]  /*27dc0*/  LOP3.LUT R52, R52, R53, RZ, 0x3c, !PT ;  /* 0x0000003534347212 */ /* 0x000fe400078e3cff */
[----:B------:R-:W-:Y:S02]  /*27dd0*/  IADD3.X R53, RZ, R87, RZ, P3, !PT ;  /* 0x00000057ff357210 */ /* 0x000fe40001ffe4ff */
        /* <DEDUP_REMOVED lines=10> */
[----:B------:R-:W-:Y:S02]  /*27e80*/  SHF.R.U64 R32, R32, 0x3, RZ ;  /* 0x0000000320207819 */ /* 0x000fe400000012ff */
[----:B------:R-:W-:Y:S02]  /*27e90*/  SHF.R.U64 R36, R36, 0x3, RZ ;  /* 0x0000000324247819 */ /* 0x000fe400000012ff */
[----:B------:R-:W-:Y:S01]  /*27ea0*/  SHF.R.U64 R48, R48, 0x3, RZ ;  /* 0x0000000330307819 */ /* 0x000fe200000012ff */
[C---:B------:R-:W-:Y:S01]  /*27eb0*/  IMAD R13, R11.reuse, UR5, R0 ;  /* 0x000000050b0d7c24 */ /* 0x040fe2000f8e0200 */
[----:B------:R-:W-:Y:S01]  /*27ec0*/  LOP3.LUT R28, R28, R29, RZ, 0x3c, !PT ;  /* 0x0000001d1c1c7212 */ /* 0x000fe200078e3cff */
[----:B------:R-:W-:Y:S01]  /*27ed0*/  IMAD.WIDE.U32 R2, R11, UR4, RZ ;  /* 0x000000040b027c25 */ /* 0x000fe2000f8e00ff */
[----:B------:R-:W-:Y:S01]  /*27ee0*/  LEA R11, R45, R8, 0x5 ;  /* 0x000000082d0b7211 */ /* 0x000fe200078e28ff */
[----:B------:R-:W-:Y:S01]  /*27ef0*/  ULDC.64 UR4, c[0x0][0xae8] ;  /* 0x0002ba0000047ab9 */ /* 0x000fe20000000a00 */
        /* <DEDUP_REMOVED lines=10> */
[----:B------:R-:W-:Y:S01]  /*27fa0*/  IADD3 R65, P0, R86, 0x9000, RZ ;  /* 0x0000900056417810 */ /* 0x000fe20007f1e0ff */
[----:B------:R-:W-:Y:S01]  /*27fb0*/  IMAD.IADD R12, R236, 0x1, R11 ;  /* 0x00000001ec0c7824 */ /* 0x000fe200078e020b */
        /* <DEDUP_REMOVED lines=33> */
[----:B------:R-:W-:-:S02]  /*281d0*/  IMAD R13, R139, UR5, R10 ;  /* 0x000000058b0d7c24 */ /* 0x000fc4000f8e020a */
[----:B------:R-:W-:Y:S01]  /*281e0*/  IMAD.WIDE.U32 R2, R139, UR4, R2 ;  /* 0x000000048b027c25 */ /* 0x000fe2000f8e0002 */
[--C-:B------:R-:W-:Y:S01]  /*281f0*/  SHF.R.S32.HI R0, RZ, 0x1f, R11.reuse ;  /* 0x0000001fff007819 */ /* 0x100fe2000001140b */
[----:B------:R0:W5:Y:S01]  /*28200*/  LD.E.128 R4, desc[UR54][R86.64] ;  /* 0x0000003656047980 */ /* 0x000162000c101d00 */
[----:B------:R-:W-:Y:S01]  /*28210*/  ULDC.64 UR4, c[0x0][0xae0] ;  /* 0x0002b80000047ab9 */ /* 0x000fe20000000a00 */
[----:B------:R-:W-:Y:S02]  /*28220*/  IMAD.MOV R15, RZ, RZ, -R11 ;  /* 0x000000ffff0f7224 */ /* 0x000fe400078e0a0b */
[----:B------:R-:W5:Y:S01]  /*28230*/  LD.E.128 R56, desc[UR54][R56.64] ;  /* 0x0000003638387980 */ /* 0x000f62000c101d00 */
[----:B------:R-:W-:Y:S02]  /*28240*/  IMAD.IADD R3, R3, 0x1, R13 ;  /* 0x0000000103037824 */ /* 0x000fe400078e020d */
[----:B------:R-:W-:Y:S01]  /*28250*/  IMAD R13, R140, R15, R12 ;  /* 0x0000000f8c0d7224 */ /* 0x000fe200078e020c */
        /* <DEDUP_REMOVED lines=20> */
[----:B------:R-:W-:Y:S02]  /*283a0*/  PRMT R0, RZ, 0x654, R0 ;  /* 0x00000654ff007816 */ /* 0x000fe40000000000 */
[----:B------:R-:W-:Y:S02]  /*283b0*/  IADD3 R3, R11, R15, RZ ;  /* 0x0000000f0b037210 */ /* 0x000fe40007ffe0ff */
[C---:B------:R-:W-:Y:S01]  /*283c0*/  LEA R2, P0, R10.reuse, UR4, 0x1 ;  /* 0x000000040a027c11 */ /* 0x040fe2000f8008ff */
[C---:B------:R-:W-:Y:S01]  /*283d0*/  VIADD R47, R9.reuse, 0x40 ;  /* 0x00000040092f7836 */ /* 0x040fe20000000000 */
[----:B------:R-:W-:Y:S01]  /*283e0*/  UMOV UR4, 0xffffffff ;  /* 0xffffffff00047882 */ /* 0x000fe20000000000 */
[----:B------:R-:W-:Y:S01]  /*283f0*/  VIADD R45, R9, 0x80 ;  /* 0x00000080092d7836 */ /* 0x000fe20000000000 */
[----:B-1----:R0:W-:Y:S01]  /*28400*/  SYNCS.ARRIVE.TRANS64.RED.A1T0 RZ, [R0+URZ], RZ ;  /* 0x000000ff00ff79a7 */ /* 0x0021e2000810043f */
[----:B------:R-:W-:Y:S02]  /*28410*/  LEA.HI.X R3, R10, UR5, R3, 0x1, P0 ;  /* 0x000000050a037c11 */ /* 0x000fe400080f0c03 */
[----:B------:R-:W-:-:S02]  /*28420*/  SHF.R.S32.HI R20, RZ, 0x1f, R9 ;  /* 0x0000001fff147819 */ /* 0x000fc40000011409 */
[----:B------:R-:W-:Y:S02]  /*28430*/  SHF.R.S32.HI R40, RZ, 0x1f, R47 ;  /* 0x0000001fff287819 */ /* 0x000fe4000001142f */
[----:B------:R-:W-:Y:S01]  /*28440*/  SHF.R.S32.HI R44, RZ, 0x1f, R45 ;  /* 0x0000001fff2c7819 */ /* 0x000fe2000001142d */
[----:B0-----:R-:W-:Y:S06]  /*28450*/  BRA.DIV UR4, `(.L_x_2526) ;  /* 0x000000ea04707947 */ /* 0x001fec000b800000 */
[----:B------:R0:W1:Y:S04]  /*28460*/  SHFL.IDX PT, R0, R3, RZ, 0x181f ;  /* 0x00181fff03007589 */ /* 0x00006800000e0000 */
[----:B------:R0:W2:Y:S02]  /*28470*/  SHFL.IDX PT, R14, R2, RZ, 0x181f ;  /* 0x00181fff020e7589 */ /* 0x0000a400000e0000 */
.L_x_2819:
        /* <DEDUP_REMOVED lines=17> */
.L_x_2528:
[----:B------:R-:W-:Y:S05]  /*28590*/  BSYNC B1 ;  /* 0x0000000000017941 */ /* 0x000fea0003800000 */
.L_x_2527:
[----:B------:R-:W-:-:S03]  /*285a0*/  UMOV UR4, 0xffffffff ;  /* 0xffffffff00047882 */ /* 0x000fc60000000000 */
[----:B------:R-:W-:Y:S05]  /*285b0*/  BRA.DIV UR4, `(.L_x_2529) ;  /* 0x000000ea044c7947 */ /* 0x000fea000b800000 */
[----:B-1----:R1:W4:Y:S04]  /*285c0*/  SHFL.IDX PT, R0, R3, 0x1, 0x181f ;  /* 0x00381f0003007f89 */ /* 0x00232800000e0000 */
[----:B--23--:R1:W2:Y:S02]  /*285d0*/  SHFL.IDX PT, R14, R2, 0x1, 0x181f ;  /* 0x00381f00020e7f89 */ /* 0x00c2a400000e0000 */
.L_x_2823:
        /* <DEDUP_REMOVED lines=17> */
.L_x_2531:
[----:B------:R-:W-:Y:S05]  /*286f0*/  BSYNC B1 ;  /* 0x0000000000017941 */ /* 0x000fea0003800000 */
.L_x_2530:
[----:B------:R-:W-:-:S03]  /*28700*/  UMOV UR4, 0xffffffff ;  /* 0xffffffff00047882 */ /* 0x000fc60000000000 */
[----:B------:R-:W-:Y:S05]  /*28710*/  BRA.DIV UR4, `(.L_x_2532) ;  /* 0x000000ea043c7947 */ /* 0x000fea000b800000 */
[----:B----4-:R4:W0:Y:S04]  /*28720*/  SHFL.IDX PT, R0, R3, 0x2, 0x181f ;  /* 0x00581f0003007f89 */ /* 0x01082800000e0000 */
[----:B--23--:R4:W2:Y:S02]  /*28730*/  SHFL.IDX PT, R14, R2, 0x2, 0x181f ;  /* 0x00581f00020e7f89 */ /* 0x00c8a400000e0000 */
.L_x_2827:
        /* <DEDUP_REMOVED lines=17> */
.L_x_2534:
[----:B------:R-:W-:Y:S05]  /*28850*/  BSYNC B1 ;  /* 0x0000000000017941 */ /* 0x000fea0003800000 */
.L_x_2533:
[----:B------:R-:W-:-:S03]  /*28860*/  UMOV UR4, 0xffffffff ;  /* 0xffffffff00047882 */ /* 0x000fc60000000000 */
[----:B------:R-:W-:Y:S05]  /*28870*/  BRA.DIV UR4, `(.L_x_2535) ;  /* 0x000000ea042c7947 */ /* 0x000fea000b800000 */
[----:B0-----:R0:W0:Y:S04]  /*28880*/  SHFL.IDX PT, R0, R3, 0x3, 0x181f ;  /* 0x00781f0003007f89 */ /* 0x00102800000e0000 */
[----:B--23--:R2:W3:Y:S02]  /*28890*/  SHFL.IDX PT, R14, R2, 0x3, 0x181f ;  /* 0x00781f00020e7f89 */ /* 0x00c4e400000e0000 */
.L_x_2831:
        /* <DEDUP_REMOVED lines=18> */
.L_x_2525:
[----:B------:R-:W-:Y:S01]  /*289c0*/  ULDC.64 UR4, c[0x0][0xb08] ;  /* 0x0002c20000047ab9 */ /* 0x000fe20000000a00 */
[----:B------:R-:W1:Y:S01]  /*289d0*/  @P1 LDC R44, c[0x0][0xbec] ;  /* 0x0002fb00ff2c1b82 */ /* 0x000e620000000800 */
[----:B0-----:R-:W-:Y:S02]  /*289e0*/  IMAD R14, R141, UR4, RZ ;  /* 0x000000048d0e7c24 */ /* 0x001fe4000f8e02ff */
[----:B------:R-:W-:-:S04]  /*289f0*/  IMAD.WIDE.U32 R12, R11, UR4, RZ ;  /* 0x000000040b0c7c25 */ /* 0x000fc8000f8e00ff */
[----:B------:R-:W-:Y:S01]  /*28a00*/  IMAD R11, R11, UR5, R14 ;  /* 0x000000050b0b7c24 */ /* 0x000fe2000f8e020e */
[----:B------:R-:W0:Y:S01]  /*28a10*/  @P1 LDC R51, c[0x0][0xbf0] ;  /* 0x0002fc00ff331b82 */ /* 0x000e220000000800 */
[----:B------:R-:W-:Y:S01]  /*28a20*/  ULDC.64 UR4, c[0x0][0xb38] ;  /* 0x0002ce0000047ab9 */ /* 0x000fe20000000a00 */
[----:B------:R-:W-:Y:S02]  /*28a30*/  SHF.R.S32.HI R14, RZ, 0x1f, R139 ;  /* 0x0000001fff0e7819 */ /* 0x000fe4000001148b */
        /* <DEDUP_REMOVED lines=35> */
[----:B0-----:R-:W-:Y:S06]  /*28c70*/  BRA.DIV UR4, `(.L_x_2537) ;  /* 0x000000e604747947 */ /* 0x001fec000b800000 */
[----:B------:R0:W1:Y:S04]  /*28c80*/  SHFL.IDX PT, R49, R50, RZ, 0x1c1f ;  /* 0x001c1fff32317589 */ /* 0x00006800000e0000 */
[----:B------:R0:W2:Y:S02]  /*28c90*/  SHFL.IDX PT, R51, R48, RZ, 0x1c1f ;  /* 0x001c1fff30337589 */ /* 0x0000a400000e0000 */
.L_x_2834:
[----:B------:R-:W-:Y:S01]  /*28ca0*/  ISETP.GE.AND P0, PT, R45, R46, PT ;  /* 0x0000002e2d00720c */ /* 0x000fe20003f06270 */
[----:B------:R-:W-:-:S12]  /*28cb0*/  BSSY B1, `(.L_x_2538) ;  /* 0x00000d3000017945 */ /* 0x000fd80003800000 */
[----:B------:R-:W-:Y:S05]  /*28cc0*/  @P0 BRA `(.L_x_2539) ;  /* 0x0000000c00440947 */ /* 0x000fea0003800000 */
[----:B------:R-:W-:Y:S01]  /*28cd0*/  ULDC UR4, c[0x0][0xac8] ;  /* 0x0002b20000047ab9 */ /* 0x000fe20000000800 */
[C---:B------:R-:W-:Y:S01]  /*28ce0*/  IADD3 R54, R237.reuse, 0x8, RZ ;  /* 0x00000008ed367810 */ /* 0x040fe20007ffe0ff */
[C---:B------:R-:W-:Y:S01]  /*28cf0*/  VIADD R53, R237.reuse, 0x10 ;  /* 0x00000010ed357836 */ /* 0x040fe20000000000 */
[C---:B------:R-:W-:Y:S01]  /*28d00*/  ISETP.GE.AND P1, PT, R237.reuse, UR4, PT ;  /* 0x00000004ed007c0c */ /* 0x040fe2000bf26270 */
[C---:B------:R-:W-:Y:S01]  /*28d10*/  VIADD R52, R237.reuse, 0x18 ;  /* 0x00000018ed347836 */ /* 0x040fe20000000000 */
[----:B------:R-:W-:Y:S01]  /*28d20*/  ISETP.GE.AND P0, PT, R54, UR4, PT ;  /* 0x0000000436007c0c */ /* 0x000fe2000bf06270 */
[----:B------:R-:W-:Y:S01]  /*28d30*/  VIADD R56, R237, 0x8 ;  /* 0x00000008ed387836 */ /* 0x000fe20000000000 */
[----:B------:R-:W-:Y:S01]  /*28d40*/  ISETP.GE.AND P2, PT, R53, UR4, PT ;  /* 0x0000000435007c0c */ /* 0x000fe2000bf46270 */
[C---:B------:R-:W-:Y:S01]  /*28d50*/  VIADD R11, R237.reuse, 0x20 ;  /* 0x00000020ed0b7836 */ /* 0x040fe20000000000 */
[----:B------:R-:W-:Y:S01]  /*28d60*/  ISETP.GE.AND P3, PT, R52, UR4, PT ;  /* 0x0000000434007c0c */ /* 0x000fe2000bf66270 */
[----:B------:R-:W-:Y:S01]  /*28d70*/  VIADD R55, R237, 0x10 ;  /* 0x00000010ed377836 */ /* 0x000fe20000000000 */
[----:B------:R-:W-:-:S04]  /*28d80*/  SHF.R.S32.HI R56, RZ, 0x1f, R56 ;  /* 0x0000001fff387819 */ /* 0x000fc80000011438 */
[----:B------:R-:W-:Y:S01]  /*28d90*/  SHF.R.S32.HI R55, RZ, 0x1f, R55 ;  /* 0x0000001fff377819 */ /* 0x000fe20000011437 */
[----:B--2---:R-:W-:Y:S01]  /*28da0*/  @!P1 IMAD.MOV.U32 R12, RZ, RZ, R51 ;  /* 0x000000ffff0c9224 */ /* 0x004fe200078e0033 */
[----:B------:R-:W-:Y:S01]  /*28db0*/  @!P1 MOV R15, R85 ;  /* 0x00000055000f9202 */ /* 0x000fe20000000f00 */
[----:B-1----:R-:W-:Y:S01]  /*28dc0*/  @!P1 IMAD.MOV.U32 R13, RZ, RZ, R49 ;  /* 0x000000ffff0d9224 */ /* 0x002fe200078e0031 */
[C---:B------:R-:W-:Y:S01]  /*28dd0*/  @!P0 LEA R44, P4, R54.reuse, R51, 0x2 ;  /* 0x00000033362c8211 */ /* 0x040fe200078810ff */
[----:B------:R-:W-:Y:S02]  /*28de0*/  @!P1 IMAD.MOV.U32 R14, RZ, RZ, R138 ;  /* 0x000000ffff0e9224 */ /* 0x000fe400078e008a */
[----:B------:R-:W-:Y:S01]  /*28df0*/  @!P1 IMAD.WIDE R12, R237, 0x4, R12 ;  /* 0x00000004ed0c9825 */ /* 0x000fe200078e020c */
[----:B------:R-:W-:-:S03]  /*28e00*/  @!P0 LEA.HI.X R45, R54, R49, R56, 0x2, P4 ;  /* 0x00000031362d8211 */ /* 0x000fc600020f1438 */
[----:B------:R-:W-:Y:S01]  /*28e10*/  VIADD R54, R237, 0x28 ;  /* 0x00000028ed367836 */ /* 0x000fe20000000000 */
[----:B------:R1:W-:Y:S01]  /*28e20*/  @!P1 ST.E.64 desc[UR54][R12.64], R14 ;  /* 0x0000000e0c009985 */ /* 0x0003e2000c101b36 */
[----:B------:R-:W-:Y:S01]  /*28e30*/  ISETP.GE.AND P1, PT, R11, UR4, PT ;  /* 0x000000040b007c0c */ /* 0x000fe2000bf26270 */
[----:B------:R-:W-:-:S05]  /*28e40*/  VIADD R56, R237, 0x18 ;  /* 0x00000018ed387836 */ /* 0x000fca0000000000 */
[----:B------:R-:W-:Y:S02]  /*28e50*/  SHF.R.S32.HI R56, RZ, 0x1f, R56 ;  /* 0x0000001fff387819 */ /* 0x000fe40000011438 */
[C---:B-1----:R-:W-:Y:S01]  /*28e60*/  @!P2 LEA R12, P5, R53.reuse, R51, 0x2 ;  /* 0x00000033350ca211 */ /* 0x042fe200078a10ff */
[----:B------:R-:W-:Y:S01]  /*28e70*/  @!P0 IMAD.MOV.U32 R14, RZ, RZ, R2 ;  /* 0x000000ffff0e8224 */ /* 0x000fe200078e0002 */
[----:B------:R-:W-:Y:S01]  /*28e80*/  @!P2 MOV R2, R5 ;  /* 0x000000050002a202 */ /* 0x000fe20000000f00 */
[----:B------:R-:W-:Y:S01]  /*28e90*/  @!P0 IMAD.MOV.U32 R15, RZ, RZ, R0 ;  /* 0x000000ffff0f8224 */ /* 0x000fe200078e0000 */
[----:B------:R-:W-:Y:S01]  /*28ea0*/  @!P2 LEA.HI.X R13, R53, R49, R55, 0x2, P5 ;  /* 0x00000031350da211 */ /* 0x000fe200028f1437 */
[C---:B------:R-:W-:Y:S02]  /*28eb0*/  VIADD R53, R237.reuse, 0x30 ;  /* 0x00000030ed357836 */ /* 0x040fe40000000000 */
[----:B------:R-:W-:Y:S01]  /*28ec0*/  VIADD R55, R237, 0x20 ;  /* 0x00000020ed377836 */ /* 0x000fe20000000000 */
[----:B------:R1:W-:Y:S01]  /*28ed0*/  @!P0 ST.E.64 desc[UR54][R44.64], R14 ;  /* 0x0000000e2c008985 */ /* 0x0003e2000c101b36 */
[----:B------:R-:W-:Y:S01]  /*28ee0*/  ISETP.GE.AND P0, PT, R54, UR4, PT ;  /* 0x0000000436007c0c */ /* 0x000fe2000bf06270 */
[----:B------:R-:W-:-:S02]  /*28ef0*/  @!P3 IMAD.MOV.U32 R5, RZ, RZ, R4 ;  /* 0x000000ffff05b224 */ /* 0x000fc400078e0004 */
[----:B------:R2:W-:Y:S01]  /*28f00*/  @!P2 ST.E.64 desc[UR54][R12.64], R2 ;  /* 0x000000020c00a985 */ /* 0x0005e2000c101b36 */
[----:B------:R-:W-:Y:S01]  /*28f10*/  ISETP.GE.AND P2, PT, R53, UR4, PT ;  /* 0x0000000435007c0c */ /* 0x000fe2000bf46270 */
[----:B------:R-:W-:Y:S01]  /*28f20*/  @!P3 IMAD.MOV.U32 R4, RZ, RZ, R6 ;  /* 0x000000ffff04b224 */ /* 0x000fe200078e0006 */
[----:B------:R-:W-:Y:S01]  /*28f30*/  SHF.R.S32.HI R55, RZ, 0x1f, R55 ;  /* 0x0000001fff377819 */ /* 0x000fe20000011437 */
[----:B------:R-:W-:-:S05]  /*28f40*/  VIADD R0, R237, 0x40 ;  /* 0x00000040ed007836 */ /* 0x000fca0000000000 */
[----:B------:R-:W-:Y:S01]  /*28f50*/  SHF.R.S32.HI R0, RZ, 0x1f, R0 ;  /* 0x0000001fff007819 */ /* 0x000fe20000011400 */
[----:B-1----:R-:W-:Y:S01]  /*28f60*/  VIADD R44, R237, 0x68 ;  /* 0x00000068ed2c7836 */ /* 0x002fe20000000000 */
[CC--:B------:R-:W-:Y:S02]  /*28f70*/  @!P3 LEA R14, P4, R52.reuse, R51.reuse, 0x2 ;  /* 0x00000033340eb211 */ /* 0x0c0fe400078810ff */
[----:B--2---:R-:W-:Y:S01]  /*28f80*/  @!P1 LEA R2, P5, R11, R51, 0x2 ;  /* 0x000000330b029211 */ /* 0x004fe200078a10ff */
[C---:B------:R-:W-:Y:S01]  /*28f90*/  VIADD R12, R237.reuse, 0x48 ;  /* 0x00000048ed0c7836 */ /* 0x040fe20000000000 */
[-C--:B------:R-:W-:Y:S01]  /*28fa0*/  @!P3 LEA.HI.X R15, R52, R49.reuse, R56, 0x2, P4 ;  /* 0x00000031340fb211 */ /* 0x080fe200020f1438 */
[----:B------:R-:W-:Y:S01]  /*28fb0*/  VIADD R52, R237, 0x38 ;  /* 0x00000038ed347836 */ /* 0x000fe20000000000 */
[----:B------:R-:W-:Y:S01]  /*28fc0*/  @!P1 LEA.HI.X R3, R11, R49, R55, 0x2, P5 ;  /* 0x000000310b039211 */ /* 0x000fe200028f1437 */
[C---:B------:R-:W-:Y:S01]  /*28fd0*/  VIADD R56, R237.reuse, 0x28 ;  /* 0x00000028ed387836 */ /* 0x040fe20000000000 */
[----:B------:R-:W-:Y:S01]  /*28fe0*/  @!P0 LEA R6, P4, R54, R51, 0x2 ;  /* 0x0000003336068211 */ /* 0x000fe200078810ff */
[----:B------:R1:W-:Y:S01]  /*28ff0*/  @!P3 ST.E.64 desc[UR54][R14.64], R4 ;  /* 0x000000040e00b985 */ /* 0x0003e2000c101b36 */
[C---:B------:R-:W-:Y:S01]  /*29000*/  VIADD R11, R237.reuse, 0x40 ;  /* 0x00000040ed0b7836 */ /* 0x040fe20000000000 */
[----:B------:R-:W-:Y:S01]  /*29010*/  ISETP.GE.AND P3, PT, R52, UR4, PT ;  /* 0x0000000434007c0c */ /* 0x000fe2000bf66270 */
[C---:B------:R-:W-:Y:S01]  /*29020*/  VIADD R55, R237.reuse, 0x30 ;  /* 0x00000030ed377836 */ /* 0x040fe20000000000 */
[----:B------:R-:W-:Y:S01]  /*29030*/  SHF.R.S32.HI R56, RZ, 0x1f, R56 ;  /* 0x0000001fff387819 */ /* 0x000fe20000011438 */
[----:B------:R-:W-:Y:S01]  /*29040*/  VIADD R13, R237, 0x60 ;  /* 0x00000060ed0d7836 */ /* 0x000fe20000000000 */
[----:B------:R-:W-:-:S02]  /*29050*/  SHF.R.S32.HI R12, RZ, 0x1f, R12 ;  /* 0x0000001fff0c7819 */ /* 0x000fc4000001140c */
[----:B------:R-:W-:Y:S02]  /*29060*/  SHF.R.S32.HI R55, RZ, 0x1f, R55 ;  /* 0x0000001fff377819 */ /* 0x000fe40000011437 */
[----:B------:R-:W-:Y:S02]  /*29070*/  SHF.R.S32.HI R13, RZ, 0x1f, R13 ;  /* 0x0000001fff0d7819 */ /* 0x000fe4000001140d */
[----:B------:R-:W-:Y:S02]  /*29080*/  SHF.R.S32.HI R44, RZ, 0x1f, R44 ;  /* 0x0000001fff2c7819 */ /* 0x000fe4000001142c */
[----:B-1----:R-:W-:Y:S01]  /*29090*/  @!P1 MOV R4, R93 ;  /* 0x0000005d00049202 */ /* 0x002fe20000000f00 */
[----:B------:R-:W-:Y:S01]  /*290a0*/  @!P1 IMAD.MOV.U32 R5, RZ, RZ, R7 ;  /* 0x000000ffff059224 */ /* 0x000fe200078e0007 */
[----:B------:R-:W-:Y:S01]  /*290b0*/  @!P0 LEA.HI.X R7, R54, R49, R56, 0x2, P4 ;  /* 0x0000003136078211 */ /* 0x000fe200020f1438 */
[----:B------:R-:W-:Y:S01]  /*290c0*/  @!P0 IMAD.MOV.U32 R93, RZ, RZ, R92 ;  /* 0x000000ffff5d8224 */ /* 0x000fe200078e005c */
[----:B------:R-:W-:Y:S01]  /*290d0*/  IADD3 R15, R237, 0x78, RZ ;  /* 0x00000078ed0f7810 */ /* 0x000fe20007ffe0ff */
[----:B------:R-:W-:Y:S01]  /*290e0*/  @!P0 IMAD.MOV.U32 R92, RZ, RZ, R94 ;  /* 0x000000ffff5c8224 */ /* 0x000fe200078e005e */
[----:B------:R1:W-:Y:S01]  /*290f0*/  @!P1 ST.E.64 desc[UR54][R2.64], R4 ;  /* 0x0000000402009985 */ /* 0x0003e2000c101b36 */
[----:B------:R-:W-:Y:S01]  /*29100*/  ISETP.GE.AND P1, PT, R11, UR4, PT ;  /* 0x000000040b007c0c */ /* 0x000fe2000bf26270 */
[----:B------:R-:W-:-:S02]  /*29110*/  VIADD R54, R237, 0x48 ;  /* 0x00000048ed367836 */ /* 0x000fc40000000000 */
[----:B------:R2:W-:Y:S01]  /*29120*/  @!P0 ST.E.64 desc[UR54][R6.64], R92 ;  /* 0x0000005c06008985 */ /* 0x0005e2000c101b36 */
[----:B------:R-:W-:Y:S02]  /*29130*/  VIADD R14, R237, 0x58 ;  /* 0x00000058ed0e7836 */ /* 0x000fe40000000000 */
[----:B------:R-:W-:-:S03]  /*29140*/  ISETP.GE.AND P0, PT, R54, UR4, PT ;  /* 0x0000000436007c0c */ /* 0x000fc6000bf06270 */
[----:B------:R-:W-:Y:S02]  /*29150*/  SHF.R.S32.HI R14, RZ, 0x1f, R14 ;  /* 0x0000001fff0e7819 */ /* 0x000fe4000001140e */
[C---:B-1----:R-:W-:Y:S01]  /*29160*/  @!P2 LEA R2, P5, R53.reuse, R51, 0x2 ;  /* 0x000000333502a211 */ /* 0x042fe200078a10ff */
[----:B------:R-:W-:Y:S02]  /*29170*/  @!P2 IMAD.MOV.U32 R4, RZ, RZ, R97 ;  /* 0x000000ffff04a224 */ /* 0x000fe400078e0061 */
[----:B------:R-:W-:Y:S01]  /*29180*/  @!P2 IMAD.MOV.U32 R5, RZ, RZ, R95 ;  /* 0x000000ffff05a224 */ /* 0x000fe200078e005f */
[----:B------:R-:W-:Y:S01]  /*29190*/  @!P2 LEA.HI.X R3, R53, R49, R55, 0x2, P5 ;  /* 0x000000313503a211 */ /* 0x000fe200028f1437 */
[C---:B------:R-:W-:Y:S01]  /*291a0*/  VIADD R55, R237.reuse, 0x38 ;  /* 0x00000038ed377836 */ /* 0x040fe20000000000 */
[----:B------:R-:W-:Y:S01]  /*291b0*/  IADD3 R53, R237, 0x50, RZ ;  /* 0x00000050ed357810 */ /* 0x000fe20007ffe0ff */
[----:B------:R-:W-:Y:S01]  /*291c0*/  @!P3 IMAD.MOV.U32 R97, RZ, RZ, R96 ;  /* 0x000000ffff61b224 */ /* 0x000fe200078e0060 */
[----:B--2---:R-:W-:Y:S01]  /*291d0*/  @!P3 LEA R6, P4, R52, R51, 0x2 ;  /* 0x000000333406b211 */ /* 0x004fe200078810ff */
[----:B------:R1:W-:Y:S01]  /*291e0*/  @!P2 ST.E.64 desc[UR54][R2.64], R4 ;  /* 0x000000040200a985 */ /* 0x0003e2000c101b36 */
[----:B------:R-:W-:-:S02]  /*291f0*/  SHF.R.S32.HI R55, RZ, 0x1f, R55 ;  /* 0x0000001fff377819 */ /* 0x000fc40000011437 */
[----:B------:R-:W-:Y:S02]  /*29200*/  ISETP.GE.AND P2, PT, R53, UR4, PT ;  /* 0x0000000435007c0c */ /* 0x000fe4000bf46270 */
[----:B------:R-:W-:Y:S01]  /*29210*/  @!P3 LEA.HI.X R7, R52, R49, R55, 0x2, P4 ;  /* 0x000000313407b211 */ /* 0x000fe200020f1437 */
[----:B------:R-:W-:Y:S01]  /*29220*/  VIADD R52, R237, 0x58 ;  /* 0x00000058ed347836 */ /* 0x000fe20000000000 */
[----:B------:R-:W-:-:S05]  /*29230*/  @!P3 MOV R96, R98 ;  /* 0x000000620060b202 */ /* 0x000fca0000000f00 */
[----:B------:R2:W-:Y:S01]  /*29240*/  @!P3 ST.E.64 desc[UR54][R6.64], R96 ;  /* 0x000000600600b985 */ /* 0x0005e2000c101b36 */
[----:B------:R-:W-:Y:S01]  /*29250*/  ISETP.GE.AND P3, PT, R52, UR4, PT ;  /* 0x0000000434007c0c */ /* 0x000fe2000bf66270 */
[----:B-1----:R-:W-:Y:S01]  /*29260*/  @!P1 IMAD.MOV.U32 R4, RZ, RZ, R101 ;  /* 0x000000ffff049224 */ /* 0x002fe200078e0065 */
[C---:B------:R-:W-:Y:S01]  /*29270*/  @!P1 LEA R2, P5, R11.reuse, R51, 0x2 ;  /* 0x000000330b029211 */ /* 0x040fe200078a10ff */
[----:B------:R-:W-:Y:S01]  /*29280*/  @!P1 IMAD.MOV.U32 R5, RZ, RZ, R99 ;  /* 0x000000ffff059224 */ /* 0x000fe200078e0063 */
[----:B------:R-:W-:Y:S01]  /*29290*/  @!P0 MOV R101, R100 ;  /* 0x0000006400658202 */ /* 0x000fe20000000f00 */
[----:B------:R-:W-:Y:S01]  /*292a0*/  @!P0 IMAD.MOV.U32 R100, RZ, RZ, R102 ;  /* 0x000000ffff648224 */ /* 0x000fe200078e0066 */
[----:B------:R-:W-:Y:S01]  /*292b0*/  @!P1 LEA.HI.X R3, R11, R49, R0, 0x2, P5 ;  /* 0x000000310b039211 */ /* 0x000fe200028f1400 */
[C---:B------:R-:W-:Y:S02]  /*292c0*/  VIADD R11, R237.reuse, 0x60 ;  /* 0x00000060ed0b7836 */ /* 0x040fe40000000000 */
[----:B------:R-:W-:-:S02]  /*292d0*/  VIADD R0, R237, 0x50 ;  /* 0x00000050ed007836 */ /* 0x000fc40000000000 */
[----:B------:R1:W-:Y:S01]  /*292e0*/  @!P1 ST.E.64 desc[UR54][R2.64], R4 ;  /* 0x0000000402009985 */ /* 0x0003e2000c101b36 */
[----:B------:R-:W-:Y:S02]  /*292f0*/  ISETP.GE.AND P1, PT, R11, UR4, PT ;  /* 0x000000040b007c0c */ /* 0x000fe4000bf26270 */
[C---:B--2---:R-:W-:Y:S02]  /*29300*/  @!P0 LEA R6, P4, R54.reuse, R51, 0x2 ;  /* 0x0000003336068211 */ /* 0x044fe400078810ff */
[----:B------:R-:W-:Y:S02]  /*29310*/  SHF.R.S32.HI R0, RZ, 0x1f, R0 ;  /* 0x0000001fff007819 */ /* 0x000fe40000011400 */
[----:B------:R-:W-:Y:S01]  /*29320*/  @!P0 LEA.HI.X R7, R54, R49, R12, 0x2, P4 ;  /* 0x0000003136078211 */ /* 0x000fe200020f140c */
[----:B------:R-:W-:-:S04]  /*29330*/  VIADD R12, R237, 0x68 ;  /* 0x00000068ed0c7836 */ /* 0x000fc80000000000 */
[----:B------:R2:W-:Y:S01]  /*29340*/  @!P0 ST.E.64 desc[UR54][R6.64], R100 ;  /* 0x0000006406008985 */ /* 0x0005e2000c101b36 */
[----:B------:R-:W-:Y:S01]  /*29350*/  ISETP.GE.AND P4, PT, R12, UR4, PT ;  /* 0x000000040c007c0c */ /* 0x000fe2000bf86270 */
[----:B-1----:R-:W-:Y:S01]  /*29360*/  @!P2 IMAD.MOV.U32 R4, RZ, RZ, R105 ;  /* 0x000000ffff04a224 */ /* 0x002fe200078e0069 */
[C---:B------:R-:W-:Y:S01]  /*29370*/  @!P2 LEA R2, P5, R53.reuse, R51, 0x2 ;  /* 0x000000333502a211 */ /* 0x040fe200078a10ff */
[----:B------:R-:W-:Y:S02]  /*29380*/  @!P2 IMAD.MOV.U32 R5, RZ, RZ, R103 ;  /* 0x000000ffff05a224 */ /* 0x000fe400078e0067 */
[----:B------:R-:W-:Y:S01]  /*29390*/  @!P3 IMAD.MOV.U32 R105, RZ, RZ, R104 ;  /* 0x000000ffff69b224 */ /* 0x000fe200078e0068 */
[----:B------:R-:W-:Y:S01]  /*293a0*/  @!P2 LEA.HI.X R3, R53, R49, R0, 0x2, P5 ;  /* 0x000000313503a211 */ /* 0x000fe200028f1400 */
[----:B------:R-:W-:Y:S02]  /*293b0*/  VIADD R0, R237, 0x70 ;  /* 0x00000070ed007836 */ /* 0x000fe40000000000 */
[----:B------:R-:W-:-:S02]  /*293c0*/  @!P3 IMAD.MOV.U32 R104, RZ, RZ, R106 ;  /* 0x000000ffff68b224 */ /* 0x000fc400078e006a */
[----:B------:R1:W-:Y:S01]  /*293d0*/  @!P2 ST.E.64 desc[UR54][R2.64], R4 ;  /* 0x000000040200a985 */ /* 0x0003e2000c101b36 */
[----:B------:R-:W-:Y:S02]  /*293e0*/  ISETP.GE.AND P2, PT, R0, UR4, PT ;  /* 0x0000000400007c0c */ /* 0x000fe4000bf46270 */
[----:B--2---:R-:W-:-:S04]  /*293f0*/  @!P3 LEA R6, P0, R52, R51, 0x2 ;  /* 0x000000333406b211 */ /* 0x004fc800078010ff */
[----:B------:R-:W-:Y:S01]  /*29400*/  @!P3 LEA.HI.X R7, R52, R49, R14, 0x2, P0 ;  /* 0x000000313407b211 */ /* 0x000fe200000f140e */
[----:B------:R-:W-:Y:S01]  /*29410*/  VIADD R14, R237, 0x70 ;  /* 0x00000070ed0e7836 */ /* 0x000fe20000000000 */
[----:B------:R-:W-:-:S03]  /*29420*/  ISETP.GE.AND P0, PT, R15, UR4, PT ;  /* 0x000000040f007c0c */ /* 0x000fc6000bf06270 */
[----:B------:R2:W-:Y:S01]  /*29430*/  @!P3 ST.E.64 desc[UR54][R6.64], R104 ;  /* 0x000000680600b985 */ /* 0x0005e2000c101b36 */
[----:B------:R-:W-:Y:S02]  /*29440*/  SHF.R.S32.HI R14, RZ, 0x1f, R14 ;  /* 0x0000001fff0e7819 */ /* 0x000fe4000001140e */
[----:B-1----:R-:W-:-:S04]  /*29450*/  @!P1 LEA R2, P5, R11, R51, 0x2 ;  /* 0x000000330b029211 */ /* 0x002fc800078a10ff */
[----:B------:R-:W-:Y:S01]  /*29460*/  @!P1 LEA.HI.X R3, R11, R49, R13, 0x2, P5 ;  /* 0x000000310b039211 */ /* 0x000fe200028f140d */
[----:B------:R-:W-:Y:S01]  /*29470*/  VIADD R13, R237, 0x80 ;  /* 0x00000080ed0d7836 */ /* 0x000fe20000000000 */
[----:B------:R-:W-:Y:S01]  /*29480*/  @!P4 LEA R4, P5, R12, R51, 0x2 ;  /* 0x000000330c04c211 */ /* 0x000fe200078a10ff */
[----:B------:R-:W-:-:S03]  /*29490*/  @!P1 IMAD.MOV.U32 R11, RZ, RZ, R8 ;  /* 0x000000ffff0b9224 */ /* 0x000fc600078e0008 */
[----:B------:R-:W-:Y:S01]  /*294a0*/  ISETP.GE.AND P3, PT, R13, UR4, PT ;  /* 0x000000040d007c0c */ /* 0x000fe2000bf66270 */
[----:B--2---:R-:W-:Y:S01]  /*294b0*/  @!P4 IMAD.MOV.U32 R6, RZ, RZ, R20 ;  /* 0x000000ffff06c224 */ /* 0x004fe200078e0014 */
[----:B------:R-:W-:Y:S01]  /*294c0*/  @!P4 LEA.HI.X R5, R12, R49, R44, 0x2, P5 ;  /* 0x000000310c05c211 */ /* 0x000fe200028f142c */
[----:B------:R-:W-:Y:S01]  /*294d0*/  @!P4 IMAD.MOV.U32 R7, RZ, RZ, R9 ;  /* 0x000000ffff07c224 */ /* 0x000fe200078e0009 */
[----:B------:R1:W-:Y:S01]  /*294e0*/  @!P1 ST.E.64 desc[UR54][R2.64], R10 ;  /* 0x0000000a02009985 */ /* 0x0003e2000c101b36 */
[C---:B------:R-:W-:Y:S01]  /*294f0*/  IADD3 R12, R237.reuse, 0x88, RZ ;  /* 0x00000088ed0c7810 */ /* 0x040fe20007ffe0ff */
[----:B------:R-:W-:Y:S02]  /*29500*/  VIADD R44, R237, 0x78 ;  /* 0x00000078ed2c7836 */ /* 0x000fe40000000000 */
[----:B------:R2:W-:Y:S03]  /*29510*/  @!P4 ST.E.64 desc[UR54][R4.64], R6 ;  /* 0x000000060400c985 */ /* 0x0005e6000c101b36 */
[----:B------:R-:W-:-:S02]  /*29520*/  SHF.R.S32.HI R44, RZ, 0x1f, R44 ;  /* 0x0000001fff2c7819 */ /* 0x000fc4000001142c */
[C---:B-1----:R-:W-:Y:S01]  /*29530*/  @!P2 LEA R2, P1, R0.reuse, R51, 0x2 ;  /* 0x000000330002a211 */ /* 0x042fe200078210ff */
[C---:B------:R-:W-:Y:S02]  /*29540*/  VIADD R10, R237.reuse, 0xa8 ;  /* 0x000000a8ed0a7836 */ /* 0x040fe40000000000 */
[C---:B------:R-:W-:Y:S01]  /*29550*/  VIADD R11, R237.reuse, 0x98 ;  /* 0x00000098ed0b7836 */ /* 0x040fe20000000000 */
[----:B------:R-:W-:Y:S01]  /*29560*/  @!P2 LEA.HI.X R3, R0, R49, R14, 0x2, P1 ;  /* 0x000000310003a211 */ /* 0x000fe200008f140e */
[----:B--2---:R-:W-:Y:S01]  /*29570*/  @!P2 IMAD.MOV.U32 R4, RZ, RZ, R25 ;  /* 0x000000ffff04a224 */ /* 0x004fe200078e0019 */
[C---:B------:R-:W-:Y:S01]  /*29580*/  IADD3 R14, R237.reuse, 0x80, RZ ;  /* 0x00000080ed0e7810 */ /* 0x040fe20007ffe0ff */
[----:B------:R-:W-:Y:S01]  /*29590*/  @!P2 IMAD.MOV.U32 R5, RZ, RZ, R21 ;  /* 0x000000ffff05a224 */ /* 0x000fe200078e0015 */
[----:B------:R-:W-:Y:S01]  /*295a0*/  ISETP.GE.AND P1, PT, R12, UR4, PT ;  /* 0x000000040c007c0c */ /* 0x000fe2000bf26270 */
[----:B------:R-:W-:Y:S01]  /*295b0*/  VIADD R0, R237, 0x90 ;  /* 0x00000090ed007836 */ /* 0x000fe20000000000 */
[C---:B------:R-:W-:Y:S01]  /*295c0*/  @!P0 LEA R6, P4, R15.reuse, R51, 0x2 ;  /* 0x000000330f068211 */ /* 0x040fe200078810ff */
[----:B------:R-:W-:Y:S01]  /*295d0*/  @!P0 IMAD.MOV.U32 R25, RZ, RZ, R24 ;  /* 0x000000ffff198224 */ /* 0x000fe200078e0018 */
[----:B------:R1:W-:Y:S01]  /*295e0*/  @!P2 ST.E.64 desc[UR54][R2.64], R4 ;  /* 0x000000040200a985 */ /* 0x0003e2000c101b36 */
[----:B------:R-:W-:Y:S01]  /*295f0*/  SHF.R.S32.HI R14, RZ, 0x1f, R14 ;  /* 0x0000001fff0e7819 */ /* 0x000fe2000001140e */
[----:B------:R-:W-:Y:S01]  /*29600*/  @!P0 IMAD.MOV.U32 R24, RZ, RZ, R26 ;  /* 0x000000ffff188224 */ /* 0x000fe200078e001a */
[----:B------:R-:W-:Y:S01]  /*29610*/  @!P0 LEA.HI.X R7, R15, R49, R44, 0x2, P4 ;  /* 0x000000310f078211 */ /* 0x000fe200020f142c */
[----:B------:R-:W-:Y:S01]  /*29620*/  VIADD R15, R237, 0x98 ;  /* 0x00000098ed0f7836 */ /* 0x000fe20000000000 */
[----:B------:R-:W-:-:S02]  /*29630*/  ISETP.GE.AND P2, PT, R0, UR4, PT ;  /* 0x0000000400007c0c */ /* 0x000fc4000bf46270 */
[----:B------:R-:W-:Y:S01]  /*29640*/  SHF.R.S32.HI R11, RZ, 0x1f, R11 ;  /* 0x0000001fff0b7819 */ /* 0x000fe2000001140b */
[----:B------:R2:W-:Y:S01]  /*29650*/  @!P0 ST.E.64 desc[UR54][R6.64], R24 ;  /* 0x0000001806008985 */ /* 0x0005e2000c101b36 */
[C---:B-1----:R-:W-:Y:S01]  /*29660*/  @!P3 LEA R2, P5, R13.reuse, R51, 0x2 ;  /* 0x000000330d02b211 */ /* 0x042fe200078a10ff */
[----:B------:R-:W-:Y:S02]  /*29670*/  @!P3 IMAD.MOV.U32 R4, RZ, RZ, R108 ;  /* 0x000000ffff04b224 */ /* 0x000fe400078e006c */
[----:B------:R-:W-:Y:S01]  /*29680*/  @!P3 IMAD.MOV.U32 R5, RZ, RZ, R27 ;  /* 0x000000ffff05b224 */ /* 0x000fe200078e001b */
[----:B------:R-:W-:Y:S01]  /*29690*/  @!P3 LEA.HI.X R3, R13, R49, R14, 0x2, P5 ;  /* 0x000000310d03b211 */ /* 0x000fe200028f140e */
[C---:B------:R-:W-:Y:S01]  /*296a0*/  VIADD R14, R237.reuse, 0x88 ;  /* 0x00000088ed0e7836 */ /* 0x040fe20000000000 */
[----:B------:R-:W-:Y:S02]  /*296b0*/  IADD3 R13, R237, 0xa0, RZ ;  /* 0x000000a0ed0d7810 */ /* 0x000fe40007ffe0ff */
[----:B--2---:R-:W-:Y:S01]  /*296c0*/  @!P1 LEA R6, P0, R12, R51, 0x2 ;  /* 0x000000330c069211 */ /* 0x004fe200078010ff */
[----:B------:R1:W-:Y:S01]  /*296d0*/  @!P3 ST.E.64 desc[UR54][R2.64], R4 ;  /* 0x000000040200b985 */ /* 0x0003e2000c101b36 */
[----:B------:R-:W-:-:S02]  /*296e0*/  SHF.R.S32.HI R14, RZ, 0x1f, R14 ;  /* 0x0000001fff0e7819 */ /* 0x000fc4000001140e */
[----:B------:R-:W-:Y:S02]  /*296f0*/  ISETP.GE.AND P3, PT, R15, UR4, PT ;  /* 0x000000040f007c0c */ /* 0x000fe4000bf66270 */
[----:B------:R-:W-:Y:S01]  /*29700*/  @!P1 LEA.HI.X R7, R12, R49, R14, 0x2, P0 ;  /* 0x000000310c079211 */ /* 0x000fe200000f140e */
[----:B------:R-:W-:Y:S01]  /*29710*/  VIADD R12, R237, 0x90 ;  /* 0x00000090ed0c7836 */ /* 0x000fe20000000000 */
[----:B------:R-:W-:Y:S01]  /*29720*/  ISETP.GE.AND P0, PT, R13, UR4, PT ;  /* 0x000000040d007c0c */ /* 0x000fe2000bf06270 */
[----:B------:R-:W-:-:S03]  /*29730*/  VIADD R14, R237, 0xb8 ;  /* 0x000000b8ed0e7836 */ /* 0x000fc60000000000 */
[----:B------:R-:W-:Y:S01]  /*29740*/  SHF.R.S32.HI R12, RZ, 0x1f, R12 ;  /* 0x0000001fff0c7819 */ /* 0x000fe2000001140c */
[----:B-1----:R-:W-:Y:S01]  /*29750*/  @!P1 IMAD.MOV.U32 R4, RZ, RZ, R109 ;  /* 0x000000ffff049224 */ /* 0x002fe200078e006d */
[CC--:B------:R-:W-:Y:S01]  /*29760*/  @!P2 LEA R2, P4, R0.reuse, R51.reuse, 0x2 ;  /* 0x000000330002a211 */ /* 0x0c0fe200078810ff */
[----:B------:R-:W-:Y:S02]  /*29770*/  @!P1 IMAD.MOV.U32 R5, RZ, RZ, R107 ;  /* 0x000000ffff059224 */ /* 0x000fe400078e006b */
[----:B------:R-:W-:Y:S02]  /*29780*/  @!P3 LEA R8, P5, R15, R51, 0x2 ;  /* 0x000000330f08b211 */ /* 0x000fe400078a10ff */
[----:B------:R-:W-:Y:S01]  /*29790*/  @!P2 LEA.HI.X R3, R0, R49, R12, 0x2, P4 ;  /* 0x000000310003a211 */ /* 0x000fe200020f140c */
[----:B------:R-:W-:Y:S01]  /*297a0*/  VIADD R12, R237, 0xb0 ;  /* 0x000000b0ed0c7836 */ /* 0x000fe20000000000 */
[----:B------:R1:W-:Y:S01]  /*297b0*/  @!P1 ST.E.64 desc[UR54][R6.64], R4 ;  /* 0x0000000406009985 */ /* 0x0003e2000c101b36 */
[----:B------:R-:W-:-:S02]  /*297c0*/  ISETP.GE.AND P1, PT, R10, UR4, PT ;  /* 0x000000040a007c0c */ /* 0x000fc4000bf26270 */
[----:B------:R-:W-:Y:S02]  /*297d0*/  SHF.R.S32.HI R0, RZ, 0x1f, R13 ;  /* 0x0000001fff007819 */ /* 0x000fe4000001140d */
[----:B------:R-:W-:Y:S02]  /*297e0*/  @!P3 LEA.HI.X R9, R15, R49, R11, 0x2, P5 ;  /* 0x000000310f09b211 */ /* 0x000fe400028f140b */
[----:B------:R-:W-:Y:S02]  /*297f0*/  SHF.R.S32.HI R11, RZ, 0x1f, R10 ;  /* 0x0000001fff0b7819 */ /* 0x000fe4000001140a */
[----:B------:R-:W-:Y:S01]  /*29800*/  ISETP.GE.AND P5, PT, R14, UR4, PT ;  /* 0x000000040e007c0c */ /* 0x000fe2000bfa6270 */
[----:B-1----:R-:W-:Y:S01]  /*29810*/  @!P2 IMAD.MOV.U32 R4, RZ, RZ, R112 ;  /* 0x000000ffff04a224 */ /* 0x002fe200078e0070 */
[----:B------:R-:W-:Y:S02]  /*29820*/  @!P2 MOV R5, R110 ;  /* 0x0000006e0005a202 */ /* 0x000fe40000000f00 */
[----:B------:R-:W-:-:S03]  /*29830*/  @!P0 LEA R6, P4, R13, R51, 0x2 ;  /* 0x000000330d068211 */ /* 0x000fc600078810ff */
[----:B------:R1:W-:Y:S01]  /*29840*/  @!P2 ST.E.64 desc[UR54][R2.64], R4 ;  /* 0x000000040200a985 */ /* 0x0003e2000c101b36 */
[----:B------:R-:W-:Y:S02]  /*29850*/  ISETP.GE.AND P2, PT, R12, UR4, PT ;  /* 0x000000040c007c0c */ /* 0x000fe4000bf46270 */
[----:B------:R-:W-:Y:S01]  /*29860*/  @!P0 LEA.HI.X R7, R13, R49, R0, 0x2, P4 ;  /* 0x000000310d078211 */ /* 0x000fe200020f1400 */
[----:B------:R-:W-:Y:S01]  /*29870*/  @!P3 IMAD.MOV.U32 R13, RZ, RZ, R111 ;  /* 0x000000ffff0db224 */ /* 0x000fe200078e006f */
[----:B------:R-:W-:Y:S02]  /*29880*/  SHF.R.S32.HI R0, RZ, 0x1f, R12 ;  /* 0x0000001fff007819 */ /* 0x000fe4000001140c */
[----:B-1----:R-:W-:-:S04]  /*29890*/  @!P1 LEA R4, P4, R10, R51, 0x2 ;  /* 0x000000330a049211 */ /* 0x002fc800078810ff */
[----:B------:R-:W-:-:S03]  /*298a0*/  @!P1 LEA.HI.X R5, R10, R49, R11, 0x2, P4 ;  /* 0x000000310a059211 */ /* 0x000fc600020f140b */
[----:B------:R-:W-:-:S04]  /*298b0*/  @!P2 LEA R2, P4, R12, R51, 0x2 ;  /* 0x000000330c02a211 */ /* 0x000fc800078810ff */
[----:B------:R-:W-:Y:S01]  /*298c0*/  @!P2 LEA.HI.X R3, R12, R49, R0, 0x2, P4 ;  /* 0x000000310c03a211 */ /* 0x000fe200020f1400 */
[----:B------:R-:W-:Y:S01]  /*298d0*/  @!P3 IMAD.MOV.U32 R12, RZ, RZ, R113 ;  /* 0x000000ffff0cb224 */ /* 0x000fe200078e0071 */
[----:B------:R-:W-:Y:S02]  /*298e0*/  SHF.R.S32.HI R0, RZ, 0x1f, R14 ;  /* 0x0000001fff007819 */ /* 0x000fe4000001140e */
[C---:B------:R-:W-:Y:S02]  /*298f0*/  @!P5 LEA R10, P4, R14.reuse, R51, 0x2 ;  /* 0x000000330e0ad211 */ /* 0x040fe400078810ff */
[----:B------:R1:W-:Y:S02]  /*29900*/  @!P3 ST.E.64 desc[UR54][R8.64], R12 ;  /* 0x0000000c0800b985 */ /* 0x0003e4000c101b36 */
[----:B------:R-:W-:Y:S01]  /*29910*/  @!P5 LEA.HI.X R11, R14, R49, R0, 0x2, P4 ;  /* 0x000000310e0bd211 */ /* 0x000fe200020f1400 */
[----:B-1----:R-:W-:Y:S02]  /*29920*/  @!P0 IMAD.MOV.U32 R8, RZ, RZ, R116 ;  /* 0x000000ffff088224 */ /* 0x002fe400078e0074 */
[----:B------:R-:W-:-:S05]  /*29930*/  @!P0 IMAD.MOV.U32 R9, RZ, RZ, R114 ;  /* 0x000000ffff098224 */ /* 0x000fca00078e0072 */
[----:B------:R1:W-:Y:S02]  /*29940*/  @!P0 ST.E.64 desc[UR54][R6.64], R8 ;  /* 0x0000000806008985 */ /* 0x0003e4000c101b36 */
[----:B-1----:R-:W-:Y:S01]  /*29950*/  @!P1 MOV R6, R117 ;  /* 0x0000007500069202 */ /* 0x002fe20000000f00 */
        /* <DEDUP_REMOVED lines=8> */
.L_x_2539:
[----:B------:R-:W-:Y:S05]  /*299e0*/  BSYNC B1 ;  /* 0x0000000000017941 */ /* 0x000fea0003800000 */
.L_x_2538:
[----:B------:R-:W-:-:S03]  /*299f0*/  UMOV UR4, 0xffffffff ;  /* 0xffffffff00047882 */ /* 0x000fc60000000000 */
[----:B------:R-:W-:Y:S05]  /*29a00*/  BRA.DIV UR4, `(.L_x_2540) ;  /* 0x000000da04487947 */ /* 0x000fea000b800000 */
[----:B0-----:R-:W0:Y:S04]  /*29a10*/  SHFL.IDX PT, R50, R50, 0x1, 0x1c1f ;  /* 0x003c1f0032327f89 */ /* 0x001e2800000e0000 */
[----:B------:R4:W0:Y:S02]  /*29a20*/  SHFL.IDX PT, R14, R48, 0x1, 0x1c1f ;  /* 0x003c1f00300e7f89 */ /* 0x00082400000e0000 */
.L_x_2838:
[----:B------:R-:W-:-:S13]  /*29a30*/  ISETP.GE.AND P0, PT, R47, R46, PT ;  /* 0x0000002e2f00720c */ /* 0x000fda0003f06270 */
[----:B------:R-:W-:Y:S05]  /*29a40*/  @P0 BRA `(.L_x_2536) ;  /* 0x0000001800a00947 */ /* 0x000fea0003800000 */
[----:B------:R-:W-:Y:S01]  /*29a50*/  ULDC UR4, c[0x0][0xac8] ;  /* 0x0002b20000047ab9 */ /* 0x000fe20000000800 */
[C---:B------:R-:W-:Y:S01]  /*29a60*/  VIADD R8, R237.reuse, 0x8 ;  /* 0x00000008ed087836 */ /* 0x040fe20000000000 */
[C---:B------:R-:W-:Y:S01]  /*29a70*/  ISETP.GE.AND P4, PT, R237.reuse, UR4, PT ;  /* 0x00000004ed007c0c */ /* 0x040fe2000bf86270 */
[C---:B---3--:R-:W-:Y:S01]  /*29a80*/  VIADD R10, R237.reuse, 0x18 ;  /* 0x00000018ed0a7836 */ /* 0x048fe20000000000 */
[C---:B------:R-:W-:Y:S01]  /*29a90*/  IADD3 R0, R237.reuse, 0x10, RZ ;  /* 0x00000010ed007810 */ /* 0x040fe20007ffe0ff */
[C---:B------:R-:W-:Y:S01]  /*29aa0*/  VIADD R9, R237.reuse, 0x8 ;  /* 0x00000008ed097836 */ /* 0x040fe20000000000 */
[----:B------:R-:W-:Y:S01]  /*29ab0*/  ISETP.GE.AND P1, PT, R8, UR4, PT ;  /* 0x0000000408007c0c */ /* 0x000fe2000bf26270 */
[C---:B------:R-:W-:Y:S01]  /*29ac0*/  VIADD R20, R237.reuse, 0x20 ;  /* 0x00000020ed147836 */ /* 0x040fe20000000000 */
[----:B------:R-:W-:Y:S01]  /*29ad0*/  ISETP.GE.AND P2, PT, R0, UR4, PT ;  /* 0x0000000400007c0c */ /* 0x000fe2000bf46270 */
[C---:B------:R-:W-:Y:S01]  /*29ae0*/  VIADD R13, R237.reuse, 0x10 ;  /* 0x00000010ed0d7836 */ /* 0x040fe20000000000 */
[----:B------:R-:W-:Y:S01]  /*29af0*/  ISETP.GE.AND P3, PT, R10, UR4, PT ;  /* 0x000000040a007c0c */ /* 0x000fe2000bf66270 */
[C---:B------:R-:W-:Y:S01]  /*29b00*/  VIADD R12, R237.reuse, 0x28 ;  /* 0x00000028ed0c7836 */ /* 0x040fe20000000000 */
[----:B------:R-:W-:Y:S01]  /*29b10*/  SHF.R.S32.HI R9, RZ, 0x1f, R9 ;  /* 0x0000001fff097819 */ /* 0x000fe20000011409 */
[C---:B------:R-:W-:Y:S01]  /*29b20*/  VIADD R11, R237.reuse, 0x18 ;  /* 0x00000018ed0b7836 */ /* 0x040fe20000000000 */
[----:B------:R-:W-:Y:S01]  /*29b30*/  SHF.R.S32.HI R13, RZ, 0x1f, R13 ;  /* 0x0000001fff0d7819 */ /* 0x000fe2000001140d */
[----:B0-----:R-:W-:Y:S01]  /*29b40*/  @!P4 IMAD.MOV.U32 R4, RZ, RZ, R14 ;  /* 0x000000ffff04c224 */ /* 0x001fe200078e000e */
[----:B------:R-:W-:Y:S01]  /*29b50*/  @!P4 MOV R7, R28 ;  /* 0x0000001c0007c202 */ /* 0x000fe20000000f00 */
[----:B------:R-:W-:Y:S01]  /*29b60*/  @!P4 IMAD.MOV.U32 R5, RZ, RZ, R50 ;  /* 0x000000ffff05c224 */ /* 0x000fe200078e0032 */
[----:B------:R-:W-:Y:S01]  /*29b70*/  SHF.R.S32.HI R11, RZ, 0x1f, R11 ;  /* 0x0000001fff0b7819 */ /* 0x000fe2000001140b */
[----:B------:R-:W-:Y:S01]  /*29b80*/  @!P4 IMAD.MOV.U32 R6, RZ, RZ, R30 ;  /* 0x000000ffff06c224 */ /* 0x000fe200078e001e */
[----:B------:R-:W-:Y:S01]  /*29b90*/  @!P1 LEA R2, P0, R8, R14, 0x2 ;  /* 0x0000000e08029211 */ /* 0x000fe200078010ff */
[----:B------:R-:W-:-:S03]  /*29ba0*/  @!P4 IMAD.WIDE R4, R237, 0x4, R4 ;  /* 0x00000004ed04c825 */ /* 0x000fc600078e0204 */
[----:B------:R-:W-:Y:S01]  /*29bb0*/  @!P1 LEA.HI.X R3, R8, R50, R9, 0x2, P0 ;  /* 0x0000003208039211 */ /* 0x000fe200000f1409 */
[C---:B------:R-:W-:Y:S01]  /*29bc0*/  VIADD R21, R237.reuse, 0x20 ;  /* 0x00000020ed157836 */ /* 0x040fe20000000000 */
[----:B------:R0:W-:Y:S01]  /*29bd0*/  @!P4 ST.E.64 desc[UR54][R4.64], R6 ;  /* 0x000000060400c985 */ /* 0x0001e2000c101b36 */
[----:B------:R-:W-:Y:S01]  /*29be0*/  ISETP.GE.AND P0, PT, R20, UR4, PT ;  /* 0x0000000414007c0c */ /* 0x000fe2000bf06270 */
[C---:B------:R-:W-:Y:S01]  /*29bf0*/  VIADD R15, R237.reuse, 0x28 ;  /* 0x00000028ed0f7836 */ /* 0x040fe20000000000 */
[C---:B------:R-:W-:Y:S01]  /*29c00*/  @!P3 LEA R8, P5, R10.reuse, R14, 0x2 ;  /* 0x0000000e0a08b211 */ /* 0x040fe200078a10ff */
[----:B------:R-:W-:Y:S01]  /*29c10*/  VIADD R24, R237, 0x60 ;  /* 0x00000060ed187836 */ /* 0x000fe20000000000 */
[----:B------:R-:W-:Y:S02]  /*29c20*/  SHF.R.S32.HI R21, RZ, 0x1f, R21 ;  /* 0x0000001fff157819 */ /* 0x000fe40000011415 */
[----:B------:R-:W-:Y:S02]  /*29c30*/  @!P3 LEA.HI.X R9, R10, R50, R11, 0x2, P5 ;  /* 0x000000320a09b211 */ /* 0x000fe400028f140b */
[----:B------:R-:W-:-:S02]  /*29c40*/  SHF.R.S32.HI R15, RZ, 0x1f, R15 ;  /* 0x0000001fff0f7819 */ /* 0x000fc4000001140f */
[----:B------:R-:W-:Y:S01]  /*29c50*/  SHF.R.S32.HI R24, RZ, 0x1f, R24 ;  /* 0x0000001fff187819 */ /* 0x000fe20000011418 */
[----:B0-----:R-:W-:Y:S01]  /*29c60*/  @!P1 IMAD.MOV.U32 R4, RZ, RZ, R31 ;  /* 0x000000ffff049224 */ /* 0x001fe200078e001f */
[----:B------:R-:W-:Y:S01]  /*29c70*/  @!P2 LEA R6, P4, R0, R14, 0x2 ;  /* 0x0000000e0006a211 */ /* 0x000fe200078810ff */
[----:B------:R-:W-:-:S03]  /*29c80*/  @!P1 IMAD.MOV.U32 R5, RZ, RZ, R29 ;  /* 0x000000ffff059224 */ /* 0x000fc600078e001d */
[----:B------:R-:W-:Y:S01]  /*29c90*/  @!P2 LEA.HI.X R7, R0, R50, R13, 0x2, P4 ;  /* 0x000000320007a211 */ /* 0x000fe200020f140d */
[C---:B------:R-:W-:Y:S01]  /*29ca0*/  VIADD R0, R237.reuse, 0x30 ;  /* 0x00000030ed007836 */ /* 0x040fe20000000000 */
[----:B------:R0:W-:Y:S01]  /*29cb0*/  @!P1 ST.E.64 desc[UR54][R2.64], R4 ;  /* 0x0000000402009985 */ /* 0x0001e2000c101b36 */
[----:B------:R-:W-:Y:S01]  /*29cc0*/  ISETP.GE.AND P1, PT, R12, UR4, PT ;  /* 0x000000040c007c0c */ /* 0x000fe2000bf26270 */
[----:B------:R-:W-:Y:S01]  /*29cd0*/  VIADD R13, R237, 0x38 ;  /* 0x00000038ed0d7836 */ /* 0x000fe20000000000 */
[----:B------:R-:W-:-:S04]  /*29ce0*/  @!P0 LEA R10, P4, R20, R14, 0x2 ;  /* 0x0000000e140a8211 */ /* 0x000fc800078810ff */
[----:B------:R-:W-:Y:S01]  /*29cf0*/  @!P0 LEA.HI.X R11, R20, R50, R21, 0x2, P4 ;  /* 0x00000032140b8211 */ /* 0x000fe200020f1415 */
[C---:B------:R-:W-:Y:S02]  /*29d00*/  VIADD R20, R237.reuse, 0x40 ;  /* 0x00000040ed147836 */ /* 0x040fe40000000000 */
[----:B------:R-:W-:Y:S01]  /*29d10*/  VIADD R21, R237, 0x30 ;  /* 0x00000030ed157836 */ /* 0x000fe20000000000 */
[----:B0-----:R-:W-:Y:S01]  /*29d20*/  @!P2 MOV R2, R34 ;  /* 0x000000220002a202 */ /* 0x001fe20000000f00 */
[----:B------:R-:W-:Y:S02]  /*29d30*/  @!P2 IMAD.MOV.U32 R3, RZ, RZ, R32 ;  /* 0x000000ffff03a224 */ /* 0x000fe400078e0020 */
[----:B------:R-:W-:Y:S01]  /*29d40*/  @!P1 LEA R4, P5, R12, R14, 0x2 ;  /* 0x0000000e0c049211 */ /* 0x000fe200078a10ff */
[----:B------:R-:W-:Y:S01]  /*29d50*/  @!P3 IMAD.MOV.U32 R32, RZ, RZ, R35 ;  /* 0x000000ffff20b224 */ /* 0x000fe200078e0023 */
[----:B------:R-:W-:Y:S01]  /*29d60*/  SHF.R.S32.HI R21, RZ, 0x1f, R21 ;  /* 0x0000001fff157819 */ /* 0x000fe20000011415 */
[----:B------:R0:W-:Y:S01]  /*29d70*/  @!P2 ST.E.64 desc[UR54][R6.64], R2 ;  /* 0x000000020600a985 */ /* 0x0001e2000c101b36 */
[----:B------:R-:W-:-:S02]  /*29d80*/  ISETP.GE.AND P2, PT, R0, UR4, PT ;  /* 0x0000000400007c0c */ /* 0x000fc4000bf46270 */
[----:B------:R-:W-:Y:S01]  /*29d90*/  @!P1 LEA.HI.X R5, R12, R50, R15, 0x2, P5 ;  /* 0x000000320c059211 */ /* 0x000fe200028f140f */
[----:B------:R3:W-:Y:S01]  /*29da0*/  @!P3 ST.E.64 desc[UR54][R8.64], R32 ;  /* 0x000000200800b985 */ /* 0x0007e2000c101b36 */
[----:B------:R-:W-:Y:S01]  /*29db0*/  ISETP.GE.AND P3, PT, R13, UR4, PT ;  /* 0x000000040d007c0c */ /* 0x000fe2000bf66270 */
[C---:B------:R-:W-:Y:S02]  /*29dc0*/  VIADD R12, R237.reuse, 0x48 ;  /* 0x00000048ed0c7836 */ /* 0x040fe40000000000 */
[----:B------:R-:W-:-:S05]  /*29dd0*/  VIADD R15, R237, 0x38 ;  /* 0x00000038ed0f7836 */ /* 0x000fca0000000000 */
[----:B------:R-:W-:Y:S01]  /*29de0*/  SHF.R.S32.HI R15, RZ, 0x1f, R15 ;  /* 0x0000001fff0f7819 */ /* 0x000fe2000001140f */
[----:B0-----:R-:W-:Y:S01]  /*29df0*/  @!P0 IMAD.MOV.U32 R3, RZ, RZ, R36 ;  /* 0x000000ffff038224 */ /* 0x001fe200078e0024 */
[----:B------:R-:W-:Y:S01]  /*29e00*/  @!P0 MOV R2, R38 ;  /* 0x0000002600028202 */ /* 0x000fe20000000f00 */
[----:B------:R-:W-:Y:S01]  /*29e10*/  @!P1 IMAD.MOV.U32 R36, RZ, RZ, R39 ;  /* 0x000000ffff249224 */ /* 0x000fe200078e0027 */
[-C--:B------:R-:W-:Y:S02]  /*29e20*/  @!P2 LEA R6, P4, R0, R14.reuse, 0x2 ;  /* 0x0000000e0006a211 */ /* 0x080fe400078810ff */
[----:B---3--:R-:W-:Y:S01]  /*29e30*/  @!P3 LEA R8, P5, R13, R14, 0x2 ;  /* 0x0000000e0d08b211 */ /* 0x008fe200078a10ff */
[----:B------:R0:W-:Y:S01]  /*29e40*/  @!P0 ST.E.64 desc[UR54][R10.64], R2 ;  /* 0x000000020a008985 */ /* 0x0001e2000c101b36 */
[----:B------:R-:W-:Y:S02]  /*29e50*/  ISETP.GE.AND P0, PT, R20, UR4, PT ;  /* 0x0000000414007c0c */ /* 0x000fe4000bf06270 */
[-C--:B------:R-:W-:Y:S01]  /*29e60*/  @!P2 LEA.HI.X R7, R0, R50.reuse, R21, 0x2, P4 ;  /* 0x000000320007a211 */ /* 0x080fe200020f1415 */
[----:B------:R3:W-:Y:S01]  /*29e70*/  @!P1 ST.E.64 desc[UR54][R4.64], R36 ;  /* 0x0000002404009985 */ /* 0x0007e2000c101b36 */
[----:B------:R-:W-:Y:S01]  /*29e80*/  ISETP.GE.AND P1, PT, R12, UR4, PT ;  /* 0x000000040c007c0c */ /* 0x000fe2000bf26270 */
[----:B------:R-:W-:Y:S01]  /*29e90*/  VIADD R0, R237, 0x50 ;  /* 0x00000050ed007836 */ /* 0x000fe20000000000 */
[----:B------:R-:W-:Y:S01]  /*29ea0*/  @!P3 LEA.HI.X R9, R13, R50, R15, 0x2, P5 ;  /* 0x000000320d09b211 */ /* 0x000fe200028f140f */
[----:B------:R-:W-:-:S02]  /*29eb0*/  VIADD R21, R237, 0x40 ;  /* 0x00000040ed157836 */ /* 0x000fc40000000000 */
[C---:B------:R-:W-:Y:S02]  /*29ec0*/  VIADD R15, R237.reuse, 0x48 ;  /* 0x00000048ed0f7836 */ /* 0x040fe40000000000 */
[----:B------:R-:W-:Y:S01]  /*29ed0*/  VIADD R13, R237, 0x58 ;  /* 0x00000058ed0d7836 */ /* 0x000fe20000000000 */
[----:B------:R-:W-:Y:S01]  /*29ee0*/  SHF.R.S32.HI R21, RZ, 0x1f, R21 ;  /* 0x0000001fff157819 */ /* 0x000fe20000011415 */
[----:B0-----:R-:W-:Y:S01]  /*29ef0*/  @!P2 IMAD.MOV.U32 R3, RZ, RZ, R40 ;  /* 0x000000ffff03a224 */ /* 0x001fe200078e0028 */
[----:B------:R-:W-:Y:S01]  /*29f00*/  @!P2 MOV R2, R69 ;  /* 0x000000450002a202 */ /* 0x000fe20000000f00 */
[----:B------:R-:W-:Y:S01]  /*29f10*/  @!P3 IMAD.MOV.U32 R69, RZ, RZ, R68 ;  /* 0x000000ffff45b224 */ /* 0x000fe200078e0044 */
[-C--:B------:R-:W-:Y:S01]  /*29f20*/  @!P0 LEA R10, P5, R20, R14.reuse, 0x2 ;  /* 0x0000000e140a8211 */ /* 0x080fe200078a10ff */
[----:B------:R-:W-:Y:S01]  /*29f30*/  @!P3 IMAD.MOV.U32 R68, RZ, RZ, R124 ;  /* 0x000000ffff44b224 */ /* 0x000fe200078e007c */
[----:B------:R-:W-:Y:S01]  /*29f40*/  SHF.R.S32.HI R15, RZ, 0x1f, R15 ;  /* 0x0000001fff0f7819 */ /* 0x000fe2000001140f */
[----:B------:R0:W-:Y:S01]  /*29f50*/  @!P2 ST.E.64 desc[UR54][R6.64], R2 ;  /* 0x000000020600a985 */ /* 0x0001e2000c101b36 */
[----:B------:R-:W-:Y:S01]  /*29f60*/  ISETP.GE.AND P2, PT, R0, UR4, PT ;  /* 0x0000000400007c0c */ /* 0x000fe2000bf46270 */
[----:B------:R-:W-:Y:S01]  /*29f70*/  @!P0 IMAD.MOV.U32 R124, RZ, RZ, R127 ;  /* 0x000000ffff7c8224 */ /* 0x000fe200078e007f */
[----:B------:R-:W-:Y:S01]  /*29f80*/  ISETP.GE.AND P4, PT, R13, UR4, PT ;  /* 0x000000040d007c0c */ /* 0x000fe2000bf86270 */
[----:B------:R5:W-:Y:S01]  /*29f90*/  @!P3 ST.E.64 desc[UR54][R8.64], R68 ;  /* 0x000000440800b985 */ /* 0x000be2000c101b36 */
[----:B---3--:R-:W-:Y:S01]  /*29fa0*/  @!P1 LEA R4, P3, R12, R14, 0x2 ;  /* 0x0000000e0c049211 */ /* 0x008fe200078610ff */
[----:B------:R-:W-:Y:S01]  /*29fb0*/  @!P1 IMAD.MOV.U32 R127, RZ, RZ, R126 ;  /* 0x000000ffff7f9224 */ /* 0x000fe200078e007e */
[-C--:B------:R-:W-:Y:S01]  /*29fc0*/  @!P0 LEA.HI.X R11, R20, R50.reuse, R21, 0x2, P5 ;  /* 0x00000032140b8211 */ /* 0x080fe200028f1415 */
[----:B------:R-:W-:Y:S01]  /*29fd0*/  @!P1 IMAD.MOV.U32 R126, RZ, RZ, R128 ;  /* 0x000000ffff7e9224 */ /* 0x000fe200078e0080 */
[----:B------:R-:W-:Y:S01]  /*29fe0*/  @!P1 LEA.HI.X R5, R12, R50, R15, 0x2, P3 ;  /* 0x000000320c059211 */ /* 0x000fe200018f140f */
[C---:B------:R-:W-:Y:S01]  /*29ff0*/  VIADD R21, R237.reuse, 0x50 ;  /* 0x00000050ed157836 */ /* 0x040fe20000000000 */
[C---:B------:R-:W-:Y:S01]  /*2a000*/  IADD3 R20, R237.reuse, 0x60, RZ ;  /* 0x00000060ed147810 */ /* 0x040fe20007ffe0ff */
[C---:B------:R-:W-:Y:S01]  /*2a010*/  VIADD R12, R237.reuse, 0x68 ;  /* 0x00000068ed0c7836 */ /* 0x040fe20000000000 */
[----:B------:R-:W-:Y:S01]  /*2a020*/  @!P0 ST.E.64 desc[UR54][R10.64], R124 ;  /* 0x0000007c0a008985 */ /* 0x000fe2000c101b36 */
[----:B0-----:R-:W-:Y:S01]  /*2a030*/  @!P2 LEA R2, P3, R0, R14, 0x2 ;  /* 0x0000000e0002a211 */ /* 0x001fe200078610ff */
[----:B------:R-:W-:Y:S01]  /*2a040*/  VIADD R15, R237, 0x58 ;  /* 0x00000058ed0f7836 */ /* 0x000fe20000000000 */
[----:B------:R-:W-:Y:S01]  /*2a050*/  SHF.R.S32.HI R21, RZ, 0x1f, R21 ;  /* 0x0000001fff157819 */ /* 0x000fe20000011415 */
[----:B------:R0:W-:Y:S01]  /*2a060*/  @!P1 ST.E.64 desc[UR54][R4.64], R126 ;  /* 0x0000007e04009985 */ /* 0x0001e2000c101b36 */
[----:B------:R-:W-:Y:S01]  /*2a070*/  ISETP.GE.AND P0, PT, R20, UR4, PT ;  /* 0x0000000414007c0c */ /* 0x000fe2000bf06270 */
[----:B------:R-:W-:Y:S01]  /*2a080*/  @!P2 IMAD.MOV.U32 R128, RZ, RZ, R70 ;  /* 0x000000ffff80a224 */ /* 0x000fe200078e0046 */
[----:B------:R-:W-:-:S02]  /*2a090*/  ISETP.GE.AND P1, PT, R12, UR4, PT ;  /* 0x000000040c007c0c */ /* 0x000fc4000bf26270 */
[----:B------:R-:W-:Y:S01]  /*2a0a0*/  @!P2 LEA.HI.X R3, R0, R50, R21, 0x2, P3 ;  /* 0x000000320003a211 */ /* 0x000fe200018f1415 */
[----:B------:R-:W-:Y:S01]  /*2a0b0*/  VIADD R21, R237, 0x78 ;  /* 0x00000078ed157836 */ /* 0x000fe20000000000 */
[----:B------:R-:W-:Y:S02]  /*2a0c0*/  @!P4 LEA R6, P5, R13, R14, 0x2 ;  /* 0x0000000e0d06c211 */ /* 0x000fe400078a10ff */
[----:B------:R-:W-:Y:S01]  /*2a0d0*/  SHF.R.S32.HI R15, RZ, 0x1f, R15 ;  /* 0x0000001fff0f7819 */ /* 0x000fe2000001140f */
[----:B------:R3:W-:Y:S01]  /*2a0e0*/  @!P2 ST.E.64 desc[UR54][R2.64], R128 ;  /* 0x000000800200a985 */ /* 0x0007e2000c101b36 */
[----:B------:R-:W-:Y:S02]  /*2a0f0*/  IADD3 R0, R237, 0x70, RZ ;  /* 0x00000070ed007810 */ /* 0x000fe40007ffe0ff */
[----:B------:R-:W-:Y:S01]  /*2a100*/  @!P4 LEA.HI.X R7, R13, R50, R15, 0x2, P5 ;  /* 0x000000320d07c211 */ /* 0x000fe200028f140f */
[C---:B------:R-:W-:Y:S01]  /*2a110*/  VIADD R15, R237.reuse, 0x80 ;  /* 0x00000080ed0f7836 */ /* 0x040fe20000000000 */
[----:B------:R-:W-:-:S02]  /*2a120*/  IADD3 R13, R237, 0x68, RZ ;  /* 0x00000068ed0d7810 */ /* 0x000fc40007ffe0ff */
[----:B------:R-:W-:Y:S02]  /*2a130*/  ISETP.GE.AND P2, PT, R0, UR4, PT ;  /* 0x0000000400007c0c */ /* 0x000fe4000bf46270 */
[-C--:B-----5:R-:W-:Y:S02]  /*2a140*/  @!P0 LEA R8, P3, R20, R14.reuse, 0x2 ;  /* 0x0000000e14088211 */ /* 0x0a0fe400078610ff */
[----:B0-----:R-:W-:Y:S02]  /*2a150*/  @!P1 LEA R4, P5, R12, R14, 0x2 ;  /* 0x0000000e0c049211 */ /* 0x001fe400078a10ff */
[----:B------:R-:W-:Y:S01]  /*2a160*/  SHF.R.S32.HI R13, RZ, 0x1f, R13 ;  /* 0x0000001fff0d7819 */ /* 0x000fe2000001140d */
[----:B---3--:R-:W-:Y:S01]  /*2a170*/  @!P4 IMAD.MOV.U32 R2, RZ, RZ, R71 ;  /* 0x000000ffff02c224 */ /* 0x008fe200078e0047 */
[-C--:B------:R-:W-:Y:S01]  /*2a180*/  @!P0 LEA.HI.X R9, R20, R50.reuse, R24, 0x2, P3 ;  /* 0x0000003214098211 */ /* 0x080fe200018f1418 */
[----:B------:R-:W-:Y:S01]  /*2a190*/  @!P4 IMAD.MOV.U32 R3, RZ, RZ, R130 ;  /* 0x000000ffff03c224 */ /* 0x000fe200078e0082 */
[----:B------:R-:W-:Y:S01]  /*2a1a0*/  @!P1 LEA.HI.X R5, R12, R50, R13, 0x2, P5 ;  /* 0x000000320c059211 */ /* 0x000fe200028f140d */
[----:B------:R-:W-:Y:S01]  /*2a1b0*/  VIADD R12, R237, 0x70 ;  /* 0x00000070ed0c7836 */ /* 0x000fe20000000000 */
[----:B------:R-:W-:Y:S01]  /*2a1c0*/  ISETP.GE.AND P3, PT, R15, UR4, PT ;  /* 0x000000040f007c0c */ /* 0x000fe2000bf66270 */
[----:B------:R-:W-:Y:S01]  /*2a1d0*/  VIADD R20, R237, 0x88 ;  /* 0x00000088ed147836 */ /* 0x000fe20000000000 */
[----:B------:R0:W-:Y:S01]  /*2a1e0*/  @!P4 ST.E.64 desc[UR54][R6.64], R2 ;  /* 0x000000020600c985 */ /* 0x0001e2000c101b36 */
[----:B------:R-:W-:Y:S01]  /*2a1f0*/  ISETP.GE.AND P4, PT, R21, UR4, PT ;  /* 0x0000000415007c0c */ /* 0x000fe2000bf86270 */
[----:B------:R-:W-:Y:S01]  /*2a200*/  VIADD R24, R237, 0x78 ;  /* 0x00000078ed187836 */ /* 0x000fe20000000000 */
[----:B------:R-:W-:-:S04]  /*2a210*/  SHF.R.S32.HI R12, RZ, 0x1f, R12 ;  /* 0x0000001fff0c7819 */ /* 0x000fc8000001140c */
[----:B------:R-:W-:Y:S01]  /*2a220*/  SHF.R.S32.HI R24, RZ, 0x1f, R24 ;  /* 0x0000001fff187819 */ /* 0x000fe20000011418 */
[----:B0-----:R-:W-:Y:S02]  /*2a230*/  @!P0 IMAD.MOV.U32 R2, RZ, RZ, R74 ;  /* 0x000000ffff028224 */ /* 0x001fe400078e004a */
[----:B------:R-:W-:Y:S02]  /*2a240*/  @!P0 IMAD.MOV.U32 R3, RZ, RZ, R72 ;  /* 0x000000ffff038224 */ /* 0x000fe400078e0048 */
[----:B------:R-:W-:-:S03]  /*2a250*/  @!P1 IMAD.MOV.U32 R72, RZ, RZ, R75 ;  /* 0x000000ffff489224 */ /* 0x000fc600078e004b */
[----:B------:R0:W-:Y:S01]  /*2a260*/  @!P0 ST.E.64 desc[UR54][R8.64], R2 ;  /* 0x0000000208008985 */ /* 0x0001e2000c101b36 */
[----:B------:R-:W-:-:S03]  /*2a270*/  @!P2 LEA R10, P0, R0, R14, 0x2 ;  /* 0x0000000e000aa211 */ /* 0x000fc600078010ff */
[----:B------:R3:W-:Y:S01]  /*2a280*/  @!P1 ST.E.64 desc[UR54][R4.64], R72 ;  /* 0x0000004804009985 */ /* 0x0007e2000c101b36 */
[----:B------:R-:W-:Y:S01]  /*2a290*/  @!P2 LEA.HI.X R11, R0, R50, R12, 0x2, P0 ;  /* 0x00000032000ba211 */ /* 0x000fe200000f140c */
[----:B------:R-:W-:Y:S01]  /*2a2a0*/  VIADD R0, R237, 0x90 ;  /* 0x00000090ed007836 */ /* 0x000fe20000000000 */
[C---:B------:R-:W-:Y:S02]  /*2a2b0*/  @!P4 LEA R6, P1, R21.reuse, R14, 0x2 ;  /* 0x0000000e1506c211 */ /* 0x040fe400078210ff */
[----:B------:R-:W-:Y:S02]  /*2a2c0*/  ISETP.GE.AND P0, PT, R20, UR4, PT ;  /* 0x0000000414007c0c */ /* 0x000fe4000bf06270 */
[----:B------:R-:W-:Y:S01]  /*2a2d0*/  @!P4 LEA.HI.X R7, R21, R50, R24, 0x2, P1 ;  /* 0x000000321507c211 */ /* 0x000fe200008f1418 */
[----:B------:R-:W-:Y:S01]  /*2a2e0*/  VIADD R21, R237, 0x80 ;  /* 0x00000080ed157836 */ /* 0x000fe20000000000 */
[----:B------:R-:W-:Y:S01]  /*2a2f0*/  @!P3 LEA R12, P5, R15, R14, 0x2 ;  /* 0x0000000e0f0cb211 */ /* 0x000fe200078a10ff */
[----:B0-----:R-:W-:Y:S01]  /*2a300*/  @!P2 IMAD.MOV.U32 R3, RZ, RZ, R76 ;  /* 0x000000ffff03a224 */ /* 0x001fe200078e004c */
[----:B------:R-:W-:Y:S01]  /*2a310*/  @!P2 MOV R2, R78 ;  /* 0x0000004e0002a202 */ /* 0x000fe20000000f00 */
[----:B------:R-:W-:Y:S01]  /*2a320*/  VIADD R24, R237, 0x88 ;  /* 0x00000088ed187836 */ /* 0x000fe20000000000 */
[----:B------:R-:W-:Y:S01]  /*2a330*/  SHF.R.S32.HI R21, RZ, 0x1f, R21 ;  /* 0x0000001fff157819 */ /* 0x000fe20000011415 */
[----:B------:R-:W-:Y:S01]  /*2a340*/  @!P4 IMAD.MOV.U32 R76, RZ, RZ, R79 ;  /* 0x000000ffff4cc224 */ /* 0x000fe200078e004f */
[----:B------:R-:W-:Y:S01]  /*2a350*/  ISETP.GE.AND P1, PT, R0, UR4, PT ;  /* 0x0000000400007c0c */ /* 0x000fe2000bf26270 */
[----:B------:R0:W-:Y:S01]  /*2a360*/  @!P2 ST.E.64 desc[UR54][R10.64], R2 ;  /* 0x000000020a00a985 */ /* 0x0001e2000c101b36 */
[----:B------:R-:W-:-:S02]  /*2a370*/  SHF.R.S32.HI R24, RZ, 0x1f, R24 ;  /* 0x0000001fff187819 */ /* 0x000fc40000011418 */
[C---:B---3--:R-:W-:Y:S01]  /*2a380*/  @!P0 LEA R4, P2, R20.reuse, R14, 0x2 ;  /* 0x0000000e14048211 */ /* 0x048fe200078410ff */
[----:B------:R-:W-:Y:S01]  /*2a390*/  @!P4 ST.E.64 desc[UR54][R6.64], R76 ;  /* 0x0000004c0600c985 */ /* 0x000fe2000c101b36 */
[-C--:B------:R-:W-:Y:S01]  /*2a3a0*/  @!P3 LEA.HI.X R13, R15, R50.reuse, R21, 0x2, P5 ;  /* 0x000000320f0db211 */ /* 0x080fe200028f1415 */
[C---:B------:R-:W-:Y:S01]  /*2a3b0*/  VIADD R21, R237.reuse, 0x98 ;  /* 0x00000098ed157836 */ /* 0x040fe20000000000 */
[----:B------:R-:W-:Y:S01]  /*2a3c0*/  @!P0 LEA.HI.X R5, R20, R50, R24, 0x2, P2 ;  /* 0x0000003214058211 */ /* 0x000fe200010f1418 */
[C---:B------:R-:W-:Y:S02]  /*2a3d0*/  VIADD R15, R237.reuse, 0xa8 ;  /* 0x000000a8ed0f7836 */ /* 0x040fe40000000000 */
[----:B------:R-:W-:Y:S01]  /*2a3e0*/  VIADD R24, R237, 0x90 ;  /* 0x00000090ed187836 */ /* 0x000fe20000000000 */
[----:B------:R-:W-:Y:S01]  /*2a3f0*/  ISETP.GE.AND P4, PT, R21, UR4, PT ;  /* 0x0000000415007c0c */ /* 0x000fe2000bf86270 */
[C---:B------:R-:W-:Y:S01]  /*2a400*/  VIADD R20, R237.reuse, 0xa0 ;  /* 0x000000a0ed147836 */ /* 0x040fe20000000000 */
[----:B------:R-:W-:Y:S01]  /*2a410*/  @!P1 LEA R8, P2, R0, R14, 0x2 ;  /* 0x0000000e00089211 */ /* 0x000fe200078410ff */
[----:B0-----:R-:W-:Y:S01]  /*2a420*/  @!P3 IMAD.MOV.U32 R2, RZ, RZ, R82 ;  /* 0x000000ffff02b224 */ /* 0x001fe200078e0052 */
[----:B------:R-:W-:Y:S01]  /*2a430*/  @!P3 MOV R3, R80 ;  /* 0x000000500003b202 */ /* 0x000fe20000000f00 */
[----:B------:R-:W-:Y:S01]  /*2a440*/  @!P0 IMAD.MOV.U32 R80, RZ, RZ, R83 ;  /* 0x000000ffff508224 */ /* 0x000fe200078e0053 */
[----:B------:R-:W-:Y:S01]  /*2a450*/  SHF.R.S32.HI R24, RZ, 0x1f, R24 ;  /* 0x0000001fff187819 */ /* 0x000fe20000011418 */
[----:B------:R-:W-:Y:S01]  /*2a460*/  VIADD R11, R237, 0xb0 ;  /* 0x000000b0ed0b7836 */ /* 0x000fe20000000000 */
[----:B------:R-:W-:Y:S01]  /*2a470*/  ISETP.GE.AND P5, PT, R20, UR4, PT ;  /* 0x0000000414007c0c */ /* 0x000fe2000bfa6270 */
[----:B------:R0:W-:Y:S01]  /*2a480*/  @!P3 ST.E.64 desc[UR54][R12.64], R2 ;  /* 0x000000020c00b985 */ /* 0x0001e2000c101b36 */
[----:B------:R-:W-:-:S02]  /*2a490*/  ISETP.GE.AND P3, PT, R15, UR4, PT ;  /* 0x000000040f007c0c */ /* 0x000fc4000bf66270 */
[----:B------:R-:W-:Y:S01]  /*2a4a0*/  @!P1 MOV R85, R84 ;  /* 0x0000005400559202 */ /* 0x000fe20000000f00 */
[----:B------:R3:W-:Y:S01]  /*2a4b0*/  @!P0 ST.E.64 desc[UR54][R4.64], R80 ;  /* 0x0000005004008985 */ /* 0x0007e2000c101b36 */
[----:B------:R-:W-:Y:S01]  /*2a4c0*/  @!P1 LEA.HI.X R9, R0, R50, R24, 0x2, P2 ;  /* 0x0000003200099211 */ /* 0x000fe200010f1418 */
[----:B------:R-:W-:Y:S01]  /*2a4d0*/  @!P1 IMAD.MOV.U32 R84, RZ, RZ, R132 ;  /* 0x000000ffff549224 */ /* 0x000fe200078e0084 */
[----:B------:R-:W-:Y:S01]  /*2a4e0*/  ISETP.GE.AND P0, PT, R11, UR4, PT ;  /* 0x000000040b007c0c */ /* 0x000fe2000bf06270 */
[----:B------:R-:W-:Y:S01]  /*2a4f0*/  VIADD R24, R237, 0x98 ;  /* 0x00000098ed187836 */ /* 0x000fe20000000000 */
[----:B------:R-:W-:Y:S01]  /*2a500*/  SHF.R.S32.HI R0, RZ, 0x1f, R15 ;  /* 0x0000001fff007819 */ /* 0x000fe2000001140f */
[----:B------:R-:W-:Y:S01]  /*2a510*/  @!P4 IMAD.MOV.U32 R130, RZ, RZ, R133 ;  /* 0x000000ffff82c224 */ /* 0x000fe200078e0085 */
[----:B------:R5:W-:Y:S02]  /*2a520*/  @!P1 ST.E.64 desc[UR54][R8.64], R84 ;  /* 0x0000005408009985 */ /* 0x000be4000c101b36 */
[----:B------:R-:W-:-:S02]  /*2a530*/  SHF.R.S32.HI R24, RZ, 0x1f, R24 ;  /* 0x0000001fff187819 */ /* 0x000fc40000011418 */
[-C--:B0-----:R-:W-:Y:S02]  /*2a540*/  @!P4 LEA R2, P1, R21, R14.reuse, 0x2 ;  /* 0x0000000e1502c211 */ /* 0x081fe400078210ff */
[----:B------:R-:W-:Y:S02]  /*2a550*/  @!P3 LEA R6, P2, R15, R14, 0x2 ;  /* 0x0000000e0f06b211 */ /* 0x000fe400078410ff */
[----:B------:R-:W-:Y:S02]  /*2a560*/  @!P4 LEA.HI.X R3, R21, R50, R24, 0x2, P1 ;  /* 0x000000321503c211 */ /* 0x000fe400008f1418 */
[----:B------:R-:W-:Y:S02]  /*2a570*/  SHF.R.S32.HI R13, RZ, 0x1f, R20 ;  /* 0x0000001fff0d7819 */ /* 0x000fe40000011414 */
[----:B---3--:R-:W-:Y:S01]  /*2a580*/  @!P5 LEA R4, P1, R20, R14, 0x2 ;  /* 0x0000000e1404d211 */ /* 0x008fe200078210ff */
[----:B------:R0:W-:Y:S01]  /*2a590*/  @!P4 ST.E.64 desc[UR54][R2.64], R130 ;  /* 0x000000820200c985 */ /* 0x0001e2000c101b36 */
[----:B------:R-:W-:-:S02]  /*2a5a0*/  @!P3 LEA.HI.X R7, R15, R50, R0, 0x2, P2 ;  /* 0x000000320f07b211 */ /* 0x000fc400010f1400 */
[----:B------:R-:W-:Y:S02]  /*2a5b0*/  SHF.R.S32.HI R0, RZ, 0x1f, R11 ;  /* 0x0000001fff007819 */ /* 0x000fe4000001140b */
[C---:B------:R-:W-:Y:S02]  /*2a5c0*/  @!P0 LEA R10, P2, R11.reuse, R14, 0x2 ;  /* 0x0000000e0b0a8211 */ /* 0x040fe400078410ff */
[-C--:B------:R-:W-:Y:S02]  /*2a5d0*/  @!P5 LEA.HI.X R5, R20, R50.reuse, R13, 0x2, P1 ;  /* 0x000000321405d211 */ /* 0x080fe400008f140d */
[----:B------:R-:W-:Y:S02]  /*2a5e0*/  @!P0 LEA.HI.X R11, R11, R50, R0, 0x2, P2 ;  /* 0x000000320b0b8211 */ /* 0x000fe400010f1400 */
[----:B-----5:R-:W-:Y:S01]  /*2a5f0*/  IADD3 R9, R237, 0xb8, RZ ;  /* 0x000000b8ed097810 */ /* 0x020fe20007ffe0ff */
[----:B0-----:R-:W-:Y:S02]  /*2a600*/  @!P5 IMAD.MOV.U32 R2, RZ, RZ, R136 ;  /* 0x000000ffff02d224 */ /* 0x001fe400078e0088 */
[----:B------:R-:W-:-:S02]  /*2a610*/  @!P5 IMAD.MOV.U32 R3, RZ, RZ, R134 ;  /* 0x000000ffff03d224 */ /* 0x000fc400078e0086 */
        /* <DEDUP_REMOVED lines=11> */
.L_x_2522:
        /* <DEDUP_REMOVED lines=18> */
[----:B-1----:R-:W-:Y:S01]  /*2a7f0*/  VIADD R0, R26, 0xffffff80 ;  /* 0xffffff801a007836 */ /* 0x002fe20000000000 */
[----:B------:R-:W-:-:S04]  /*2a800*/  ISETP.GT.AND P2, PT, R163, 0x1, PT ;  /* 0x00000001a300780c */ /* 0x000fc80003f44270 */
[----:B------:R-:W-:Y:S01]  /*2a810*/  ISETP.GT.AND P3, PT, R0, 0x7f, PT ;  /* 0x0000007f0000780c */ /* 0x000fe20003f64270 */
[----:B------:R-:W-:-:S12]  /*2a820*/  @P1 BRA `(.L_x_2541) ;  /* 0x0000000000101947 */ /* 0x000fd80003800000 */
[----:B------:R-:W-:Y:S05]  /*2a830*/  @!P0 BRA `(.L_x_2541) ;  /* 0x00000000000c8947 */ /* 0x000fea0003800000 */
[----:B--2---:R-:W2:Y:S04]  /*2a840*/  LDG.E R5, desc[UR54][R2.64] ;  /* 0x0000003602057981 */ /* 0x004ea8000c1e1900 */
[----:B-----5:R-:W2:Y:S02]  /*2a850*/  LDG.E R20, desc[UR54][R2.64+0x4] ;  /* 0x0000043602147981 */ /* 0x020ea4000c1e1900 */
[----:B--2---:R-:W-:-:S07]  /*2a860*/  IMAD.IADD R20, R20, 0x1, -R5 ;  /* 0x0000000114147824 */ /* 0x004fce00078e0a05 */
.L_x_2541:
[----:B--2---:R-:W2:Y:S04]  /*2a870*/  LDL.LU R2, [R1+0x18] ;  /* 0x0000180001027983 */ /* 0x004ea80000300800 */
[----:B------:R-:W3:Y:S01]  /*2a880*/  LDL.LU R0, [R1+0x28] ;  /* 0x0000280001007983 */ /* 0x000ee20000300800 */
[----:B------:R-:W-:Y:S01]  /*2a890*/  BSSY B1, `(.L_x_2542) ;  /* 0x0000037000017945 */ /* 0x000fe20003800000 */
[----:B-----5:R-:W-:Y:S02]  /*2a8a0*/  SHF.R.S32.HI R12, RZ, 0x1f, R13 ;  /* 0x0000001fff0c7819 */ /* 0x020fe4000001140d */
[----:B--2---:R-:W-:Y:S02]  /*2a8b0*/  SEL R21, R2, RZ, !P0 ;  /* 0x000000ff02157207 */ /* 0x004fe40004000000 */
[----:B---3--:R-:W-:Y:S01]  /*2a8c0*/  SEL R14, R0, RZ, !P0 ;  /* 0x000000ff000e7207 */ /* 0x008fe20004000000 */
[----:B------:R-:W-:Y:S06]  /*2a8d0*/  @P3 BRA `(.L_x_2543) ;  /* 0x0000000000c83947 */ /* 0x000fec0003800000 */
[----:B------:R-:W1:Y:S01]  /*2a8e0*/  LDC R27, c[0x0][0xbe8] ;  /* 0x0002fa00ff1b7b82 */ /* 0x000e620000000800 */
[----:B------:R-:W-:Y:S01]  /*2a8f0*/  IADD3 R25, R236, -0x80, R26 ;  /* 0xffffff80ec197810 */ /* 0x000fe20007ffe01a */
[----:B-1----:R-:W-:-:S05]  /*2a900*/  IMAD R0, R20, R27, RZ ;  /* 0x0000001b14007224 */ /* 0x002fca00078e02ff */
[----:B------:R-:W-:-:S13]  /*2a910*/  ISETP.GE.AND P0, PT, R25, R0, PT ;  /* 0x000000001900720c */ /* 0x000fda0003f06270 */
[----:B------:R-:W-:Y:S05]  /*2a920*/  @P0 BRA `(.L_x_2543) ;  /* 0x0000000000b40947 */ /* 0x000fea0003800000 */
[----:B------:R-:W2:Y:S01]  /*2a930*/  LDL R10, [R1+0x8] ;  /* 0x00000800010a7983 */ /* 0x000ea20000100800 */
[----:B------:R-:W-:Y:S01]  /*2a940*/  IMAD.MOV.U32 R0, RZ, RZ, 0x9b8 ;  /* 0x000009b8ff007424 */ /* 0x000fe200078e00ff */
[----:B------:R-:W-:Y:S01]  /*2a950*/  ISETP.GT.AND P3, PT, R163, 0x1, PT ;  /* 0x00000001a300780c */ /* 0x000fe20003f64270 */
[----:B------:R-:W1:Y:S01]  /*2a960*/  LDC.64 R28, c[0x0][0xba8] ;  /* 0x0002ea00ff1c7b82 */ /* 0x000e620000000a00 */
[----:B------:R-:W3:Y:S01]  /*2a970*/  LDL.LU R30, [R1+0x34] ;  /* 0x00003400011e7983 */ /* 0x000ee20000300800 */
[----:B------:R-:W-:Y:S01]  /*2a980*/  ISETP.NE.AND P0, PT, R27, 0x1, PT ;  /* 0x000000011b00780c */ /* 0x000fe20003f05270 */
[----:B------:R-:W-:Y:S01]  /*2a990*/  IMAD.MOV.U32 R15, RZ, RZ, R25 ;  /* 0x000000ffff0f7224 */ /* 0x000fe200078e0019 */
[----:B------:R-:W-:-:S04]  /*2a9a0*/  SEL R24, R0, 0x978, P3 ;  /* 0x0000097800187807 */ /* 0x000fc80001800000 */
[----:B------:R-:W4:Y:S08]  /*2a9b0*/  LDC.64 R6, c[0x0][R24+0x220] ;  /* 0x0000880018067b82 */ /* 0x000f300000000a00 */
[----:B------:R-:W2:Y:S08]  /*2a9c0*/  LDC.64 R2, c[0x0][R24+0x218] ;  /* 0x0000860018027b82 */ /* 0x000eb00000000a00 */
[----:B------:R-:W5:Y:S08]  /*2a9d0*/  LDC.64 R8, c[0x0][R24+0x228] ;  /* 0x00008a0018087b82 */ /* 0x000f700000000a00 */
[----:B------:R-:W0:Y:S08]  /*2a9e0*/  LDC.64 R4, c[0x0][R24+0x210] ;  /* 0x0000840018047b82 */ /* 0x000e300000000a00 */
[----:B------:R-:W5:Y:S08]  /*2a9f0*/  @P0 LDC R0, c[0x0][0xbec] ;  /* 0x0002fb00ff000b82 */ /* 0x000f700000000800 */
[----:B------:R-:W0:Y:S01]  /*2aa00*/  @P0 LDC R33, c[0x0][0xbf0] ;  /* 0x0002fc00ff210b82 */ /* 0x000e220000000800 */
[----:B----4-:R-:W-:-:S07]  /*2aa10*/  IMAD R7, R7, R21, RZ ;  /* 0x0000001507077224 */ /* 0x010fce00078e02ff */
[----:B-1----:R-:W1:Y:S01]  /*2aa20*/  @!P3 LDC R28, c[0x0][0xb50] ;  /* 0x0002d400ff1cbb82 */ /* 0x002e620000000800 */
[----:B------:R-:W-:Y:S02]  /*2aa30*/  IMAD R7, R6, R14, R7 ;  /* 0x0000000e06077224 */ /* 0x000fe400078e0207 */
[----:B-----5:R-:W-:-:S05]  /*2aa40*/  @P0 IMAD.HI.U32 R0, R25, R0, RZ ;  /* 0x0000000019000227 */ /* 0x020fca00078e00ff */
[----:B------:R-:W4:Y:S01]  /*2aa50*/  @!P3 LDC R29, c[0x0][0xb54] ;  /* 0x0002d500ff1dbb82 */ /* 0x000f220000000800 */
[----:B0-----:R-:W-:-:S05]  /*2aa60*/  @P0 SHF.R.U32.HI R15, RZ, R33, R0 ;  /* 0x00000021ff0f0219 */ /* 0x001fca0000011600 */
[----:B------:R-:W-:Y:S02]  /*2aa70*/  IMAD.MOV R0, RZ, RZ, -R15 ;  /* 0x000000ffff007224 */ /* 0x000fe400078e0a0f */
[-C--:B--2---:R-:W-:Y:S02]  /*2aa80*/  IMAD R31, R3, R10.reuse, RZ ;  /* 0x0000000a031f7224 */ /* 0x084fe400078e02ff */
[----:B------:R-:W-:Y:S01]  /*2aa90*/  IMAD.WIDE.U32 R10, R2, R10, RZ ;  /* 0x0000000a020a7225 */ /* 0x000fe200078e00ff */
[----:B---3--:R-:W-:-:S03]  /*2aaa0*/  SEL R33, R30, RZ, P3 ;  /* 0x000000ff1e217207 */ /* 0x008fc60001800000 */
[----:B------:R-:W-:Y:S01]  /*2aab0*/  IMAD.WIDE.U32 R2, R6, R21, RZ ;  /* 0x0000001506027225 */ /* 0x000fe200078e00ff */
[----:B------:R-:W-:-:S03]  /*2aac0*/  IADD3 R11, R31, R11, RZ ;  /* 0x0000000b1f0b7210 */ /* 0x000fc60007ffe0ff */
[----:B------:R-:W-:Y:S01]  /*2aad0*/  IMAD.IADD R6, R3, 0x1, R7 ;  /* 0x0000000103067824 */ /* 0x000fe200078e0207 */
[----:B------:R-:W-:Y:S01]  /*2aae0*/  IADD3 R10, P0, P1, R2, R10, R13 ;  /* 0x0000000a020a7210 */ /* 0x000fe2000791e00d */
        /* <DEDUP_REMOVED lines=9> */
[----:B------:R-:W-:-:S04]  /*2ab80*/  IMAD R0, R5, R7, RZ ;  /* 0x0000000705007224 */ /* 0x000fc800078e02ff */
[C---:B------:R-:W-:Y:S02]  /*2ab90*/  IMAD R9, R4.reuse, R9, R0 ;  /* 0x0000000904097224 */ /* 0x040fe400078e0200 */
[----:B------:R-:W-:-:S04]  /*2aba0*/  IMAD.WIDE.U32 R2, R4, R7, R2 ;  /* 0x0000000704027225 */ /* 0x000fc800078e0002 */
[----:B------:R-:W-:Y:S01]  /*2abb0*/  IMAD.IADD R0, R3, 0x1, R9 ;  /* 0x0000000103007824 */ /* 0x000fe200078e0209 */
[----:B-1----:R-:W-:Y:S01]  /*2abc0*/  LEA R4, P0, R2, R28, 0x2 ;  /* 0x0000001c02047211 */ /* 0x002fe200078010ff */
[----:B------:R-:W-:-:S03]  /*2abd0*/  IMAD.MOV.U32 R3, RZ, RZ, -0x800000 ;  /* 0xff800000ff037424 */ /* 0x000fc600078e00ff */
[----:B----4-:R-:W-:-:S05]  /*2abe0*/  LEA.HI.X R5, R2, R29, R0, 0x2, P0 ;  /* 0x0000001d02057211 */ /* 0x010fca00000f1400 */
[----:B------:R1:W-:Y:S04]  /*2abf0*/  STG.E desc[UR54][R4.64], R3 ;  /* 0x0000000304007986 */ /* 0x0003e8000c101936 */
.L_x_2543:
[----:B------:R-:W-:Y:S05]  /*2ac00*/  BSYNC B1 ;  /* 0x0000000000017941 */ /* 0x000fea0003800000 */
.L_x_2542:
[----:B------:R-:W-:Y:S05]  /*2ac10*/  @P2 BRA `(.L_x_2536) ;  /* 0x00000008002c2947 */ /* 0x000fea0003800000 */
[----:B------:R-:W2:Y:S01]  /*2ac20*/  LDL.LU R10, [R1+0x8] ;  /* 0x00000800010a7983 */ /* 0x000ea20000300800 */
[----:B------:R-:W3:Y:S01]  /*2ac30*/  LDC R25, c[0x0][0xbe8] ;  /* 0x0002fa00ff197b82 */ /* 0x000ee20000000800 */
[----:B-1----:R-:W-:Y:S01]  /*2ac40*/  VIADD R4, R26, 0xffffff80 ;  /* 0xffffff801a047836 */ /* 0x002fe20000000000 */
        /* <DEDUP_REMOVED lines=10> */
[----:B------:R-:W-:Y:S02]  /*2acf0*/  SHF.R.S32.HI R27, RZ, 0x3, R7 ;  /* 0x00000003ff1b7819 */ /* 0x000fe40000011407 */
[----:B------:R-:W-:Y:S01]  /*2ad00*/  IADD3 R8, R4, -R9, RZ ;  /* 0x8000000904087210 */ /* 0x000fe20007ffe0ff */
[----:B------:R-:W-:-:S04]  /*2ad10*/  IMAD R4, R14, UR6, RZ ;  /* 0x000000060e047c24 */ /* 0x000fc8000f8e02ff */
[----:B------:R-:W-:Y:S01]  /*2ad20*/  IMAD R5, R8, 0x20, R27 ;  /* 0x0000002008057824 */ /* 0x000fe200078e021b */
[----:B---3--:R-:W-:Y:S01]  /*2ad30*/  ISETP.NE.AND P0, PT, R25, 0x1, PT ;  /* 0x000000011900780c */ /* 0x008fe20003f05270 */
[----:B------:R-:W-:Y:S02]  /*2ad40*/  IMAD R7, R21, UR7, R4 ;  /* 0x0000000715077c24 */ /* 0x000fe4000f8e0204 */
[----:B------:R-:W-:-:S04]  /*2ad50*/  IMAD.IADD R9, R236, 0x1, R5 ;  /* 0x00000001ec097824 */ /* 0x000fc800078e0205 */
[----:B------:R-:W-:-:S06]  /*2ad60*/  IMAD.MOV.U32 R5, RZ, RZ, R9 ;  /* 0x000000ffff057224 */ /* 0x000fcc00078e0009 */
[----:B------:R-:W1:Y:S08]  /*2ad70*/  @P0 LDC R6, c[0x0][0xbec] ;  /* 0x0002fb00ff060b82 */ /* 0x000e700000000800 */
[----:B------:R-:W3:Y:S01]  /*2ad80*/  @P0 LDC R11, c[0x0][0xbf0] ;  /* 0x0002fc00ff0b0b82 */ /* 0x000ee20000000800 */
[----:B-1----:R-:W-:-:S05]  /*2ad90*/  @P0 IMAD.HI.U32 R0, R9, R6, RZ ;  /* 0x0000000609000227 */ /* 0x002fca00078e00ff */
[----:B---3--:R-:W-:-:S04]  /*2ada0*/  @P0 SHF.R.U32.HI R5, RZ, R11, R0 ;  /* 0x0000000bff050219 */ /* 0x008fc80000011600 */
[--C-:B------:R-:W-:Y:S01]  /*2adb0*/  SHF.R.S32.HI R0, RZ, 0x1f, R5.reuse ;  /* 0x0000001fff007819 */ /* 0x100fe20000011405 */
[----:B------:R-:W-:Y:S02]  /*2adc0*/  IMAD.MOV R4, RZ, RZ, -R5 ;  /* 0x000000ffff047224 */ /* 0x000fe400078e0a05 */
[----:B--2---:R-:W-:-:S04]  /*2add0*/  IMAD.WIDE.U32 R2, R10, UR4, R2 ;  /* 0x000000040a027c25 */ /* 0x004fc8000f8e0002 */
[----:B------:R-:W-:Y:S01]  /*2ade0*/  IMAD R3, R10, UR5, R3 ;  /* 0x000000050a037c24 */ /* 0x000fe2000f8e0203 */
[----:B------:R-:W-:Y:S02]  /*2adf0*/  ULDC.64 UR4, c[0x0][0xae0] ;  /* 0x0002b80000047ab9 */ /* 0x000fe40000000a00 */
[----:B------:R-:W-:Y:S02]  /*2ae00*/  IMAD R0, R0, UR4, RZ ;  /* 0x0000000400007c24 */ /* 0x000fe4000f8e02ff */
[----:B------:R-:W-:-:S04]  /*2ae10*/  IMAD.WIDE.U32 R2, R21, UR6, R2 ;  /* 0x0000000615027c25 */ /* 0x000fc8000f8e0002 */
[----:B------:R-:W-:Y:S02]  /*2ae20*/  IMAD.IADD R3, R3, 0x1, R7 ;  /* 0x0000000103037824 */ /* 0x000fe400078e0207 */
[----:B------:R-:W-:Y:S02]  /*2ae30*/  IMAD R7, R25, R4, R9 ;  /* 0x0000000419077224 */ /* 0x000fe400078e0209 */
[----:B------:R-:W-:-:S04]  /*2ae40*/  IMAD.WIDE.U32 R2, R5, UR4, R2 ;  /* 0x0000000405027c25 */ /* 0x000fc8000f8e0002 */
[----:B------:R-:W-:Y:S01]  /*2ae50*/  IMAD R5, R5, UR5, R0 ;  /* 0x0000000505057c24 */ /* 0x000fe2000f8e0200 */
[----:B------:R-:W-:Y:S01]  /*2ae60*/  SHF.R.S32.HI R0, RZ, 0x1f, R7 ;  /* 0x0000001fff007819 */ /* 0x000fe20000011407 */
[----:B------:R-:W-:-:S03]  /*2ae70*/  ULDC.64 UR4, c[0x0][0xad8] ;  /* 0x0002b60000047ab9 */ /* 0x000fc60000000a00 */
[----:B------:R-:W-:Y:S01]  /*2ae80*/  IADD3 R3, R3, R5, RZ ;  /* 0x0000000503037210 */ /* 0x000fe20007ffe0ff */
[----:B------:R-:W-:-:S04]  /*2ae90*/  IMAD R0, R0, UR4, RZ ;  /* 0x0000000400007c24 */ /* 0x000fc8000f8e02ff */
[C---:B------:R-:W-:Y:S02]  /*2aea0*/  IMAD R9, R7.reuse, UR5, R0 ;  /* 0x0000000507097c24 */ /* 0x040fe4000f8e0200 */
[----:B------:R-:W-:Y:S01]  /*2aeb0*/  IMAD.WIDE.U32 R4, R7, UR4, R2 ;  /* 0x0000000407047c25 */ /* 0x000fe2000f8e0002 */
[----:B------:R-:W-:-:S03]  /*2aec0*/  ULDC.64 UR4, c[0x0][0xa80] ;  /* 0x0002a00000047ab9 */ /* 0x000fc60000000a00 */
        /* <DEDUP_REMOVED lines=8> */
[----:B------:R-:W-:Y:S02]  /*2af50*/  SHF.R.S32.HI R6, RZ, 0x1f, R5 ;  /* 0x0000001fff067819 */ /* 0x000fe40000011405 */
[----:B------:R-:W-:Y:S01]  /*2af60*/  SHF.R.S32.HI R8, RZ, 0x1f, R9 ;  /* 0x0000001fff087819 */ /* 0x000fe20000011409 */
[----:B------:R-:W-:Y:S06]  /*2af70*/  BRA.DIV UR4, `(.L_x_2544) ;  /* 0x000000c604347947 */ /* 0x000fec000b800000 */
[----:B------:R1:W2:Y:S04]  /*2af80*/  SHFL.IDX PT, R0, R3, RZ, 0x181f ;  /* 0x00181fff03007589 */ /* 0x0002a800000e0000 */
[----:B------:R1:W3:Y:S02]  /*2af90*/  SHFL.IDX PT, R14, R2, RZ, 0x181f ;  /* 0x00181fff020e7589 */ /* 0x0002e400000e0000 */
.L_x_2841:
[----:B------:R-:W-:Y:S01]  /*2afa0*/  IMAD R25, R20, R25, RZ ;  /* 0x0000001914197224 */ /* 0x000fe200078e02ff */
        /* <DEDUP_REMOVED lines=17> */
.L_x_2546:
[----:B------:R-:W-:Y:S05]  /*2b0c0*/  BSYNC B1 ;  /* 0x0000000000017941 */ /* 0x000fea0003800000 */
.L_x_2545:
[----:B------:R-:W-:-:S03]  /*2b0d0*/  UMOV UR4, 0xffffffff ;  /* 0xffffffff00047882 */ /* 0x000fc60000000000 */
[----:B------:R-:W-:Y:S05]  /*2b0e0*/  BRA.DIV UR4, `(.L_x_2547) ;  /* 0x000000c6040c7947 */ /* 0x000fea000b800000 */
[----:B--2---:R2:W0:Y:S04]  /*2b0f0*/  SHFL.IDX PT, R0, R3, 0x1, 0x181f ;  /* 0x00381f0003007f89 */ /* 0x00442800000e0000 */
[----:B---34-:R2:W3:Y:S02]  /*2b100*/  SHFL.IDX PT, R14, R2, 0x1, 0x181f ;  /* 0x00381f00020e7f89 */ /* 0x0184e400000e0000 */
.L_x_2845:
        /* <DEDUP_REMOVED lines=17> */
.L_x_2549:
[----:B------:R-:W-:Y:S05]  /*2b220*/  BSYNC B1 ;  /* 0x0000000000017941 */ /* 0x000fea0003800000 */
.L_x_2548:
[----:B------:R-:W-:-:S03]  /*2b230*/  UMOV UR4, 0xffffffff ;  /* 0xffffffff00047882 */ /* 0x000fc60000000000 */
[----:B------:R-:W-:Y:S05]  /*2b240*/  BRA.DIV UR4, `(.L_x_2550) ;  /* 0x000000c204fc7947 */ /* 0x000fea000b800000 */
[----:B0-----:R0:W0:Y:S04]  /*2b250*/  SHFL.IDX PT, R0, R3, 0x2, 0x181f ;  /* 0x00581f0003007f89 */ /* 0x00102800000e0000 */
[----:B---34-:R3:W4:Y:S02]  /*2b260*/  SHFL.IDX PT, R14, R2, 0x2, 0x181f ;  /* 0x00581f00020e7f89 */ /* 0x01872400000e0000 */
.L_x_2849:
[----:B------:R-:W-:Y:S01]  /*2b270*/  IADD3 R4, R236, 0x40, RZ ;  /* 0x00000040ec047810 */ /* 0x000fe20007ffe0ff */
[----:B------:R-:W-:Y:S03]  /*2b280*/  BSSY B1, `(.L_x_2551) ;  /* 0x0000010000017945 */ /* 0x000fe60003800000 */
        /* <DEDUP_REMOVED lines=15> */
.L_x_2552:
[----:B------:R-:W-:Y:S05]  /*2b380*/  BSYNC B1 ;  /* 0x0000000000017941 */ /* 0x000fea0003800000 */
.L_x_2551:
[----:B------:R-:W-:-:S03]  /*2b390*/  UMOV UR4, 0xffffffff ;  /* 0xffffffff00047882 */ /* 0x000fc60000000000 */
[----:B------:R-:W-:Y:S05]  /*2b3a0*/  BRA.DIV UR4, `(.L_x_2553) ;  /* 0x000000c204ec7947 */ /* 0x000fea000b800000 */
[----:B0-----:R0:W0:Y:S04]  /*2b3b0*/  SHFL.IDX PT, R0, R3, 0x3, 0x181f ;  /* 0x00781f0003007f89 */ /* 0x00102800000e0000 */
[----:B----4-:R4:W0:Y:S02]  /*2b3c0*/  SHFL.IDX PT, R14, R2, 0x3, 0x181f ;  /* 0x00781f00020e7f89 */ /* 0x01082400000e0000 */
.L_x_2853:
        /* <DEDUP_REMOVED lines=16> */
.L_x_2536:
[----:B------:R-:W-:Y:S05]  /*2b4d0*/  BSYNC B0 ;  /* 0x0000000000007941 */ /* 0x000fea0003800000 */
.L_x_2521:
[----:B------:R-:W-:Y:S02]  /*2b4e0*/  ULDC UR4, c[0x0][0xc3c] ;  /* 0x00030f0000047ab9 */ /* 0x000fe40000000800 */
[----:B------:R-:W-:-:S13]  /*2b4f0*/  ISETP.GE.AND P0, PT, R43, UR4, PT ;  /* 0x000000042b007c0c */ /* 0x000fda000bf06270 */
[----:B------:R-:W-:Y:S05]  /*2b500*/  @!P0 BRA `(.L_x_2554) ;  /* 0xfffffd6000108947 */ /* 0x000fea000383ffff */
[----:B------:R-:W-:Y:S05]  /*2b510*/  BRA `(.L_x_2338) ;  /* 0x0000008400147947 */ /* 0x000fea0003800000 */
.L_x_2336:
        /* <DEDUP_REMOVED lines=20> */
.L_x_2555:
        /* <DEDUP_REMOVED lines=44> */
.L_x_2559:
        /* <DEDUP_REMOVED lines=14> */
[----:B-1----:R-:W-:Y:S01]  /*2ba00*/  @!P6 IMAD.WIDE R2, R9, 0x4, R4 ;  /* 0x000000040902e825 */ /* 0x002fe200078e0204 */
[----:B------:R-:W-:-:S06]  /*2ba10*/  MOV R5, RZ ;  /* 0x000000ff00057202 */ /* 0x000fcc0000000f00 */
        /* <DEDUP_REMOVED lines=22> */
[----:B------:R-:W-:-:S07]  /*2bb80*/  MOV R3, R2 ;  /* 0x0000000200037202 */ /* 0x000fce0000000f00 */
.L_x_2557:
        /* <DEDUP_REMOVED lines=12> */
.L_x_2560:
        /* <DEDUP_REMOVED lines=16> */
[----:B0-----:R-:W-:Y:S01]  /*2bd50*/  MOV R2, RZ ;  /* 0x000000ff00027202 */ /* 0x001fe20000000f00 */
        /* <DEDUP_REMOVED lines=37> */
[----:B------:R-:W-:-:S04]  /*2bfb0*/  @!P1 LOP3.LUT R6, RZ, R7, RZ, 0x33, !PT ;  /* 0x00000007ff069212 */ /* 0x000fc800078e33ff */
[----:B------:R-:W-:Y:S01]  /*2bfc0*/  IADD3 R2, -R6, RZ, RZ ;  /* 0x000000ff06027210 */ /* 0x000fe20007ffe1ff */
[----:B------:R-:W-:-:S04]  /*2bfd0*/  IMAD R6, R7, 0x1000000, R6 ;  /* 0x0100000007067824 */ /* 0x000fc800078e0206 */
[--C-:B------:R-:W-:Y:S02]  /*2bfe0*/  IMAD R7, R7, R2, R9.reuse ;  /* 0x0000000207077224 */ /* 0x100fe400078e0209 */
[----:B------:R-:W-:Y:S02]  /*2bff0*/  IMAD.MOV R2, RZ, RZ, -R9 ;  /* 0x000000ffff027224 */ /* 0x000fe400078e0a09 */
[----:B------:R-:W-:Y:S02]  /*2c000*/  IMAD R3, R7, 0x10000, R6 ;  /* 0x0001000007037824 */ /* 0x000fe400078e0206 */
[----:B------:R-:W-:-:S03]  /*2c010*/  IMAD R2, R4, R2, R5 ;  /* 0x0000000204027224 */ /* 0x000fc600078e0205 */
[----:B------:R1:W-:Y:S01]  /*2c020*/  STL [R1+0x8], R3 ;  /* 0x0000080301007387 */ /* 0x0003e20000100800 */
[----:B------:R-:W-:Y:S05]  /*2c030*/  BRA `(.L_x_2562) ;  /* 0x0000000000f47947 */ /* 0x000fea0003800000 */
.L_x_2561:
        /* <DEDUP_REMOVED lines=15> */
[----:B------:R-:W-:Y:S01]  /*2c130*/  IMAD.HI.U32 R2, R2, R11, RZ ;  /* 0x0000000b02027227 */ /* 0x000fe200078e00ff */
[----:B------:R-:W-:-:S05]  /*2c140*/  IADD3 R3, RZ, -R3, RZ ;  /* 0x80000003ff037210 */ /* 0x000fca0007ffe0ff */
        /* <DEDUP_REMOVED lines=11> */
[----:B------:R-:W-:Y:S01]  /*2c200*/  IMAD R8, R7, R2, RZ ;  /* 0x0000000207087224 */ /* 0x000fe200078e02ff */
[----:B------:R-:W-:-:S03]  /*2c210*/  IADD3 R2, -R2, RZ, RZ ;  /* 0x000000ff02027210 */ /* 0x000fc60007ffe1ff */
        /* <DEDUP_REMOVED lines=25> */
[----:B------:R-:W-:-:S05]  /*2c3b0*/  @P0 VIADD R2, R2, 0x1 ;  /* 0x0000000102020836 */ /* 0x000fca0000000000 */
[----:B------:R-:W-:Y:S02]  /*2c3c0*/  @!P2 IADD3 R2, -R2, RZ, RZ ;  /* 0x000000ff0202a210 */ /* 0x000fe40007ffe1ff */
[----:B------:R-:W-:Y:S01]  /*2c3d0*/  @!P1 LOP3.LUT R2, RZ, R7, RZ, 0x33, !PT ;  /* 0x00000007ff029212 */ /* 0x000fe200078e33ff */
[----:B------:R-:W-:-:S04]  /*2c3e0*/  IMAD.MOV R7, RZ, RZ, -R7 ;  /* 0x000000ffff077224 */ /* 0x000fc800078e0a07 */
[----:B------:R-:W-:-:S05]  /*2c3f0*/  IMAD R3, R2, R7, R5 ;  /* 0x0000000702037224 */ /* 0x000fca00078e0205 */
[----:B------:R0:W-:Y:S02]  /*2c400*/  STL [R1+0x8], R3 ;  /* 0x0000080301007387 */ /* 0x0001e40000100800 */
.L_x_2562:
[----:B01----:R-:W-:-:S05]  /*2c410*/  LOP3.LUT R3, RZ, R2, RZ, 0x33, !PT ;  /* 0x00000002ff037212 */ /* 0x003fca00078e33ff */
[----:B------:R-:W-:-:S05]  /*2c420*/  IMAD.IADD R2, R4, 0x1, R3 ;  /* 0x0000000104027824 */ /* 0x000fca00078e0203 */
[----:B------:R1:W-:Y:S01]  /*2c430*/  STL [R1+0x4], R2 ;  /* 0x0000040201007387 */ /* 0x0003e20000100800 */
[----:B------:R-:W-:Y:S05]  /*2c440*/  BRA `(.L_x_2563) ;  /* 0x0000000000107947 */ /* 0x000fea0003800000 */
.L_x_2558:
[----:B------:R-:W-:Y:S01]  /*2c450*/  IMAD.U32 R2, RZ, RZ, UR6 ;  /* 0x00000006ff027e24 */ /* 0x000fe2000f8e00ff */
[----:B------:R0:W-:Y:S04]  /*2c460*/  STL [R1+0x4], RZ ;  /* 0x000004ff01007387 */ /* 0x0001e80000100800 */
[----:B------:R0:W-:Y:S04]  /*2c470*/  STL [R1+0x8], RZ ;  /* 0x000008ff01007387 */ /* 0x0001e80000100800 */
[----:B------:R0:W-:Y:S02]  /*2c480*/  STL [R1], R2 ;  /* 0x0000000201007387 */ /* 0x0001e40000100800 */
.L_x_2563:
        /* <DEDUP_REMOVED lines=10> */
.L_x_2556:
        /* <DEDUP_REMOVED lines=20> */
[C---:B-1----:R-:W-:Y:S01]  /*2c670*/  IMAD.SHL.U32 R4, R9.reuse, 0x40, RZ ;  /* 0x0000004009047824 */ /* 0x042fe200078e00ff */
[C---:B------:R-:W-:Y:S01]  /*2c680*/  LOP3.LUT R8, R9.reuse, 0x7f, RZ, 0xc0, !PT ;  /* 0x0000007f09087812 */ /* 0x040fe200078ec0ff */
[----:B------:R-:W-:-:S03]  /*2c690*/  IMAD.SHL.U32 R5, R9, 0x2, RZ ;  /* 0x0000000209057824 */ /* 0x000fc600078e00ff */
[----:B--2---:R-:W-:-:S04]  /*2c6a0*/  LOP3.LUT R0, R4, 0x180, RZ, 0xc0, !PT ;  /* 0x0000018004007812 */ /* 0x004fc800078ec0ff */
[----:B------:R-:W-:Y:S02]  /*2c6b0*/  LOP3.LUT R3, R0, 0x30, R3, 0xf8, !PT ;  /* 0x0000003000037812 */ /* 0x000fe400078ef803 */
[----:B------:R-:W-:-:S04]  /*2c6c0*/  SHF.L.U32 R0, R9, 0x4, RZ ;  /* 0x0000000409007819 */ /* 0x000fc800000006ff */
[----:B0-----:R-:W-:-:S04]  /*2c6d0*/  LOP3.LUT R2, R0, 0x1b0, RZ, 0xc0, !PT ;  /* 0x000001b000027812 */ /* 0x001fc800078ec0ff */
[----:B------:R-:W-:Y:S01]  /*2c6e0*/  LOP3.LUT R6, R2, 0x30, R5, 0x78, !PT ;  /* 0x0000003002067812 */ /* 0x000fe200078e7805 */
[----:B------:R-:W-:-:S05]  /*2c6f0*/  IMAD.SHL.U32 R2, R8, 0x10, RZ ;  /* 0x0000001008027824 */ /* 0x000fca00078e00ff */
        /* <DEDUP_REMOVED lines=9> */
[----:B------:R-:W-:-:S02]  /*2c790*/  LOP3.LUT R7, R7, 0x60, R2, 0xf8, !PT ;  /* 0x0000006007077812 */ /* 0x000fc400078ef802 */
[----:B------:R-:W-:Y:S01]  /*2c7a0*/  LOP3.LUT R6, R6, 0x10, R9, 0xf8, !PT ;  /* 0x0000001006067812 */ /* 0x000fe200078ef809 */
[----:B------:R-:W-:Y:S01]  /*2c7b0*/  IMAD.SHL.U32 R9, R9, 0x4, RZ ;  /* 0x0000000409097824 */ /* 0x000fe200078e00ff */
[----:B------:R-:W-:Y:S02]  /*2c7c0*/  LOP3.LUT R7, R7, 0x100, R2, 0xf8, !PT ;  /* 0x0000010007077812 */ /* 0x000fe400078ef802 */
[----:B------:R-:W-:Y:S02]  /*2c7d0*/  IADD3 R3, R18, R3, RZ ;  /* 0x0000000312037210 */ /* 0x000fe40007ffe0ff */
[----:B------:R-:W-:Y:S02]  /*2c7e0*/  LOP3.LUT R6, R6, 0x10, R9, 0x78, !PT ;  /* 0x0000001006067812 */ /* 0x000fe400078e7809 */
[----:B------:R-:W-:Y:S02]  /*2c7f0*/  LOP3.LUT R0, R0, 0x30, RZ, 0xc0, !PT ;  /* 0x0000003000007812 */ /* 0x000fe400078ec0ff */
[----:B------:R-:W-:-:S05]  /*2c800*/  LOP3.LUT R4, R7, R6, RZ, 0xfc, !PT ;  /* 0x0000000607047212 */ /* 0x000fca00078efcff */
[----:B------:R0:W-:Y:S04]  /*2c810*/  STL [R1+0x2c], R4 ;  /* 0x00002c0401007387 */ /* 0x0001e80000100800 */
[----:B------:R1:W-:Y:S04]  /*2c820*/  STL [R1+0x3c], R3 ;  /* 0x00003c0301007387 */ /* 0x0003e80000100800 */
[----:B------:R-:W-:Y:S01]  /*2c830*/  STL [R1+0x58], RZ ;  /* 0x000058ff01007387 */ /* 0x000fe20000100800 */
[----:B0-----:R-:W-:-:S04]  /*2c840*/  SHF.R.U32.HI R4, RZ, 0x2, R8 ;  /* 0x00000002ff047819 */ /* 0x001fc80000011608 */
[----:B------:R-:W-:Y:S01]  /*2c850*/  LOP3.LUT R4, R4, 0x60, R2, 0xf8, !PT ;  /* 0x0000006004047812 */ /* 0x000fe200078ef802 */
[----:B------:R-:W-:Y:S02]  /*2c860*/  IMAD.MOV.U32 R2, RZ, RZ, 0x1 ;  /* 0x00000001ff027424 */ /* 0x000fe400078e00ff */
[----:B-1----:R-:W-:-:S03]  /*2c870*/  IMAD.MOV.U32 R3, RZ, RZ, 0x1 ;  /* 0x00000001ff037424 */ /* 0x002fc600078e00ff */
[----:B------:R0:W-:Y:S04]  /*2c880*/  STL [R1+0x1c], R2 ;  /* 0x00001c0201007387 */ /* 0x0001e80000100800 */
[----:B------:R1:W-:Y:S04]  /*2c890*/  STL [R1+0x14], RZ ;  /* 0x000014ff01007387 */ /* 0x0003e80000100800 */
[----:B------:R1:W-:Y:S01]  /*2c8a0*/  STL [R1+0x18], R3 ;  /* 0x0000180301007387 */ /* 0x0003e20000100800 */
[C---:B0-----:R-:W-:Y:S02]  /*2c8b0*/  LOP3.LUT R2, R0.reuse, 0x40, RZ, 0xfc, !PT ;  /* 0x0000004000027812 */ /* 0x041fe400078efcff */
[----:B------:R-:W-:-:S07]  /*2c8c0*/  LOP3.LUT R0, R0, 0x80, RZ, 0xfc, !PT ;  /* 0x0000008000007812 */ /* 0x000fce00078efcff */
.L_x_2684:
[----:B--2---:R-:W2:Y:S01]  /*2c8d0*/  LDL R0, [R1+0xc] ;  /* 0x00000c0001007983 */ /* 0x004ea20000100800 */
        /* <DEDUP_REMOVED lines=11> */
[----:B--23--:R-:W-:Y:S01]  /*2c990*/  SHF.R.S32.HI R4, RZ, 0x1f, R0 ;  /* 0x0000001fff047819 */ /* 0x00cfe20000011400 */
[----:B------:R-:W-:-:S10]  /*2c9a0*/  IMAD.SHL.U32 R15, R0, 0x4, RZ ;  /* 0x00000004000f7824 */ /* 0x000fd400078e00ff */
[C---:B------:R-:W-:Y:S01]  /*2c9b0*/  @P0 LEA R2, P1, R0.reuse, UR4, 0x2 ;  /* 0x0000000400020c11 */ /* 0x040fe2000f8210ff */
[----:B0-----:R0:W-:Y:S03]  /*2c9c0*/  STL [R1+0x34], R0 ;  /* 0x0000340001007387 */ /* 0x0011e60000100800 */
[C-C-:B------:R-:W-:Y:S01]  /*2c9d0*/  @P0 LEA.HI.X R3, R0.reuse, UR5, R4.reuse, 0x2, P1 ;  /* 0x0000000500030c11 */ /* 0x140fe200088f1404 */
[----:B------:R-:W-:Y:S01]  /*2c9e0*/  ULDC.64 UR4, c[0x0][0xa00] ;  /* 0x0002800000047ab9 */ /* 0x000fe20000000a00 */
[----:B------:R-:W-:Y:S01]  /*2c9f0*/  SHF.L.U64.HI R14, R0, 0x2, R4 ;  /* 0x00000002000e7819 */ /* 0x000fe20000010204 */
[----:B------:R1:W-:Y:S01]  /*2ca00*/  STL [R1+0x4c], R4 ;  /* 0x00004c0401007387 */ /* 0x0003e20000100800 */
        /* <DEDUP_REMOVED lines=11> */
[----:B--2---:R-:W-:-:S02]  /*2cac0*/  IADD3 R2, P4, R15, UR4, RZ ;  /* 0x000000040f027c10 */ /* 0x004fc4000ff9e0ff */
[----:B------:R-:W-:Y:S02]  /*2cad0*/  ISETP.NE.AND.EX P3, PT, RZ, UR11, PT, P3 ;  /* 0x0000000bff007c0c */ /* 0x000fe4000bf65330 */
[C---:B------:R-:W-:Y:S02]  /*2cae0*/  IADD3.X R3, R14.reuse, UR5, RZ, P4, !PT ;  /* 0x000000050e037c10 */ /* 0x040fe4000a7fe4ff */
[----:B-1----:R-:W-:Y:S02]  /*2caf0*/  IADD3 R4, P4, R15, UR8, RZ ;  /* 0x000000080f047c10 */ /* 0x002fe4000ff9e0ff */
        /* <DEDUP_REMOVED lines=8> */
[----:B------:R0:W5:Y:S04]  /*2cb80*/  @P0 LDG.E R12, desc[UR54][R6.64] ;  /* 0x00000036060c0981 */ /* 0x000168000c1e1900 */
[----:B------:R0:W5:Y:S04]  /*2cb90*/  @P1 LDG.E R0, desc[UR54][R4.64] ;  /* 0x0000003604001981 */ /* 0x000168000c1e1900 */
[----:B--2---:R1:W-:Y:S02]  /*2cba0*/  STL [R1+0x40], R8 ;  /* 0x0000400801007387 */ /* 0x0043e40000100800 */
[----:B-1----:R-:W-:Y:S01]  /*2cbb0*/  MOV R8, UR4 ;  /* 0x0000000400087c02 */ /* 0x002fe20008000f00 */
[----:B------:R-:W-:-:S05]  /*2cbc0*/  ULDC.64 UR4, c[0x0][0x418] ;  /* 0x0001060000047ab9 */ /* 0x000fca0000000a00 */
[----:B------:R-:W2:Y:S01]  /*2cbd0*/  @P3 LDG.E R8, desc[UR54][R10.64] ;  /* 0x000000360a083981 */ /* 0x000ea2000c1e1900 */
[----:B------:R-:W-:-:S03]  /*2cbe0*/  UISETP.NE.U32.AND UP0, UPT, UR4, URZ, UPT ;  /* 0x0000003f0400728c */ /* 0x000fc6000bf05070 */
[----:B------:R-:W-:Y:S01]  /*2cbf0*/  ULDC UR4, c[0x0][0x424] ;  /* 0x0001090000047ab9 */ /* 0x000fe20000000800 */
[----:B------:R-:W-:-:S03]  /*2cc00*/  UISETP.NE.AND.EX UP0, UPT, UR5, URZ, UPT, UP0 ;  /* 0x0000003f0500728c */ /* 0x000fc6000bf05300 */
[----:B------:R-:W-:Y:S01]  /*2cc10*/  ULDC UR5, c[0x0][0x2f0] ;  /* 0x0000bc0000057ab9 */ /* 0x000fe20000000800 */
[----:B------:R-:W-:Y:S01]  /*2cc20*/  USEL UR4, UR4, 0x1, UP0 ;  /* 0x0000000104047887 */ /* 0x000fe20008000000 */
[----:B--2---:R1:W-:Y:S04]  /*2cc30*/  STL [R1+0x44], R8 ;  /* 0x0000440801007387 */ /* 0x0043e80000100800 */
[----:B------:R0:W5:Y:S01]  /*2cc40*/  LDL R13, [R1+0x44] ;  /* 0x00004400010d7983 */ /* 0x0001620000100800 */
[----:B------:R-:W-:-:S03]  /*2cc50*/  UIMAD UR4, UR4, UR5, URZ ;  /* 0x00000005040472a4 */ /* 0x000fc6000f8e023f */
[----:B------:R-:W-:Y:S02]  /*2cc60*/  ULDC UR5, c[0x0][0x348] ;  /* 0x0000d20000057ab9 */ /* 0x000fe40000000800 */
[----:B------:R-:W-:Y:S02]  /*2cc70*/  IMAD.U32 R10, RZ, RZ, UR5 ;  /* 0x00000005ff0a7e24 */ /* 0x000fe4000f8e00ff */
[----:B-1----:R-:W-:Y:S01]  /*2cc80*/  IMAD.U32 R8, RZ, RZ, UR4 ;  /* 0x00000004ff087e24 */ /* 0x002fe2000f8e00ff */
[----:B0-----:R-:W-:Y:S06]  /*2cc90*/  @P3 BRA `(.L_x_2565) ;  /* 0x0000000000143947 */ /* 0x001fec0003800000 */
[----:B------:R-:W-:Y:S05]  /*2cca0*/  @!P2 BRA `(.L_x_2565) ;  /* 0x000000000010a947 */ /* 0x000fea0003800000 */
[----:B------:R-:W2:Y:S04]  /*2ccb0*/  LDG.E R11, desc[UR54][R2.64] ;  /* 0x00000036020b7981 */ /* 0x000ea8000c1e1900 */
[----:B------:R-:W2:Y:S02]  /*2ccc0*/  LDG.E R2, desc[UR54][R2.64+0x4] ;  /* 0x0000043602027981 */ /* 0x000ea4000c1e1900 */
[----:B--2--5:R-:W-:-:S05]  /*2ccd0*/  IMAD.IADD R13, R2, 0x1, -R11 ;  /* 0x00000001020d7824 */ /* 0x024fca00078e0a0b */
[----:B------:R0:W-:Y:S02]  /*2cce0*/  STL [R1+0x44], R13 ;  /* 0x0000440d01007387 */ /* 0x0001e40000100800 */
.L_x_2565:
[----:B------:R-:W2:Y:S01]  /*2ccf0*/  LDL.LU R3, [R1+0x8] ;  /* 0x0000080001037983 */ /* 0x000ea20000300800 */
[----:B------:R-:W-:Y:S02]  /*2cd00*/  ULDC.64 UR4, c[0x0][0xa20] ;  /* 0x0002880000047ab9 */ /* 0x000fe40000000a00 */
[----:B------:R-:W-:Y:S01]  /*2cd10*/  ISETP.NE.U32.AND P2, PT, RZ, UR4, PT ;  /* 0x00000004ff007c0c */ /* 0x000fe2000bf45070 */
[----:B------:R-:W3:Y:S03]  /*2cd20*/  LDL R11, [R1+0x34] ;  /* 0x00003400010b7983 */ /* 0x000ee60000100800 */
[----:B------:R-:W-:Y:S02]  /*2cd30*/  ISETP.NE.AND.EX P2, PT, RZ, UR5, PT, P2 ;  /* 0x00000005ff007c0c */ /* 0x000fe4000bf45320 */
[C---:B--2---:R-:W-:Y:S02]  /*2cd40*/  LOP3.LUT R17, R3.reuse, 0xff000000, RZ, 0xc0, !PT ;  /* 0xff00000003117812 */ /* 0x044fe400078ec0ff */
[----:B------:R-:W-:-:S02]  /*2cd50*/  LOP3.LUT R2, R3, 0xff0000, RZ, 0xc0, !PT ;  /* 0x00ff000003027812 */ /* 0x000fc400078ec0ff */
[----:B------:R-:W-:Y:S02]  /*2cd60*/  SHF.R.U32.HI R17, RZ, 0x8, R17 ;  /* 0x00000008ff117819 */ /* 0x000fe40000011611 */
[----:B------:R-:W-:Y:S02]  /*2cd70*/  LOP3.LUT R16, R3, 0xffff, RZ, 0xc0, !PT ;  /* 0x0000ffff03107812 */ /* 0x000fe400078ec0ff */
[----:B------:R-:W-:Y:S01]  /*2cd80*/  LEA.HI R17, R2, R17, RZ, 0x10 ;  /* 0x0000001102117211 */ /* 0x000fe200078f80ff */
[----:B-----5:R-:W-:-:S05]  /*2cd90*/  IMAD.IADD R2, R12, 0x1, R9 ;  /* 0x000000010c027824 */ /* 0x020fca00078e0209 */
[----:B------:R1:W-:Y:S04]  /*2cda0*/  STL [R1+0x28], R2 ;  /* 0x0000280201007387 */ /* 0x0003e80000100800 */
[----:B---3--:R1:W-:Y:S01]  /*2cdb0*/  STL [R1+0x8], R11 ;  /* 0x0000080b01007387 */ /* 0x0083e20000100800 */
[----:B------:R-:W-:Y:S05]  /*2cdc0*/  @!P2 BRA `(.L_x_2566) ;  /* 0x000000000010a947 */ /* 0x000fea0003800000 */
[----:B-1----:R-:W-:-:S04]  /*2cdd0*/  IADD3 R2, P0, R15, UR4, RZ ;  /* 0x000000040f027c10 */ /* 0x002fc8000ff1e0ff */
[----:B------:R-:W-:-:S05]  /*2cde0*/  IADD3.X R3, R14, UR5, RZ, P0, !PT ;  /* 0x000000050e037c10 */ /* 0x000fca00087fe4ff */
[----:B------:R2:W5:Y:S01]  /*2cdf0*/  LDG.E R8, desc[UR54][R2.64] ;  /* 0x0000003602087981 */ /* 0x000562000c1e1900 */
[----:B------:R-:W-:Y:S05]  /*2ce00*/  BRA `(.L_x_2567) ;  /* 0x0000000000107947 */ /* 0x000fea0003800000 */
.L_x_2566:
[----:B------:R-:W-:Y:S05]  /*2ce10*/  @!P0 BRA `(.L_x_2567) ;  /* 0x00000000000c8947 */ /* 0x000fea0003800000 */
[----:B------:R-:W2:Y:S04]  /*2ce20*/  LDG.E R8, desc[UR54][R6.64] ;  /* 0x0000003606087981 */ /* 0x000ea8000c1e1900 */
[----:B------:R-:W2:Y:S02]  /*2ce30*/  LDG.E R6, desc[UR54][R6.64+0x4] ;  /* 0x0000043606067981 */ /* 0x000ea4000c1e1900 */
[----:B--2---:R-:W-:-:S07]  /*2ce40*/  IMAD.IADD R8, R6, 0x1, -R8 ;  /* 0x0000000106087824 */ /* 0x004fce00078e0a08 */
.L_x_2567:
[----:B------:R-:W3:Y:S01]  /*2ce50*/  LDL R7, [R1+0x4] ;  /* 0x0000040001077983 */ /* 0x000ee20000100800 */
[----:B--2---:R-:W2:Y:S03]  /*2ce60*/  LDC R3, c[0x0][0x448] ;  /* 0x00011200ff037b82 */ /* 0x004ea60000000800 */
[----:B-1----:R-:W4:Y:S04]  /*2ce70*/  @P1 LDG.E R2, desc[UR54][R4.64] ;  /* 0x0000003604021981 */ /* 0x002f28000c1e1900 */
[----:B------:R1:W4:Y:S01]  /*2ce80*/  @P1 LDG.E R4, desc[UR54][R4.64+0x4] ;  /* 0x0000043604041981 */ /* 0x000322000c1e1900 */
[----:B-----5:R-:W-:Y:S01]  /*2ce90*/  IMAD.IADD R9, R8, 0x1, -R9 ;  /* 0x0000000108097824 */ /* 0x020fe200078e0a09 */
[----:B------:R-:W-:Y:S01]  /*2cea0*/  LOP3.LUT R12, R17, 0xff, RZ, 0xc0, !PT ;  /* 0x000000ff110c7812 */ /* 0x000fe200078ec0ff */
[----:B------:R-:W-:Y:S01]  /*2ceb0*/  BSSY B0, `(.L_x_2568) ;  /* 0x0000036000007945 */ /* 0x000fe20003800000 */
[----:B------:R-:W-:-:S03]  /*2cec0*/  SHF.R.U32.HI R17, RZ, 0x10, R17 ;  /* 0x00000010ff117819 */ /* 0x000fc60000011611 */
[----:B------:R0:W-:Y:S01]  /*2ced0*/  STL [R1+0x20], R12 ;  /* 0x0000200c01007387 */ /* 0x0001e20000100800 */
[----:B--2---:R-:W-:-:S13]  /*2cee0*/  ISETP.NE.AND P0, PT, R3, 0x1, PT ;  /* 0x000000010300780c */ /* 0x004fda0003f05270 */
[----:B-1----:R-:W1:Y:S08]  /*2cef0*/  @P0 LDC R5, c[0x0][0x44c] ;  /* 0x00011300ff050b82 */ /* 0x002e700000000800 */
[----:B------:R-:W2:Y:S01]  /*2cf00*/  @P0 LDC R6, c[0x0][0x450] ;  /* 0x00011400ff060b82 */ /* 0x000ea20000000800 */
[----:B---3--:R-:W-:-:S05]  /*2cf10*/  SHF.L.U32 R3, R7, 0x7, RZ ;  /* 0x0000000707037819 */ /* 0x008fca00000006ff */
[----:B------:R-:W-:Y:S02]  /*2cf20*/  VIADD R3, R3, 0x7f ;  /* 0x0000007f03037836 */ /* 0x000fe40000000000 */
[----:B----4-:R-:W-:Y:S02]  /*2cf30*/  @P1 IMAD.IADD R10, R4, 0x1, -R2 ;  /* 0x00000001040a1824 */ /* 0x010fe400078e0a02 */
[----:B-1----:R-:W-:-:S05]  /*2cf40*/  @P0 IMAD.HI.U32 R2, R3, R5, RZ ;  /* 0x0000000503020227 */ /* 0x002fca00078e00ff */
[----:B--2---:R-:W-:Y:S01]  /*2cf50*/  @P0 SHF.R.U32.HI R3, RZ, R6, R2 ;  /* 0x00000006ff030219 */ /* 0x004fe20000011602 */
[----:B------:R-:W-:-:S04]  /*2cf60*/  IMAD.IADD R2, R9, 0x1, R10 ;  /* 0x0000000109027824 */ /* 0x000fc800078e020a */
[C---:B------:R-:W-:Y:S01]  /*2cf70*/  VIADD R4, R2.reuse, 0x9f ;  /* 0x0000009f02047836 */ /* 0x040fe20000000000 */
[----:B------:R-:W-:-:S03]  /*2cf80*/  IADD3 R21, R2, 0xa0, -R13 ;  /* 0x000000a002157810 */ /* 0x000fc60007ffe80d */
[----:B------:R-:W-:-:S04]  /*2cf90*/  IMAD.HI R2, R4, 0x66666667, RZ ;  /* 0x6666666704027827 */ /* 0x000fc800078e02ff */
[----:B------:R-:W-:Y:S01]  /*2cfa0*/  IMAD.IADD R3, R21, 0x1, R3 ;  /* 0x0000000115037824 */ /* 0x000fe200078e0203 */
[----:B------:R-:W-:-:S03]  /*2cfb0*/  SHF.R.U32.HI R20, RZ, 0x1f, R2 ;  /* 0x0000001fff147819 */ /* 0x000fc60000011602 */
[----:B------:R-:W-:Y:S01]  /*2cfc0*/  IMAD.HI R3, R3, 0x66666667, RZ ;  /* 0x6666666703037827 */ /* 0x000fe200078e02ff */
[----:B------:R-:W-:-:S03]  /*2cfd0*/  LEA.HI.SX32 R20, R2, R20, 0x1a ;  /* 0x0000001402147211 */ /* 0x000fc600078fd2ff */
[----:B------:R-:W-:Y:S01]  /*2cfe0*/  IMAD.MOV.U32 R2, RZ, RZ, RZ ;  /* 0x000000ffff027224 */ /* 0x000fe200078e00ff */
[----:B------:R-:W-:-:S04]  /*2cff0*/  SHF.R.U32.HI R8, RZ, 0x1f, R3 ;  /* 0x0000001fff087819 */ /* 0x000fc80000011603 */
[----:B------:R-:W-:-:S04]  /*2d000*/  LEA.HI.SX32 R8, R3, R8, 0x1a ;  /* 0x0000000803087211 */ /* 0x000fc800078fd2ff */
[----:B------:R-:W-:-:S04]  /*2d010*/  VIMNMX R8, R20, R8, PT ;  /* 0x0000000814087248 */ /* 0x000fc80003fe0100 */
[----:B------:R-:W-:-:S13]  /*2d020*/  ISETP.GE.AND P0, PT, R8, 0x1, PT ;  /* 0x000000010800780c */ /* 0x000fda0003f06270 */
[----:B0-----:R-:W-:Y:S05]  /*2d030*/  @!P0 BRA `(.L_x_2569) ;  /* 0x0000000000748947 */ /* 0x001fea0003800000 */
        /* <DEDUP_REMOVED lines=26> */
[----:B------:R-:W-:-:S05]  /*2d1e0*/  @P0 IADD3 R2, R2, 0x1, RZ ;  /* 0x0000000102020810 */ /* 0x000fca0007ffe0ff */
[----:B------:R-:W-:Y:S01]  /*2d1f0*/  @!P3 IMAD.MOV R2, RZ, RZ, -R2 ;  /* 0x000000ffff02b224 */ /* 0x000fe200078e0a02 */
[----:B------:R-:W-:-:S07]  /*2d200*/  @!P2 LOP3.LUT R2, RZ, R3, RZ, 0x33, !PT ;  /* 0x00000003ff02a212 */ /* 0x000fce00078e33ff */
.L_x_2569:
[----:B------:R-:W-:Y:S05]  /*2d210*/  BSYNC B0 ;  /* 0x0000000000007941 */ /* 0x000fea0003800000 */
.L_x_2568:
[-C--:B------:R-:W-:Y:S01]  /*2d220*/  IMAD R3, R12, R2.reuse, RZ ;  /* 0x000000020c037224 */ /* 0x080fe200078e02ff */
[----:B------:R-:W-:Y:S04]  /*2d230*/  BSSY B0, `(.L_x_2570) ;  /* 0x000015f000007945 */ /* 0x000fe80003800000 */
[----:B------:R-:W-:-:S05]  /*2d240*/  VIADDMNMX R2, R3, R2, R8, PT ;  /* 0x0000000203027246 */ /* 0x000fca0003800108 */
[--C-:B------:R-:W-:Y:S02]  /*2d250*/  IMAD R4, R2, 0xa0, -R9.reuse ;  /* 0x000000a002047824 */ /* 0x100fe400078e0a09 */
[----:B------:R-:W-:-:S03]  /*2d260*/  IMAD R2, R3, 0xa0, -R9 ;  /* 0x000000a003027824 */ /* 0x000fc600078e0a09 */
[----:B------:R-:W-:Y:S02]  /*2d270*/  VIMNMX R10, R4, R10, PT ;  /* 0x0000000a040a7248 */ /* 0x000fe40003fe0100 */
[----:B------:R-:W-:-:S04]  /*2d280*/  VIMNMX R2, RZ, R2, !PT ;  /* 0x00000002ff027248 */ /* 0x000fc80007fe0100 */
        /* <DEDUP_REMOVED lines=18> */
.L_x_2856:
[----:B-1----:R-:W-:Y:S02]  /*2d3b0*/  ISETP.NE.AND P0, PT, R14, RZ, PT ;  /* 0x000000ff0e00720c */ /* 0x002fe40003f05270 */
[----:B------:R-:W-:-:S11]  /*2d3c0*/  PLOP3.LUT P6, PT, PT, PT, PT, 0x8, 0x0 ;  /* 0x000000000000781c */ /* 0x000fd60003fce170 */
[----:B------:R-:W-:Y:S05]  /*2d3d0*/  @P0 BRA `(.L_x_2573) ;  /* 0x00000000000c0947 */ /* 0x000fea0003800000 */
[----:B------:R-:W-:-:S03]  /*2d3e0*/  UMOV UR4, 0xffffffff ;  /* 0xffffffff00047882 */ /* 0x000fc60000000000 */
[----:B------:R-:W-:Y:S05]  /*2d3f0*/  BRA.DIV UR4, `(.L_x_2574) ;  /* 0x000000a604547947 */ /* 0x000fea000b800000 */
[----:B------:R-:W-:-:S13]  /*2d400*/  ELECT P6, URZ, PT ;  /* 0x00000000003f782f */ /* 0x000fda00038c0000 */
.L_x_2573:
[----:B0-----:R-:W2:Y:S01]  /*2d410*/  LDL R4, [R1+0x58] ;  /* 0x0000580001047983 */ /* 0x001ea20000100800 */
[----:B------:R-:W-:Y:S01]  /*2d420*/  BSSY B1, `(.L_x_2575) ;  /* 0x0000008000017945 */ /* 0x000fe20003800000 */
[----:B--2---:R-:W-:-:S05]  /*2d430*/  VIADD R4, R4, 0x1 ;  /* 0x0000000104047836 */ /* 0x004fca0000000000 */
[----:B------:R-:W-:-:S04]  /*2d440*/  LEA.HI R5, R4, R4, RZ, 0x1 ;  /* 0x0000000404057211 */ /* 0x000fc800078f08ff */
[----:B------:R-:W-:-:S05]  /*2d450*/  LOP3.LUT R5, R5, 0xfffffffe, RZ, 0xc0, !PT ;  /* 0xfffffffe05057812 */ /* 0x000fca00078ec0ff */
[----:B------:R-:W-:-:S05]  /*2d460*/  IMAD.IADD R4, R4, 0x1, -R5 ;  /* 0x0000000104047824 */ /* 0x000fca00078e0a05 */
[----:B------:R-:W-:-:S04]  /*2d470*/  SHF.L.U32 R4, R4, 0x1f, RZ ;  /* 0x0000001f04047819 */ /* 0x000fc800000006ff */
[----:B------:R-:W0:Y:S02]  /*2d480*/  SYNCS.PHASECHK.TRANS64.TRYWAIT P0, [R18+URZ+0x33420], R4 ;  /* 0x03342004120075a7 */ /* 0x000e24000800017f */
[----:B0-----:R-:W-:Y:S05]  /*2d490*/  @!P0 BRA `(.L_x_2576) ;  /* 0x000000a4004c8947 */ /* 0x001fea0003800000 */
.L_x_2859:
[----:B------:R-:W-:Y:S05]  /*2d4a0*/  BSYNC B1 ;  /* 0x0000000000017941 */ /* 0x000fea0003800000 */
.L_x_2575:
        /* <DEDUP_REMOVED lines=12> */
.L_x_2860:
[----:B------:R-:W-:Y:S05]  /*2d570*/  BSYNC B2 ;  /* 0x0000000000027941 */ /* 0x000fea0003800000 */
.L_x_2579:
[----:B------:R-:W-:Y:S04]  /*2d580*/  BSSY B2, `(.L_x_2581) ;  /* 0x0000009000027945 */ /* 0x000fe80003800000 */
[----:B------:R-:W-:Y:S05]  /*2d590*/  @P1 BRA `(.L_x_2582) ;  /* 0x00000000001c1947 */ /* 0x000fea0003800000 */
[----:B0-----:R-:W0:Y:S02]  /*2d5a0*/  S2R R4, SR_TID.X ;  /* 0x0000000000047919 */ /* 0x001e240000002100 */
[----:B0-----:R-:W-:Y:S02]  /*2d5b0*/  LOP3.LUT R5, R4, 0x1f, RZ, 0xc0, !PT ;  /* 0x0000001f04057812 */ /* 0x001fe400078ec0ff */
[----:B------:R-:W-:Y:S02]  /*2d5c0*/  MOV R4, 0x7800 ;  /* 0x0000780000047802 */ /* 0x000fe40000000f00 */
[----:B------:R-:W-:Y:S02]  /*2d5d0*/  ISETP.NE.AND P0, PT, R5, RZ, PT ;  /* 0x000000ff0500720c */ /* 0x000fe40003f05270 */
[----:B------:R2:W-:Y:S11]  /*2d5e0*/  SYNCS.ARRIVE.TRANS64 RZ, [R7+URZ+0x33490], R4 ;  /* 0x0334900407ff79a7 */ /* 0x0005f6000800003f */
[----:B--2---:R-:W-:Y:S05]  /*2d5f0*/  @!P0 BRA `(.L_x_2582) ;  /* 0x0000000000048947 */ /* 0x004fea0003800000 */
[----:B------:R-:W-:Y:S01]  /*2d600*/  BPT.TRAP 0x1 ;  /* 0x000000040000795c */ /* 0x000fe20000300000 */
.L_x_2582:
[----:B------:R-:W-:Y:S05]  /*2d610*/  BSYNC B2 ;  /* 0x0000000000027941 */ /* 0x000fea0003800000 */
.L_x_2581:
        /* <DEDUP_REMOVED lines=11> */
[----:B------:R-:W-:Y:S02]  /*2d6d0*/  VIADD R4, R7, 0x33490 ;  /* 0x0003349007047836 */ /* 0x000fe40000000000 */
[----:B------:R-:W-:-:S07]  /*2d6e0*/  VIADD R6, R8, 0x24200 ;  /* 0x0002420008067836 */ /* 0x000fce0000000000 */
.L_x_2583:
        /* <DEDUP_REMOVED lines=16> */
.L_x_2584:
        /* <DEDUP_REMOVED lines=10> */
[----:B------:R-:W-:Y:S01]  /*2d890*/  MOV R12, 0x80 ;  /* 0x00000080000c7802 */ /* 0x000fe20000000f00 */
[----:B------:R-:W-:Y:S01]  /*2d8a0*/  VIADD R6, R8, 0x29200 ;  /* 0x0002920008067836 */ /* 0x000fe20000000000 */
[----:B------:R-:W-:Y:S01]  /*2d8b0*/  PLOP3.LUT P0, PT, PT, PT, PT, 0x80, 0x0 ;  /* 0x000000000000781c */ /* 0x000fe20003f0f070 */
[----:B------:R-:W-:Y:S01]  /*2d8c0*/  UMOV UR6, 0x0 ;  /* 0x0000000000067882 */ /* 0x000fe20000000000 */
[----:B------:R-:W-:Y:S01]  /*2d8d0*/  R2UR UR10, R12 ;  /* 0x000000000c0a72ca */ /* 0x000fe200000e0000 */
[----:B------:R-:W-:-:S14]  /*2d8e0*/  UMOV UR7, 0x12f00000 ;  /* 0x12f0000000077882 */ /* 0x000fdc0000000000 */
.L_x_2585:
        /* <DEDUP_REMOVED lines=13> */
.L_x_2861:
[----:B------:R-:W-:Y:S05]  /*2d9c0*/  BSYNC B2 ;  /* 0x0000000000027941 */ /* 0x000fea0003800000 */
.L_x_2586:
[----:B------:R-:W-:Y:S01]  /*2d9d0*/  BSSY B2, `(.L_x_2588) ;  /* 0x000000b000027945 */ /* 0x000fe20003800000 */
[----:B01----:R-:W-:Y:S02]  /*2d9e0*/  IMAD.MOV.U32 R10, RZ, RZ, 0x0 ;  /* 0x00000000ff0a7424 */ /* 0x003fe400078e00ff */
[----:B------:R-:W-:Y:S01]  /*2d9f0*/  IMAD.MOV.U32 R11, RZ, RZ, 0x12f00000 ;  /* 0x12f00000ff0b7424 */ /* 0x000fe200078e00ff */
[----:B------:R-:W-:Y:S06]  /*2da00*/  @P1 BRA `(.L_x_2589) ;  /* 0x00000000001c1947 */ /* 0x000fec0003800000 */
[----:B------:R-:W0:Y:S02]  /*2da10*/  S2R R4, SR_TID.X ;  /* 0x0000000000047919 */ /* 0x000e240000002100 */
[----:B0-----:R-:W-:Y:S01]  /*2da20*/  LOP3.LUT R6, R4, 0x1f, RZ, 0xc0, !PT ;  /* 0x0000001f04067812 */ /* 0x001fe200078ec0ff */
[----:B------:R-:W-:-:S03]  /*2da30*/  IMAD.MOV.U32 R4, RZ, RZ, 0x7800 ;  /* 0x00007800ff047424 */ /* 0x000fc600078e00ff */
[----:B------:R-:W-:Y:S01]  /*2da40*/  ISETP.NE.AND P0, PT, R6, RZ, PT ;  /* 0x000000ff0600720c */ /* 0x000fe20003f05270 */
[----:B------:R0:W-:-:S12]  /*2da50*/  SYNCS.ARRIVE.TRANS64 RZ, [R7+URZ+0x334b0], R4 ;  /* 0x0334b00407ff79a7 */ /* 0x0001d8000800003f */
[----:B0-----:R-:W-:Y:S05]  /*2da60*/  @!P0 BRA `(.L_x_2589) ;  /* 0x0000000000048947 */ /* 0x001fea0003800000 */
[----:B------:R-:W-:Y:S01]  /*2da70*/  BPT.TRAP 0x1 ;  /* 0x000000040000795c */ /* 0x000fe20000300000 */
.L_x_2589:
[----:B------:R-:W-:Y:S05]  /*2da80*/  BSYNC B2 ;  /* 0x0000000000027941 */ /* 0x000fea0003800000 */
.L_x_2588:
        /* <DEDUP_REMOVED lines=8> */
.L_x_2590:
        /* <DEDUP_REMOVED lines=10> */
[----:B------:R-:W-:Y:S02]  /*2dbb0*/  R2UR UR10, R13 ;  /* 0x000000000d0a72ca */ /* 0x000fe400000e0000 */
[----:B------:R-:W-:Y:S02]  /*2dbc0*/  R2UR UR6, R10 ;  /* 0x000000000a0672ca */ /* 0x000fe400000e0000 */
[----:B------:R-:W-:Y:S02]  /*2dbd0*/  R2UR UR7, R11 ;  /* 0x000000000b0772ca */ /* 0x000fe400000e0000 */
[----:B------:R-:W-:Y:S02]  /*2dbe0*/  PLOP3.LUT P0, PT, PT, PT, PT, 0x80, 0x0 ;  /* 0x000000000000781c */ /* 0x000fe40003f0f070 */
[----:B------:R-:W-:-:S11]  /*2dbf0*/  IADD3 R4, R8, 0x11a00, RZ ;  /* 0x00011a0008047810 */ /* 0x000fd60007ffe0ff */
.L_x_2591:
        /* <DEDUP_REMOVED lines=15> */
.L_x_2592:
        /* <DEDUP_REMOVED lines=10> */
.L_x_2578:
[----:B------:R-:W-:Y:S05]  /*2dd90*/  BSYNC B1 ;  /* 0x0000000000017941 */ /* 0x000fea0003800000 */
.L_x_2577:
[----:B0-----:R-:W2:Y:S04]  /*2dda0*/  LDL.LU R4, [R1+0x14] ;  /* 0x0000140001047983 */ /* 0x001ea80000300800 */
[----:B------:R-:W3:Y:S01]  /*2ddb0*/  LDL.LU R6, [R1+0x1c] ;  /* 0x00001c0001067983 */ /* 0x000ee20000300800 */
[----:B------:R-:W-:Y:S01]  /*2ddc0*/  VIADD R9, R9, 0xfffffffe ;  /* 0xfffffffe09097836 */ /* 0x000fe20000000000 */
[----:B------:R-:W-:-:S04]  /*2ddd0*/  PLOP3.LUT P0, PT, PT, PT, PT, 0x8, 0x0 ;  /* 0x000000000000781c */ /* 0x000fc80003f0e170 */
[----:B------:R-:W-:Y:S01]  /*2dde0*/  ISETP.GE.AND P2, PT, R9, R3, PT ;  /* 0x000000030900720c */ /* 0x000fe20003f46270 */
[----:B--2---:R-:W-:-:S05]  /*2ddf0*/  VIADD R4, R4, 0x1 ;  /* 0x0000000104047836 */ /* 0x004fca0000000000 */
[----:B------:R-:W-:-:S04]  /*2de00*/  ISETP.NE.AND P1, PT, R4, 0x2, PT ;  /* 0x000000020400780c */ /* 0x000fc80003f25270 */
[----:B------:R-:W-:Y:S02]  /*2de10*/  SEL R5, RZ, 0x1, P1 ;  /* 0x00000001ff057807 */ /* 0x000fe40000800000 */
[----:B------:R-:W-:Y:S02]  /*2de20*/  SEL R4, R4, RZ, P1 ;  /* 0x000000ff04047207 */ /* 0x000fe40000800000 */
[----:B---3--:R-:W-:-:S03]  /*2de30*/  LOP3.LUT R6, R6, R5, RZ, 0x3c, !PT ;  /* 0x0000000506067212 */ /* 0x008fc600078e3cff */
[----:B------:R0:W-:Y:S04]  /*2de40*/  STL [R1+0x14], R4 ;  /* 0x0000140401007387 */ /* 0x0001e80000100800 */
[----:B------:R0:W-:Y:S01]  /*2de50*/  STL [R1+0x1c], R6 ;  /* 0x00001c0601007387 */ /* 0x0001e20000100800 */
[----:B------:R-:W-:Y:S05]  /*2de60*/  @!P2 BRA `(.L_x_2571) ;  /* 0x00000008006ca947 */ /* 0x000fea0003800000 */
.L_x_2609:
        /* <DEDUP_REMOVED lines=13> */
.L_x_2862:
[----:B------:R-:W-:Y:S05]  /*2df40*/  BSYNC B2 ;  /* 0x0000000000027941 */ /* 0x000fea0003800000 */
.L_x_2595:
        /* <DEDUP_REMOVED lines=9> */
.L_x_2598:
[----:B------:R-:W-:Y:S05]  /*2dfe0*/  BSYNC B2 ;  /* 0x0000000000027941 */ /* 0x000fea0003800000 */
.L_x_2597:
        /* <DEDUP_REMOVED lines=9> */
[----:B--2---:R-:W-:Y:S01]  /*2e080*/  IMAD R6, R4, 0x7800, R18 ;  /* 0x0000780004067824 */ /* 0x004fe200078e0212 */
[----:B------:R-:W-:-:S03]  /*2e090*/  IADD3 R4, R8, 0x33490, RZ ;  /* 0x0003349008047810 */ /* 0x000fc60007ffe0ff */
[----:B------:R-:W-:-:S08]  /*2e0a0*/  VIADD R10, R6, 0x24200 ;  /* 0x00024200060a7836 */ /* 0x000fd00000000000 */
.L_x_2599:
        /* <DEDUP_REMOVED lines=16> */
.L_x_2600:
        /* <DEDUP_REMOVED lines=16> */
.L_x_2601:
        /* <DEDUP_REMOVED lines=13> */
.L_x_2863:
[----:B------:R-:W-:Y:S05]  /*2e380*/  BSYNC B2 ;  /* 0x0000000000027941 */ /* 0x000fea0003800000 */
.L_x_2602:
        /* <DEDUP_REMOVED lines=11> */
.L_x_2605:
[----:B------:R-:W-:Y:S05]  /*2e440*/  BSYNC B2 ;  /* 0x0000000000027941 */ /* 0x000fea0003800000 */
.L_x_2604:
        /* <DEDUP_REMOVED lines=8> */
.L_x_2606:
        /* <DEDUP_REMOVED lines=15> */
.L_x_2607:
        /* <DEDUP_REMOVED lines=15> */
.L_x_2608:
        /* <DEDUP_REMOVED lines=10> */
.L_x_2594:
[----:B------:R-:W-:Y:S05]  /*2e750*/  BSYNC B1 ;  /* 0x0000000000017941 */ /* 0x000fea0003800000 */
.L_x_2593:
[----:B0-----:R-:W2:Y:S04]  /*2e760*/  LDL.LU R4, [R1+0x14] ;  /* 0x0000140001047983 */ /* 0x001ea80000300800 */
[----:B------:R-:W3:Y:S01]  /*2e770*/  LDL.LU R7, [R1+0x1c] ;  /* 0x00001c0001077983 */ /* 0x000ee20000300800 */
[C---:B------:R-:W-:Y:S02]  /*2e780*/  ISETP.GT.AND P2, PT, R9.reuse, R3, PT ;  /* 0x000000030900720c */ /* 0x040fe40003f44270 */
[----:B------:R-:W-:Y:S01]  /*2e790*/  IADD3 R9, R9, -0x1, RZ ;  /* 0xffffffff09097810 */ /* 0x000fe20007ffe0ff */
        /* <DEDUP_REMOVED lines=8> */
.L_x_2571:
[----:B------:R-:W-:Y:S05]  /*2e820*/  BSYNC B0 ;  /* 0x0000000000007941 */ /* 0x000fea0003800000 */
.L_x_2570:
[----:B01----:R-:W2:Y:S01]  /*2e830*/  LDL R4, [R1+0x4] ;  /* 0x0000040001047983 */ /* 0x003ea20000100800 */
[----:B------:R-:W0:Y:S01]  /*2e840*/  LDC R0, c[0x0][0x448] ;  /* 0x00011200ff007b82 */ /* 0x000e220000000800 */
[----:B------:R-:W-:Y:S01]  /*2e850*/  ISETP.NE.AND P2, PT, R17, RZ, PT ;  /* 0x000000ff1100720c */ /* 0x000fe20003f45270 */
[----:B------:R-:W-:Y:S05]  /*2e860*/  @!P0 WARPSYNC.ALL ;  /* 0x0000000000008948 */ /* 0x000fea0003800000 */
[----:B------:R-:W-:Y:S07]  /*2e870*/  BSSY B0, `(.L_x_2610) ;  /* 0x000002c000007945 */ /* 0x000fee0003800000 */
[----:B------:R-:W1:Y:S08]  /*2e880*/  @!P2 LDC R17, c[0x0][0x9f0] ;  /* 0x00027c00ff11ab82 */ /* 0x000e700000000800 */
[----:B------:R-:W-:Y:S01]  /*2e890*/  @!P0 BAR.SYNC.DEFER_BLOCKING 0xc, 0x180 ;  /* 0x0306000000008b1d */ /* 0x000fe20000010000 */
[----:B0-----:R-:W-:-:S13]  /*2e8a0*/  ISETP.NE.AND P1, PT, R0, 0x1, PT ;  /* 0x000000010000780c */ /* 0x001fda0003f25270 */
[----:B------:R-:W0:Y:S08]  /*2e8b0*/  @P1 LDC R2, c[0x0][0x44c] ;  /* 0x00011300ff021b82 */ /* 0x000e300000000800 */
[----:B------:R-:W3:Y:S01]  /*2e8c0*/  @P1 LDC R3, c[0x0][0x450] ;  /* 0x00011400ff031b82 */ /* 0x000ee20000000800 */
[----:B--2---:R-:W-:-:S05]  /*2e8d0*/  LEA R0, R4, 0x7f, 0x7 ;  /* 0x0000007f04007811 */ /* 0x004fca00078e38ff */
[----:B0-----:R-:W-:-:S05]  /*2e8e0*/  @P1 IMAD.HI.U32 R2, R0, R2, RZ ;  /* 0x0000000200021227 */ /* 0x001fca00078e00ff */
[----:B---3--:R-:W-:-:S05]  /*2e8f0*/  @P1 SHF.R.U32.HI R0, RZ, R3, R2 ;  /* 0x00000003ff001219 */ /* 0x008fca0000011602 */
[----:B------:R-:W-:-:S04]  /*2e900*/  IMAD.IADD R0, R21, 0x1, R0 ;  /* 0x0000000115007824 */ /* 0x000fc800078e0200 */
[----:B------:R-:W-:-:S05]  /*2e910*/  IMAD.HI R0, R0, 0x66666667, RZ ;  /* 0x6666666700007827 */ /* 0x000fca00078e02ff */
[----:B------:R-:W-:-:S04]  /*2e920*/  SHF.R.U32.HI R4, RZ, 0x1f, R0 ;  /* 0x0000001fff047819 */ /* 0x000fc80000011600 */
[----:B------:R-:W-:Y:S01]  /*2e930*/  LEA.HI.SX32 R4, R0, R4, 0x1a ;  /* 0x0000000400047211 */ /* 0x000fe200078fd2ff */
[----:B------:R-:W-:-:S03]  /*2e940*/  IMAD.MOV.U32 R0, RZ, RZ, RZ ;  /* 0x000000ffff007224 */ /* 0x000fc600078e00ff */
[----:B------:R-:W-:-:S04]  /*2e950*/  VIMNMX R4, R20, R4, PT ;  /* 0x0000000414047248 */ /* 0x000fc80003fe0100 */
[----:B------:R-:W-:-:S13]  /*2e960*/  ISETP.GE.AND P1, PT, R4, 0x1, PT ;  /* 0x000000010400780c */ /* 0x000fda0003f26270 */
[----:B-1----:R-:W-:Y:S05]  /*2e970*/  @!P1 BRA `(.L_x_2611) ;  /* 0x00000000006c9947 */ /* 0x002fea0003800000 */
        /* <DEDUP_REMOVED lines=10> */
[----:B------:R-:W-:-:S03]  /*2ea20*/  IADD3 R5, R17, -0x1, R4 ;  /* 0xffffffff11057810 */ /* 0x000fc60007ffe004 */
[----:B------:R-:W-:Y:S01]  /*2ea30*/  IMAD.MOV R2, RZ, RZ, -R2 ;  /* 0x000000ffff027224 */ /* 0x000fe200078e0a02 */
[----:B------:R-:W-:Y:S02]  /*2ea40*/  IABS R3, R5 ;  /* 0x0000000500037213 */ /* 0x000fe40000000000 */
[----:B------:R-:W-:Y:S02]  /*2ea50*/  LOP3.LUT R5, R5, R17, RZ, 0x3c, !PT ;  /* 0x0000001105057212 */ /* 0x000fe400078e3cff */
[----:B------:R-:W-:Y:S01]  /*2ea60*/  MOV R6, R2 ;  /* 0x0000000200067202 */ /* 0x000fe20000000f00 */
        /* <DEDUP_REMOVED lines=12> */
.L_x_2611:
[----:B------:R-:W-:Y:S05]  /*2eb30*/  BSYNC B0 ;  /* 0x0000000000007941 */ /* 0x000fea0003800000 */
.L_x_2610:
[----:B------:R-:W2:Y:S02]  /*2eb40*/  LDL.LU R2, [R1+0x20] ;  /* 0x0000200001027983 */ /* 0x000ea40000300800 */
[----:B--2---:R-:W-:-:S05]  /*2eb50*/  IMAD R3, R2, R0, RZ ;  /* 0x0000000002037224 */ /* 0x004fca00078e02ff */
        /* <DEDUP_REMOVED lines=10> */
[----:B------:R-:W-:Y:S01]  /*2ec00*/  VOTEU.ANY UR4, UPT, PT ;  /* 0x0000000000047886 */ /* 0x000fe200038e0100 */
[----:B------:R-:W1:Y:S01]  /*2ec10*/  LDC.64 R4, c[0x0][0xc60] ;  /* 0x00031800ff047b82 */ /* 0x000e620000000a00 */
[----:B------:R-:W0:Y:S08]  /*2ec20*/  FLO.U32 R0, UR4 ;  /* 0x0000000400007d00 */ /* 0x000e3000080e0000 */
[----:B------:R-:W1:Y:S01]  /*2ec30*/  POPC R2, UR4 ;  /* 0x0000000400027d09 */ /* 0x000e620008000000 */
[----:B0-----:R-:W-:-:S13]  /*2ec40*/  ISETP.EQ.U32.AND P0, PT, R0, R3, PT ;  /* 0x000000030000720c */ /* 0x001fda0003f02070 */
[----:B-1----:R-:W2:Y:S01]  /*2ec50*/  @P0 ATOMG.E.ADD.STRONG.GPU PT, R5, desc[UR54][R4.64], R2 ;  /* 0x00000002040509a8 */ /* 0x002ea200081ee1f6 */
[----:B------:R-:W0:Y:S02]  /*2ec60*/  S2R R3, SR_LTMASK ;  /* 0x0000000000037919 */ /* 0x000e240000003900 */
[----:B0-----:R-:W-:-:S06]  /*2ec70*/  LOP3.LUT R3, R3, UR4, RZ, 0xc0, !PT ;  /* 0x0000000403037c12 */ /* 0x001fcc000f8ec0ff */
[----:B------:R-:W0:Y:S01]  /*2ec80*/  POPC R3, R3 ;  /* 0x0000000300037309 */ /* 0x000e220000000000 */
[----:B--2---:R-:W0:Y:S02]  /*2ec90*/  SHFL.IDX PT, R0, R5, R0, 0x1f ;  /* 0x00001f0005007589 */ /* 0x004e2400000e0000 */
[----:B0-----:R-:W-:-:S05]  /*2eca0*/  IADD3 R0, R0, UR38, R3 ;  /* 0x0000002600007c10 */ /* 0x001fca000fffe003 */
[----:B------:R2:W-:Y:S01]  /*2ecb0*/  STL [R1], R0 ;  /* 0x0000000001007387 */ /* 0x0005e20000100800 */
[----:B------:R-:W-:Y:S05]  /*2ecc0*/  BRA `(.L_x_2613) ;  /* 0x0000003400a87947 */ /* 0x000fea0003800000 */
.L_x_2612:
        /* <DEDUP_REMOVED lines=8> */
[----:B------:R-:W-:Y:S01]  /*2ed50*/  MOV R4, UR6 ;  /* 0x0000000600047c02 */ /* 0x000fe20008000f00 */
        /* <DEDUP_REMOVED lines=10> */
[----:B0-----:R-:W-:Y:S05]  /*2ee00*/  CALL.ABS.NOINC R2 ;  /* 0x0000000002007343 */ /* 0x001fea0003c00000 */
.L_x_2615:
[----:B------:R-:W-:Y:S05]  /*2ee10*/  BSYNC B6 ;  /* 0x0000000000067941 */ /* 0x000fea0003800000 */
.L_x_2614:
        /* <DEDUP_REMOVED lines=12> */
[----:B------:R-:W-:Y:S01]  /*2eee0*/  IMAD.U32 R4, RZ, RZ, UR6 ;  /* 0x00000006ff047e24 */ /* 0x000fe2000f8e00ff */
[----:B------:R-:W-:Y:S01]  /*2eef0*/  MOV R10, UR4 ;  /* 0x00000004000a7c02 */ /* 0x000fe20008000f00 */
[----:B------:R-:W1:Y:S01]  /*2ef00*/  LDC.64 R2, c[0x4][R2] ;  /* 0x0100000002027b82 */ /* 0x000e620000000a00 */
        /* <DEDUP_REMOVED lines=8> */
[----:B01----:R-:W-:Y:S05]  /*2ef90*/  CALL.ABS.NOINC R2 ;  /* 0x0000000002007343 */ /* 0x003fea0003c00000 */
.L_x_2617:
[----:B------:R-:W-:Y:S05]  /*2efa0*/  BSYNC B6 ;  /* 0x0000000000067941 */ /* 0x000fea0003800000 */
.L_x_2616:
        /* <DEDUP_REMOVED lines=19> */
[----:B01----:R-:W-:Y:S05]  /*2f0e0*/  CALL.ABS.NOINC R2 ;  /* 0x0000000002007343 */ /* 0x003fea0003c00000 */
.L_x_2619:
[----:B------:R-:W-:Y:S05]  /*2f0f0*/  BSYNC B6 ;  /* 0x0000000000067941 */ /* 0x000fea0003800000 */
.L_x_2618:
[----:B------:R-:W-:Y:S01]  /*2f100*/  LOP3.LUT P6, RZ, R17, 0x1, RZ, 0xc0, !PT ;  /* 0x0000000111ff7812 */ /* 0x000fe200078cc0ff */
[----:B------:R-:W-:-:S12]  /*2f110*/  BSSY B6, `(.L_x_2620) ;  /* 0x0000012000067945 */ /* 0x000fd80003800000 */
[----:B------:R-:W-:Y:S05]  /*2f120*/  @!P6 BRA `(.L_x_2621) ;  /* 0x000000000040e947 */ /* 0x000fea0003800000 */
[----:B------:R-:W-:Y:S01]  /*2f130*/  MOV R2, 0x0 ;  /* 0x0000000000027802 */ /* 0x000fe20000000f00 */
[----:B------:R-:W-:Y:S01]  /*2f140*/  ULDC.64 UR4, c[0x4][0xc0] ;  /* 0x0100300000047ab9 */ /* 0x000fe20000000a00 */
[----:B------:R-:W-:Y:S01]  /*2f150*/  ULDC.64 UR6, c[0x4][0xc8] ;  /* 0x0100320000067ab9 */ /* 0x000fe20000000a00 */
[----:B------:R-:W-:Y:S01]  /*2f160*/  ULDC.64 UR8, c[0x4][0x20] ;  /* 0x0100080000087ab9 */ /* 0x000fe20000000a00 */
[----:B------:R-:W-:Y:S01]  /*2f170*/  IMAD.U32 R4, RZ, RZ, UR4 ;  /* 0x00000004ff047e24 */ /* 0x000fe2000f8e00ff */
[----:B------:R-:W-:Y:S01]  /*2f180*/  MOV R8, 0x70 ;  /* 0x0000007000087802 */ /* 0x000fe20000000f00 */
[----:B------:R-:W1:Y:S01]  /*2f190*/  LDC.64 R2, c[0x4][R2] ;  /* 0x0100000002027b82 */ /* 0x000e620000000a00 */
[----:B------:R-:W-:Y:S02]  /*2f1a0*/  IMAD.U32 R5, RZ, RZ, UR5 ;  /* 0x00000005ff057e24 */ /* 0x000fe4000f8e00ff */
[----:B------:R-:W-:Y:S02]  /*2f1b0*/  IMAD.U32 R6, RZ, RZ, UR6 ;  /* 0x00000006ff067e24 */ /* 0x000fe4000f8e00ff */
[----:B------:R-:W-:-:S02]  /*2f1c0*/  IMAD.U32 R7, RZ, RZ, UR7 ;  /* 0x00000007ff077e24 */ /* 0x000fc4000f8e00ff */
[----:B------:R-:W-:Y:S02]  /*2f1d0*/  IMAD.U32 R10, RZ, RZ, UR8 ;  /* 0x00000008ff0a7e24 */ /* 0x000fe4000f8e00ff */
[----:B------:R-:W-:Y:S02]  /*2f1e0*/  IMAD.U32 R11, RZ, RZ, UR9 ;  /* 0x00000009ff0b7e24 */ /* 0x000fe4000f8e00ff */
[----:B------:R-:W-:Y:S02]  /*2f1f0*/  IMAD.MOV.U32 R12, RZ, RZ, 0x1 ;  /* 0x00000001ff0c7424 */ /* 0x000fe400078e00ff */
[----:B------:R-:W-:-:S07]  /*2f200*/  IMAD.MOV.U32 R13, RZ, RZ, RZ ;  /* 0x000000ffff0d7224 */ /* 0x000fce00078e00ff */
[----:B------:R-:W-:-:S07]  /*2f210*/  LEPC R20, `(.L_x_2621) ;  /* 0x000000001014794e */ /* 0x000fce0000000000 */
[----:B01----:R-:W-:Y:S05]  /*2f220*/  CALL.ABS.NOINC R2 ;  /* 0x0000000002007343 */ /* 0x003fea0003c00000 */
.L_x_2621:
[----:B------:R-:W-:Y:S05]  /*2f230*/  BSYNC B6 ;  /* 0x0000000000067941 */ /* 0x000fea0003800000 */
.L_x_2620:
[----:B------:R-:W2:Y:S01]  /*2f240*/  LDL.LU R2, [R1+0x24] ;  /* 0x0000240001027983 */ /* 0x000ea20000300800 */
[----:B------:R-:W-:-:S03]  /*2f250*/  ULDC.64 UR4, c[0x0][0x9f8] ;  /* 0x00027e0000047ab9 */ /* 0x000fc60000000a00 */
[----:B0-----:R-:W3:Y:S04]  /*2f260*/  LDL.LU R17, [R1+0x38] ;  /* 0x0000380001117983 */ /* 0x001ee80000300800 */
[----:B------:R-:W4:Y:S01]  /*2f270*/  LDL R8, [R1+0x8] ;  /* 0x0000080001087983 */ /* 0x000f220000100800 */
[----:B------:R-:W-:-:S04]  /*2f280*/  ISETP.NE.U32.AND P0, PT, RZ, UR4, PT ;  /* 0x00000004ff007c0c */ /* 0x000fc8000bf05070 */
[----:B------:R-:W-:-:S13]  /*2f290*/  ISETP.NE.AND.EX P0, PT, RZ, UR5, PT, P0 ;  /* 0x00000005ff007c0c */ /* 0x000fda000bf05300 */
[----:B--2---:R-:W-:-:S04]  /*2f2a0*/  @P0 IADD3 R2, P1, R2, UR4, RZ ;  /* 0x0000000402020c10 */ /* 0x004fc8000ff3e0ff */
[----:B---3--:R-:W-:Y:S01]  /*2f2b0*/  @P0 IADD3.X R3, R17, UR5, RZ, P1, !PT ;  /* 0x0000000511030c10 */ /* 0x008fe20008ffe4ff */
[----:B------:R-:W-:-:S04]  /*2f2c0*/  ULDC.64 UR4, c[0x0][0xa08] ;  /* 0x0002820000047ab9 */ /* 0x000fc80000000a00 */
[----:B----4-:R0:W2:Y:S02]  /*2f2d0*/  @P0 LDG.E R8, desc[UR54][R2.64] ;  /* 0x0000003602080981 */ /* 0x0100a4000c1e1900 */
[----:B0-----:R-:W0:Y:S01]  /*2f2e0*/  LDC.64 R2, c[0x0][0x418] ;  /* 0x00010600ff027b82 */ /* 0x001e220000000a00 */
[----:B--2---:R-:W-:Y:S01]  /*2f2f0*/  SHF.R.S32.HI R9, RZ, 0x1f, R8 ;  /* 0x0000001fff097819 */ /* 0x004fe20000011408 */
[----:B------:R1:W-:Y:S01]  /*2f300*/  @P0 STL [R1+0x8], R8 ;  /* 0x0000080801000387 */ /* 0x0003e20000100800 */
[----:B0-----:R-:W-:Y:S01]  /*2f310*/  LOP3.LUT P0, RZ, R2, UR4, RZ, 0xfc, !PT ;  /* 0x0000000402ff7c12 */ /* 0x001fe2000f80fcff */
[----:B------:R-:W-:Y:S02]  /*2f320*/  UMOV UR4, 0xffffffff ;  /* 0xffffffff00047882 */ /* 0x000fe40000000000 */
[----:B------:R1:W-:Y:S01]  /*2f330*/  STL [R1+0x24], R9 ;  /* 0x0000240901007387 */ /* 0x0003e20000100800 */
[----:B------:R-:W-:-:S04]  /*2f340*/  LOP3.LUT P0, RZ, R3, UR5, RZ, 0xfc, P0 ;  /* 0x0000000503ff7c12 */ /* 0x000fc8000800fcff */
[----:B------:R-:W-:Y:S01]  /*2f350*/  SEL R17, R8, RZ, !P0 ;  /* 0x000000ff08117207 */ /* 0x000fe20004000000 */
[----:B------:R-:W-:Y:S08]  /*2f360*/  BRA.DIV UR4, `(.L_x_2622) ;  /* 0x0000008604fc7947 */ /* 0x000ff0000b800000 */
[----:B------:R-:W0:Y:S02]  /*2f370*/  S2R R0, SR_TID.X ;  /* 0x0000000000007919 */ /* 0x000e240000002100 */
[----:B0-----:R-:W-:-:S04]  /*2f380*/  SHF.R.U32.HI R0, RZ, 0x5, R0 ;  /* 0x00000005ff007819 */ /* 0x001fc80000011600 */
[----:B------:R-:W-:-:S05]  /*2f390*/  LOP3.LUT R0, R0, 0x3, RZ, 0xc0, !PT ;  /* 0x0000000300007812 */ /* 0x000fca00078ec0ff */
[----:B------:R0:W2:Y:S02]  /*2f3a0*/  SHFL.IDX PT, R14, R0, RZ, 0x1f ;  /* 0x00001fff000e7589 */ /* 0x0000a400000e0000 */
.L_x_2866:
[----:B0-----:R-:W3:Y:S01]  /*2f3b0*/  LDL.LU R0, [R1+0x10] ;  /* 0x0000100001007983 */ /* 0x001ee20000300800 */
[----:B------:R-:W-:Y:S02]  /*2f3c0*/  PLOP3.LUT P1, PT, PT, PT, PT, 0x8, 0x0 ;  /* 0x000000000000781c */ /* 0x000fe40003f2e170 */
[----:B--2---:R-:W-:Y:S02]  /*2f3d0*/  ISETP.NE.AND P0, PT, R14, RZ, PT ;  /* 0x000000ff0e00720c */ /* 0x004fe40003f05270 */
[----:B---3--:R-:W-:-:S09]  /*2f3e0*/  LOP3.LUT R0, R0, 0xfffffffe, RZ, 0xc0, !PT ;  /* 0xfffffffe00007812 */ /* 0x008fd200078ec0ff */
[----:B------:R-:W-:-:S05]  /*2f3f0*/  @P1 LOP3.LUT R0, R0, 0x1, RZ, 0xfc, !PT ;  /* 0x0000000100001812 */ /* 0x000fca00078efcff */
[----:B------:R0:W-:Y:S01]  /*2f400*/  STL [R1+0x10], R0 ;  /* 0x0000100001007387 */ /* 0x0001e20000100800 */
[----:B------:R-:W-:Y:S05]  /*2f410*/  @P0 BRA `(.L_x_2623) ;  /* 0x0000000400ac0947 */ /* 0x000fea0003800000 */
[----:B------:R-:W-:-:S03]  /*2f420*/  UMOV UR4, 0xffffffff ;  /* 0xffffffff00047882 */ /* 0x000fc60000000000 */
[----:B------:R-:W-:Y:S05]  /*2f430*/  BRA.DIV UR4, `(.L_x_2624) ;  /* 0x0000008604fc7947 */ /* 0x000fea000b800000 */
[----:B------:R-:W-:-:S13]  /*2f440*/  ELECT P6, URZ, PT ;  /* 0x00000000003f782f */ /* 0x000fda00038c0000 */
.L_x_2869:
[----:B------:R-:W-:Y:S05]  /*2f450*/  @!P6 BRA `(.L_x_2623) ;  /* 0x00000004009ce947 */ /* 0x000fea0003800000 */
[----:B0-----:R-:W2:Y:S01]  /*2f460*/  LDL R0, [R1+0x48] ;  /* 0x0000480001007983 */ /* 0x001ea20000100800 */
[----:B------:R-:W-:-:S04]  /*2f470*/  ISETP.NE.U32.AND P0, PT, R2, RZ, PT ;  /* 0x000000ff0200720c */ /* 0x000fc80003f05070 */
[----:B------:R-:W-:Y:S01]  /*2f480*/  ISETP.NE.AND.EX P0, PT, R3, RZ, PT, P0 ;  /* 0x000000ff0300720c */ /* 0x000fe20003f05300 */
[----:B--2---:R-:W-:-:S12]  /*2f490*/  VIADD R0, R0, 0xffffffff ;  /* 0xffffffff00007836 */ /* 0x004fd80000000000 */
        /* <DEDUP_REMOVED lines=18> */
.L_x_2625:
[----:B0-----:R-:W2:Y:S01]  /*2f5c0*/  LDL R3, [R1+0x18] ;  /* 0x0000180001037983 */ /* 0x001ea20000100800 */
[----:B------:R-:W-:Y:S01]  /*2f5d0*/  LEA R2, R19, R18, 0x3 ;  /* 0x0000001213027211 */ /* 0x000fe200078e18ff */
[----:B-1----:R-:W0:Y:S02]  /*2f5e0*/  S2R R8, SR_TID.X ;  /* 0x0000000000087919 */ /* 0x002e240000002100 */
[----:B0-----:R-:W-:-:S04]  /*2f5f0*/  LOP3.LUT R8, R8, 0x7f, RZ, 0xc0, !PT ;  /* 0x0000007f08087812 */ /* 0x001fc800078ec0ff */
[----:B------:R-:W-:Y:S02]  /*2f600*/  ISETP.NE.AND P1, PT, R8, RZ, PT ;  /* 0x000000ff0800720c */ /* 0x000fe40003f25270 */
[----:B--2---:R-:W-:-:S04]  /*2f610*/  SHF.L.U32 R4, R3, 0x1f, RZ ;  /* 0x0000001f03047819 */ /* 0x004fc800000006ff */
[----:B------:R-:W0:Y:S02]  /*2f620*/  SYNCS.PHASECHK.TRANS64.TRYWAIT P0, [R2+URZ+0x33480], R4 ;  /* 0x03348004020075a7 */ /* 0x000e24000800017f */
[----:B0-----:R-:W-:Y:S05]  /*2f630*/  @!P0 BRA `(.L_x_2626) ;  /* 0x00000084009c8947 */ /* 0x001fea0003800000 */
.L_x_2870:
        /* <DEDUP_REMOVED lines=8> */
.L_x_2627:
        /* <DEDUP_REMOVED lines=28> */
.L_x_2871:
        /* <DEDUP_REMOVED lines=8> */
.L_x_2629:
        /* <DEDUP_REMOVED lines=29> */
.L_x_2623:
[----:B------:R-:W0:Y:S04]  /*2fad0*/  LDL.LU R3, [R1+0x40] ;  /* 0x0000400001037983 */ /* 0x000e280000300800 */
[----:B------:R-:W2:Y:S04]  /*2fae0*/  LDL.LU R5, [R1+0x34] ;  /* 0x0000340001057983 */ /* 0x000ea80000300800 */
[----:B---3--:R-:W3:Y:S01]  /*2faf0*/  LDL.LU R4, [R1+0x4c] ;  /* 0x00004c0001047983 */ /* 0x008ee20000300800 */
[----:B------:R-:W-:Y:S05]  /*2fb00*/  WARPSYNC.ALL ;  /* 0x0000000000007948 */ /* 0x000fea0003800000 */
[----:B------:R-:W-:Y:S01]  /*2fb10*/  ULDC.64 UR6, c[0x0][0xa00] ;  /* 0x0002800000067ab9 */ /* 0x000fe20000000a00 */
[----:B------:R-:W-:Y:S01]  /*2fb20*/  ULDC.64 UR4, c[0x0][0x298] ;  /* 0x0000a60000047ab9 */ /* 0x000fe20000000a00 */
[----:B------:R-:W-:Y:S01]  /*2fb30*/  BAR.SYNC.DEFER_BLOCKING 0x8, 0x180 ;  /* 0x0206000000007b1d */ /* 0x000fe20000010000 */
[----:B------:R-:W-:Y:S01]  /*2fb40*/  ISETP.NE.U32.AND P0, PT, RZ, UR6, PT ;  /* 0x00000006ff007c0c */ /* 0x000fe2000bf05070 */
[----:B------:R-:W-:-:S03]  /*2fb50*/  VIADD R2, R18, 0x1e200 ;  /* 0x0001e20012027836 */ /* 0x000fc60000000000 */
[----:B------:R-:W-:Y:S01]  /*2fb60*/  ISETP.NE.AND.EX P0, PT, RZ, UR7, PT, P0 ;  /* 0x00000007ff007c0c */ /* 0x000fe2000bf05300 */
[----:B------:R-:W-:Y:S01]  /*2fb70*/  BSSY B6, `(.L_x_2630) ;  /* 0x000001e000067945 */ /* 0x000fe20003800000 */
[----:B------:R-:W-:Y:S02]  /*2fb80*/  LOP3.LUT P1, RZ, R2, 0x1bf, RZ, 0xc0, !PT ;  /* 0x000001bf02ff7812 */ /* 0x000fe4000782c0ff */
[----:B0-----:R-:W-:Y:S02]  /*2fb90*/  SHF.R.S32.HI R0, RZ, 0x1f, R3 ;  /* 0x0000001fff007819 */ /* 0x001fe40000011403 */
[----:B--2---:R-:W-:-:S03]  /*2fba0*/  SEL R5, R5, RZ, !P0 ;  /* 0x000000ff05057207 */ /* 0x004fc60004000000 */
[----:B------:R-:W-:Y:S01]  /*2fbb0*/  IMAD R0, R0, UR4, RZ ;  /* 0x0000000400007c24 */ /* 0x000fe2000f8e02ff */
[----:B---3--:R-:W-:-:S03]  /*2fbc0*/  SEL R4, R4, RZ, !P0 ;  /* 0x000000ff04047207 */ /* 0x008fc60004000000 */
[C---:B------:R-:W-:Y:S02]  /*2fbd0*/  IMAD R0, R3.reuse, UR5, R0 ;  /* 0x0000000503007c24 */ /* 0x040fe4000f8e0200 */
[----:B------:R-:W-:-:S04]  /*2fbe0*/  IMAD.WIDE.U32 R2, R3, UR4, RZ ;  /* 0x0000000403027c25 */ /* 0x000fc8000f8e00ff */
[----:B------:R-:W-:Y:S01]  /*2fbf0*/  IMAD.IADD R0, R3, 0x1, R0 ;  /* 0x0000000103007824 */ /* 0x000fe200078e0200 */
        /* <DEDUP_REMOVED lines=16> */
[----:B-1----:R-:W-:Y:S02]  /*2fd00*/  IMAD.MOV.U32 R8, RZ, RZ, 0x70 ;  /* 0x00000070ff087424 */ /* 0x002fe400078e00ff */
[----:B------:R-:W-:Y:S02]  /*2fd10*/  IMAD.MOV.U32 R12, RZ, RZ, 0x1 ;  /* 0x00000001ff0c7424 */ /* 0x000fe400078e00ff */
[----:B------:R-:W-:-:S07]  /*2fd20*/  IMAD.MOV.U32 R13, RZ, RZ, RZ ;  /* 0x000000ffff0d7224 */ /* 0x000fce00078e00ff */
[----:B------:R-:W-:-:S07]  /*2fd30*/  LEPC R20, `(.L_x_2631) ;  /* 0x000000001014794e */ /* 0x000fce0000000000 */
[----:B0-----:R-:W-:Y:S05]  /*2fd40*/  CALL.ABS.NOINC R2 ;  /* 0x0000000002007343 */ /* 0x001fea0003c00000 */
.L_x_2631:
[----:B------:R-:W-:Y:S05]  /*2fd50*/  BSYNC B6 ;  /* 0x0000000000067941 */ /* 0x000fea0003800000 */
.L_x_2630:
[----:B0-----:R-:W2:Y:S01]  /*2fd60*/  LDL.LU R0, [R1+0x40] ;  /* 0x0000400001007983 */ /* 0x001ea20000300800 */
[----:B------:R-:W-:Y:S01]  /*2fd70*/  ULDC.64 UR4, c[0x0][0x2d8] ;  /* 0x0000b60000047ab9 */ /* 0x000fe20000000a00 */
[----:B------:R-:W0:Y:S01]  /*2fd80*/  LDC R7, c[0x0][0x448] ;  /* 0x00011200ff077b82 */ /* 0x000e220000000800 */
[----:B------:R-:W-:Y:S01]  /*2fd90*/  ULDC.64 UR6, c[0x0][0x280] ;  /* 0x0000a00000067ab9 */ /* 0x000fe20000000a00 */
[----:B------:R-:W3:Y:S04]  /*2fda0*/  LDL.LU R5, [R1+0x38] ;  /* 0x0000380001057983 */ /* 0x000ee80000300800 */
[----:B------:R-:W3:Y:S04]  /*2fdb0*/  LDL.LU.64 R2, [R1+0x50] ;  /* 0x0000500001027983 */ /* 0x000ee80000300a00 */
[----:B------:R-:W4:Y:S04]  /*2fdc0*/  LDL.LU R4, [R1+0x34] ;  /* 0x0000340001047983 */ /* 0x000f280000300800 */
[----:B------:R-:W4:Y:S01]  /*2fdd0*/  LDL R10, [R1+0x4] ;  /* 0x00000400010a7983 */ /* 0x000f220000100800 */
[----:B-1----:R-:W1:Y:S01]  /*2fde0*/  S2R R8, SR_TID.X ;  /* 0x0000000000087919 */ /* 0x002e620000002100 */
[----:B0-----:R-:W-:-:S13]  /*2fdf0*/  ISETP.NE.AND P0, PT, R7, 0x1, PT ;  /* 0x000000010700780c */ /* 0x001fda0003f05270 */
[----:B------:R-:W0:Y:S01]  /*2fe00*/  @P0 LDC R6, c[0x0][0x450] ;  /* 0x00011400ff060b82 */ /* 0x000e220000000800 */
[----:B-1----:R-:W-:-:S05]  /*2fe10*/  IMAD.SHL.U32 R8, R8, 0x10, RZ ;  /* 0x0000001008087824 */ /* 0x002fca00078e00ff */
[----:B------:R-:W-:-:S04]  /*2fe20*/  LOP3.LUT R8, R8, 0x30, RZ, 0xc0, !PT ;  /* 0x0000003008087812 */ /* 0x000fc800078ec0ff */
[C---:B------:R-:W-:Y:S02]  /*2fe30*/  LOP3.LUT R11, R8.reuse, 0x40, RZ, 0xfc, !PT ;  /* 0x00000040080b7812 */ /* 0x040fe400078efcff */
[----:B------:R-:W-:Y:S02]  /*2fe40*/  LOP3.LUT R8, R8, 0x80, RZ, 0xfc, !PT ;  /* 0x0000008008087812 */ /* 0x000fe400078efcff */
[----:B---3--:R-:W-:Y:S02]  /*2fe50*/  MOV R3, R5 ;  /* 0x0000000500037202 */ /* 0x008fe40000000f00 */
[----:B------:R-:W1:Y:S01]  /*2fe60*/  S2R R5, SR_TID.X ;  /* 0x0000000000057919 */ /* 0x000e620000002100 */
[----:B------:R-:W-:-:S04]  /*2fe70*/  IMAD.WIDE.U32 R2, R16, UR4, R2 ;  /* 0x0000000410027c25 */ /* 0x000fc8000f8e0002 */
[----:B------:R-:W-:Y:S01]  /*2fe80*/  IMAD R3, R16, UR5, R3 ;  /* 0x0000000510037c24 */ /* 0x000fe2000f8e0203 */
[----:B------:R-:W-:Y:S02]  /*2fe90*/  ULDC.64 UR4, c[0x0][0x2e0] ;  /* 0x0000b80000047ab9 */ /* 0x000fe40000000a00 */
[----:B--2---:R-:W-:Y:S02]  /*2fea0*/  IMAD R0, R0, UR4, RZ ;  /* 0x0000000400007c24 */ /* 0x004fe4000f8e02ff */
[----:B----4-:R-:W-:-:S04]  /*2feb0*/  IMAD.WIDE.U32 R2, R4, UR4, R2 ;  /* 0x0000000404027c25 */ /* 0x010fc8000f8e0002 */
[----:B------:R-:W-:Y:S01]  /*2fec0*/  IMAD R0, R4, UR5, R0 ;  /* 0x0000000504007c24 */ /* 0x000fe2000f8e0200 */
[----:B------:R-:W-:Y:S01]  /*2fed0*/  ULDC.64 UR4, c[0x0][0x2d0] ;  /* 0x0000b40000047ab9 */ /* 0x000fe20000000a00 */
[----:B------:R-:W2:Y:S02]  /*2fee0*/  S2R R4, SR_TID.X ;  /* 0x0000000000047919 */ /* 0x000ea40000002100 */
[----:B------:R-:W-:Y:S01]  /*2fef0*/  IMAD.IADD R3, R3, 0x1, R0 ;  /* 0x0000000103037824 */ /* 0x000fe200078e0200 */
[----:B-1----:R-:W-:-:S04]  /*2ff00*/  LOP3.LUT R5, R5, 0x7f, RZ, 0xc0, !PT ;  /* 0x0000007f05057812 */ /* 0x002fc800078ec0ff */
[----:B------:R-:W-:Y:S01]  /*2ff10*/  SHF.R.U32.HI R5, RZ, 0x2, R5 ;  /* 0x00000002ff057819 */ /* 0x000fe20000011605 */
[----:B--2---:R-:W-:-:S05]  /*2ff20*/  IMAD.SHL.U32 R4, R4, 0x20, RZ ;  /* 0x0000002004047824 */ /* 0x004fca00078e00ff */
[----:B------:R-:W-:Y:S02]  /*2ff30*/  LOP3.LUT R4, R5, 0x60, R4, 0xf8, !PT ;  /* 0x0000006005047812 */ /* 0x000fe400078ef804 */
[----:B------:R-:W1:Y:S03]  /*2ff40*/  @P0 LDC R5, c[0x0][0x44c] ;  /* 0x00011300ff050b82 */ /* 0x000e660000000800 */
[----:B------:R-:W-:-:S04]  /*2ff50*/  IMAD R4, R10, 0x80, R4 ;  /* 0x000000800a047824 */ /* 0x000fc800078e0204 */
[----:B------:R-:W-:Y:S02]  /*2ff60*/  IMAD.MOV.U32 R0, RZ, RZ, R4 ;  /* 0x000000ffff007224 */ /* 0x000fe400078e0004 */
        /* <DEDUP_REMOVED lines=8> */
[----:B------:R-:W-:Y:S01]  /*2fff0*/  ULDC.64 UR4, c[0x0][0x2c8] ;  /* 0x0000b20000047ab9 */ /* 0x000fe20000000a00 */
[----:B------:R-:W0:Y:S02]  /*30000*/  S2R R5, SR_TID.X ;  /* 0x0000000000057919 */ /* 0x000e240000002100 */
[----:B------:R-:W-:Y:S01]  /*30010*/  IMAD.IADD R3, R3, 0x1, R0 ;  /* 0x0000000103037824 */ /* 0x000fe200078e0200 */
[----:B------:R-:W-:Y:S01]  /*30020*/  SHF.R.S32.HI R0, RZ, 0x1f, R4 ;  /* 0x0000001fff007819 */ /* 0x000fe20000011404 */
[----:B------:R-:W-:-:S04]  /*30030*/  IMAD.WIDE.U32 R2, R4, UR4, R2 ;  /* 0x0000000404027c25 */ /* 0x000fc8000f8e0002 */
[----:B------:R-:W-:Y:S01]  /*30040*/  IMAD R0, R0, UR4, RZ ;  /* 0x0000000400007c24 */ /* 0x000fe2000f8e02ff */
[----:B------:R-:W-:Y:S02]  /*30050*/  ULDC UR4, c[0x0][0x2b8] ;  /* 0x0000ae0000047ab9 */ /* 0x000fe40000000800 */
[----:B------:R-:W-:Y:S01]  /*30060*/  ISETP.GE.AND P2, PT, R8, UR4, PT ;  /* 0x0000000408007c0c */ /* 0x000fe2000bf46270 */
[----:B------:R-:W-:Y:S01]  /*30070*/  IMAD R0, R4, UR5, R0 ;  /* 0x0000000504007c24 */ /* 0x000fe2000f8e0200 */
[----:B------:R1:W5:Y:S01]  /*30080*/  LDL R8, [R1+0x3c] ;  /* 0x00003c0001087983 */ /* 0x0003620000100800 */
[----:B------:R-:W-:Y:S02]  /*30090*/  IADD3 R4, P3, R2, UR6, RZ ;  /* 0x0000000602047c10 */ /* 0x000fe4000ff7e0ff */
[----:B------:R-:W-:Y:S02]  /*300a0*/  ISETP.GE.AND P1, PT, R11, UR4, PT ;  /* 0x000000040b007c0c */ /* 0x000fe4000bf26270 */
[----:B------:R-:W-:-:S02]  /*300b0*/  IADD3.X R3, R3, UR7, R0, P3, !PT ;  /* 0x0000000703037c10 */ /* 0x000fc40009ffe400 */
[----:B0-----:R-:W-:-:S04]  /*300c0*/  SHF.L.U32 R9, R5, 0x4, RZ ;  /* 0x0000000405097819 */ /* 0x001fc800000006ff */
[----:B------:R-:W-:-:S04]  /*300d0*/  LOP3.LUT R9, R9, 0x30, RZ, 0xc0, !PT ;  /* 0x0000003009097812 */ /* 0x000fc800078ec0ff */
[----:B------:R-:W-:Y:S01]  /*300e0*/  ISETP.GE.AND P0, PT, R9, UR4, PT ;  /* 0x0000000409007c0c */ /* 0x000fe2000bf06270 */
[----:B------:R-:W-:-:S03]  /*300f0*/  UMOV UR4, 0xffffffff ;  /* 0xffffffff00047882 */ /* 0x000fc60000000000 */
[----:B-1----:R-:W-:Y:S09]  /*30100*/  BRA.DIV UR4, `(.L_x_2632) ;  /* 0x0000007e04107947 */ /* 0x002ff2000b800000 */
[----:B------:R-:W0:Y:S02]  /*30110*/  S2R R6, SR_TID.X ;  /* 0x0000000000067919 */ /* 0x000e240000002100 */
[----:B0-----:R-:W-:Y:S02]  /*30120*/  LOP3.LUT R11, R6, 0x7f, RZ, 0xc0, !PT ;  /* 0x0000007f060b7812 */ /* 0x001fe400078ec0ff */
[----:B------:R-:W2:Y:S02]  /*30130*/  LDL.LU R6, [R1+0x44] ;  /* 0x0000440001067983 */ /* 0x000ea40000300800 */
[----:B------:R-:W-:-:S05]  /*30140*/  SHF.R.U32.HI R11, RZ, 0x2, R11 ;  /* 0x00000002ff0b7819 */ /* 0x000fca000001160b */
[----:B------:R-:W-:-:S04]  /*30150*/  IMAD R0, R10, 0x80, R11 ;  /* 0x000000800a007824 */ /* 0x000fc800078e020b */
[----:B------:R-:W-:Y:S02]  /*30160*/  VIADD R5, R0, 0x20 ;  /* 0x0000002000057836 */ /* 0x000fe40000000000 */
[----:B--2---:R-:W-:Y:S02]  /*30170*/  IMAD R2, R6, R7, RZ ;  /* 0x0000000706027224 */ /* 0x004fe400078e02ff */
[----:B------:R-:W0:Y:S03]  /*30180*/  SHFL.IDX PT, R7, R4, RZ, 0x1c1f ;  /* 0x001c1fff04077589 */ /* 0x000e2600000e0000 */
[----:B------:R-:W-:Y:S01]  /*30190*/  ISETP.GE.AND P4, PT, R0, R2, PT ;  /* 0x000000020000720c */ /* 0x000fe20003f86270 */
[----:B------:R-:W1:-:S12]  /*301a0*/  SHFL.IDX PT, R6, R3, RZ, 0x1c1f ;  /* 0x001c1fff03067589 */ /* 0x000e5800000e0000 */
        /* <DEDUP_REMOVED lines=31> */
.L_x_2880:
[----:B------:R-:W-:Y:S01]  /*303a0*/  VIADD R0, R0, 0x60 ;  /* 0x0000006000007836 */ /* 0x000fe20000000000 */
[----:B------:R-:W-:Y:S04]  /*303b0*/  BSSY B0, `(.L_x_2633) ;  /* 0x000000b000007945 */ /* 0x000fe80003800000 */
[----:B------:R-:W-:-:S13]  /*303c0*/  ISETP.GE.AND P3, PT, R0, R2, PT ;  /* 0x000000020000720c */ /* 0x000fda0003f66270 */
[----:B------:R-:W-:Y:S05]  /*303d0*/  @P3 BRA `(.L_x_2634) ;  /* 0x0000000000203947 */ /* 0x000fea0003800000 */
[----:B--2---:R-:W-:-:S05]  /*303e0*/  IADD3 R2, P3, R9, R3, RZ ;  /* 0x0000000309027210 */ /* 0x004fca0007f7e0ff */
[----:B01----:R-:W-:-:S05]  /*303f0*/  IMAD.X R3, RZ, RZ, R5, P3 ;  /* 0x000000ffff037224 */ /* 0x003fca00018e0605 */
[----:B------:R-:W-:Y:S01]  /*30400*/  @!PT LDS RZ, [RZ] ;  /* 0x00000000fffff984 */ /* 0x000fe20000000800 */
[----:B------:R-:W-:Y:S01]  /*30410*/  @!PT LDS RZ, [RZ] ;  /* 0x00000000fffff984 */ /* 0x000fe20000000800 */
[----:B------:R-:W-:Y:S01]  /*30420*/  @!PT LDS RZ, [RZ] ;  /* 0x00000000fffff984 */ /* 0x000fe20000000800 */
[----:B------:R4:W-:Y:S04]  /*30430*/  LDGSTS.E.BYPASS.LTC128B.128 [R8+0x1fa00], desc[UR54][R2.64], !P0 ;  /* 0x1fa0000002087fae */ /* 0x0009e8000c101d76 */
[----:B------:R4:W-:Y:S04]  /*30440*/  LDGSTS.E.BYPASS.LTC128B.128 [R8+0x21a00], desc[UR54][R2.64+0x40], !P1 ;  /* 0x21a0004002087fae */ /* 0x0009e8000c901d76 */
[----:B------:R4:W-:Y:S02]  /*30450*/  LDGSTS.E.BYPASS.LTC128B.128 [R8+0x23a00], desc[UR54][R2.64+0x80], !P2 ;  /* 0x23a0008002087fae */ /* 0x0009e4000d101d76 */
.L_x_2634:
[----:B------:R-:W-:Y:S05]  /*30460*/  BSYNC B0 ;  /* 0x0000000000007941 */ /* 0x000fea0003800000 */
.L_x_2633:
[----:B------:R-:W-:Y:S01]  /*30470*/  NOP ;  /* 0x0000000000007918 */ /* 0x000fe20000000000 */
[----:B------:R-:W-:-:S13]  /*30480*/  PLOP3.LUT P0, PT, PT, PT, PT, 0x80, 0x0 ;  /* 0x000000000000781c */ /* 0x000fda0003f0f070 */
.L_x_2635:
[----:B------:R-:W-:Y:S02]  /*30490*/  PLOP3.LUT P1, PT, P1, P0, PT, 0xa2, 0x0 ;  /* 0x000000000000781c */ /* 0x000fe40000f21472 */
[----:B------:R-:W-:-:S08]  /*304a0*/  @P0 R2UR P1, UR4, R18 ;  /* 0x00000000120402ca */ /* 0x000fd00000020000 */
[----:B------:R-:W-:-:S05]  /*304b0*/  @P0 PLOP3.LUT P0, PT, P1, PT, PT, 0x80, 0x0 ;  /* 0x000000000000081c */ /* 0x000fca0000f0f070 */
[----:B------:R-:W-:Y:S01]  /*304c0*/  @!P1 SYNCS.ARRIVE.TRANS64.RED.A0T1 RZ, [UR4+0x33400], RZ ;  /* 0x033400ffffff99a7 */ /* 0x000fe20008200404 */
[----:B------:R-:W-:Y:S07]  /*304d0*/  @!P1 ARRIVES.LDGSTSBAR.64.TRANSCNT [UR4+0x33400] ;  /* 0x03340000ff0099b0 */ /* 0x000fee0008000a84 */
[----:B------:R-:W-:Y:S05]  /*304e0*/  @P0 BRA.U.ANY `(.L_x_2635) ;  /* 0xfffffffd00e80947 */ /* 0x000fea000393ffff */
[----:B----4-:R-:W4:Y:S02]  /*304f0*/  LDL.LU R2, [R1+0x58] ;  /* 0x0000580001027983 */ /* 0x010f240000300800 */
[----:B----4-:R-:W-:-:S04]  /*30500*/  IADD3 R2, R2, 0x1, RZ ;  /* 0x0000000102027810 */ /* 0x010fc80007ffe0ff */
[----:B------:R-:W-:Y:S01]  /*30510*/  LEA.HI R0, R2, R2, RZ, 0x1 ;  /* 0x0000000202007211 */ /* 0x000fe200078f08ff */
[----:B------:R4:W-:Y:S03]  /*30520*/  STL [R1+0x58], R2 ;  /* 0x0000580201007387 */ /* 0x0009e60000100800 */
        /* <DEDUP_REMOVED lines=8> */
.L_x_2881:
[----:B------:R-:W-:Y:S05]  /*305b0*/  BSYNC B0 ;  /* 0x0000000000007941 */ /* 0x000fea0003800000 */
.L_x_2636:
[----:B------:R-:W5:Y:S04]  /*305c0*/  LDL.LU R2, [R1+0x48] ;  /* 0x0000480001027983 */ /* 0x000f680000300800 */
[----:B0-2---:R-:W2:Y:S01]  /*305d0*/  LDL R3, [R1+0x20] ;  /* 0x0000200001037983 */ /* 0x005ea20000100800 */
[----:B-----5:R-:W-:-:S05]  /*305e0*/  VIADD R2, R2, 0xfffffffe ;  /* 0xfffffffe02027836 */ /* 0x020fca0000000000 */
[----:B--2---:R-:W-:-:S13]  /*305f0*/  ISETP.GE.AND P0, PT, R2, R3, PT ;  /* 0x000000030200720c */ /* 0x004fda0003f06270 */
[----:B------:R-:W-:Y:S05]  /*30600*/  @!P0 BRA `(.L_x_2638) ;  /* 0x0000001000e48947 */ /* 0x000fea0003800000 */
[----:B---3--:R0:W5:Y:S01]  /*30610*/  LDL.LU R8, [R1+0x18] ;  /* 0x0000180001087983 */ /* 0x0081620000300800 */
[----:B----4-:R-:W-:-:S07]  /*30620*/  IMAD.MOV.U32 R0, RZ, RZ, R19 ;  /* 0x000000ffff007224 */ /* 0x010fce00078e0013 */
.L_x_2662:
        /* <DEDUP_REMOVED lines=8> */
[----:B-----5:R-:W-:-:S05]  /*306b0*/  LOP3.LUT R9, R8, R3, RZ, 0x3c, !PT ;  /* 0x0000000308097212 */ /* 0x020fca00078e3cff */
[----:B------:R2:W-:Y:S02]  /*306c0*/  STL [R1+0x18], R9 ;  /* 0x0000180901007387 */ /* 0x0005e40000100800 */
[----:B------:R-:W-:Y:S05]  /*306d0*/  @!P1 BRA `(.L_x_2640) ;  /* 0x0000000800849947 */ /* 0x000fea0003800000 */
[----:B------:R-:W-:Y:S01]  /*306e0*/  ULDC.64 UR4, c[0x0][0x418] ;  /* 0x0001060000047ab9 */ /* 0x000fe20000000a00 */
[----:B------:R-:W-:Y:S01]  /*306f0*/  IMAD.MOV.U32 R3, RZ, RZ, R2 ;  /* 0x000000ffff037224 */ /* 0x000fe200078e0002 */
        /* <DEDUP_REMOVED lines=12> */
[----:B------:R-:W-:Y:S02]  /*307c0*/  IADD3 R3, -R4, RZ, RZ ;  /* 0x000000ff04037210 */ /* 0x000fe40007ffe1ff */
[----:B------:R-:W-:-:S03]  /*307d0*/  SHF.R.S32.HI R5, RZ, 0x1f, R4 ;  /* 0x0000001fff057819 */ /* 0x000fc60000011404 */
        /* <DEDUP_REMOVED lines=8> */
.L_x_2641:
        /* <DEDUP_REMOVED lines=8> */
.L_x_2882:
[----:B------:R-:W-:Y:S05]  /*308e0*/  BSYNC B1 ;  /* 0x0000000000017941 */ /* 0x000fea0003800000 */
.L_x_2642:
        /* <DEDUP_REMOVED lines=9> */
.L_x_2645:
[----:B------:R-:W-:Y:S05]  /*30980*/  BSYNC B1 ;  /* 0x0000000000017941 */ /* 0x000fea0003800000 */
.L_x_2644:
[----:B------:R-:W3:Y:S01]  /*30990*/  LDL R7, [R1+0x28] ;  /* 0x0000280001077983 */ /* 0x000ee20000100800 */
[----:B------:R-:W-:Y:S01]  /*309a0*/  IMAD.MOV.U32 R14, RZ, RZ, RZ ;  /* 0x000000ffff0e7224 */ /* 0x000fe200078e00ff */
[----:B------:R-:W-:Y:S01]  /*309b0*/  UIADD3 UR4, UP0, UR40, 0x470, URZ ;  /* 0x0000047028047890 */ /* 0x000fe2000ff1e03f */
[----:B------:R-:W-:Y:S01]  /*309c0*/  IMAD R4, R19, 0x7800, R18 ;  /* 0x0000780013047824 */ /* 0x000fe200078e0212 */
        /* <DEDUP_REMOVED lines=8> */
.L_x_2646:
        /* <DEDUP_REMOVED lines=10> */
[----:B------:R-:W-:Y:S01]  /*30af0*/  MOV R13, 0x40 ;  /* 0x00000040000d7802 */ /* 0x000fe20000000f00 */
[----:B------:R-:W-:Y:S01]  /*30b00*/  VIADD R9, R4, 0x11a00 ;  /* 0x00011a0004097836 */ /* 0x000fe20000000000 */
[----:B------:R-:W-:Y:S01]  /*30b10*/  PLOP3.LUT P0, PT, PT, PT, PT, 0x80, 0x0 ;  /* 0x000000000000781c */ /* 0x000fe20003f0f070 */
[----:B------:R-:W-:Y:S01]  /*30b20*/  UMOV UR6, 0x0 ;  /* 0x0000000000067882 */ /* 0x000fe20000000000 */
[----:B------:R-:W-:Y:S01]  /*30b30*/  R2UR UR10, R13 ;  /* 0x000000000d0a72ca */ /* 0x000fe200000e0000 */
[----:B------:R-:W-:-:S14]  /*30b40*/  UMOV UR7, 0x14f00000 ;  /* 0x14f0000000077882 */ /* 0x000fdc0000000000 */
.L_x_2647:
        /* <DEDUP_REMOVED lines=16> */
.L_x_2648:
        /* <DEDUP_REMOVED lines=13> */
.L_x_2883:
[----:B------:R-:W-:Y:S05]  /*30d20*/  BSYNC B1 ;  /* 0x0000000000017941 */ /* 0x000fea0003800000 */
.L_x_2649:
        /* <DEDUP_REMOVED lines=11> */
.L_x_2652:
[----:B------:R-:W-:Y:S05]  /*30de0*/  BSYNC B1 ;  /* 0x0000000000017941 */ /* 0x000fea0003800000 */
.L_x_2651:
[----:B------:R-:W-:Y:S01]  /*30df0*/  R2UR UR10, R14 ;  /* 0x000000000e0a72ca */ /* 0x000fe200000e0000 */
[----:B------:R-:W-:Y:S01]  /*30e00*/  UIADD3 UR4, UP0, UR40, 0x370, URZ ;  /* 0x0000037028047890 */ /* 0x000fe2000ff1e03f */
[----:B------:R-:W-:Y:S01]  /*30e10*/  R2UR UR6, R10 ;  /* 0x000000000a0672ca */ /* 0x000fe200000e0000 */
[----:B------:R-:W-:Y:S01]  /*30e20*/  VIADD R3, R4, 0x24200 ;  /* 0x0002420004037836 */ /* 0x000fe20000000000 */
[----:B------:R-:W-:Y:S01]  /*30e30*/  R2UR UR7, R11 ;  /* 0x000000000b0772ca */ /* 0x000fe200000e0000 */
[----:B------:R-:W-:Y:S01]  /*30e40*/  UIADD3.X UR5, URZ, UR41, URZ, UP0, !UPT ;  /* 0x000000293f057290 */ /* 0x000fe200087fe43f */
[----:B------:R-:W-:Y:S02]  /*30e50*/  PLOP3.LUT P0, PT, PT, PT, PT, 0x80, 0x0 ;  /* 0x000000000000781c */ /* 0x000fe40003f0f070 */
[----:B-12---:R-:W-:-:S11]  /*30e60*/  IADD3 R6, R6, 0x33430, RZ ;  /* 0x0003343006067810 */ /* 0x006fd60007ffe0ff */
.L_x_2653:
        /* <DEDUP_REMOVED lines=15> */
.L_x_2654:
        /* <DEDUP_REMOVED lines=15> */
.L_x_2655:
        /* <DEDUP_REMOVED lines=10> */
.L_x_2640:
[----:B------:R-:W-:Y:S05]  /*310f0*/  BSYNC B0 ;  /* 0x0000000000007941 */ /* 0x000fea0003800000 */
.L_x_2639:
[----:B------:R-:W-:-:S06]  /*31100*/  UISETP.NE.AND UP0, UPT, UR37, 0x3, UPT ;  /* 0x000000032500788c */ /* 0x000fcc000bf05270 */
[----:B------:R-:W-:-:S13]  /*31110*/  PLOP3.LUT P0, PT, PT, PT, UP0, 0x80, 0x0 ;  /* 0x000000000000781c */ /* 0x000fda0003f0f008 */
[----:B------:R-:W-:Y:S05]  /*31120*/  @!P0 BRA `(.L_x_2656) ;  /* 0x0000000000048947 */ /* 0x000fea0003800000 */
[----:B------:R-:W-:Y:S01]  /*31130*/  BPT.TRAP 0x1 ;  /* 0x000000040000795c */ /* 0x000fe20000300000 */
.L_x_2656:
        /* <DEDUP_REMOVED lines=8> */
.L_x_2884:
[----:B------:R-:W-:Y:S05]  /*311c0*/  BSYNC B0 ;  /* 0x0000000000007941 */ /* 0x000fea0003800000 */
.L_x_2657:
[----:B------:R-:W-:Y:S05]  /*311d0*/  @!P1 BRA `(.L_x_2659) ;  /* 0x0000000000049947 */ /* 0x000fea0003800000 */
[----:B------:R-:W-:Y:S01]  /*311e0*/  BPT.TRAP 0x1 ;  /* 0x000000040000795c */ /* 0x000fe20000300000 */
.L_x_2659:
[----:B---3--:R-:W-:Y:S01]  /*311f0*/  SHF.L.U32 R4, R8, 0x1f, RZ ;  /* 0x0000001f08047819 */ /* 0x008fe200000006ff */
[----:B------:R-:W-:-:S03]  /*31200*/  IMAD R10, R0, 0x7800, RZ ;  /* 0x00007800000a7824 */ /* 0x000fc600078e02ff */
[----:B------:R-:W3:Y:S02]  /*31210*/  SYNCS.PHASECHK.TRANS64.TRYWAIT P0, [R3+URZ+0x33460], R4 ;  /* 0x03346004030075a7 */ /* 0x000ee4000800017f */
[----:B---3--:R-:W-:Y:S05]  /*31220*/  @!P0 BRA `(.L_x_2660) ;  /* 0x0000007000848947 */ /* 0x008fea0003800000 */
.L_x_2885:
[----:B------:R-:W4:Y:S04]  /*31230*/  LDL R0, [R1+0x30] ;  /* 0x0000300001007983 */ /* 0x000f280000100800 */
[----:B------:R-:W5:Y:S01]  /*31240*/  LDL R11, [R1+0x2c] ;  /* 0x00002c00010b7983 */ /* 0x000f620000100800 */
[----:B------:R-:W-:Y:S05]  /*31250*/  WARPSYNC.ALL ;  /* 0x0000000000007948 */ /* 0x000fea0003800000 */
[----:B----4-:R-:W-:-:S02]  /*31260*/  LOP3.LUT R0, R10, R0, RZ, 0xfc, !PT ;  /* 0x000000000a007212 */ /* 0x010fc400078efcff */
[----:B-----5:R-:W-:-:S03]  /*31270*/  LOP3.LUT R12, R10, R11, RZ, 0xfc, !PT ;  /* 0x0000000b0a0c7212 */ /* 0x020fc600078efcff */
[C---:B------:R-:W-:Y:S01]  /*31280*/  IMAD.IADD R0, R18.reuse, 0x1, R0 ;  /* 0x0000000112007824 */ /* 0x040fe200078e0200 */
[----:B------:R-:W-:-:S04]  /*31290*/  IADD3 R12, R18, R12, RZ ;  /* 0x0000000c120c7210 */ /* 0x000fc80007ffe0ff */
        /* <DEDUP_REMOVED lines=98> */
.L_x_2661:
[----:B------:R-:W3:Y:S01]  /*318c0*/  S2R R0, SR_TID.X ;  /* 0x0000000000007919 */ /* 0x000ee20000002100 */
[----:B--2---:R2:W-:Y:S01]  /*318d0*/  SYNCS.ARRIVE.TRANS64.A1T0 RZ, [R3+URZ+0x33450], RZ ;  /* 0x033450ff03ff79a7 */ /* 0x0045e2000810003f */
[----:B-1----:R1:W5:Y:S01]  /*318e0*/  LDL R8, [R1+0x18] ;  /* 0x0000180001087983 */ /* 0x0023620000100800 */
[----:B---3--:R-:W-:-:S03]  /*318f0*/  LOP3.LUT R4, R0, 0x7f, RZ, 0xc0, !PT ;  /* 0x0000007f00047812 */ /* 0x008fc600078ec0ff */
[----:B------:R-:W3:Y:S01]  /*31900*/  LDL R0, [R1+0x20] ;  /* 0x0000200001007983 */ /* 0x000ee20000100800 */
[----:B------:R-:W-:Y:S01]  /*31910*/  BAR.SYNC.DEFER_BLOCKING 0x2, 0x80 ;  /* 0x0082000000007b1d */ /* 0x000fe20000010000 */
[----:B------:R-:W-:-:S13]  /*31920*/  ISETP.NE.AND P0, PT, R4, RZ, PT ;  /* 0x000000ff0400720c */ /* 0x000fda0003f05270 */
[----:B--2---:R-:W-:-:S05]  /*31930*/  @!P0 VIADD R3, R3, 0x33480 ;  /* 0x0003348003038836 */ /* 0x004fca0000000000 */
[----:B------:R-:W-:-:S04]  /*31940*/  @!P0 PRMT R3, RZ, 0x654, R3 ;  /* 0x00000654ff038816 */ /* 0x000fc80000000003 */
[----:B------:R1:W-:Y:S01]  /*31950*/  @!P0 SYNCS.ARRIVE.TRANS64.RED.A1T0 RZ, [R3+URZ], RZ ;  /* 0x000000ff03ff89a7 */ /* 0x0003e2000810043f */
[C---:B---3--:R-:W-:Y:S01]  /*31960*/  ISETP.GT.AND P0, PT, R2.reuse, R0, PT ;  /* 0x000000000200720c */ /* 0x048fe20003f04270 */
[----:B------:R-:W-:Y:S02]  /*31970*/  VIADD R2, R2, 0xffffffff ;  /* 0xffffffff02027836 */ /* 0x000fe40000000000 */
[----:B------:R-:W-:-:S10]  /*31980*/  IMAD.MOV.U32 R0, RZ, RZ, R19 ;  /* 0x000000ffff007224 */ /* 0x000fd400078e0013 */
[----:B-1----:R-:W-:Y:S05]  /*31990*/  @P0 BRA `(.L_x_2662) ;  /* 0xffffffec00240947 */ /* 0x002fea000383ffff */
.L_x_2638:
        /* <DEDUP_REMOVED lines=18> */
.L_x_2664:
[----:B------:R-:W-:Y:S05]  /*31ac0*/  BSYNC B0 ;  /* 0x0000000000007941 */ /* 0x000fea0003800000 */
.L_x_2663:
[----:B------:R-:W-:-:S06]  /*31ad0*/  UISETP.NE.AND UP0, UPT, UR37, 0x3, UPT ;  /* 0x000000032500788c */ /* 0x000fcc000bf05270 */
[----:B------:R-:W-:-:S13]  /*31ae0*/  PLOP3.LUT P1, PT, PT, PT, UP0, 0x80, 0x0 ;  /* 0x000000000000781c */ /* 0x000fda0003f2f008 */
[----:B------:R-:W-:Y:S05]  /*31af0*/  @!P1 BRA `(.L_x_2665) ;  /* 0x0000000000049947 */ /* 0x000fea0003800000 */
[----:B------:R-:W-:Y:S01]  /*31b00*/  BPT.TRAP 0x1 ;  /* 0x000000040000795c */ /* 0x000fe20000300000 */
.L_x_2665:
        /* <DEDUP_REMOVED lines=9> */
.L_x_2886:
[----:B------:R-:W-:Y:S05]  /*31ba0*/  BSYNC B0 ;  /* 0x0000000000007941 */ /* 0x000fea0003800000 */
.L_x_2666:
[----:B------:R-:W-:Y:S05]  /*31bb0*/  @!P2 BRA `(.L_x_2668) ;  /* 0x000000000004a947 */ /* 0x000fea0003800000 */
[----:B------:R-:W-:Y:S01]  /*31bc0*/  BPT.TRAP 0x1 ;  /* 0x000000040000795c */ /* 0x000fe20000300000 */
.L_x_2668:
[----:B--2---:R-:W2:Y:S02]  /*31bd0*/  LDL R0, [R1+0x18] ;  /* 0x0000180001007983 */ /* 0x004ea40000100800 */
[----:B--2---:R-:W-:-:S04]  /*31be0*/  SHF.L.U32 R0, R0, 0x1f, RZ ;  /* 0x0000001f00007819 */ /* 0x004fc800000006ff */
[----:B------:R-:W2:Y:S02]  /*31bf0*/  SYNCS.PHASECHK.TRANS64.TRYWAIT P1, [R3+URZ+0x33460], R0 ;  /* 0x03346000030075a7 */ /* 0x000ea4000802017f */
[----:B--2---:R-:W-:Y:S05]  /*31c00*/  @!P1 BRA `(.L_x_2669) ;  /* 0x0000006800349947 */ /* 0x004fea0003800000 */
.L_x_2887:
        /* <DEDUP_REMOVED lines=106> */
.L_x_2670:
        /* <DEDUP_REMOVED lines=12> */
.L_x_2613:
        /* <DEDUP_REMOVED lines=9> */
[----:B------:R-:W2:Y:S04]  /*32400*/  LDS.128 R4, [R18+0x334d0] ;  /* 0x0334d00012047984 */ /* 0x000ea80000000c00 */
[----:B--2---:R2:W-:Y:S04]  /*32410*/  STL.64 [R1], R4 ;  /* 0x0000000401007387 */ /* 0x0045e80000100a00 */
[----:B------:R2:W-:Y:S01]  /*32420*/  STL.64 [R1+0x8], R6 ;  /* 0x0000080601007387 */ /* 0x0005e20000100a00 */
[----:B------:R-:W-:Y:S06]  /*32430*/  BAR.ARV 0x4, 0x180 ;  /* 0x0106000000007b1d */ /* 0x000fec0000002000 */
[----:B------:R-:W-:Y:S05]  /*32440*/  BRA `(.L_x_2672) ;  /* 0x0000001000387947 */ /* 0x000fea0003800000 */
.L_x_2671:
        /* <DEDUP_REMOVED lines=25> */
[----:B---3--:R-:W-:Y:S01]  /*325e0*/  @!P1 MOV R4, R8 ;  /* 0x0000000800049202 */ /* 0x008fe20000000f00 */
[----:B------:R-:W-:-:S02]  /*325f0*/  IMAD.MOV.U32 R8, RZ, RZ, RZ ;  /* 0x000000ffff087224 */ /* 0x000fc400078e00ff */
        /* <DEDUP_REMOVED lines=18> */
[----:B------:R1:W2:Y:S02]  /*32720*/  SHFL.IDX PT, R9, R7, 0x1f, 0x1f ;  /* 0x03e01f0007097f89 */ /* 0x0002a400000e0000 */
.L_x_2897:
[----:B------:R-:W-:Y:S02]  /*32730*/  ULDC UR4, c[0x0][0xc38] ;  /* 0x00030e0000047ab9 */ /* 0x000fe40000000800 */
[----:B------:R-:W-:-:S04]  /*32740*/  IMAD.U32 R2, RZ, RZ, UR4 ;  /* 0x00000004ff027e24 */ /* 0x000fc8000f8e00ff */
[----:B--2---:R-:W-:-:S04]  /*32750*/  IMAD R9, R9, R2, RZ ;  /* 0x0000000209097224 */ /* 0x004fc800078e02ff */
[----:B------:R-:W-:-:S05]  /*32760*/  IMAD.IADD R0, R0, 0x1, R9 ;  /* 0x0000000100007824 */ /* 0x000fca00078e0209 */
[----:B------:R-:W-:-:S13]  /*32770*/  ISETP.GT.AND P6, PT, R0, R5, PT ;  /* 0x000000050000720c */ /* 0x000fda0003fc4270 */
[----:B------:R-:W-:Y:S05]  /*32780*/  @P6 BRA `(.L_x_2674) ;  /* 0x0000000000ac6947 */ /* 0x000fea0003800000 */
.L_x_2677:
[----:B------:R-:W2:Y:S01]  /*32790*/  LDL.LU R3, [R1+0xc] ;  /* 0x00000c0001037983 */ /* 0x000ea20000300800 */
[----:B------:R-:W3:Y:S01]  /*327a0*/  LDC R2, c[0x0][0xc3c] ;  /* 0x00030f00ff027b82 */ /* 0x000ee20000000800 */
[----:B--2---:R-:W-:-:S05]  /*327b0*/  VIADD R3, R3, 0x1f ;  /* 0x0000001f03037836 */ /* 0x004fca0000000000 */
[----:B---3--:R-:W-:-:S13]  /*327c0*/  ISETP.GE.AND P6, PT, R3, R2, PT ;  /* 0x000000020300720c */ /* 0x008fda0003fc6270 */
[----:B------:R-:W-:Y:S05]  /*327d0*/  @P6 BRA `(.L_x_2675) ;  /* 0x0000000800ec6947 */ /* 0x000fea0003800000 */
[----:B------:R-:W2:Y:S01]  /*327e0*/  S2R R4, SR_TID.X ;  /* 0x0000000000047919 */ /* 0x000ea20000002100 */
[----:B------:R3:W-:Y:S01]  /*327f0*/  STL [R1+0xc], R3 ;  /* 0x00000c0301007387 */ /* 0x0007e20000100800 */
[----:B--2---:R-:W-:-:S05]  /*32800*/  LOP3.LUT R4, R4, 0x1f, RZ, 0xc0, !PT ;  /* 0x0000001f04047812 */ /* 0x004fca00078ec0ff */
[----:B------:R-:W-:Y:S02]  /*32810*/  IMAD.IADD R6, R3, 0x1, R4 ;  /* 0x0000000103067824 */ /* 0x000fe400078e0204 */
[----:B------:R-:W-:-:S03]  /*32820*/  IMAD.MOV.U32 R4, RZ, RZ, RZ ;  /* 0x000000ffff047224 */ /* 0x000fc600078e00ff */
[----:B------:R-:W-:-:S13]  /*32830*/  ISETP.GE.OR P6, PT, R6, R2, !P0 ;  /* 0x000000020600720c */ /* 0x000fda00047c6670 */
[----:B---3--:R-:W2:Y:S02]  /*32840*/  @!P6 LDC.64 R2, c[0x0][0xc80] ;  /* 0x00032000ff02eb82 */ /* 0x008ea40000000a00 */
[----:B--2---:R-:W-:-:S05]  /*32850*/  @!P6 IMAD.WIDE R2, R6, 0x4, R2 ;  /* 0x000000040602e825 */ /* 0x004fca00078e0202 */
[----:B------:R2:W3:Y:S02]  /*32860*/  @!P6 LDG.E R4, desc[UR54][R2.64] ;  /* 0x000000360204e981 */ /* 0x0004e4000c1e1900 */
[----:B--2---:R-:W2:Y:S02]  /*32870*/  @!P6 LDC.64 R2, c[0x0][0xc78] ;  /* 0x00031e00ff02eb82 */ /* 0x004ea40000000a00 */
[----:B--2---:R-:W-:Y:S01]  /*32880*/  @!P6 IMAD.WIDE R2, R6, 0x4, R2 ;  /* 0x000000040602e825 */ /* 0x004fe200078e0202 */
[----:B------:R-:W-:-:S06]  /*32890*/  MOV R6, RZ ;  /* 0x000000ff00067202 */ /* 0x000fcc0000000f00 */
[----:B------:R-:W3:Y:S01]  /*328a0*/  @!P6 LDG.E R6, desc[UR54][R2.64] ;  /* 0x000000360206e981 */ /* 0x000ee2000c1e1900 */
[----:B------:R-:W-:Y:S01]  /*328b0*/  UMOV UR4, 0xffffffff ;  /* 0xffffffff00047882 */ /* 0x000fe20000000000 */
[----:B---3--:R-:W-:Y:S02]  /*328c0*/  IMAD R2, R6, R4, RZ ;  /* 0x0000000406027224 */ /* 0x008fe400078e02ff */
[----:B------:R-:W-:Y:S05]  /*328d0*/  BRA.DIV UR4, `(.L_x_2676) ;  /* 0x0000006204747947 */ /* 0x000fea000b800000 */
        /* <DEDUP_REMOVED lines=14> */
[----:B-1----:R-:W-:-:S05]  /*329c0*/  IMAD.IADD R7, R2, 0x1, R3 ;  /* 0x0000000102077824 */ /* 0x002fca00078e0203 */
[----:B------:R1:W2:Y:S02]  /*329d0*/  SHFL.IDX PT, R9, R7, 0x1f, 0x1f ;  /* 0x03e01f0007097f89 */ /* 0x0002a400000e0000 */
.L_x_2905:
[----:B------:R-:W-:Y:S02]  /*329e0*/  ULDC UR4, c[0x0][0xc38] ;  /* 0x00030e0000047ab9 */ /* 0x000fe40000000800 */
[----:B------:R-:W-:-:S04]  /*329f0*/  IMAD.U32 R2, RZ, RZ, UR4 ;  /* 0x00000004ff027e24 */ /* 0x000fc8000f8e00ff */
[----:B--2---:R-:W-:-:S05]  /*32a00*/  IMAD R9, R9, R2, RZ ;  /* 0x0000000209097224 */ /* 0x004fca00078e02ff */
[----:B------:R-:W-:-:S04]  /*32a10*/  IADD3 R0, R9, R0, RZ ;  /* 0x0000000009007210 */ /* 0x000fc80007ffe0ff */
[----:B------:R-:W-:-:S13]  /*32a20*/  ISETP.GT.AND P6, PT, R0, R5, PT ;  /* 0x000000050000720c */ /* 0x000fda0003fc4270 */
[----:B------:R-:W-:Y:S05]  /*32a30*/  @!P6 BRA `(.L_x_2677) ;  /* 0xfffffffc0054e947 */ /* 0x000fea000383ffff */
.L_x_2674:
[----:B------:R-:W-:Y:S01]  /*32a40*/  IMAD.IADD R9, R0, 0x1, -R9 ;  /* 0x0000000100097824 */ /* 0x000fe200078e0a09 */
[----:B------:R-:W-:-:S03]  /*32a50*/  UMOV UR4, 0xffffffff ;  /* 0xffffffff00047882 */ /* 0x000fc60000000000 */
[----:B------:R-:W-:-:S05]  /*32a60*/  IMAD R0, R7, R2, R9 ;  /* 0x0000000207007224 */ /* 0x000fca00078e0209 */
[----:B------:R-:W-:Y:S01]  /*32a70*/  ISETP.GT.AND P6, PT, R0, R5, PT ;  /* 0x000000050000720c */ /* 0x000fe20003fc4270 */
[----:B------:R-:W-:-:S12]  /*32a80*/  BRA.DIV UR4, `(.L_x_2678) ;  /* 0x0000006204e07947 */ /* 0x000fd8000b800000 */
[----:B------:R-:W2:Y:S01]  /*32a90*/  LDL.LU R10, [R1+0xc] ;  /* 0x00000c00010a7983 */ /* 0x000ea20000300800 */
[----:B------:R-:W-:-:S04]  /*32aa0*/  VOTE.ANY R0, PT, !P6 ;  /* 0x0000000000007806 */ /* 0x000fc800070e0100 */
[----:B------:R-:W3:Y:S02]  /*32ab0*/  POPC R3, R0 ;  /* 0x0000000000037309 */ /* 0x000ee40000000000 */
[----:B---3--:R3:W4:Y:S04]  /*32ac0*/  SHFL.IDX PT, R4, R4, R3, 0x1f ;  /* 0x00001f0304047589 */ /* 0x00872800000e0000 */
[----:B------:R3:W0:Y:S01]  /*32ad0*/  SHFL.IDX PT, R6, R6, R3, 0x1f ;  /* 0x00001f0306067589 */ /* 0x00062200000e0000 */
[----:B--2---:R-:W-:-:S05]  /*32ae0*/  IMAD.IADD R10, R3, 0x1, R10 ;  /* 0x00000001030a7824 */ /* 0x004fca00078e020a */
[----:B0---4-:R3:W-:Y:S02]  /*32af0*/  STL [R1+0xc], R10 ;  /* 0x00000c0a01007387 */ /* 0x0117e40000100800 */
.L_x_2910:
[----:B------:R-:W-:-:S13]  /*32b00*/  ISETP.NE.AND P0, PT, R0, RZ, PT ;  /* 0x000000ff0000720c */ /* 0x000fda0003f05270 */
[----:B------:R-:W-:Y:S05]  /*32b10*/  @!P0 BRA `(.L_x_2679) ;  /* 0x0000000000148947 */ /* 0x000fea0003800000 */
[----:B------:R-:W-:Y:S01]  /*32b20*/  UMOV UR4, 0xffffffff ;  /* 0xffffffff00047882 */ /* 0x000fe20000000000 */
[----:B---3--:R-:W-:Y:S02]  /*32b30*/  VIADD R3, R3, 0xffffffff ;  /* 0xffffffff03037836 */ /* 0x008fe40000000000 */
[----:B------:R-:W-:Y:S05]  /*32b40*/  BRA.DIV UR4, `(.L_x_2680) ;  /* 0x0000006604187947 */ /* 0x000fea000b800000 */
[----:B------:R2:W3:Y:S02]  /*32b50*/  SHFL.IDX PT, R3, R7, R3, 0x1f ;  /* 0x00001f0307037589 */ /* 0x0004e400000e0000 */
.L_x_2913:
[----:B---3--:R-:W-:-:S07]  /*32b60*/  IMAD.MOV.U32 R8, RZ, RZ, R3 ;  /* 0x000000ffff087224 */ /* 0x008fce00078e0003 */
.L_x_2679:
[----:B------:R-:W-:Y:S01]  /*32b70*/  ISETP.NE.AND P0, PT, R6, 0x1, PT ;  /* 0x000000010600780c */ /* 0x000fe20003f05270 */
[----:B------:R-:W-:-:S05]  /*32b80*/  IMAD R0, R8, R2, R9 ;  /* 0x0000000208007224 */ /* 0x000fca00078e0209 */
[----:B------:R4:W-:Y:S02]  /*32b90*/  STL [R1], R0 ;  /* 0x0000000001007387 */ /* 0x0009e40000100800 */
[----:B----4-:R-:W-:-:S05]  /*32ba0*/  IMAD.IADD R0, R5, 0x1, -R0 ;  /* 0x0000000105007824 */ /* 0x010fca00078e0a00 */
[----:B------:R-:W-:Y:S05]  /*32bb0*/  @!P0 BRA `(.L_x_2681) ;  /* 0x0000000000e48947 */ /* 0x000fea0003800000 */
[----:B------:R-:W-:-:S04]  /*32bc0*/  IABS R5, R4 ;  /* 0x0000000400057213 */ /* 0x000fc80000000000 */
[----:B------:R-:W4:Y:S08]  /*32bd0*/  I2F.RP R2, R5 ;  /* 0x0000000500027306 */ /* 0x000f300000209400 */
[----:B----4-:R-:W4:Y:S02]  /*32be0*/  MUFU.RCP R2, R2 ;  /* 0x0000000200027308 */ /* 0x010f240000001000 */
[----:B----4-:R-:W-:-:S06]  /*32bf0*/  VIADD R2, R2, 0xffffffe ;  /* 0x0ffffffe02027836 */ /* 0x010fcc0000000000 */
[----:B---3--:R-:W3:Y:S02]  /*32c00*/  F2I.FTZ.U32.TRUNC.NTZ R3, R2 ;  /* 0x0000000200037305 */ /* 0x008ee4000021f000 */
[----:B---3--:R-:W-:-:S05]  /*32c10*/  IADD3 R2, RZ, -R3, RZ ;  /* 0x80000003ff027210 */ /* 0x008fca0007ffe0ff */
        /* <DEDUP_REMOVED lines=9> */
[----:B------:R-:W-:Y:S01]  /*32cb0*/  @!P1 IMAD.IADD R2, R2, 0x1, -R5 ;  /* 0x0000000102029824 */ /* 0x000fe200078e0a05 */
[----:B------:R-:W-:Y:S02]  /*32cc0*/  @!P1 IADD3 R8, R8, 0x1, RZ ;  /* 0x0000000108089810 */ /* 0x000fe40007ffe0ff */
[----:B------:R-:W-:Y:S02]  /*32cd0*/  ISETP.NE.AND P1, PT, R4, RZ, PT ;  /* 0x000000ff0400720c */ /* 0x000fe40003f25270 */
[----:B------:R-:W-:Y:S02]  /*32ce0*/  ISETP.GE.U32.AND P0, PT, R2, R5, PT ;  /* 0x000000050200720c */ /* 0x000fe40003f06070 */
[----:B------:R-:W-:-:S04]  /*32cf0*/  IABS R5, R6 ;  /* 0x0000000600057213 */ /* 0x000fc80000000000 */
[----:B------:R-:W3:Y:S07]  /*32d00*/  I2F.RP R2, R5 ;  /* 0x0000000500027306 */ /* 0x000eee0000209400 */
[----:B------:R-:W-:Y:S01]  /*32d10*/  @P0 VIADD R8, R8, 0x1 ;  /* 0x0000000108080836 */ /* 0x000fe20000000000 */
[----:B---3--:R-:W3:Y:S02]  /*32d20*/  MUFU.RCP R2, R2 ;  /* 0x0000000200027308 */ /* 0x008ee40000001000 */
[----:B---3--:R-:W-:-:S06]  /*32d30*/  VIADD R2, R2, 0xffffffe ;  /* 0x0ffffffe02027836 */ /* 0x008fcc0000000000 */
[----:B------:R-:W3:Y:S02]  /*32d40*/  F2I.FTZ.U32.TRUNC.NTZ R3, R2 ;  /* 0x0000000200037305 */ /* 0x000ee4000021f000 */
[----:B---3--:R-:W-:-:S04]  /*32d50*/  IMAD.MOV R2, RZ, RZ, -R3 ;  /* 0x000000ffff027224 */ /* 0x008fc800078e0a03 */
[----:B-12---:R-:W-:Y:S02]  /*32d60*/  IMAD R7, R2, R5, RZ ;  /* 0x0000000502077224 */ /* 0x006fe400078e02ff */
        /* <DEDUP_REMOVED lines=13> */
[----:B------:R-:W-:Y:S01]  /*32e40*/  @!P1 IMAD.IADD R2, R2, 0x1, -R5 ;  /* 0x0000000102029824 */ /* 0x000fe200078e0a05 */
[----:B------:R-:W-:Y:S02]  /*32e50*/  @!P1 IADD3 R7, R7, 0x1, RZ ;  /* 0x0000000107079810 */ /* 0x000fe40007ffe0ff */
        /* <DEDUP_REMOVED lines=15> */
.L_x_2681:
[----:B---3--:R-:W3:Y:S01]  /*32f50*/  LDL R3, [R1+0xc] ;  /* 0x00000c0001037983 */ /* 0x008ee20000100800 */
[----:B-12---:R-:W3:Y:S02]  /*32f60*/  LDC.64 R6, c[0x0][0xc90] ;  /* 0x00032400ff067b82 */ /* 0x006ee40000000a00 */
[----:B---3--:R-:W-:-:S05]  /*32f70*/  IMAD.WIDE R6, R3, 0x4, R6 ;  /* 0x0000000403067825 */ /* 0x008fca00078e0206 */
[----:B------:R-:W2:Y:S02]  /*32f80*/  LDG.E R3, desc[UR54][R6.64] ;  /* 0x0000003606037981 */ /* 0x000ea4000c1e1900 */
[----:B--2---:R-:W-:-:S05]  /*32f90*/  IMAD R5, R4, R3, RZ ;  /* 0x0000000304057224 */ /* 0x004fca00078e02ff */
[----:B------:R-:W-:-:S04]  /*32fa0*/  IABS R8, R5 ;  /* 0x0000000500087213 */ /* 0x000fc80000000000 */
[----:B------:R-:W1:Y:S08]  /*32fb0*/  I2F.RP R6, R8 ;  /* 0x0000000800067306 */ /* 0x000e700000209400 */
[----:B-1----:R-:W1:Y:S02]  /*32fc0*/  MUFU.RCP R6, R6 ;  /* 0x0000000600067308 */ /* 0x002e640000001000 */
[----:B-1----:R-:W-:-:S06]  /*32fd0*/  VIADD R6, R6, 0xffffffe ;  /* 0x0ffffffe06067836 */ /* 0x002fcc0000000000 */
[----:B------:R-:W1:Y:S02]  /*32fe0*/  F2I.FTZ.U32.TRUNC.NTZ R7, R6 ;  /* 0x0000000600077305 */ /* 0x000e64000021f000 */
[----:B-1----:R-:W-:-:S05]  /*32ff0*/  IADD3 R6, RZ, -R7, RZ ;  /* 0x80000007ff067210 */ /* 0x002fca0007ffe0ff */
        /* <DEDUP_REMOVED lines=16> */
[----:B------:R-:W-:-:S05]  /*33100*/  IMAD.MOV.U32 R6, RZ, RZ, R9 ;  /* 0x000000ffff067224 */ /* 0x000fca00078e0009 */
[----:B------:R-:W-:Y:S02]  /*33110*/  @!P2 IADD3 R6, -R6, RZ, RZ ;  /* 0x000000ff0606a210 */ /* 0x000fe40007ffe1ff */
        /* <DEDUP_REMOVED lines=21> */
[-C--:B------:R-:W-:Y:S01]  /*33270*/  @!P1 IADD3 R0, R0, -R9.reuse, RZ ;  /* 0x8000000900009210 */ /* 0x080fe20007ffe0ff */
        /* <DEDUP_REMOVED lines=13> */
.L_x_2682:
[----:B------:R-:W-:-:S05]  /*33350*/  LOP3.LUT R0, RZ, R0, RZ, 0x33, !PT ;  /* 0x00000000ff007212 */ /* 0x000fca00078e33ff */
[----:B------:R-:W-:-:S05]  /*33360*/  IMAD.IADD R0, R4, 0x1, R0 ;  /* 0x0000000104007824 */ /* 0x000fca00078e0200 */
[----:B------:R3:W-:Y:S01]  /*33370*/  STL [R1+0x4], R0 ;  /* 0x0000040001007387 */ /* 0x0007e20000100800 */
[----:B------:R-:W-:Y:S05]  /*33380*/  BRA `(.L_x_2683) ;  /* 0x0000000000287947 */ /* 0x000fea0003800000 */
.L_x_2675:
        /* <DEDUP_REMOVED lines=10> */
.L_x_2683:
[----:B-12-4-:R-:W2:Y:S04]  /*33430*/  LDL R2, [R1+0xc] ;  /* 0x00000c0001027983 */ /* 0x016ea80000100800 */
        /* <DEDUP_REMOVED lines=15> */
.L_x_2672:
[----:B------:R-:W4:Y:S01]  /*33530*/  LDL R0, [R1+0xc] ;  /* 0x00000c0001007983 */ /* 0x000f220000100800 */
[----:B------:R-:W-:Y:S02]  /*33540*/  ULDC UR4, c[0x0][0xc3c] ;  /* 0x00030f0000047ab9 */ /* 0x000fe40000000800 */
[----:B----4-:R-:W-:-:S13]  /*33550*/  ISETP.GE.AND P0, PT, R0, UR4, PT ;  /* 0x0000000400007c0c */ /* 0x010fda000bf06270 */
[----:B------:R-:W-:Y:S05]  /*33560*/  @!P0 BRA `(.L_x_2684) ;  /* 0xffffff9000d88947 */ /* 0x000fea000383ffff */
[----:B------:R-:W-:Y:S05]  /*33570*/  BSYNC B7 ;  /* 0x0000000000077941 */ /* 0x000fea0003800000 */
.L_x_2564:
[----:B--2---:R-:W2:Y:S01]  /*33580*/  LDL.LU R0, [R1+0x58] ;  /* 0x0000580001007983 */ /* 0x004ea20000300800 */
[----:B------:R-:W-:Y:S01]  /*33590*/  BSSY B0, `(.L_x_2685) ;  /* 0x000000b000007945 */ /* 0x000fe20003800000 */
[----:B-1-3--:R-:W1:Y:S01]  /*335a0*/  S2R R5, SR_CgaCtaId ;  /* 0x0000000000057919 */ /* 0x00ae620000008800 */
[----:B--2---:R-:W-:-:S05]  /*335b0*/  VIADD R0, R0, 0x1 ;  /* 0x0000000100007836 */ /* 0x004fca0000000000 */
[----:B0-----:R-:W-:-:S04]  /*335c0*/  LEA.HI R2, R0, R0, RZ, 0x1 ;  /* 0x0000000000027211 */ /* 0x001fc800078f08ff */
[----:B------:R-:W-:-:S05]  /*335d0*/  LOP3.LUT R3, R2, 0xfffffffe, RZ, 0xc0, !PT ;  /* 0xfffffffe02037812 */ /* 0x000fca00078ec0ff */
[----:B------:R-:W-:Y:S01]  /*335e0*/  IMAD.IADD R3, R0, 0x1, -R3 ;  /* 0x0000000100037824 */ /* 0x000fe200078e0a03 */
[----:B------:R-:W-:-:S04]  /*335f0*/  MOV R0, 0x400 ;  /* 0x0000040000007802 */ /* 0x000fc80000000f00 */
[----:B-1----:R-:W-:Y:S02]  /*33600*/  LEA R0, R5, R0, 0x18 ;  /* 0x0000000005007211 */ /* 0x002fe400078ec0ff */
[----:B------:R-:W-:-:S04]  /*33610*/  SHF.L.U32 R3, R3, 0x1f, RZ ;  /* 0x0000001f03037819 */ /* 0x000fc800000006ff */
[----:B------:R-:W0:Y:S02]  /*33620*/  SYNCS.PHASECHK.TRANS64.TRYWAIT P0, [R0+URZ+0x33420], R3 ;  /* 0x03342003000075a7 */ /* 0x000e24000800017f */
[----:B0-----:R-:W-:Y:S05]  /*33630*/  @!P0 BRA `(.L_x_2686) ;  /* 0x0000005800888947 */ /* 0x001fea0003800000 */
.L_x_2914:
[----:B------:R-:W-:Y:S05]  /*33640*/  BSYNC B0 ;  /* 0x0000000000007941 */ /* 0x000fea0003800000 */
.L_x_2685:
[----:B------:R-:W-:-:S03]  /*33650*/  UMOV UR4, 0xffffffff ;  /* 0xffffffff00047882 */ /* 0x000fc60000000000 */
[----:B------:R-:W-:Y:S05]  /*33660*/  BRA.DIV UR4, `(.L_x_2687) ;  /* 0x0000005a04907947 */ /* 0x000fea000b800000 */
[----:B------:R-:W1:Y:S02]  /*33670*/  S2R R2, SR_TID.X ;  /* 0x0000000000027919 */ /* 0x000e640000002100 */
[----:B-1----:R-:W-:-:S04]  /*33680*/  SHF.R.U32.HI R2, RZ, 0x5, R2 ;  /* 0x00000005ff027819 */ /* 0x002fc80000011602 */
[----:B------:R-:W-:-:S05]  /*33690*/  LOP3.LUT R2, R2, 0x3, RZ, 0xc0, !PT ;  /* 0x0000000302027812 */ /* 0x000fca00078ec0ff */
[----:B------:R1:W2:Y:S02]  /*336a0*/  SHFL.IDX PT, R14, R2, RZ, 0x1f ;  /* 0x00001fff020e7589 */ /* 0x0002a400000e0000 */
.L_x_2917:
[----:B--2---:R-:W-:-:S13]  /*336b0*/  ISETP.NE.AND P0, PT, R14, RZ, PT ;  /* 0x000000ff0e00720c */ /* 0x004fda0003f05270 */
[----:B------:R-:W-:Y:S05]  /*336c0*/  @P0 BRA `(.L_x_2338) ;  /* 0x0000000000a80947 */ /* 0x000fea0003800000 */
[----:B------:R-:W-:-:S03]  /*336d0*/  UMOV UR4, 0xffffffff ;  /* 0xffffffff00047882 */ /* 0x000fc60000000000 */
[----:B------:R-:W-:Y:S05]  /*336e0*/  BRA.DIV UR4, `(.L_x_2688) ;  /* 0x0000005a04a47947 */ /* 0x000fea000b800000 */
[----:B------:R-:W-:-:S13]  /*336f0*/  ELECT P6, URZ, PT ;  /* 0x00000000003f782f */ /* 0x000fda00038c0000 */
.L_x_2920:
[----:B------:R-:W-:Y:S05]  /*33700*/  @!P6 BRA `(.L_x_2338) ;  /* 0x000000000098e947 */ /* 0x000fea0003800000 */
[----:B------:R-:W-:-:S06]  /*33710*/  ULOP3.LUT UR4, UR36, 0x2, URZ, 0xfc, !UPT ;  /* 0x0000000224047892 */ /* 0x000fcc000f8efc3f */
[----:B-1----:R-:W-:-:S04]  /*33720*/  MOV R2, UR4 ;  /* 0x0000000400027c02 */ /* 0x002fc80008000f00 */
[----:B------:R-:W-:-:S13]  /*33730*/  ISETP.NE.AND P0, PT, R2, 0x3, PT ;  /* 0x000000030200780c */ /* 0x000fda0003f05270 */
[----:B------:R-:W-:Y:S05]  /*33740*/  @!P0 BRA `(.L_x_2689) ;  /* 0x0000000000048947 */ /* 0x000fea0003800000 */
[----:B------:R-:W-:Y:S01]  /*33750*/  BPT.TRAP 0x1 ;  /* 0x000000040000795c */ /* 0x000fe20000300000 */
.L_x_2689:
        /* <DEDUP_REMOVED lines=13> */
.L_x_2921:
[----:B------:R-:W1:Y:S02]  /*33830*/  SYNCS.PHASECHK.TRANS64.TRYWAIT P1, [R7+URZ], R2 ;  /* 0x00000002070075a7 */ /* 0x000e64000802017f */
[----:B-1----:R-:W-:Y:S05]  /*33840*/  @!P1 BRA `(.L_x_2691) ;  /* 0x0000005800809947 */ /* 0x002fea0003800000 */
.L_x_2922:
[----:B------:R-:W-:Y:S05]  /*33850*/  @!P0 BRA `(.L_x_2692) ;  /* 0x0000000000048947 */ /* 0x000fea0003800000 */
[----:B------:R-:W-:Y:S01]  /*33860*/  BPT.TRAP 0x1 ;  /* 0x000000040000795c */ /* 0x000fe20000300000 */
.L_x_2692:
[----:B------:R-:W-:-:S04]  /*33870*/  IMAD R4, R19, 0x8, R0 ;  /* 0x0000000813047824 */ /* 0x000fc800078e0200 */
[----:B------:R-:W2:Y:S02]  /*33880*/  SYNCS.PHASECHK.TRANS64.TRYWAIT P1, [R4+URZ+0x33460], R5 ;  /* 0x03346005040075a7 */ /* 0x000ea4000802017f */
[----:B--2---:R-:W-:Y:S05]  /*33890*/  @!P1 BRA `(.L_x_2693) ;  /* 0x0000005800809947 */ /* 0x004fea0003800000 */
.L_x_2923:
[----:B------:R-:W-:Y:S05]  /*338a0*/  @!P0 BRA `(.L_x_2694) ;  /* 0x0000000000048947 */ /* 0x000fea0003800000 */
[----:B------:R-:W-:Y:S01]  /*338b0*/  BPT.TRAP 0x1 ;  /* 0x000000040000795c */ /* 0x000fe20000300000 */
.L_x_2694:
[----:B------:R-:W-:-:S04]  /*338c0*/  IMAD R3, R3, 0x8, R0 ;  /* 0x0000000803037824 */ /* 0x000fc800078e0200 */
[----:B------:R-:W3:Y:S02]  /*338d0*/  SYNCS.PHASECHK.TRANS64.TRYWAIT P1, [R3+URZ+0x33460], R2 ;  /* 0x03346002030075a7 */ /* 0x000ee4000802017f */
[----:B---3--:R-:W-:Y:S05]  /*338e0*/  @!P1 BRA `(.L_x_2695) ;  /* 0x0000005800809947 */ /* 0x008fea0003800000 */
.L_x_2924:
[----:B------:R-:W-:Y:S05]  /*338f0*/  @!P0 BRA `(.L_x_2696) ;  /* 0x0000000000048947 */ /* 0x000fea0003800000 */
[----:B------:R-:W-:Y:S01]  /*33900*/  BPT.TRAP 0x1 ;  /* 0x000000040000795c */ /* 0x000fe20000300000 */
.L_x_2696:
[----:B------:R-:W4:Y:S02]  /*33910*/  SYNCS.PHASECHK.TRANS64.TRYWAIT P0, [R4+URZ+0x33480], R5 ;  /* 0x03348005040075a7 */ /* 0x000f24000800017f */
[----:B----4-:R-:W-:Y:S05]  /*33920*/  @!P0 BRA `(.L_x_2697) ;  /* 0x0000005800848947 */ /* 0x010fea0003800000 */
.L_x_2698:
[----:B------:R0:W0:Y:S02]  /*33930*/  SYNCS.PHASECHK.TRANS64.TRYWAIT P0, [R3+URZ+0x33480], R2 ;  /* 0x03348002030075a7 */ /* 0x000024000800017f */
[----:B0-----:R-:W-:Y:S05]  /*33940*/  @!P0 NANOSLEEP.SYNCS 0x989680 ;  /* 0x009896800000895d */ /* 0x001fea0003900000 */
[----:B------:R-:W0:Y:S02]  /*33950*/  @!P0 SYNCS.PHASECHK.TRANS64 P0, [R3+URZ+0x33480], R2 ;  /* 0x03348002030085a7 */ /* 0x000e24000800007f */
[----:B0-----:R-:W-:Y:S05]  /*33960*/  @!P0 BRA `(.L_x_2698) ;  /* 0xfffffffc00f08947 */ /* 0x001fea000383ffff */
.L_x_2338:
[----:B------:R-:W-:Y:S05]  /*33970*/  BSYNC B8 ;  /* 0x0000000000087941 */ /* 0x000fea0003800000 */
.L_x_2335:
[----:B------:R-:W-:Y:S05]  /*33980*/  EXIT ;  /* 0x000000000000794d */ /* 0x000fea0003800000 */
.L_x_2358:
[----:B-1----:R1:W2:Y:S02]  /*33990*/  SYNCS.PHASECHK.TRANS64.TRYWAIT P5, [R100+URZ+0x33490], R101 ;  /* 0x03349065640075a7 */ /* 0x0022a400080a017f */
[----:B--2---:R-:W-:Y:S05]  /*339a0*/  @!P5 NANOSLEEP.SYNCS 0x989680 ;  /* 0x009896800000d95d */ /* 0x004fea0003900000 */
[----:B------:R-:W2:Y:S02]  /*339b0*/  @!P5 SYNCS.PHASECHK.TRANS64 P5, [R100+URZ+0x33490], R101 ;  /* 0x033490656400d5a7 */ /* 0x000ea400080a007f */
[----:B--2---:R-:W-:Y:S05]  /*339c0*/  @!P5 BRA `(.L_x_2358) ;  /* 0xfffffffc00f0d947 */ /* 0x004fea000383ffff */
[----:B------:R-:W-:Y:S05]  /*339d0*/  BRA `(.L_x_2699) ;  /* 0xfffffd0000147947 */ /* 0x000fea000383ffff */
.L_x_2412:
[----:B--2---:R2:W3:Y:S02]  /*339e0*/  SYNCS.PHASECHK.TRANS64.TRYWAIT P5, [R100+URZ+0x33490], R101 ;  /* 0x03349065640075a7 */ /* 0x0044e400080a017f */
[----:B---3--:R-:W-:Y:S05]  /*339f0*/  @!P5 NANOSLEEP.SYNCS 0x989680 ;  /* 0x009896800000d95d */ /* 0x008fea0003900000 */
[----:B------:R-:W3:Y:S02]  /*33a00*/  @!P5 SYNCS.PHASECHK.TRANS64 P5, [R100+URZ+0x33490], R101 ;  /* 0x033490656400d5a7 */ /* 0x000ee400080a007f */
[----:B---3--:R-:W-:Y:S05]  /*33a10*/  @!P5 BRA `(.L_x_2412) ;  /* 0xfffffffc00f0d947 */ /* 0x008fea000383ffff */
[----:B------:R-:W-:Y:S05]  /*33a20*/  BRA `(.L_x_2700) ;  /* 0xfffffd5c00687947 */ /* 0x000fea000383ffff */
.L_x_2437:
[----:B0-----:R0:W1:Y:S02]  /*33a30*/  SYNCS.PHASECHK.TRANS64.TRYWAIT P3, [R100+URZ+0x33490], R101 ;  /* 0x03349065640075a7 */ /* 0x001064000806017f */
[----:B-1----:R-:W-:Y:S05]  /*33a40*/  @!P3 NANOSLEEP.SYNCS 0x989680 ;  /* 0x009896800000b95d */ /* 0x002fea0003900000 */
[----:B------:R-:W1:Y:S02]  /*33a50*/  @!P3 SYNCS.PHASECHK.TRANS64 P3, [R100+URZ+0x33490], R101 ;  /* 0x033490656400b5a7 */ /* 0x000e64000806007f */
[----:B-1----:R-:W-:Y:S05]  /*33a60*/  @!P3 BRA `(.L_x_2437) ;  /* 0xfffffffc00f0b947 */ /* 0x002fea000383ffff */
[----:B------:R-:W-:Y:S05]  /*33a70*/  BRA `(.L_x_2701) ;  /* 0xfffffdbc002c7947 */ /* 0x000fea000383ffff */
.L_x_2443:
[----:B-1----:R1:W2:Y:S02]  /*33a80*/  SYNCS.PHASECHK.TRANS64.TRYWAIT P2, [R100+URZ+0x334b0], R101 ;  /* 0x0334b065640075a7 */ /* 0x0022a4000804017f */
[----:B--2---:R-:W-:Y:S05]  /*33a90*/  @!P2 NANOSLEEP.SYNCS 0x989680 ;  /* 0x009896800000a95d */ /* 0x004fea0003900000 */
[----:B------:R-:W2:Y:S02]  /*33aa0*/  @!P2 SYNCS.PHASECHK.TRANS64 P2, [R100+URZ+0x334b0], R101 ;  /* 0x0334b0656400a5a7 */ /* 0x000ea4000804007f */
[----:B--2---:R-:W-:Y:S05]  /*33ab0*/  @!P2 BRA `(.L_x_2443) ;  /* 0xfffffffc00f0a947 */ /* 0x004fea000383ffff */
[----:B------:R-:W-:Y:S05]  /*33ac0*/  BRA `(.L_x_2702) ;  /* 0xfffffdc000307947 */ /* 0x000fea000383ffff */
.L_x_2453:
[----:B------:R-:W-:Y:S01]  /*33ad0*/  BSSY B0, `(.L_x_2703) ;  /* 0x0000007000007945 */ /* 0x000fe20003800000 */
[----:B------:R-:W-:Y:S01]  /*33ae0*/  MOV R12, RZ ;  /* 0x000000ff000c7202 */ /* 0x000fe20000000f00 */
[----:B------:R-:W-:Y:S02]  /*33af0*/  IMAD.MOV.U32 R11, RZ, RZ, 0x1f ;  /* 0x0000001fff0b7424 */ /* 0x000fe400078e00ff */
[----:B------:R-:W-:-:S07]  /*33b00*/  IMAD.MOV.U32 R15, RZ, RZ, -0x1 ;  /* 0xffffffffff0f7424 */ /* 0x000fce00078e00ff */
[----:B-----5:R-:W-:Y:S05]  /*33b10*/  WARPSYNC.COLLECTIVE R15, `(.L_x_2704) ;  /* 0x000000000f087348 */ /* 0x020fea0003c00000 */
[----:B------:R0:W1:Y:S02]  /*33b20*/  SHFL.IDX P6, R14, R13, R12, R11 ;  /* 0x0000000c0d0e7389 */ /* 0x00006400000c000b */
[----:B01---5:R-:W-:Y:S01]  /*33b30*/  ENDCOLLECTIVE ;  /* 0x000000000000791b */ /* 0x023fe20003800000 */
.L_x_2704:
[----:B------:R-:W-:Y:S05]  /*33b40*/  BSYNC B0 ;  /* 0x0000000000007941 */ /* 0x000fea0003800000 */
.L_x_2703:
[----:B------:R-:W-:Y:S01]  /*33b50*/  IMAD.MOV.U32 R229, RZ, RZ, R14 ;  /* 0x000000ffffe57224 */ /* 0x000fe200078e000e */
[----:B------:R-:W-:Y:S06]  /*33b60*/  BRA `(.L_x_2705) ;  /* 0xfffffdcc00407947 */ /* 0x000fec000383ffff */
.L_x_2463:
[----:B------:R-:W-:Y:S01]  /*33b70*/  BSSY B1, `(.L_x_2706) ;  /* 0x0000007000017945 */ /* 0x000fe20003800000 */
[----:B------:R-:W-:Y:S02]  /*33b80*/  IMAD.MOV.U32 R12, RZ, RZ, RZ ;  /* 0x000000ffff0c7224 */ /* 0x000fe400078e00ff */
[----:B------:R-:W-:Y:S02]  /*33b90*/  IMAD.MOV.U32 R11, RZ, RZ, 0x1e1f ;  /* 0x00001e1fff0b7424 */ /* 0x000fe400078e00ff */
[----:B------:R-:W-:-:S07]  /*33ba0*/  IMAD.MOV.U32 R15, RZ, RZ, -0x1 ;  /* 0xffffffffff0f7424 */ /* 0x000fce00078e00ff */
[----:B------:R-:W-:Y:S05]  /*33bb0*/  WARPSYNC.COLLECTIVE R15, `(.L_x_2707) ;  /* 0x000000000f087348 */ /* 0x000fea0003c00000 */
[----:B------:R0:W1:Y:S02]  /*33bc0*/  SHFL.IDX P6, R14, R13, R12, R11 ;  /* 0x0000000c0d0e7389 */ /* 0x00006400000c000b */
[----:B01----:R-:W-:Y:S01]  /*33bd0*/  ENDCOLLECTIVE ;  /* 0x000000000000791b */ /* 0x003fe20003800000 */
.L_x_2707:
[----:B------:R-:W-:Y:S05]  /*33be0*/  BSYNC B1 ;  /* 0x0000000000017941 */ /* 0x000fea0003800000 */
.L_x_2706:
[----:B------:R-:W-:Y:S01]  /*33bf0*/  IMAD.MOV.U32 R13, RZ, RZ, R3 ;  /* 0x000000ffff0d7224 */ /* 0x000fe200078e0003 */
[----:B------:R-:W-:Y:S01]  /*33c00*/  MOV R0, R14 ;  /* 0x0000000e00007202 */ /* 0x000fe20000000f00 */
[----:B------:R-:W-:Y:S02]  /*33c10*/  IMAD.MOV.U32 R12, RZ, RZ, RZ ;  /* 0x000000ffff0c7224 */ /* 0x000fe400078e00ff */
[----:B------:R-:W-:Y:S02]  /*33c20*/  IMAD.MOV.U32 R11, RZ, RZ, 0x1e1f ;  /* 0x00001e1fff0b7424 */ /* 0x000fe400078e00ff */
[----:B------:R-:W-:-:S07]  /*33c30*/  IMAD.MOV.U32 R15, RZ, RZ, -0x1 ;  /* 0xffffffffff0f7424 */ /* 0x000fce00078e00ff */
[----:B------:R-:W-:Y:S05]  /*33c40*/  WARPSYNC.COLLECTIVE R15, `(.L_x_2708) ;  /* 0x000000000f087348 */ /* 0x000fea0003c00000 */
[----:B------:R0:W1:Y:S02]  /*33c50*/  SHFL.IDX P6, R14, R13, R12, R11 ;  /* 0x0000000c0d0e7389 */ /* 0x00006400000c000b */
[----:B01----:R-:W-:Y:S01]  /*33c60*/  ENDCOLLECTIVE ;  /* 0x000000000000791b */ /* 0x003fe20003800000 */
.L_x_2708:
[----:B------:R-:W-:Y:S02]  /*33c70*/  IMAD.MOV.U32 R13, RZ, RZ, R4 ;  /* 0x000000ffff0d7224 */ /* 0x000fe400078e0004 */
[----:B------:R-:W-:-:S07]  /*33c80*/  IMAD.MOV.U32 R3, RZ, RZ, R14 ;  /* 0x000000ffff037224 */ /* 0x000fce00078e000e */
[----:B------:R-:W-:Y:S05]  /*33c90*/  WARPSYNC.COLLECTIVE R15, `(.L_x_2709) ;  /* 0x000000000f087348 */ /* 0x000fea0003c00000 */
[----:B------:R0:W1:Y:S02]  /*33ca0*/  SHFL.IDX P6, R14, R13, R12, R11 ;  /* 0x0000000c0d0e7389 */ /* 0x00006400000c000b */
[----:B01----:R-:W-:Y:S01]  /*33cb0*/  ENDCOLLECTIVE ;  /* 0x000000000000791b */ /* 0x003fe20003800000 */
.L_x_2709:
[----:B------:R-:W-:Y:S01]  /*33cc0*/  IMAD.MOV.U32 R13, RZ, RZ, R5 ;  /* 0x000000ffff0d7224 */ /* 0x000fe200078e0005 */
[----:B------:R-:W-:-:S07]  /*33cd0*/  MOV R4, R14 ;  /* 0x0000000e00047202 */ /* 0x000fce0000000f00 */
[----:B------:R-:W-:Y:S05]  /*33ce0*/  WARPSYNC.COLLECTIVE R15, `(.L_x_2710) ;  /* 0x000000000f087348 */ /* 0x000fea0003c00000 */
[----:B------:R0:W1:Y:S02]  /*33cf0*/  SHFL.IDX P6, R14, R13, R12, R11 ;  /* 0x0000000c0d0e7389 */ /* 0x00006400000c000b */
[----:B01----:R-:W-:Y:S01]  /*33d00*/  ENDCOLLECTIVE ;  /* 0x000000000000791b */ /* 0x003fe20003800000 */
.L_x_2710:
[----:B------:R-:W-:Y:S05]  /*33d10*/  BRA `(.L_x_2711) ;  /* 0xfffffdd400207947 */ /* 0x000fea000383ffff */
.L_x_2467:
[----:B--2---:R2:W0:Y:S02]  /*33d20*/  SYNCS.PHASECHK.TRANS64.TRYWAIT P0, [R16+URZ+0x33400], R5 ;  /* 0x03340005100075a7 */ /* 0x004424000800017f */
[----:B0-----:R-:W-:Y:S05]  /*33d30*/  @!P0 NANOSLEEP.SYNCS 0x989680 ;  /* 0x009896800000895d */ /* 0x001fea0003900000 */
[----:B------:R-:W0:Y:S02]  /*33d40*/  @!P0 SYNCS.PHASECHK.TRANS64 P0, [R16+URZ+0x33400], R5 ;  /* 0x03340005100085a7 */ /* 0x000e24000800007f */
[----:B0-----:R-:W-:Y:S05]  /*33d50*/  @!P0 BRA `(.L_x_2467) ;  /* 0xfffffffc00f08947 */ /* 0x001fea000383ffff */
[----:B------:R-:W-:Y:S05]  /*33d60*/  BRA `(.L_x_2712) ;  /* 0xfffffdd800707947 */ /* 0x000fea000383ffff */
.L_x_2479:
[----:B------:R-:W-:Y:S01]  /*33d70*/  BSSY B1, `(.L_x_2713) ;  /* 0x0000007000017945 */ /* 0x000fe20003800000 */
[----:B------:R-:W-:Y:S02]  /*33d80*/  IMAD.MOV.U32 R12, RZ, RZ, RZ ;  /* 0x000000ffff0c7224 */ /* 0x000fe400078e00ff */
[----:B------:R-:W-:Y:S02]  /*33d90*/  IMAD.MOV.U32 R11, RZ, RZ, 0x1e1f ;  /* 0x00001e1fff0b7424 */ /* 0x000fe400078e00ff */
[----:B------:R-:W-:-:S07]  /*33da0*/  IMAD.MOV.U32 R15, RZ, RZ, -0x1 ;  /* 0xffffffffff0f7424 */ /* 0x000fce00078e00ff */
[----:B------:R-:W-:Y:S05]  /*33db0*/  WARPSYNC.COLLECTIVE R15, `(.L_x_2714) ;  /* 0x000000000f087348 */ /* 0x000fea0003c00000 */
[----:B------:R0:W1:Y:S02]  /*33dc0*/  SHFL.IDX P6, R14, R13, R12, R11 ;  /* 0x0000000c0d0e7389 */ /* 0x00006400000c000b */
[----:B01----:R-:W-:Y:S01]  /*33dd0*/  ENDCOLLECTIVE ;  /* 0x000000000000791b */ /* 0x003fe20003800000 */
.L_x_2714:
[----:B------:R-:W-:Y:S05]  /*33de0*/  BSYNC B1 ;  /* 0x0000000000017941 */ /* 0x000fea0003800000 */
.L_x_2713:
        /* <DEDUP_REMOVED lines=8> */
.L_x_2715:
[----:B------:R-:W-:Y:S02]  /*33e70*/  IMAD.MOV.U32 R13, RZ, RZ, R20 ;  /* 0x000000ffff0d7224 */ /* 0x000fe400078e0014 */
[----:B------:R-:W-:-:S07]  /*33e80*/  IMAD.MOV.U32 R3, RZ, RZ, R14 ;  /* 0x000000ffff037224 */ /* 0x000fce00078e000e */
[----:B------:R-:W-:Y:S05]  /*33e90*/  WARPSYNC.COLLECTIVE R15, `(.L_x_2716) ;  /* 0x000000000f087348 */ /* 0x000fea0003c00000 */
[----:B------:R0:W1:Y:S02]  /*33ea0*/  SHFL.IDX P6, R14, R13, R12, R11 ;  /* 0x0000000c0d0e7389 */ /* 0x00006400000c000b */
[----:B01----:R-:W-:Y:S01]  /*33eb0*/  ENDCOLLECTIVE ;  /* 0x000000000000791b */ /* 0x003fe20003800000 */
.L_x_2716:
[----:B------:R-:W-:Y:S02]  /*33ec0*/  IMAD.MOV.U32 R13, RZ, RZ, R21 ;  /* 0x000000ffff0d7224 */ /* 0x000fe400078e0015 */
[----:B------:R-:W-:-:S07]  /*33ed0*/  IMAD.MOV.U32 R20, RZ, RZ, R14 ;  /* 0x000000ffff147224 */ /* 0x000fce00078e000e */
[----:B------:R-:W-:Y:S05]  /*33ee0*/  WARPSYNC.COLLECTIVE R15, `(.L_x_2717) ;  /* 0x000000000f087348 */ /* 0x000fea0003c00000 */
[----:B------:R0:W1:Y:S02]  /*33ef0*/  SHFL.IDX P6, R14, R13, R12, R11 ;  /* 0x0000000c0d0e7389 */ /* 0x00006400000c000b */
[----:B01----:R-:W-:Y:S01]  /*33f00*/  ENDCOLLECTIVE ;  /* 0x000000000000791b */ /* 0x003fe20003800000 */
.L_x_2717:
[----:B------:R-:W-:Y:S01]  /*33f10*/  MOV R21, R14 ;  /* 0x0000000e00157202 */ /* 0x000fe20000000f00 */
[----:B------:R-:W-:Y:S06]  /*33f20*/  BRA `(.L_x_2718) ;  /* 0xfffffe0800547947 */ /* 0x000fec000383ffff */
.L_x_2483:
[----:B--2---:R2:W4:Y:S02]  /*33f30*/  SYNCS.PHASECHK.TRANS64.TRYWAIT P0, [R16+URZ+0x33400], R21 ;  /* 0x03340015100075a7 */ /* 0x004524000800017f */
[----:B----4-:R-:W-:Y:S05]  /*33f40*/  @!P0 NANOSLEEP.SYNCS 0x989680 ;  /* 0x009896800000895d */ /* 0x010fea0003900000 */
[----:B------:R-:W4:Y:S02]  /*33f50*/  @!P0 SYNCS.PHASECHK.TRANS64 P0, [R16+URZ+0x33400], R21 ;  /* 0x03340015100085a7 */ /* 0x000f24000800007f */
[----:B----4-:R-:W-:Y:S05]  /*33f60*/  @!P0 BRA `(.L_x_2483) ;  /* 0xfffffffc00f08947 */ /* 0x010fea000383ffff */
[----:B------:R-:W-:Y:S05]  /*33f70*/  BRA `(.L_x_2719) ;  /* 0xfffffe0c00747947 */ /* 0x000fea000383ffff */
.L_x_2491:
[----:B-1----:R1:W2:Y:S02]  /*33f80*/  SYNCS.PHASECHK.TRANS64.TRYWAIT P0, [R0+URZ+0x33430], R3 ;  /* 0x03343003000075a7 */ /* 0x0022a4000800017f */
[----:B--2---:R-:W-:Y:S05]  /*33f90*/  @!P0 NANOSLEEP.SYNCS 0x989680 ;  /* 0x009896800000895d */ /* 0x004fea0003900000 */
[----:B------:R-:W2:Y:S02]  /*33fa0*/  @!P0 SYNCS.PHASECHK.TRANS64 P0, [R0+URZ+0x33430], R3 ;  /* 0x03343003000085a7 */ /* 0x000ea4000800007f */
[----:B--2---:R-:W-:Y:S05]  /*33fb0*/  @!P0 BRA `(.L_x_2491) ;  /* 0xfffffffc00f08947 */ /* 0x004fea000383ffff */
[----:B------:R-:W-:Y:S05]  /*33fc0*/  BRA `(.L_x_2490) ;  /* 0xfffffe3c00dc7947 */ /* 0x000fea000383ffff */
.L_x_2497:
[----:B-1----:R1:W2:Y:S02]  /*33fd0*/  SYNCS.PHASECHK.TRANS64.TRYWAIT P3, [R11+URZ+0x33430], R8 ;  /* 0x033430080b0075a7 */ /* 0x0022a4000806017f */
[----:B--2---:R-:W-:Y:S05]  /*33fe0*/  @!P3 NANOSLEEP.SYNCS 0x989680 ;  /* 0x009896800000b95d */ /* 0x004fea0003900000 */
[----:B------:R-:W2:Y:S02]  /*33ff0*/  @!P3 SYNCS.PHASECHK.TRANS64 P3, [R11+URZ+0x33430], R8 ;  /* 0x033430080b00b5a7 */ /* 0x000ea4000806007f */
[----:B--2---:R-:W-:Y:S05]  /*34000*/  @!P3 BRA `(.L_x_2497) ;  /* 0xfffffffc00f0b947 */ /* 0x004fea000383ffff */
[----:B------:R-:W-:Y:S05]  /*34010*/  BRA `(.L_x_2496) ;  /* 0xfffffe8400187947 */ /* 0x000fea000383ffff */
.L_x_2501:
[----:B-1----:R1:W2:Y:S02]  /*34020*/  SYNCS.PHASECHK.TRANS64.TRYWAIT P2, [R10+URZ+0x33450], R7 ;  /* 0x033450070a0075a7 */ /* 0x0022a4000804017f */
[----:B--2---:R-:W-:Y:S05]  /*34030*/  @!P2 NANOSLEEP.SYNCS 0x989680 ;  /* 0x009896800000a95d */ /* 0x004fea0003900000 */
[----:B------:R-:W2:Y:S02]  /*34040*/  @!P2 SYNCS.PHASECHK.TRANS64 P2, [R10+URZ+0x33450], R7 ;  /* 0x033450070a00a5a7 */ /* 0x000ea4000804007f */
[----:B--2---:R-:W-:Y:S05]  /*34050*/  @!P2 BRA `(.L_x_2501) ;  /* 0xfffffffc00f0a947 */ /* 0x004fea000383ffff */
[----:B------:R-:W-:Y:S05]  /*34060*/  BRA `(.L_x_2498) ;  /* 0xfffffe9400547947 */ /* 0x000fea000383ffff */
.L_x_2509:
[----:B-1----:R1:W2:Y:S02]  /*34070*/  SYNCS.PHASECHK.TRANS64.TRYWAIT P0, [R10+URZ+0x33430], R11 ;  /* 0x0334300b0a0075a7 */ /* 0x0022a4000800017f */
[----:B--2---:R-:W-:Y:S05]  /*34080*/  @!P0 NANOSLEEP.SYNCS 0x989680 ;  /* 0x009896800000895d */ /* 0x004fea0003900000 */
[----:B------:R-:W2:Y:S02]  /*34090*/  @!P0 SYNCS.PHASECHK.TRANS64 P0, [R10+URZ+0x33430], R11 ;  /* 0x0334300b0a0085a7 */ /* 0x000ea4000800007f */
[----:B--2---:R-:W-:Y:S05]  /*340a0*/  @!P0 BRA `(.L_x_2509) ;  /* 0xfffffffc00f08947 */ /* 0x004fea000383ffff */
[----:B------:R-:W-:Y:S05]  /*340b0*/  BRA `(.L_x_2508) ;  /* 0xfffffecc00b07947 */ /* 0x000fea000383ffff */
.L_x_2513:
[----:B-1----:R1:W2:Y:S02]  /*340c0*/  SYNCS.PHASECHK.TRANS64.TRYWAIT P0, [R10+URZ+0x33450], R7 ;  /* 0x033450070a0075a7 */ /* 0x0022a4000800017f */
[----:B--2---:R-:W-:Y:S05]  /*340d0*/  @!P0 NANOSLEEP.SYNCS 0x989680 ;  /* 0x009896800000895d */ /* 0x004fea0003900000 */
[----:B------:R-:W2:Y:S02]  /*340e0*/  @!P0 SYNCS.PHASECHK.TRANS64 P0, [R10+URZ+0x33450], R7 ;  /* 0x033450070a0085a7 */ /* 0x000ea4000800007f */
[----:B--2---:R-:W-:Y:S05]  /*340f0*/  @!P0 BRA `(.L_x_2513) ;  /* 0xfffffffc00f08947 */ /* 0x004fea000383ffff */
[----:B------:R-:W-:Y:S05]  /*34100*/  BRA `(.L_x_2510) ;  /* 0xfffffedc00e07947 */ /* 0x000fea000383ffff */
.L_x_2519:
[----:B-1----:R1:W2:Y:S02]  /*34110*/  SYNCS.PHASECHK.TRANS64.TRYWAIT P0, [R2+URZ+0x33450], R5 ;  /* 0x03345005020075a7 */ /* 0x0022a4000800017f */
[----:B--2---:R-:W-:Y:S05]  /*34120*/  @!P0 NANOSLEEP.SYNCS 0x989680 ;  /* 0x009896800000895d */ /* 0x004fea0003900000 */
[----:B------:R-:W2:Y:S02]  /*34130*/  @!P0 SYNCS.PHASECHK.TRANS64 P0, [R2+URZ+0x33450], R5 ;  /* 0x03345005020085a7 */ /* 0x000ea4000800007f */
[----:B--2---:R-:W-:Y:S05]  /*34140*/  @!P0 BRA `(.L_x_2519) ;  /* 0xfffffffc00f08947 */ /* 0x004fea000383ffff */
[----:B------:R-:W-:Y:S05]  /*34150*/  BRA `(.L_x_2518) ;  /* 0xffffff0c00307947 */ /* 0x000fea000383ffff */
.L_x_2523:
        /* <DEDUP_REMOVED lines=17> */
[----:B------:R-:W-:Y:S01]  /*34270*/  IMAD.MOV.U32 R11, RZ, RZ, 0x1c1f ;  /* 0x00001c1fff0b7424 */ /* 0x000fe200078e00ff */
[----:B------:R-:W-:-:S02]  /*34280*/  SEL R57, R15, R62, P0 ;  /* 0x0000003e0f397207 */ /* 0x000fc40000000000 */
[----:B------:R-:W-:Y:S01]  /*34290*/  SEL R51, R62, R15, P0 ;  /* 0x0000000f3e337207 */ /* 0x000fe20000000000 */
[----:B------:R-:W-:Y:S01]  /*342a0*/  IMAD.MOV.U32 R15, RZ, RZ, -0x1 ;  /* 0xffffffffff0f7424 */ /* 0x000fe200078e00ff */
[----:B------:R-:W-:Y:S01]  /*342b0*/  SEL R46, R46, R12, P0 ;  /* 0x0000000c2e2e7207 */ /* 0x000fe20000000000 */
[----:B-----5:R-:W-:Y:S01]  /*342c0*/  IMAD.MOV.U32 R12, RZ, RZ, R44 ;  /* 0x000000ffff0c7224 */ /* 0x020fe200078e002c */
[----:B------:R-:W-:Y:S02]  /*342d0*/  SEL R111, R112, R14, P0 ;  /* 0x0000000e706f7207 */ /* 0x000fe40000000000 */
[----:B------:R-:W-:-:S07]  /*342e0*/  SEL R26, R14, R112, P0 ;  /* 0x000000700e1a7207 */ /* 0x000fce0000000000 */
[----:B0-----:R-:W-:Y:S05]  /*342f0*/  WARPSYNC.COLLECTIVE R15, `(.L_x_2720) ;  /* 0x000000000f087348 */ /* 0x001fea0003c00000 */
[----:B------:R1:W2:Y:S02]  /*34300*/  SHFL.IDX P6, R14, R13, R12, R11 ;  /* 0x0000000c0d0e7389 */ /* 0x0002a400000c000b */
[----:B012---:R-:W-:Y:S01]  /*34310*/  ENDCOLLECTIVE ;  /* 0x000000000000791b */ /* 0x007fe20003800000 */
.L_x_2720:
        /* <DEDUP_REMOVED lines=14> */
[----:B------:R-:W-:-:S07]  /*34400*/  LOP3.LUT R77, R44, 0x2, RZ, 0x3c, !PT ;  /* 0x000000022c4d7812 */ /* 0x000fce00078e3cff */
[----:B------:R-:W-:Y:S05]  /*34410*/  WARPSYNC.COLLECTIVE R15, `(.L_x_2721) ;  /* 0x000000000f087348 */ /* 0x000fea0003c00000 */
[----:B------:R0:W1:Y:S02]  /*34420*/  SHFL.IDX P6, R14, R13, R12, R11 ;  /* 0x0000000c0d0e7389 */ /* 0x00006400000c000b */
[----:B01----:R-:W-:Y:S01]  /*34430*/  ENDCOLLECTIVE ;  /* 0x000000000000791b */ /* 0x003fe20003800000 */
.L_x_2721:
        /* <DEDUP_REMOVED lines=18> */
.L_x_2722:
        /* <DEDUP_REMOVED lines=18> */
.L_x_2723:
        /* <DEDUP_REMOVED lines=19> */
.L_x_2724:
        /* <DEDUP_REMOVED lines=17> */
.L_x_2725:
        /* <DEDUP_REMOVED lines=18> */
.L_x_2726:
[----:B------:R-:W-:Y:S02]  /*349e0*/  IMAD.MOV.U32 R13, RZ, RZ, R4 ;  /* 0x000000ffff0d7224 */ /* 0x000fe400078e0004 */
[----:B------:R-:W-:-:S07]  /*349f0*/  IMAD.MOV.U32 R105, RZ, RZ, R14 ;  /* 0x000000ffff697224 */ /* 0x000fce00078e000e */
[----:B------:R-:W-:Y:S05]  /*34a00*/  WARPSYNC.COLLECTIVE R15, `(.L_x_2727) ;  /* 0x000000000f087348 */ /* 0x000fea0003c00000 */
[----:B------:R0:W1:Y:S02]  /*34a10*/  SHFL.IDX P6, R14, R13, R12, R11 ;  /* 0x0000000c0d0e7389 */ /* 0x00006400000c000b */
[----:B01----:R-:W-:Y:S01]  /*34a20*/  ENDCOLLECTIVE ;  /* 0x000000000000791b */ /* 0x003fe20003800000 */
.L_x_2727:
[----:B------:R-:W-:Y:S02]  /*34a30*/  SEL R3, R93, R105, P0 ;  /* 0x000000695d037207 */ /* 0x000fe40000000000 */
[----:B------:R-:W-:Y:S01]  /*34a40*/  SEL R4, R105, R93, P0 ;  /* 0x0000005d69047207 */ /* 0x000fe20000000000 */
[----:B------:R-:W-:Y:S02]  /*34a50*/  IMAD.MOV.U32 R13, RZ, RZ, R102 ;  /* 0x000000ffff0d7224 */ /* 0x000fe400078e0066 */
[----:B------:R-:W-:Y:S01]  /*34a60*/  IMAD.MOV.U32 R12, RZ, RZ, R44 ;  /* 0x000000ffff0c7224 */ /* 0x000fe200078e002c */
[----:B------:R-:W-:-:S07]  /*34a70*/  MOV R139, R14 ;  /* 0x0000000e008b7202 */ /* 0x000fce0000000f00 */
[----:B------:R-:W-:Y:S05]  /*34a80*/  WARPSYNC.COLLECTIVE R15, `(.L_x_2728) ;  /* 0x000000000f087348 */ /* 0x000fea0003c00000 */
[----:B------:R0:W1:Y:S02]  /*34a90*/  SHFL.IDX P6, R14, R13, R12, R11 ;  /* 0x0000000c0d0e7389 */ /* 0x00006400000c000b */
[----:B01----:R-:W-:Y:S01]  /*34aa0*/  ENDCOLLECTIVE ;  /* 0x000000000000791b */ /* 0x003fe20003800000 */
.L_x_2728:
[----:B------:R-:W-:Y:S01]  /*34ab0*/  SEL R5, R99, R139, P0 ;  /* 0x0000008b63057207 */ /* 0x000fe20000000000 */
[----:B------:R-:W-:Y:S02]  /*34ac0*/  IMAD.MOV.U32 R13, RZ, RZ, R92 ;  /* 0x000000ffff0d7224 */ /* 0x000fe400078e005c */
[----:B------:R-:W-:-:S07]  /*34ad0*/  IMAD.MOV.U32 R97, RZ, RZ, R14 ;  /* 0x000000ffff617224 */ /* 0x000fce00078e000e */
[----:B------:R-:W-:Y:S05]  /*34ae0*/  WARPSYNC.COLLECTIVE R15, `(.L_x_2729) ;  /* 0x000000000f087348 */ /* 0x000fea0003c00000 */
[----:B------:R0:W1:Y:S02]  /*34af0*/  SHFL.IDX P6, R14, R13, R12, R11 ;  /* 0x0000000c0d0e7389 */ /* 0x00006400000c000b */
[----:B01----:R-:W-:Y:S01]  /*34b00*/  ENDCOLLECTIVE ;  /* 0x000000000000791b */ /* 0x003fe20003800000 */
.L_x_2729:
[----:B------:R-:W-:Y:S01]  /*34b10*/  IMAD.MOV.U32 R13, RZ, RZ, R7 ;  /* 0x000000ffff0d7224 */ /* 0x000fe200078e0007 */
[----:B------:R-:W-:Y:S01]  /*34b20*/  MOV R12, R77 ;  /* 0x0000004d000c7202 */ /* 0x000fe20000000f00 */
[----:B------:R-:W-:-:S07]  /*34b30*/  IMAD.MOV.U32 R95, RZ, RZ, R14 ;  /* 0x000000ffff5f7224 */ /* 0x000fce00078e000e */
[----:B------:R-:W-:Y:S05]  /*34b40*/  WARPSYNC.COLLECTIVE R15, `(.L_x_2730) ;  /* 0x000000000f087348 */ /* 0x000fea0003c00000 */
[----:B------:R0:W1:Y:S02]  /*34b50*/  SHFL.IDX P6, R14, R13, R12, R11 ;  /* 0x0000000c0d0e7389 */ /* 0x00006400000c000b */
[----:B01----:R-:W-:Y:S01]  /*34b60*/  ENDCOLLECTIVE ;  /* 0x000000000000791b */ /* 0x003fe20003800000 */
.L_x_2730:
[----:B------:R-:W-:Y:S01]  /*34b70*/  IMAD.MOV.U32 R13, RZ, RZ, R6 ;  /* 0x000000ffff0d7224 */ /* 0x000fe200078e0006 */
[----:B------:R-:W-:Y:S01]  /*34b80*/  SEL R6, R139, R99, P0 ;  /* 0x000000638b067207 */ /* 0x000fe20000000000 */
[----:B------:R-:W-:-:S07]  /*34b90*/  IMAD.MOV.U32 R92, RZ, RZ, R14 ;  /* 0x000000ffff5c7224 */ /* 0x000fce00078e000e */
[----:B------:R-:W-:Y:S05]  /*34ba0*/  WARPSYNC.COLLECTIVE R15, `(.L_x_2731) ;  /* 0x000000000f087348 */ /* 0x000fea0003c00000 */
[----:B------:R0:W1:Y:S02]  /*34bb0*/  SHFL.IDX P6, R14, R13, R12, R11 ;  /* 0x0000000c0d0e7389 */ /* 0x00006400000c000b */
[----:B01----:R-:W-:Y:S01]  /*34bc0*/  ENDCOLLECTIVE ;  /* 0x000000000000791b */ /* 0x003fe20003800000 */
.L_x_2731:
        /* <DEDUP_REMOVED lines=8> */
.L_x_2732:
[----:B------:R-:W-:Y:S02]  /*34c50*/  SEL R93, R95, R140, P0 ;  /* 0x0000008c5f5d7207 */ /* 0x000fe40000000000 */
[----:B------:R-:W-:Y:S02]  /*34c60*/  MOV R13, R94 ;  /* 0x0000005e000d7202 */ /* 0x000fe40000000f00 */
[----:B------:R-:W-:Y:S01]  /*34c70*/  SEL R94, R140, R95, P0 ;  /* 0x0000005f8c5e7207 */ /* 0x000fe20000000000 */
[----:B------:R-:W-:-:S07]  /*34c80*/  IMAD.MOV.U32 R96, RZ, RZ, R14 ;  /* 0x000000ffff607224 */ /* 0x000fce00078e000e */
[----:B------:R-:W-:Y:S05]  /*34c90*/  WARPSYNC.COLLECTIVE R15, `(.L_x_2733) ;  /* 0x000000000f087348 */ /* 0x000fea0003c00000 */
[----:B------:R0:W1:Y:S02]  /*34ca0*/  SHFL.IDX P6, R14, R13, R12, R11 ;  /* 0x0000000c0d0e7389 */ /* 0x00006400000c000b */
[----:B01----:R-:W-:Y:S01]  /*34cb0*/  ENDCOLLECTIVE ;  /* 0x000000000000791b */ /* 0x003fe20003800000 */
.L_x_2733:
[----:B------:R-:W-:Y:S02]  /*34cc0*/  IMAD.MOV.U32 R13, RZ, RZ, R60 ;  /* 0x000000ffff0d7224 */ /* 0x000fe400078e003c */
[----:B------:R-:W-:Y:S02]  /*34cd0*/  IMAD.MOV.U32 R12, RZ, RZ, R77 ;  /* 0x000000ffff0c7224 */ /* 0x000fe400078e004d */
[----:B------:R-:W-:-:S07]  /*34ce0*/  IMAD.MOV.U32 R98, RZ, RZ, R14 ;  /* 0x000000ffff627224 */ /* 0x000fce00078e000e */
[----:B------:R-:W-:Y:S05]  /*34cf0*/  WARPSYNC.COLLECTIVE R15, `(.L_x_2734) ;  /* 0x000000000f087348 */ /* 0x000fea0003c00000 */
[----:B------:R0:W1:Y:S02]  /*34d00*/  SHFL.IDX P6, R14, R13, R12, R11 ;  /* 0x0000000c0d0e7389 */ /* 0x00006400000c000b */
[----:B01----:R-:W-:Y:S01]  /*34d10*/  ENDCOLLECTIVE ;  /* 0x000000000000791b */ /* 0x003fe20003800000 */
.L_x_2734:
[----:B------:R-:W-:Y:S02]  /*34d20*/  IMAD.MOV.U32 R13, RZ, RZ, R27 ;  /* 0x000000ffff0d7224 */ /* 0x000fe400078e001b */
[----:B------:R-:W-:-:S07]  /*34d30*/  IMAD.MOV.U32 R60, RZ, RZ, R14 ;  /* 0x000000ffff3c7224 */ /* 0x000fce00078e000e */
[----:B------:R-:W-:Y:S05]  /*34d40*/  WARPSYNC.COLLECTIVE R15, `(.L_x_2735) ;  /* 0x000000000f087348 */ /* 0x000fea0003c00000 */
[----:B------:R0:W1:Y:S02]  /*34d50*/  SHFL.IDX P6, R14, R13, R12, R11 ;  /* 0x0000000c0d0e7389 */ /* 0x00006400000c000b */
[----:B01----:R-:W-:Y:S01]  /*34d60*/  ENDCOLLECTIVE ;  /* 0x000000000000791b */ /* 0x003fe20003800000 */
.L_x_2735:
        /* <DEDUP_REMOVED lines=8> */
.L_x_2736:
[----:B------:R-:W-:Y:S02]  /*34df0*/  SEL R97, R98, R27, P0 ;  /* 0x0000001b62617207 */ /* 0x000fe40000000000 */
[----:B------:R-:W-:Y:S01]  /*34e00*/  SEL R98, R27, R98, P0 ;  /* 0x000000621b627207 */ /* 0x000fe20000000000 */
[----:B------:R-:W-:Y:S02]  /*34e10*/  IMAD.MOV.U32 R13, RZ, RZ, R131 ;  /* 0x000000ffff0d7224 */ /* 0x000fe400078e0083 */
[----:B------:R-:W-:-:S07]  /*34e20*/  IMAD.MOV.U32 R100, RZ, RZ, R14 ;  /* 0x000000ffff647224 */ /* 0x000fce00078e000e */
[----:B------:R-:W-:Y:S05]  /*34e30*/  WARPSYNC.COLLECTIVE R15, `(.L_x_2737) ;  /* 0x000000000f087348 */ /* 0x000fea0003c00000 */
[----:B------:R0:W1:Y:S02]  /*34e40*/  SHFL.IDX P6, R14, R13, R12, R11 ;  /* 0x0000000c0d0e7389 */ /* 0x00006400000c000b */
[----:B01----:R-:W-:Y:S01]  /*34e50*/  ENDCOLLECTIVE ;  /* 0x000000000000791b */ /* 0x003fe20003800000 */
.L_x_2737:
[----:B------:R-:W-:Y:S02]  /*34e60*/  IMAD.MOV.U32 R13, RZ, RZ, R70 ;  /* 0x000000ffff0d7224 */ /* 0x000fe400078e0046 */
[----:B------:R-:W-:Y:S02]  /*34e70*/  IMAD.MOV.U32 R12, RZ, RZ, R77 ;  /* 0x000000ffff0c7224 */ /* 0x000fe400078e004d */
[----:B------:R-:W-:-:S07]  /*34e80*/  IMAD.MOV.U32 R102, RZ, RZ, R14 ;  /* 0x000000ffff667224 */ /* 0x000fce00078e000e */
[----:B------:R-:W-:Y:S05]  /*34e90*/  WARPSYNC.COLLECTIVE R15, `(.L_x_2738) ;  /* 0x000000000f087348 */ /* 0x000fea0003c00000 */
[----:B------:R0:W1:Y:S02]  /*34ea0*/  SHFL.IDX P6, R14, R13, R12, R11 ;  /* 0x0000000c0d0e7389 */ /* 0x00006400000c000b */
[----:B01----:R-:W-:Y:S01]  /*34eb0*/  ENDCOLLECTIVE ;  /* 0x000000000000791b */ /* 0x003fe20003800000 */
.L_x_2738:
[----:B------:R-:W-:Y:S01]  /*34ec0*/  IMAD.MOV.U32 R13, RZ, RZ, R66 ;  /* 0x000000ffff0d7224 */ /* 0x000fe200078e0042 */
[----:B------:R-:W-:-:S07]  /*34ed0*/  MOV R70, R14 ;  /* 0x0000000e00467202 */ /* 0x000fce0000000f00 */
[----:B------:R-:W-:Y:S05]  /*34ee0*/  WARPSYNC.COLLECTIVE R15, `(.L_x_2739) ;  /* 0x000000000f087348 */ /* 0x000fea0003c00000 */
[----:B------:R0:W1:Y:S02]  /*34ef0*/  SHFL.IDX P6, R14, R13, R12, R11 ;  /* 0x0000000c0d0e7389 */ /* 0x00006400000c000b */
[----:B01----:R-:W-:Y:S01]  /*34f00*/  ENDCOLLECTIVE ;  /* 0x000000000000791b */ /* 0x003fe20003800000 */
.L_x_2739:
        /* <DEDUP_REMOVED lines=8> */
.L_x_2740:
[----:B------:R-:W-:Y:S02]  /*34f90*/  SEL R101, R102, R66, P0 ;  /* 0x0000004266657207 */ /* 0x000fe40000000000 */
[----:B------:R-:W-:Y:S01]  /*34fa0*/  SEL R102, R66, R102, P0 ;  /* 0x0000006642667207 */ /* 0x000fe20000000000 */
[----:B------:R-:W-:Y:S02]  /*34fb0*/  IMAD.MOV.U32 R13, RZ, RZ, R128 ;  /* 0x000000ffff0d7224 */ /* 0x000fe400078e0080 */
[----:B------:R-:W-:-:S07]  /*34fc0*/  IMAD.MOV.U32 R104, RZ, RZ, R14 ;  /* 0x000000ffff687224 */ /* 0x000fce00078e000e */
[----:B------:R-:W-:Y:S05]  /*34fd0*/  WARPSYNC.COLLECTIVE R15, `(.L_x_2741) ;  /* 0x000000000f087348 */ /* 0x000fea0003c00000 */
[----:B------:R0:W1:Y:S02]  /*34fe0*/  SHFL.IDX P6, R14, R13, R12, R11 ;  /* 0x0000000c0d0e7389 */ /* 0x00006400000c000b */
[----:B01----:R-:W-:Y:S01]  /*34ff0*/  ENDCOLLECTIVE ;  /* 0x000000000000791b */ /* 0x003fe20003800000 */
.L_x_2741:
[----:B------:R-:W-:Y:S02]  /*35000*/  IMAD.MOV.U32 R13, RZ, RZ, R82 ;  /* 0x000000ffff0d7224 */ /* 0x000fe400078e0052 */
[----:B------:R-:W-:Y:S01]  /*35010*/  IMAD.MOV.U32 R12, RZ, RZ, R77 ;  /* 0x000000ffff0c7224 */ /* 0x000fe200078e004d */
[----:B------:R-:W-:-:S07]  /*35020*/  MOV R106, R14 ;  /* 0x0000000e006a7202 */ /* 0x000fce0000000f00 */
[----:B------:R-:W-:Y:S05]  /*35030*/  WARPSYNC.COLLECTIVE R15, `(.L_x_2742) ;  /* 0x000000000f087348 */ /* 0x000fea0003c00000 */
[----:B------:R0:W1:Y:S02]  /*35040*/  SHFL.IDX P6, R14, R13, R12, R11 ;  /* 0x0000000c0d0e7389 */ /* 0x00006400000c000b */
[----:B01----:R-:W-:Y:S01]  /*35050*/  ENDCOLLECTIVE ;  /* 0x000000000000791b */ /* 0x003fe20003800000 */
.L_x_2742:
[----:B------:R-:W-:Y:S02]  /*35060*/  IMAD.MOV.U32 R13, RZ, RZ, R75 ;  /* 0x000000ffff0d7224 */ /* 0x000fe400078e004b */
[----:B------:R-:W-:-:S07]  /*35070*/  IMAD.MOV.U32 R82, RZ, RZ, R14 ;  /* 0x000000ffff527224 */ /* 0x000fce00078e000e */
[----:B------:R-:W-:Y:S05]  /*35080*/  WARPSYNC.COLLECTIVE R15, `(.L_x_2743) ;  /* 0x000000000f087348 */ /* 0x000fea0003c00000 */
[----:B------:R0:W1:Y:S02]  /*35090*/  SHFL.IDX P6, R14, R13, R12, R11 ;  /* 0x0000000c0d0e7389 */ /* 0x00006400000c000b */
[----:B01----:R-:W-:Y:S01]  /*350a0*/  ENDCOLLECTIVE ;  /* 0x000000000000791b */ /* 0x003fe20003800000 */
.L_x_2743:
[----:B------:R-:W-:Y:S02]  /*350b0*/  SEL R103, R104, R82, P0 ;  /* 0x0000005268677207 */ /* 0x000fe40000000000 */
[----:B------:R-:W-:Y:S01]  /*350c0*/  SEL R104, R82, R104, P0 ;  /* 0x0000006852687207 */ /* 0x000fe20000000000 */
[----:B------:R-:W-:Y:S01]  /*350d0*/  IMAD.MOV.U32 R13, RZ, RZ, R25 ;  /* 0x000000ffff0d7224 */ /* 0x000fe200078e0019 */
[----:B------:R-:W-:Y:S01]  /*350e0*/  MOV R12, R44 ;  /* 0x0000002c000c7202 */ /* 0x000fe20000000f00 */
[----:B------:R-:W-:-:S05]  /*350f0*/  IMAD.MOV.U32 R11, RZ, RZ, R14 ;  /* 0x000000ffff0b7224 */ /* 0x000fca00078e000e */
[----:B------:R-:W-:Y:S02]  /*35100*/  SEL R105, R106, R11, P0 ;  /* 0x0000000b6a697207 */ /* 0x000fe40000000000 */
[----:B------:R-:W-:Y:S01]  /*35110*/  SEL R106, R11, R106, P0 ;  /* 0x0000006a0b6a7207 */ /* 0x000fe20000000000 */
[----:B------:R-:W-:-:S07]  /*35120*/  IMAD.MOV.U32 R11, RZ, RZ, 0x1c1f ;  /* 0x00001c1fff0b7424 */ /* 0x000fce00078e00ff */
[----:B------:R-:W-:Y:S05]  /*35130*/  WARPSYNC.COLLECTIVE R15, `(.L_x_2744) ;  /* 0x000000000f087348 */ /* 0x000fea0003c00000 */
[----:B------:R0:W1:Y:S02]  /*35140*/  SHFL.IDX P6, R14, R13, R12, R11 ;  /* 0x0000000c0d0e7389 */ /* 0x00006400000c000b */
[----:B01----:R-:W-:Y:S01]  /*35150*/  ENDCOLLECTIVE ;  /* 0x000000000000791b */ /* 0x003fe20003800000 */
.L_x_2744:
[----:B------:R-:W-:Y:S02]  /*35160*/  IMAD.MOV.U32 R13, RZ, RZ, R20 ;  /* 0x000000ffff0d7224 */ /* 0x000fe400078e0014 */
[----:B------:R-:W-:-:S07]  /*35170*/  IMAD.MOV.U32 R25, RZ, RZ, R14 ;  /* 0x000000ffff197224 */ /* 0x000fce00078e000e */
[----:B------:R-:W-:Y:S05]  /*35180*/  WARPSYNC.COLLECTIVE R15, `(.L_x_2745) ;  /* 0x000000000f087348 */ /* 0x000fea0003c00000 */
[----:B------:R0:W1:Y:S02]  /*35190*/  SHFL.IDX P6, R14, R13, R12, R11 ;  /* 0x0000000c0d0e7389 */ /* 0x00006400000c000b */
[----:B01----:R-:W-:Y:S01]  /*351a0*/  ENDCOLLECTIVE ;  /* 0x000000000000791b */ /* 0x003fe20003800000 */
.L_x_2745:
[----:B------:R-:W-:Y:S02]  /*351b0*/  IMAD.MOV.U32 R13, RZ, RZ, R9 ;  /* 0x000000ffff0d7224 */ /* 0x000fe400078e0009 */
[----:B------:R-:W-:Y:S02]  /*351c0*/  IMAD.MOV.U32 R12, RZ, RZ, R77 ;  /* 0x000000ffff0c7224 */ /* 0x000fe400078e004d */
[----:B------:R-:W-:-:S07]  /*351d0*/  IMAD.MOV.U32 R20, RZ, RZ, R14 ;  /* 0x000000ffff147224 */ /* 0x000fce00078e000e */
[----:B------:R-:W-:Y:S05]  /*351e0*/  WARPSYNC.COLLECTIVE R15, `(.L_x_2746) ;  /* 0x000000000f087348 */ /* 0x000fea0003c00000 */
[----:B------:R0:W1:Y:S02]  /*351f0*/  SHFL.IDX P6, R14, R13, R12, R11 ;  /* 0x0000000c0d0e7389 */ /* 0x00006400000c000b */
[----:B01----:R-:W-:Y:S01]  /*35200*/  ENDCOLLECTIVE ;  /* 0x000000000000791b */ /* 0x003fe20003800000 */
.L_x_2746:
[----:B------:R-:W-:Y:S01]  /*35210*/  IMAD.MOV.U32 R13, RZ, RZ, R8 ;  /* 0x000000ffff0d7224 */ /* 0x000fe200078e0008 */
[----:B------:R-:W-:-:S07]  /*35220*/  MOV R9, R14 ;  /* 0x0000000e00097202 */ /* 0x000fce0000000f00 */
[----:B------:R-:W-:Y:S05]  /*35230*/  WARPSYNC.COLLECTIVE R15, `(.L_x_2747) ;  /* 0x000000000f087348 */ /* 0x000fea0003c00000 */
[----:B------:R0:W1:Y:S02]  /*35240*/  SHFL.IDX P6, R14, R13, R12, R11 ;  /* 0x0000000c0d0e7389 */ /* 0x00006400000c000b */
[----:B01----:R-:W-:Y:S01]  /*35250*/  ENDCOLLECTIVE ;  /* 0x000000000000791b */ /* 0x003fe20003800000 */
.L_x_2747:
        /* <DEDUP_REMOVED lines=8> */
.L_x_2748:
[----:B------:R-:W-:Y:S02]  /*352e0*/  IMAD.MOV.U32 R13, RZ, RZ, R107 ;  /* 0x000000ffff0d7224 */ /* 0x000fe400078e006b */
[----:B------:R-:W-:-:S07]  /*352f0*/  IMAD.MOV.U32 R136, RZ, RZ, R14 ;  /* 0x000000ffff887224 */ /* 0x000fce00078e000e */
[----:B------:R-:W-:Y:S05]  /*35300*/  WARPSYNC.COLLECTIVE R15, `(.L_x_2749) ;  /* 0x000000000f087348 */ /* 0x000fea0003c00000 */
[----:B------:R0:W1:Y:S02]  /*35310*/  SHFL.IDX P6, R14, R13, R12, R11 ;  /* 0x0000000c0d0e7389 */ /* 0x00006400000c000b */
[----:B01----:R-:W-:Y:S01]  /*35320*/  ENDCOLLECTIVE ;  /* 0x000000000000791b */ /* 0x003fe20003800000 */
.L_x_2749:
[----:B------:R-:W-:Y:S02]  /*35330*/  IMAD.MOV.U32 R13, RZ, RZ, R21 ;  /* 0x000000ffff0d7224 */ /* 0x000fe400078e0015 */
[----:B------:R-:W-:Y:S01]  /*35340*/  IMAD.MOV.U32 R12, RZ, RZ, R77 ;  /* 0x000000ffff0c7224 */ /* 0x000fe200078e004d */
[----:B------:R-:W-:-:S07]  /*35350*/  MOV R122, R14 ;  /* 0x0000000e007a7202 */ /* 0x000fce0000000f00 */
[----:B------:R-:W-:Y:S05]  /*35360*/  WARPSYNC.COLLECTIVE R15, `(.L_x_2750) ;  /* 0x000000000f087348 */ /* 0x000fea0003c00000 */
[----:B------:R0:W1:Y:S02]  /*35370*/  SHFL.IDX P6, R14, R13, R12, R11 ;  /* 0x0000000c0d0e7389 */ /* 0x00006400000c000b */
[----:B01----:R-:W-:Y:S01]  /*35380*/  ENDCOLLECTIVE ;  /* 0x000000000000791b */ /* 0x003fe20003800000 */
.L_x_2750:
[----:B------:R-:W-:Y:S01]  /*35390*/  IMAD.MOV.U32 R13, RZ, RZ, R10 ;  /* 0x000000ffff0d7224 */ /* 0x000fe200078e000a */
[----:B------:R-:W-:Y:S02]  /*353a0*/  SEL R10, R20, R75, P0 ;  /* 0x0000004b140a7207 */ /* 0x000fe40000000000 */
[----:B------:R-:W-:Y:S01]  /*353b0*/  SEL R20, R75, R20, P0 ;  /* 0x000000144b147207 */ /* 0x000fe20000000000 */
[----:B------:R-:W-:-:S07]  /*353c0*/  IMAD.MOV.U32 R141, RZ, RZ, R14 ;  /* 0x000000ffff8d7224 */ /* 0x000fce00078e000e */
[----:B------:R-:W-:Y:S05]  /*353d0*/  WARPSYNC.COLLECTIVE R15, `(.L_x_2751) ;  /* 0x000000000f087348 */ /* 0x000fea0003c00000 */
[----:B------:R0:W1:Y:S02]  /*353e0*/  SHFL.IDX P6, R14, R13, R12, R11 ;  /* 0x0000000c0d0e7389 */ /* 0x00006400000c000b */
[----:B01----:R-:W-:Y:S01]  /*353f0*/  ENDCOLLECTIVE ;  /* 0x000000000000791b */ /* 0x003fe20003800000 */
.L_x_2751:
[----:B------:R-:W-:Y:S01]  /*35400*/  SEL R21, R136, R141, P0 ;  /* 0x0000008d88157207 */ /* 0x000fe20000000000 */
[----:B------:R-:W-:Y:S01]  /*35410*/  IMAD.MOV.U32 R13, RZ, RZ, R111 ;  /* 0x000000ffff0d7224 */ /* 0x000fe200078e006f */
[----:B------:R-:W-:Y:S01]  /*35420*/  MOV R12, R44 ;  /* 0x0000002c000c7202 */ /* 0x000fe20000000f00 */
[----:B------:R-:W-:-:S07]  /*35430*/  IMAD.MOV.U32 R142, RZ, RZ, R14 ;  /* 0x000000ffff8e7224 */ /* 0x000fce00078e000e */
[----:B------:R-:W-:Y:S05]  /*35440*/  WARPSYNC.COLLECTIVE R15, `(.L_x_2752) ;  /* 0x000000000f087348 */ /* 0x000fea0003c00000 */
[----:B------:R0:W1:Y:S02]  /*35450*/  SHFL.IDX P6, R14, R13, R12, R11 ;  /* 0x0000000c0d0e7389 */ /* 0x00006400000c000b */
[----:B01----:R-:W-:Y:S01]  /*35460*/  ENDCOLLECTIVE ;  /* 0x000000000000791b */ /* 0x003fe20003800000 */
.L_x_2752:
[----:B------:R-:W-:Y:S01]  /*35470*/  SEL R25, R122, R142, P0 ;  /* 0x0000008e7a197207 */ /* 0x000fe20000000000 */
[----:B------:R-:W-:Y:S02]  /*35480*/  IMAD.MOV.U32 R13, RZ, RZ, R108 ;  /* 0x000000ffff0d7224 */ /* 0x000fe400078e006c */
[----:B------:R-:W-:-:S07]  /*35490*/  IMAD.MOV.U32 R107, RZ, RZ, R14 ;  /* 0x000000ffff6b7224 */ /* 0x000fce00078e000e */
[----:B------:R-:W-:Y:S05]  /*354a0*/  WARPSYNC.COLLECTIVE R15, `(.L_x_2753) ;  /* 0x000000000f087348 */ /* 0x000fea0003c00000 */
[----:B------:R0:W1:Y:S02]  /*354b0*/  SHFL.IDX P6, R14, R13, R12, R11 ;  /* 0x0000000c0d0e7389 */ /* 0x00006400000c000b */
[----:B01----:R-:W-:Y:S01]  /*354c0*/  ENDCOLLECTIVE ;  /* 0x000000000000791b */ /* 0x003fe20003800000 */
.L_x_2753:
[----:B------:R-:W-:Y:S01]  /*354d0*/  IMAD.MOV.U32 R13, RZ, RZ, R26 ;  /* 0x000000ffff0d7224 */ /* 0x000fe200078e001a */
[----:B------:R-:W-:Y:S01]  /*354e0*/  SEL R26, R142, R122, P0 ;  /* 0x0000007a8e1a7207 */ /* 0x000fe20000000000 */
[----:B------:R-:W-:Y:S02]  /*354f0*/  IMAD.MOV.U32 R12, RZ, RZ, R77 ;  /* 0x000000ffff0c7224 */ /* 0x000fe400078e004d */
[----:B------:R-:W-:-:S07]  /*35500*/  IMAD.MOV.U32 R109, RZ, RZ, R14 ;  /* 0x000000ffff6d7224 */ /* 0x000fce00078e000e */
[----:B------:R-:W-:Y:S05]  /*35510*/  WARPSYNC.COLLECTIVE R15, `(.L_x_2754) ;  /* 0x000000000f087348 */ /* 0x000fea0003c00000 */
[----:B------:R0:W1:Y:S02]  /*35520*/  SHFL.IDX P6, R14, R13, R12, R11 ;  /* 0x0000000c0d0e7389 */ /* 0x00006400000c000b */
[----:B01----:R-:W-:Y:S01]  /*35530*/  ENDCOLLECTIVE ;  /* 0x000000000000791b */ /* 0x003fe20003800000 */
.L_x_2754:
[----:B------:R-:W-:Y:S02]  /*35540*/  MOV R13, R24 ;  /* 0x00000018000d7202 */ /* 0x000fe40000000f00 */
[----:B------:R-:W-:Y:S01]  /*35550*/  SEL R24, R141, R136, P0 ;  /* 0x000000888d187207 */ /* 0x000fe20000000000 */
[----:B------:R-:W-:-:S07]  /*35560*/  IMAD.MOV.U32 R143, RZ, RZ, R14 ;  /* 0x000000ffff8f7224 */ /* 0x000fce00078e000e */
[----:B------:R-:W-:Y:S05]  /*35570*/  WARPSYNC.COLLECTIVE R15, `(.L_x_2755) ;  /* 0x000000000f087348 */ /* 0x000fea0003c00000 */
[----:B------:R0:W1:Y:S02]  /*35580*/  SHFL.IDX P6, R14, R13, R12, R11 ;  /* 0x0000000c0d0e7389 */ /* 0x00006400000c000b */
[----:B01----:R-:W-:Y:S01]  /*35590*/  ENDCOLLECTIVE ;  /* 0x000000000000791b */ /* 0x003fe20003800000 */
.L_x_2755:
        /* <DEDUP_REMOVED lines=8> */
.L_x_2756:
[----:B------:R-:W-:Y:S02]  /*35620*/  SEL R108, R109, R144, P0 ;  /* 0x000000906d6c7207 */ /* 0x000fe40000000000 */
[----:B------:R-:W-:Y:S01]  /*35630*/  SEL R109, R144, R109, P0 ;  /* 0x0000006d906d7207 */ /* 0x000fe20000000000 */
[----:B------:R-:W-:Y:S02]  /*35640*/  IMAD.MOV.U32 R13, RZ, RZ, R110 ;  /* 0x000000ffff0d7224 */ /* 0x000fe400078e006e */
[----:B------:R-:W-:-:S07]  /*35650*/  IMAD.MOV.U32 R111, RZ, RZ, R14 ;  /* 0x000000ffff6f7224 */ /* 0x000fce00078e000e */
[----:B------:R-:W-:Y:S05]  /*35660*/  WARPSYNC.COLLECTIVE R15, `(.L_x_2757) ;  /* 0x000000000f087348 */ /* 0x000fea0003c00000 */
[----:B------:R0:W1:Y:S02]  /*35670*/  SHFL.IDX P6, R14, R13, R12, R11 ;  /* 0x0000000c0d0e7389 */ /* 0x00006400000c000b */
[----:B01----:R-:W-:Y:S01]  /*35680*/  ENDCOLLECTIVE ;  /* 0x000000000000791b */ /* 0x003fe20003800000 */
.L_x_2757:
[----:B------:R-:W-:Y:S01]  /*35690*/  MOV R13, R40 ;  /* 0x00000028000d7202 */ /* 0x000fe20000000f00 */
[----:B------:R-:W-:Y:S02]  /*356a0*/  IMAD.MOV.U32 R12, RZ, RZ, R77 ;  /* 0x000000ffff0c7224 */ /* 0x000fe400078e004d */
[----:B------:R-:W-:-:S07]  /*356b0*/  IMAD.MOV.U32 R118, RZ, RZ, R14 ;  /* 0x000000ffff767224 */ /* 0x000fce00078e000e */
[----:B------:R-:W-:Y:S05]  /*356c0*/  WARPSYNC.COLLECTIVE R15, `(.L_x_2758) ;  /* 0x000000000f087348 */ /* 0x000fea0003c00000 */
[----:B------:R0:W1:Y:S02]  /*356d0*/  SHFL.IDX P6, R14, R13, R12, R11 ;  /* 0x0000000c0d0e7389 */ /* 0x00006400000c000b */
[----:B01----:R-:W-:Y:S01]  /*356e0*/  ENDCOLLECTIVE ;  /* 0x000000000000791b */ /* 0x003fe20003800000 */
.L_x_2758:
[----:B------:R-:W-:Y:S02]  /*356f0*/  IMAD.MOV.U32 R13, RZ, RZ, R36 ;  /* 0x000000ffff0d7224 */ /* 0x000fe400078e0024 */
[----:B------:R-:W-:-:S07]  /*35700*/  IMAD.MOV.U32 R40, RZ, RZ, R14 ;  /* 0x000000ffff287224 */ /* 0x000fce00078e000e */
[----:B------:R-:W-:Y:S05]  /*35710*/  WARPSYNC.COLLECTIVE R15, `(.L_x_2759) ;  /* 0x000000000f087348 */ /* 0x000fea0003c00000 */
[----:B------:R0:W1:Y:S02]  /*35720*/  SHFL.IDX P6, R14, R13, R12, R11 ;  /* 0x0000000c0d0e7389 */ /* 0x00006400000c000b */
[----:B01----:R-:W-:Y:S01]  /*35730*/  ENDCOLLECTIVE ;  /* 0x000000000000791b */ /* 0x003fe20003800000 */
.L_x_2759:
        /* <DEDUP_REMOVED lines=8> */
.L_x_2760:
[----:B------:R-:W-:Y:S01]  /*357c0*/  IMAD.MOV.U32 R13, RZ, RZ, R112 ;  /* 0x000000ffff0d7224 */ /* 0x000fe200078e0070 */
[----:B------:R-:W-:Y:S02]  /*357d0*/  SEL R112, R118, R113, P0 ;  /* 0x0000007176707207 */ /* 0x000fe40000000000 */
[----:B------:R-:W-:Y:S02]  /*357e0*/  SEL R113, R113, R118, P0 ;  /* 0x0000007671717207 */ /* 0x000fe40000000000 */
[----:B------:R-:W-:-:S07]  /*357f0*/  MOV R115, R14 ;  /* 0x0000000e00737202 */ /* 0x000fce0000000f00 */
[----:B------:R-:W-:Y:S05]  /*35800*/  WARPSYNC.COLLECTIVE R15, `(.L_x_2761) ;  /* 0x000000000f087348 */ /* 0x000fea0003c00000 */
[----:B------:R0:W1:Y:S02]  /*35810*/  SHFL.IDX P6, R14, R13, R12, R11 ;  /* 0x0000000c0d0e7389 */ /* 0x00006400000c000b */
[----:B01----:R-:W-:Y:S01]  /*35820*/  ENDCOLLECTIVE ;  /* 0x000000000000791b */ /* 0x003fe20003800000 */
.L_x_2761:
[----:B------:R-:W-:Y:S02]  /*35830*/  IMAD.MOV.U32 R13, RZ, RZ, R69 ;  /* 0x000000ffff0d7224 */ /* 0x000fe400078e0045 */
[----:B------:R-:W-:Y:S02]  /*35840*/  IMAD.MOV.U32 R12, RZ, RZ, R77 ;  /* 0x000000ffff0c7224 */ /* 0x000fe400078e004d */
[----:B------:R-:W-:-:S07]  /*35850*/  IMAD.MOV.U32 R117, RZ, RZ, R14 ;  /* 0x000000ffff757224 */ /* 0x000fce00078e000e */
[----:B------:R-:W-:Y:S05]  /*35860*/  WARPSYNC.COLLECTIVE R15, `(.L_x_2762) ;  /* 0x000000000f087348 */ /* 0x000fea0003c00000 */
[----:B------:R0:W1:Y:S02]  /*35870*/  SHFL.IDX P6, R14, R13, R12, R11 ;  /* 0x0000000c0d0e7389 */ /* 0x00006400000c000b */
[----:B01----:R-:W-:Y:S01]  /*35880*/  ENDCOLLECTIVE ;  /* 0x000000000000791b */ /* 0x003fe20003800000 */
.L_x_2762:
[----:B------:R-:W-:Y:S02]  /*35890*/  IMAD.MOV.U32 R13, RZ, RZ, R65 ;  /* 0x000000ffff0d7224 */ /* 0x000fe400078e0041 */
[----:B------:R-:W-:-:S07]  /*358a0*/  IMAD.MOV.U32 R69, RZ, RZ, R14 ;  /* 0x000000ffff457224 */ /* 0x000fce00078e000e */
[----:B------:R-:W-:Y:S05]  /*358b0*/  WARPSYNC.COLLECTIVE R15, `(.L_x_2763) ;  /* 0x000000000f087348 */ /* 0x000fea0003c00000 */
[----:B------:R0:W1:Y:S02]  /*358c0*/  SHFL.IDX P6, R14, R13, R12, R11 ;  /* 0x0000000c0d0e7389 */ /* 0x00006400000c000b */
[----:B01----:R-:W-:Y:S01]  /*358d0*/  ENDCOLLECTIVE ;  /* 0x000000000000791b */ /* 0x003fe20003800000 */
.L_x_2763:
[----:B------:R-:W-:Y:S02]  /*358e0*/  IMAD.MOV.U32 R13, RZ, RZ, R116 ;  /* 0x000000ffff0d7224 */ /* 0x000fe400078e0074 */
[----:B------:R-:W-:Y:S01]  /*358f0*/  IMAD.MOV.U32 R12, RZ, RZ, R44 ;  /* 0x000000ffff0c7224 */ /* 0x000fe200078e002c */
[----:B------:R-:W-:-:S07]  /*35900*/  MOV R65, R14 ;  /* 0x0000000e00417202 */ /* 0x000fce0000000f00 */
[----:B------:R-:W-:Y:S05]  /*35910*/  WARPSYNC.COLLECTIVE R15, `(.L_x_2764) ;  /* 0x000000000f087348 */ /* 0x000fea0003c00000 */
[----:B------:R0:W1:Y:S02]  /*35920*/  SHFL.IDX P6, R14, R13, R12, R11 ;  /* 0x0000000c0d0e7389 */ /* 0x00006400000c000b */
[----:B01----:R-:W-:Y:S01]  /*35930*/  ENDCOLLECTIVE ;  /* 0x000000000000791b */ /* 0x003fe20003800000 */
.L_x_2764:
        /* <DEDUP_REMOVED lines=9> */
.L_x_2765:
[----:B------:R-:W-:Y:S01]  /*359d0*/  IMAD.MOV.U32 R13, RZ, RZ, R81 ;  /* 0x000000ffff0d7224 */ /* 0x000fe200078e0051 */
[----:B------:R-:W-:Y:S01]  /*359e0*/  MOV R12, R77 ;  /* 0x0000004d000c7202 */ /* 0x000fe20000000f00 */
[----:B------:R-:W-:-:S07]  /*359f0*/  IMAD.MOV.U32 R123, RZ, RZ, R14 ;  /* 0x000000ffff7b7224 */ /* 0x000fce00078e000e */
[----:B------:R-:W-:Y:S05]  /*35a00*/  WARPSYNC.COLLECTIVE R15, `(.L_x_2766) ;  /* 0x000000000f087348 */ /* 0x000fea0003c00000 */
[----:B------:R0:W1:Y:S02]  /*35a10*/  SHFL.IDX P6, R14, R13, R12, R11 ;  /* 0x0000000c0d0e7389 */ /* 0x00006400000c000b */
[----:B01----:R-:W-:Y:S01]  /*35a20*/  ENDCOLLECTIVE ;  /* 0x000000000000791b */ /* 0x003fe20003800000 */
.L_x_2766:
[----:B------:R-:W-:Y:S02]  /*35a30*/  IMAD.MOV.U32 R13, RZ, RZ, R71 ;  /* 0x000000ffff0d7224 */ /* 0x000fe400078e0047 */
[----:B------:R-:W-:-:S07]  /*35a40*/  IMAD.MOV.U32 R81, RZ, RZ, R14 ;  /* 0x000000ffff517224 */ /* 0x000fce00078e000e */
[----:B------:R-:W-:Y:S05]  /*35a50*/  WARPSYNC.COLLECTIVE R15, `(.L_x_2767) ;  /* 0x000000000f087348 */ /* 0x000fea0003c00000 */
[----:B------:R0:W1:Y:S02]  /*35a60*/  SHFL.IDX P6, R14, R13, R12, R11 ;  /* 0x0000000c0d0e7389 */ /* 0x00006400000c000b */
[----:B01----:R-:W-:Y:S01]  /*35a70*/  ENDCOLLECTIVE ;  /* 0x000000000000791b */ /* 0x003fe20003800000 */
.L_x_2767:
        /* <DEDUP_REMOVED lines=10> */
.L_x_2768:
[----:B------:R-:W-:Y:S01]  /*35b20*/  MOV R13, R31 ;  /* 0x0000001f000d7202 */ /* 0x000fe20000000f00 */
[----:B------:R-:W-:-:S07]  /*35b30*/  IMAD.MOV.U32 R34, RZ, RZ, R14 ;  /* 0x000000ffff227224 */ /* 0x000fce00078e000e */
[----:B------:R-:W-:Y:S05]  /*35b40*/  WARPSYNC.COLLECTIVE R15, `(.L_x_2769) ;  /* 0x000000000f087348 */ /* 0x000fea0003c00000 */
[----:B------:R0:W1:Y:S02]  /*35b50*/  SHFL.IDX P6, R14, R13, R12, R11 ;  /* 0x0000000c0d0e7389 */ /* 0x00006400000c000b */
[----:B01----:R-:W-:Y:S01]  /*35b60*/  ENDCOLLECTIVE ;  /* 0x000000000000791b */ /* 0x003fe20003800000 */
.L_x_2769:
[----:B------:R-:W-:Y:S02]  /*35b70*/  IMAD.MOV.U32 R13, RZ, RZ, R29 ;  /* 0x000000ffff0d7224 */ /* 0x000fe400078e001d */
[----:B------:R-:W-:Y:S02]  /*35b80*/  IMAD.MOV.U32 R12, RZ, RZ, R77 ;  /* 0x000000ffff0c7224 */ /* 0x000fe400078e004d */
[----:B------:R-:W-:-:S07]  /*35b90*/  IMAD.MOV.U32 R31, RZ, RZ, R14 ;  /* 0x000000ffff1f7224 */ /* 0x000fce00078e000e */
[----:B------:R-:W-:Y:S05]  /*35ba0*/  WARPSYNC.COLLECTIVE R15, `(.L_x_2770) ;  /* 0x000000000f087348 */ /* 0x000fea0003c00000 */
[----:B------:R0:W1:Y:S02]  /*35bb0*/  SHFL.IDX P6, R14, R13, R12, R11 ;  /* 0x0000000c0d0e7389 */ /* 0x00006400000c000b */
[----:B01----:R-:W-:Y:S01]  /*35bc0*/  ENDCOLLECTIVE ;  /* 0x000000000000791b */ /* 0x003fe20003800000 */
.L_x_2770:
[----:B------:R-:W-:Y:S02]  /*35bd0*/  IMAD.MOV.U32 R13, RZ, RZ, R28 ;  /* 0x000000ffff0d7224 */ /* 0x000fe400078e001c */
[----:B------:R-:W-:-:S07]  /*35be0*/  IMAD.MOV.U32 R29, RZ, RZ, R14 ;  /* 0x000000ffff1d7224 */ /* 0x000fce00078e000e */
[----:B------:R-:W-:Y:S05]  /*35bf0*/  WARPSYNC.COLLECTIVE R15, `(.L_x_2771) ;  /* 0x000000000f087348 */ /* 0x000fea0003c00000 */
[----:B------:R0:W1:Y:S02]  /*35c00*/  SHFL.IDX P6, R14, R13, R12, R11 ;  /* 0x0000000c0d0e7389 */ /* 0x00006400000c000b */
[----:B01----:R-:W-:Y:S01]  /*35c10*/  ENDCOLLECTIVE ;  /* 0x000000000000791b */ /* 0x003fe20003800000 */
.L_x_2771:
        /* <DEDUP_REMOVED lines=8> */
.L_x_2772:
[----:B------:R-:W-:Y:S02]  /*35ca0*/  IMAD.MOV.U32 R13, RZ, RZ, R80 ;  /* 0x000000ffff0d7224 */ /* 0x000fe400078e0050 */
[----:B------:R-:W-:-:S07]  /*35cb0*/  IMAD.MOV.U32 R132, RZ, RZ, R14 ;  /* 0x000000ffff847224 */ /* 0x000fce00078e000e */
[----:B------:R-:W-:Y:S05]  /*35cc0*/  WARPSYNC.COLLECTIVE R15, `(.L_x_2773) ;  /* 0x000000000f087348 */ /* 0x000fea0003c00000 */
[----:B------:R0:W1:Y:S02]  /*35cd0*/  SHFL.IDX P6, R14, R13, R12, R11 ;  /* 0x0000000c0d0e7389 */ /* 0x00006400000c000b */
[----:B01----:R-:W-:Y:S01]  /*35ce0*/  ENDCOLLECTIVE ;  /* 0x000000000000791b */ /* 0x003fe20003800000 */
.L_x_2773:
[----:B------:R-:W-:Y:S02]  /*35cf0*/  IMAD.MOV.U32 R13, RZ, RZ, R32 ;  /* 0x000000ffff0d7224 */ /* 0x000fe400078e0020 */
[----:B------:R-:W-:Y:S02]  /*35d00*/  IMAD.MOV.U32 R12, RZ, RZ, R77 ;  /* 0x000000ffff0c7224 */ /* 0x000fe400078e004d */
[----:B------:R-:W-:-:S07]  /*35d10*/  IMAD.MOV.U32 R134, RZ, RZ, R14 ;  /* 0x000000ffff867224 */ /* 0x000fce00078e000e */
[----:B------:R-:W-:Y:S05]  /*35d20*/  WARPSYNC.COLLECTIVE R15, `(.L_x_2774) ;  /* 0x000000000f087348 */ /* 0x000fea0003c00000 */
[----:B------:R0:W1:Y:S02]  /*35d30*/  SHFL.IDX P6, R14, R13, R12, R11 ;  /* 0x0000000c0d0e7389 */ /* 0x00006400000c000b */
[----:B01----:R-:W-:Y:S01]  /*35d40*/  ENDCOLLECTIVE ;  /* 0x000000000000791b */ /* 0x003fe20003800000 */
.L_x_2774:
[----:B------:R-:W-:Y:S01]  /*35d50*/  IMAD.MOV.U32 R13, RZ, RZ, R30 ;  /* 0x000000ffff0d7224 */ /* 0x000fe200078e001e */
[----:B------:R-:W-:Y:S02]  /*35d60*/  SEL R30, R31, R36, P0 ;  /* 0x000000241f1e7207 */ /* 0x000fe40000000000 */
[----:B------:R-:W-:Y:S02]  /*35d70*/  SEL R31, R36, R31, P0 ;  /* 0x0000001f241f7207 */ /* 0x000fe40000000000 */
[----:B------:R-:W-:-:S07]  /*35d80*/  MOV R71, R14 ;  /* 0x0000000e00477202 */ /* 0x000fce0000000f00 */
[----:B------:R-:W-:Y:S05]  /*35d90*/  WARPSYNC.COLLECTIVE R15, `(.L_x_2775) ;  /* 0x000000000f087348 */ /* 0x000fea0003c00000 */
[----:B------:R0:W1:Y:S02]  /*35da0*/  SHFL.IDX P6, R14, R13, R12, R11 ;  /* 0x0000000c0d0e7389 */ /* 0x00006400000c000b */
[----:B01----:R-:W-:Y:S01]  /*35db0*/  ENDCOLLECTIVE ;  /* 0x000000000000791b */ /* 0x003fe20003800000 */
.L_x_2775:
[----:B------:R-:W-:Y:S01]  /*35dc0*/  SEL R32, R132, R71, P0 ;  /* 0x0000004784207207 */ /* 0x000fe20000000000 */
[----:B------:R-:W-:Y:S02]  /*35dd0*/  IMAD.MOV.U32 R13, RZ, RZ, R89 ;  /* 0x000000ffff0d7224 */ /* 0x000fe400078e0059 */
[----:B------:R-:W-:Y:S02]  /*35de0*/  IMAD.MOV.U32 R12, RZ, RZ, R44 ;  /* 0x000000ffff0c7224 */ /* 0x000fe400078e002c */
[----:B------:R-:W-:-:S07]  /*35df0*/  IMAD.MOV.U32 R145, RZ, RZ, R14 ;  /* 0x000000ffff917224 */ /* 0x000fce00078e000e */
[----:B------:R-:W-:Y:S05]  /*35e00*/  WARPSYNC.COLLECTIVE R15, `(.L_x_2776) ;  /* 0x000000000f087348 */ /* 0x000fea0003c00000 */
[----:B------:R0:W1:Y:S02]  /*35e10*/  SHFL.IDX P6, R14, R13, R12, R11 ;  /* 0x0000000c0d0e7389 */ /* 0x00006400000c000b */
[----:B01----:R-:W-:Y:S01]  /*35e20*/  ENDCOLLECTIVE ;  /* 0x000000000000791b */ /* 0x003fe20003800000 */
.L_x_2776:
[----:B------:R-:W-:Y:S01]  /*35e30*/  SEL R34, R134, R145, P0 ;  /* 0x0000009186227207 */ /* 0x000fe20000000000 */
[----:B------:R-:W-:Y:S02]  /*35e40*/  IMAD.MOV.U32 R13, RZ, RZ, R83 ;  /* 0x000000ffff0d7224 */ /* 0x000fe400078e0053 */
[----:B------:R-:W-:-:S07]  /*35e50*/  IMAD.MOV.U32 R127, RZ, RZ, R14 ;  /* 0x000000ffff7f7224 */ /* 0x000fce00078e000e */
[----:B------:R-:W-:Y:S05]  /*35e60*/  WARPSYNC.COLLECTIVE R15, `(.L_x_2777) ;  /* 0x000000000f087348 */ /* 0x000fea0003c00000 */
[----:B------:R0:W1:Y:S02]  /*35e70*/  SHFL.IDX P6, R14, R13, R12, R11 ;  /* 0x0000000c0d0e7389 */ /* 0x00006400000c000b */
[----:B01----:R-:W-:Y:S01]  /*35e80*/  ENDCOLLECTIVE ;  /* 0x000000000000791b */ /* 0x003fe20003800000 */
.L_x_2777:
[----:B------:R-:W-:Y:S01]  /*35e90*/  IMAD.MOV.U32 R13, RZ, RZ, R35 ;  /* 0x000000ffff0d7224 */ /* 0x000fe200078e0023 */
[----:B------:R-:W-:Y:S01]  /*35ea0*/  SEL R35, R145, R134, P0 ;  /* 0x0000008691237207 */ /* 0x000fe20000000000 */
[----:B------:R-:W-:Y:S01]  /*35eb0*/  IMAD.MOV.U32 R12, RZ, RZ, R77 ;  /* 0x000000ffff0c7224 */ /* 0x000fe200078e004d */
[----:B------:R-:W-:-:S07]  /*35ec0*/  MOV R129, R14 ;  /* 0x0000000e00817202 */ /* 0x000fce0000000f00 */
[----:B------:R-:W-:Y:S05]  /*35ed0*/  WARPSYNC.COLLECTIVE R15, `(.L_x_2778) ;  /* 0x000000000f087348 */ /* 0x000fea0003c00000 */
[----:B------:R0:W1:Y:S02]  /*35ee0*/  SHFL.IDX P6, R14, R13, R12, R11 ;  /* 0x0000000c0d0e7389 */ /* 0x00006400000c000b */
[----:B01----:R-:W-:Y:S01]  /*35ef0*/  ENDCOLLECTIVE ;  /* 0x000000000000791b */ /* 0x003fe20003800000 */
.L_x_2778:
[----:B------:R-:W-:Y:S01]  /*35f00*/  IMAD.MOV.U32 R13, RZ, RZ, R33 ;  /* 0x000000ffff0d7224 */ /* 0x000fe200078e0021 */
[----:B------:R-:W-:Y:S01]  /*35f10*/  SEL R33, R71, R132, P0 ;  /* 0x0000008447217207 */ /* 0x000fe20000000000 */
[----:B------:R-:W-:-:S07]  /*35f20*/  IMAD.MOV.U32 R146, RZ, RZ, R14 ;  /* 0x000000ffff927224 */ /* 0x000fce00078e000e */
[----:B------:R-:W-:Y:S05]  /*35f30*/  WARPSYNC.COLLECTIVE R15, `(.L_x_2779) ;  /* 0x000000000f087348 */ /* 0x000fea0003c00000 */
[----:B------:R0:W1:Y:S02]  /*35f40*/  SHFL.IDX P6, R14, R13, R12, R11 ;  /* 0x0000000c0d0e7389 */ /* 0x00006400000c000b */
[----:B01----:R-:W-:Y:S01]  /*35f50*/  ENDCOLLECTIVE ;  /* 0x000000000000791b */ /* 0x003fe20003800000 */
.L_x_2779:
[----:B------:R-:W-:Y:S01]  /*35f60*/  SEL R36, R127, R146, P0 ;  /* 0x000000927f247207 */ /* 0x000fe20000000000 */
[----:B------:R-:W-:Y:S01]  /*35f70*/  IMAD.MOV.U32 R13, RZ, RZ, R91 ;  /* 0x000000ffff0d7224 */ /* 0x000fe200078e005b */
[----:B------:R-:W-:Y:S01]  /*35f80*/  MOV R12, R44 ;  /* 0x0000002c000c7202 */ /* 0x000fe20000000f00 */
[----:B------:R-:W-:-:S07]  /*35f90*/  IMAD.MOV.U32 R147, RZ, RZ, R14 ;  /* 0x000000ffff937224 */ /* 0x000fce00078e000e */
[----:B------:R-:W-:Y:S05]  /*35fa0*/  WARPSYNC.COLLECTIVE R15, `(.L_x_2780) ;  /* 0x000000000f087348 */ /* 0x000fea0003c00000 */
[----:B------:R0:W1:Y:S02]  /*35fb0*/  SHFL.IDX P6, R14, R13, R12, R11 ;  /* 0x0000000c0d0e7389 */ /* 0x00006400000c000b */
[----:B01----:R-:W-:Y:S01]  /*35fc0*/  ENDCOLLECTIVE ;  /* 0x000000000000791b */ /* 0x003fe20003800000 */
.L_x_2780:
[----:B------:R-:W-:Y:S02]  /*35fd0*/  IMAD.MOV.U32 R13, RZ, RZ, R88 ;  /* 0x000000ffff0d7224 */ /* 0x000fe400078e0058 */
[----:B------:R-:W-:-:S07]  /*35fe0*/  IMAD.MOV.U32 R91, RZ, RZ, R14 ;  /* 0x000000ffff5b7224 */ /* 0x000fce00078e000e */
[----:B------:R-:W-:Y:S05]  /*35ff0*/  WARPSYNC.COLLECTIVE R15, `(.L_x_2781) ;  /* 0x000000000f087348 */ /* 0x000fea0003c00000 */
[----:B------:R0:W1:Y:S02]  /*36000*/  SHFL.IDX P6, R14, R13, R12, R11 ;  /* 0x0000000c0d0e7389 */ /* 0x00006400000c000b */
[----:B01----:R-:W-:Y:S01]  /*36010*/  ENDCOLLECTIVE ;  /* 0x000000000000791b */ /* 0x003fe20003800000 */
.L_x_2781:
[----:B------:R-:W-:Y:S01]  /*36020*/  IMAD.MOV.U32 R13, RZ, RZ, R39 ;  /* 0x000000ffff0d7224 */ /* 0x000fe200078e0027 */
[----:B------:R-:W-:Y:S01]  /*36030*/  SEL R39, R147, R129, P0 ;  /* 0x0000008193277207 */ /* 0x000fe20000000000 */
[----:B------:R-:W-:Y:S02]  /*36040*/  IMAD.MOV.U32 R12, RZ, RZ, R77 ;  /* 0x000000ffff0c7224 */ /* 0x000fe400078e004d */
[----:B------:R-:W-:-:S07]  /*36050*/  IMAD.MOV.U32 R89, RZ, RZ, R14 ;  /* 0x000000ffff597224 */ /* 0x000fce00078e000e */
[----:B------:R-:W-:Y:S05]  /*36060*/  WARPSYNC.COLLECTIVE R15, `(.L_x_2782) ;  /* 0x000000000f087348 */ /* 0x000fea0003c00000 */
[----:B------:R0:W1:Y:S02]  /*36070*/  SHFL.IDX P6, R14, R13, R12, R11 ;  /* 0x0000000c0d0e7389 */ /* 0x00006400000c000b */
[----:B01----:R-:W-:Y:S01]  /*36080*/  ENDCOLLECTIVE ;  /* 0x000000000000791b */ /* 0x003fe20003800000 */
.L_x_2782:
[----:B------:R-:W-:Y:S02]  /*36090*/  MOV R13, R37 ;  /* 0x00000025000d7202 */ /* 0x000fe40000000f00 */
[----:B------:R-:W-:Y:S01]  /*360a0*/  SEL R37, R146, R127, P0 ;  /* 0x0000007f92257207 */ /* 0x000fe20000000000 */
[----:B------:R-:W-:-:S07]  /*360b0*/  IMAD.MOV.U32 R148, RZ, RZ, R14 ;  /* 0x000000ffff947224 */ /* 0x000fce00078e000e */
[----:B------:R-:W-:Y:S05]  /*360c0*/  WARPSYNC.COLLECTIVE R15, `(.L_x_2783) ;  /* 0x000000000f087348 */ /* 0x000fea0003c00000 */
[----:B------:R0:W1:Y:S02]  /*360d0*/  SHFL.IDX P6, R14, R13, R12, R11 ;  /* 0x0000000c0d0e7389 */ /* 0x00006400000c000b */
[----:B01----:R-:W-:Y:S01]  /*360e0*/  ENDCOLLECTIVE ;  /* 0x000000000000791b */ /* 0x003fe20003800000 */
.L_x_2783:
[----:B------:R-:W-:Y:S01]  /*360f0*/  SEL R40, R91, R148, P0 ;  /* 0x000000945b287207 */ /* 0x000fe20000000000 */
[----:B------:R-:W-:Y:S02]  /*36100*/  IMAD.MOV.U32 R13, RZ, RZ, R125 ;  /* 0x000000ffff0d7224 */ /* 0x000fe400078e007d */
[----:B------:R-:W-:Y:S02]  /*36110*/  IMAD.MOV.U32 R12, RZ, RZ, R44 ;  /* 0x000000ffff0c7224 */ /* 0x000fe400078e002c */
[----:B------:R-:W-:-:S07]  /*36120*/  IMAD.MOV.U32 R149, RZ, RZ, R14 ;  /* 0x000000ffff957224 */ /* 0x000fce00078e000e */
[----:B------:R-:W-:Y:S05]  /*36130*/  WARPSYNC.COLLECTIVE R15, `(.L_x_2784) ;  /* 0x000000000f087348 */ /* 0x000fea0003c00000 */
[----:B------:R0:W1:Y:S02]  /*36140*/  SHFL.IDX P6, R14, R13, R12, R11 ;  /* 0x0000000c0d0e7389 */ /* 0x00006400000c000b */
[----:B01----:R-:W-:Y:S01]  /*36150*/  ENDCOLLECTIVE ;  /* 0x000000000000791b */ /* 0x003fe20003800000 */
.L_x_2784:
[----:B------:R-:W-:Y:S01]  /*36160*/  SEL R69, R89, R149, P0 ;  /* 0x0000009559457207 */ /* 0x000fe20000000000 */
[----:B------:R-:W-:Y:S02]  /*36170*/  IMAD.MOV.U32 R13, RZ, RZ, R90 ;  /* 0x000000ffff0d7224 */ /* 0x000fe400078e005a */
[----:B------:R-:W-:-:S07]  /*36180*/  IMAD.MOV.U32 R88, RZ, RZ, R14 ;  /* 0x000000ffff587224 */ /* 0x000fce00078e000e */
[----:B------:R-:W-:Y:S05]  /*36190*/  WARPSYNC.COLLECTIVE R15, `(.L_x_2785) ;  /* 0x000000000f087348 */ /* 0x000fea0003c00000 */
[----:B------:R0:W1:Y:S02]  /*361a0*/  SHFL.IDX P6, R14, R13, R12, R11 ;  /* 0x0000000c0d0e7389 */ /* 0x00006400000c000b */
[----:B01----:R-:W-:Y:S01]  /*361b0*/  ENDCOLLECTIVE ;  /* 0x000000000000791b */ /* 0x003fe20003800000 */
.L_x_2785:
[----:B------:R-:W-:Y:S01]  /*361c0*/  MOV R13, R68 ;  /* 0x00000044000d7202 */ /* 0x000fe20000000f00 */
[----:B------:R-:W-:Y:S01]  /*361d0*/  IMAD.MOV.U32 R12, RZ, RZ, R77 ;  /* 0x000000ffff0c7224 */ /* 0x000fe200078e004d */
[----:B------:R-:W-:Y:S01]  /*361e0*/  SEL R68, R148, R91, P0 ;  /* 0x0000005b94447207 */ /* 0x000fe20000000000 */
[----:B------:R-:W-:-:S07]  /*361f0*/  IMAD.MOV.U32 R128, RZ, RZ, R14 ;  /* 0x000000ffff807224 */ /* 0x000fce00078e000e */
[----:B------:R-:W-:Y:S05]  /*36200*/  WARPSYNC.COLLECTIVE R15, `(.L_x_2786) ;  /* 0x000000000f087348 */ /* 0x000fea0003c00000 */
[----:B------:R0:W1:Y:S02]  /*36210*/  SHFL.IDX P6, R14, R13, R12, R11 ;  /* 0x0000000c0d0e7389 */ /* 0x00006400000c000b */
[----:B01----:R-:W-:Y:S01]  /*36220*/  ENDCOLLECTIVE ;  /* 0x000000000000791b */ /* 0x003fe20003800000 */
.L_x_2786:
[----:B------:R-:W-:Y:S02]  /*36230*/  IMAD.MOV.U32 R13, RZ, RZ, R64 ;  /* 0x000000ffff0d7224 */ /* 0x000fe400078e0040 */
[----:B------:R-:W-:-:S07]  /*36240*/  IMAD.MOV.U32 R90, RZ, RZ, R14 ;  /* 0x000000ffff5a7224 */ /* 0x000fce00078e000e */
[----:B------:R-:W-:Y:S05]  /*36250*/  WARPSYNC.COLLECTIVE R15, `(.L_x_2787) ;  /* 0x000000000f087348 */ /* 0x000fea0003c00000 */
[----:B------:R0:W1:Y:S02]  /*36260*/  SHFL.IDX P6, R14, R13, R12, R11 ;  /* 0x0000000c0d0e7389 */ /* 0x00006400000c000b */
[----:B01----:R-:W-:Y:S01]  /*36270*/  ENDCOLLECTIVE ;  /* 0x000000000000791b */ /* 0x003fe20003800000 */
.L_x_2787:
        /* <DEDUP_REMOVED lines=8> */
.L_x_2788:
[----:B------:R-:W-:Y:S02]  /*36300*/  SEL R127, R128, R64, P0 ;  /* 0x00000040807f7207 */ /* 0x000fe40000000000 */
[----:B------:R-:W-:Y:S01]  /*36310*/  SEL R128, R64, R128, P0 ;  /* 0x0000008040807207 */ /* 0x000fe20000000000 */
[----:B------:R-:W-:Y:S01]  /*36320*/  IMAD.MOV.U32 R13, RZ, RZ, R124 ;  /* 0x000000ffff0d7224 */ /* 0x000fe200078e007c */
[----:B------:R-:W-:Y:S02]  /*36330*/  SEL R124, R149, R89, P0 ;  /* 0x00000059957c7207 */ /* 0x000fe40000000000 */
[----:B------:R-:W-:-:S07]  /*36340*/  MOV R130, R14 ;  /* 0x0000000e00827202 */ /* 0x000fce0000000f00 */
[----:B------:R-:W-:Y:S05]  /*36350*/  WARPSYNC.COLLECTIVE R15, `(.L_x_2789) ;  /* 0x000000000f087348 */ /* 0x000fea0003c00000 */
[----:B------:R0:W1:Y:S02]  /*36360*/  SHFL.IDX P6, R14, R13, R12, R11 ;  /* 0x0000000c0d0e7389 */ /* 0x00006400000c000b */
[----:B01----:R-:W-:Y:S01]  /*36370*/  ENDCOLLECTIVE ;  /* 0x000000000000791b */ /* 0x003fe20003800000 */
.L_x_2789:
[----:B------:R-:W-:Y:S02]  /*36380*/  IMAD.MOV.U32 R13, RZ, RZ, R79 ;  /* 0x000000ffff0d7224 */ /* 0x000fe400078e004f */
[----:B------:R-:W-:Y:S02]  /*36390*/  IMAD.MOV.U32 R12, RZ, RZ, R77 ;  /* 0x000000ffff0c7224 */ /* 0x000fe400078e004d */
[----:B------:R-:W-:-:S07]  /*363a0*/  IMAD.MOV.U32 R84, RZ, RZ, R14 ;  /* 0x000000ffff547224 */ /* 0x000fce00078e000e */
[----:B------:R-:W-:Y:S05]  /*363b0*/  WARPSYNC.COLLECTIVE R15, `(.L_x_2790) ;  /* 0x000000000f087348 */ /* 0x000fea0003c00000 */
[----:B------:R0:W1:Y:S02]  /*363c0*/  SHFL.IDX P6, R14, R13, R12, R11 ;  /* 0x0000000c0d0e7389 */ /* 0x00006400000c000b */
[----:B01----:R-:W-:Y:S01]  /*363d0*/  ENDCOLLECTIVE ;  /* 0x000000000000791b */ /* 0x003fe20003800000 */
.L_x_2790:
[----:B------:R-:W-:Y:S01]  /*363e0*/  IMAD.MOV.U32 R13, RZ, RZ, R38 ;  /* 0x000000ffff0d7224 */ /* 0x000fe200078e0026 */
[----:B------:R-:W-:Y:S01]  /*363f0*/  SEL R38, R129, R147, P0 ;  /* 0x0000009381267207 */ /* 0x000fe20000000000 */
[----:B------:R-:W-:-:S07]  /*36400*/  IMAD.MOV.U32 R79, RZ, RZ, R14 ;  /* 0x000000ffff4f7224 */ /* 0x000fce00078e000e */
[----:B------:R-:W-:Y:S05]  /*36410*/  WARPSYNC.COLLECTIVE R15, `(.L_x_2791) ;  /* 0x000000000f087348 */ /* 0x000fea0003c00000 */
[----:B------:R0:W1:Y:S02]  /*36420*/  SHFL.IDX P6, R14, R13, R12, R11 ;  /* 0x0000000c0d0e7389 */ /* 0x00006400000c000b */
[----:B01----:R-:W-:Y:S01]  /*36430*/  ENDCOLLECTIVE ;  /* 0x000000000000791b */ /* 0x003fe20003800000 */
.L_x_2791:
        /* <DEDUP_REMOVED lines=8> */
.L_x_2792:
[----:B------:R-:W-:Y:S02]  /*364c0*/  SEL R70, R84, R150, P0 ;  /* 0x0000009654467207 */ /* 0x000fe40000000000 */
[----:B------:R-:W-:Y:S01]  /*364d0*/  SEL R71, R150, R84, P0 ;  /* 0x0000005496477207 */ /* 0x000fe20000000000 */
[----:B------:R-:W-:Y:S02]  /*364e0*/  IMAD.MOV.U32 R13, RZ, RZ, R52 ;  /* 0x000000ffff0d7224 */ /* 0x000fe400078e0034 */
[----:B------:R-:W-:-:S07]  /*364f0*/  IMAD.MOV.U32 R55, RZ, RZ, R14 ;  /* 0x000000ffff377224 */ /* 0x000fce00078e000e */
[----:B------:R-:W-:Y:S05]  /*36500*/  WARPSYNC.COLLECTIVE R15, `(.L_x_2793) ;  /* 0x000000000f087348 */ /* 0x000fea0003c00000 */
[----:B------:R0:W1:Y:S02]  /*36510*/  SHFL.IDX P6, R14, R13, R12, R11 ;  /* 0x0000000c0d0e7389 */ /* 0x00006400000c000b */
[----:B01----:R-:W-:Y:S01]  /*36520*/  ENDCOLLECTIVE ;  /* 0x000000000000791b */ /* 0x003fe20003800000 */
.L_x_2793:
[----:B------:R-:W-:Y:S01]  /*36530*/  IMAD.MOV.U32 R13, RZ, RZ, R48 ;  /* 0x000000ffff0d7224 */ /* 0x000fe200078e0030 */
[----:B------:R-:W-:Y:S01]  /*36540*/  MOV R12, R77 ;  /* 0x0000004d000c7202 */ /* 0x000fe20000000f00 */
[----:B------:R-:W-:-:S07]  /*36550*/  IMAD.MOV.U32 R80, RZ, RZ, R14 ;  /* 0x000000ffff507224 */ /* 0x000fce00078e000e */
[----:B------:R-:W-:Y:S05]  /*36560*/  WARPSYNC.COLLECTIVE R15, `(.L_x_2794) ;  /* 0x000000000f087348 */ /* 0x000fea0003c00000 */
[----:B------:R0:W1:Y:S02]  /*36570*/  SHFL.IDX P6, R14, R13, R12, R11 ;  /* 0x0000000c0d0e7389 */ /* 0x00006400000c000b */
[----:B01----:R-:W-:Y:S01]  /*36580*/  ENDCOLLECTIVE ;  /* 0x000000000000791b */ /* 0x003fe20003800000 */
.L_x_2794:
[----:B------:R-:W-:Y:S02]  /*36590*/  IMAD.MOV.U32 R13, RZ, RZ, R47 ;  /* 0x000000ffff0d7224 */ /* 0x000fe400078e002f */
[----:B------:R-:W-:-:S07]  /*365a0*/  IMAD.MOV.U32 R48, RZ, RZ, R14 ;  /* 0x000000ffff307224 */ /* 0x000fce00078e000e */
[----:B------:R-:W-:Y:S05]  /*365b0*/  WARPSYNC.COLLECTIVE R15, `(.L_x_2795) ;  /* 0x000000000f087348 */ /* 0x000fea0003c00000 */
[----:B------:R0:W1:Y:S02]  /*365c0*/  SHFL.IDX P6, R14, R13, R12, R11 ;  /* 0x0000000c0d0e7389 */ /* 0x00006400000c000b */
[----:B01----:R-:W-:Y:S01]  /*365d0*/  ENDCOLLECTIVE ;  /* 0x000000000000791b */ /* 0x003fe20003800000 */
.L_x_2795:
[----:B------:R-:W-:Y:S02]  /*365e0*/  IMAD.MOV.U32 R13, RZ, RZ, R56 ;  /* 0x000000ffff0d7224 */ /* 0x000fe400078e0038 */
[----:B------:R-:W-:Y:S02]  /*365f0*/  IMAD.MOV.U32 R12, RZ, RZ, R44 ;  /* 0x000000ffff0c7224 */ /* 0x000fe400078e002c */
[----:B------:R-:W-:-:S07]  /*36600*/  IMAD.MOV.U32 R47, RZ, RZ, R14 ;  /* 0x000000ffff2f7224 */ /* 0x000fce00078e000e */
[----:B------:R-:W-:Y:S05]  /*36610*/  WARPSYNC.COLLECTIVE R15, `(.L_x_2796) ;  /* 0x000000000f087348 */ /* 0x000fea0003c00000 */
[----:B------:R0:W1:Y:S02]  /*36620*/  SHFL.IDX P6, R14, R13, R12, R11 ;  /* 0x0000000c0d0e7389 */ /* 0x00006400000c000b */
[----:B01----:R-:W-:Y:S01]  /*36630*/  ENDCOLLECTIVE ;  /* 0x000000000000791b */ /* 0x003fe20003800000 */
.L_x_2796:
[----:B------:R-:W-:Y:S02]  /*36640*/  SEL R75, R47, R80, P0 ;  /* 0x000000502f4b7207 */ /* 0x000fe40000000000 */
[----:B------:R-:W-:Y:S01]  /*36650*/  MOV R13, R54 ;  /* 0x00000036000d7202 */ /* 0x000fe20000000f00 */
[----:B------:R-:W-:-:S07]  /*36660*/  IMAD.MOV.U32 R56, RZ, RZ, R14 ;  /* 0x000000ffff387224 */ /* 0x000fce00078e000e */
[----:B------:R-:W-:Y:S05]  /*36670*/  WARPSYNC.COLLECTIVE R15, `(.L_x_2797) ;  /* 0x000000000f087348 */ /* 0x000fea0003c00000 */
[----:B------:R0:W1:Y:S02]  /*36680*/  SHFL.IDX P6, R14, R13, R12, R11 ;  /* 0x0000000c0d0e7389 */ /* 0x00006400000c000b */
[----:B01----:R-:W-:Y:S01]  /*36690*/  ENDCOLLECTIVE ;  /* 0x000000000000791b */ /* 0x003fe20003800000 */
.L_x_2797:
[----:B------:R-:W-:Y:S02]  /*366a0*/  IMAD.MOV.U32 R13, RZ, RZ, R50 ;  /* 0x000000ffff0d7224 */ /* 0x000fe400078e0032 */
[----:B------:R-:W-:Y:S02]  /*366b0*/  IMAD.MOV.U32 R12, RZ, RZ, R77 ;  /* 0x000000ffff0c7224 */ /* 0x000fe400078e004d */
[----:B------:R-:W-:-:S07]  /*366c0*/  IMAD.MOV.U32 R54, RZ, RZ, R14 ;  /* 0x000000ffff367224 */ /* 0x000fce00078e000e */
[----:B------:R-:W-:Y:S05]  /*366d0*/  WARPSYNC.COLLECTIVE R15, `(.L_x_2798) ;  /* 0x000000000f087348 */ /* 0x000fea0003c00000 */
[----:B------:R0:W1:Y:S02]  /*366e0*/  SHFL.IDX P6, R14, R13, R12, R11 ;  /* 0x0000000c0d0e7389 */ /* 0x00006400000c000b */
[----:B01----:R-:W-:Y:S01]  /*366f0*/  ENDCOLLECTIVE ;  /* 0x000000000000791b */ /* 0x003fe20003800000 */
.L_x_2798:
[----:B------:R-:W-:Y:S02]  /*36700*/  IMAD.MOV.U32 R13, RZ, RZ, R49 ;  /* 0x000000ffff0d7224 */ /* 0x000fe400078e0031 */
[----:B------:R-:W-:-:S07]  /*36710*/  IMAD.MOV.U32 R50, RZ, RZ, R14 ;  /* 0x000000ffff327224 */ /* 0x000fce00078e000e */
[----:B------:R-:W-:Y:S05]  /*36720*/  WARPSYNC.COLLECTIVE R15, `(.L_x_2799) ;  /* 0x000000000f087348 */ /* 0x000fea0003c00000 */
[----:B------:R0:W1:Y:S02]  /*36730*/  SHFL.IDX P6, R14, R13, R12, R11 ;  /* 0x0000000c0d0e7389 */ /* 0x00006400000c000b */
[----:B01----:R-:W-:Y:S01]  /*36740*/  ENDCOLLECTIVE ;  /* 0x000000000000791b */ /* 0x003fe20003800000 */
.L_x_2799:
[----:B------:R-:W-:Y:S01]  /*36750*/  MOV R13, R62 ;  /* 0x0000003e000d7202 */ /* 0x000fe20000000f00 */
[----:B------:R-:W-:Y:S02]  /*36760*/  IMAD.MOV.U32 R12, RZ, RZ, R44 ;  /* 0x000000ffff0c7224 */ /* 0x000fe400078e002c */
[----:B------:R-:W-:-:S07]  /*36770*/  IMAD.MOV.U32 R49, RZ, RZ, R14 ;  /* 0x000000ffff317224 */ /* 0x000fce00078e000e */
[----:B------:R-:W-:Y:S05]  /*36780*/  WARPSYNC.COLLECTIVE R15, `(.L_x_2800) ;  /* 0x000000000f087348 */ /* 0x000fea0003c00000 */
[----:B------:R0:W1:Y:S02]  /*36790*/  SHFL.IDX P6, R14, R13, R12, R11 ;  /* 0x0000000c0d0e7389 */ /* 0x00006400000c000b */
[----:B01----:R-:W-:Y:S01]  /*367a0*/  ENDCOLLECTIVE ;  /* 0x000000000000791b */ /* 0x003fe20003800000 */
.L_x_2800:
[----:B------:R-:W-:Y:S01]  /*367b0*/  SEL R79, R49, R54, P0 ;  /* 0x00000036314f7207 */ /* 0x000fe20000000000 */
[----:B------:R-:W-:Y:S02]  /*367c0*/  IMAD.MOV.U32 R13, RZ, RZ, R57 ;  /* 0x000000ffff0d7224 */ /* 0x000fe400078e0039 */
[----:B------:R-:W-:-:S07]  /*367d0*/  IMAD.MOV.U32 R62, RZ, RZ, R14 ;  /* 0x000000ffff3e7224 */ /* 0x000fce00078e000e */
[----:B------:R-:W-:Y:S05]  /*367e0*/  WARPSYNC.COLLECTIVE R15, `(.L_x_2801) ;  /* 0x000000000f087348 */ /* 0x000fea0003c00000 */
[----:B------:R0:W1:Y:S02]  /*367f0*/  SHFL.IDX P6, R14, R13, R12, R11 ;  /* 0x0000000c0d0e7389 */ /* 0x00006400000c000b */
[----:B01----:R-:W-:Y:S01]  /*36800*/  ENDCOLLECTIVE ;  /* 0x000000000000791b */ /* 0x003fe20003800000 */
.L_x_2801:
[----:B------:R-:W-:Y:S02]  /*36810*/  IMAD.MOV.U32 R13, RZ, RZ, R53 ;  /* 0x000000ffff0d7224 */ /* 0x000fe400078e0035 */
[----:B------:R-:W-:Y:S02]  /*36820*/  IMAD.MOV.U32 R12, RZ, RZ, R77 ;  /* 0x000000ffff0c7224 */ /* 0x000fe400078e004d */
[----:B------:R-:W-:-:S07]  /*36830*/  IMAD.MOV.U32 R83, RZ, RZ, R14 ;  /* 0x000000ffff537224 */ /* 0x000fce00078e000e */
[----:B------:R-:W-:Y:S05]  /*36840*/  WARPSYNC.COLLECTIVE R15, `(.L_x_2802) ;  /* 0x000000000f087348 */ /* 0x000fea0003c00000 */
[----:B------:R0:W1:Y:S02]  /*36850*/  SHFL.IDX P6, R14, R13, R12, R11 ;  /* 0x0000000c0d0e7389 */ /* 0x00006400000c000b */
[----:B01----:R-:W-:Y:S01]  /*36860*/  ENDCOLLECTIVE ;  /* 0x000000000000791b */ /* 0x003fe20003800000 */
.L_x_2802:
[----:B------:R-:W-:Y:S01]  /*36870*/  IMAD.MOV.U32 R13, RZ, RZ, R51 ;  /* 0x000000ffff0d7224 */ /* 0x000fe200078e0033 */
[----:B------:R-:W-:-:S07]  /*36880*/  MOV R53, R14 ;  /* 0x0000000e00357202 */ /* 0x000fce0000000f00 */
[----:B------:R-:W-:Y:S05]  /*36890*/  WARPSYNC.COLLECTIVE R15, `(.L_x_2803) ;  /* 0x000000000f087348 */ /* 0x000fea0003c00000 */
[----:B------:R0:W1:Y:S02]  /*368a0*/  SHFL.IDX P6, R14, R13, R12, R11 ;  /* 0x0000000c0d0e7389 */ /* 0x00006400000c000b */
[----:B01----:R-:W-:Y:S01]  /*368b0*/  ENDCOLLECTIVE ;  /* 0x000000000000791b */ /* 0x003fe20003800000 */
.L_x_2803:
        /* <DEDUP_REMOVED lines=8> */
.L_x_2804:
[----:B------:R-:W-:Y:S02]  /*36940*/  SEL R82, R83, R51, P0 ;  /* 0x0000003353527207 */ /* 0x000fe40000000000 */
[----:B------:R-:W-:Y:S01]  /*36950*/  SEL R83, R51, R83, P0 ;  /* 0x0000005333537207 */ /* 0x000fe20000000000 */
[----:B------:R-:W-:Y:S02]  /*36960*/  IMAD.MOV.U32 R13, RZ, RZ, R61 ;  /* 0x000000ffff0d7224 */ /* 0x000fe400078e003d */
[----:B------:R-:W-:-:S07]  /*36970*/  IMAD.MOV.U32 R131, RZ, RZ, R14 ;  /* 0x000000ffff837224 */ /* 0x000fce00078e000e */
[----:B------:R-:W-:Y:S05]  /*36980*/  WARPSYNC.COLLECTIVE R15, `(.L_x_2805) ;  /* 0x000000000f087348 */ /* 0x000fea0003c00000 */
[----:B------:R0:W1:Y:S02]  /*36990*/  SHFL.IDX P6, R14, R13, R12, R11 ;  /* 0x0000000c0d0e7389 */ /* 0x00006400000c000b */
[----:B01----:R-:W-:Y:S01]  /*369a0*/  ENDCOLLECTIVE ;  /* 0x000000000000791b */ /* 0x003fe20003800000 */
.L_x_2805:
[----:B------:R-:W-:Y:S02]  /*369b0*/  IMAD.MOV.U32 R13, RZ, RZ, R59 ;  /* 0x000000ffff0d7224 */ /* 0x000fe400078e003b */
[----:B------:R-:W-:Y:S01]  /*369c0*/  IMAD.MOV.U32 R12, RZ, RZ, R77 ;  /* 0x000000ffff0c7224 */ /* 0x000fe200078e004d */
[----:B------:R-:W-:-:S07]  /*369d0*/  MOV R133, R14 ;  /* 0x0000000e00857202 */ /* 0x000fce0000000f00 */
[----:B------:R-:W-:Y:S05]  /*369e0*/  WARPSYNC.COLLECTIVE R15, `(.L_x_2806) ;  /* 0x000000000f087348 */ /* 0x000fea0003c00000 */
[----:B------:R0:W1:Y:S02]  /*369f0*/  SHFL.IDX P6, R14, R13, R12, R11 ;  /* 0x0000000c0d0e7389 */ /* 0x00006400000c000b */
[----:B01----:R-:W-:Y:S01]  /*36a00*/  ENDCOLLECTIVE ;  /* 0x000000000000791b */ /* 0x003fe20003800000 */
.L_x_2806:
[----:B------:R-:W-:Y:S02]  /*36a10*/  IMAD.MOV.U32 R13, RZ, RZ, R58 ;  /* 0x000000ffff0d7224 */ /* 0x000fe400078e003a */
[----:B------:R-:W-:-:S07]  /*36a20*/  IMAD.MOV.U32 R59, RZ, RZ, R14 ;  /* 0x000000ffff3b7224 */ /* 0x000fce00078e000e */
[----:B------:R-:W-:Y:S05]  /*36a30*/  WARPSYNC.COLLECTIVE R15, `(.L_x_2807) ;  /* 0x000000000f087348 */ /* 0x000fea0003c00000 */
[----:B------:R0:W1:Y:S02]  /*36a40*/  SHFL.IDX P6, R14, R13, R12, R11 ;  /* 0x0000000c0d0e7389 */ /* 0x00006400000c000b */
[----:B01----:R-:W-:Y:S01]  /*36a50*/  ENDCOLLECTIVE ;  /* 0x000000000000791b */ /* 0x003fe20003800000 */
.L_x_2807:
[----:B------:R-:W-:Y:S02]  /*36a60*/  SEL R84, R131, R59, P0 ;  /* 0x0000003b83547207 */ /* 0x000fe40000000000 */
[----:B------:R-:W-:Y:S01]  /*36a70*/  SEL R131, R59, R131, P0 ;  /* 0x000000833b837207 */ /* 0x000fe20000000000 */
        /* <DEDUP_REMOVED lines=8> */
.L_x_2808:
[----:B------:R-:W-:Y:S02]  /*36b00*/  SEL R132, R133, R58, P0 ;  /* 0x0000003a85847207 */ /* 0x000fe40000000000 */
[----:B------:R-:W-:Y:S01]  /*36b10*/  SEL R133, R58, R133, P0 ;  /* 0x000000853a857207 */ /* 0x000fe20000000000 */
[----:B------:R-:W-:Y:S02]  /*36b20*/  IMAD.MOV.U32 R13, RZ, RZ, R67 ;  /* 0x000000ffff0d7224 */ /* 0x000fe400078e0043 */
[----:B------:R-:W-:-:S07]  /*36b30*/  IMAD.MOV.U32 R135, RZ, RZ, R14 ;  /* 0x000000ffff877224 */ /* 0x000fce00078e000e */
[----:B------:R-:W-:Y:S05]  /*36b40*/  WARPSYNC.COLLECTIVE R15, `(.L_x_2809) ;  /* 0x000000000f087348 */ /* 0x000fea0003c00000 */
[----:B------:R0:W1:Y:S02]  /*36b50*/  SHFL.IDX P6, R14, R13, R12, R11 ;  /* 0x0000000c0d0e7389 */ /* 0x00006400000c000b */
[----:B01----:R-:W-:Y:S01]  /*36b60*/  ENDCOLLECTIVE ;  /* 0x000000000000791b */ /* 0x003fe20003800000 */
.L_x_2809:
[----:B------:R-:W-:Y:S01]  /*36b70*/  IMAD.MOV.U32 R13, RZ, RZ, R73 ;  /* 0x000000ffff0d7224 */ /* 0x000fe200078e0049 */
[----:B------:R-:W-:Y:S01]  /*36b80*/  SEL R73, R48, R55, P0 ;  /* 0x0000003730497207 */ /* 0x000fe20000000000 */
[----:B------:R-:W-:Y:S02]  /*36b90*/  IMAD.MOV.U32 R12, RZ, RZ, R77 ;  /* 0x000000ffff0c7224 */ /* 0x000fe400078e004d */
[----:B------:R-:W-:-:S07]  /*36ba0*/  IMAD.MOV.U32 R137, RZ, RZ, R14 ;  /* 0x000000ffff897224 */ /* 0x000fce00078e000e */
[----:B------:R-:W-:Y:S05]  /*36bb0*/  WARPSYNC.COLLECTIVE R15, `(.L_x_2810) ;  /* 0x000000000f087348 */ /* 0x000fea0003c00000 */
[----:B------:R0:W1:Y:S02]  /*36bc0*/  SHFL.IDX P6, R14, R13, R12, R11 ;  /* 0x0000000c0d0e7389 */ /* 0x00006400000c000b */
[----:B01----:R-:W-:Y:S01]  /*36bd0*/  ENDCOLLECTIVE ;  /* 0x000000000000791b */ /* 0x003fe20003800000 */
.L_x_2810:
[----:B------:R-:W-:Y:S01]  /*36be0*/  MOV R13, R63 ;  /* 0x0000003f000d7202 */ /* 0x000fe20000000f00 */
[----:B------:R-:W-:-:S07]  /*36bf0*/  IMAD.MOV.U32 R57, RZ, RZ, R14 ;  /* 0x000000ffff397224 */ /* 0x000fce00078e000e */
[----:B------:R-:W-:Y:S05]  /*36c00*/  WARPSYNC.COLLECTIVE R15, `(.L_x_2811) ;  /* 0x000000000f087348 */ /* 0x000fea0003c00000 */
[----:B------:R0:W1:Y:S02]  /*36c10*/  SHFL.IDX P6, R14, R13, R12, R11 ;  /* 0x0000000c0d0e7389 */ /* 0x00006400000c000b */
[----:B01----:R-:W-:Y:S01]  /*36c20*/  ENDCOLLECTIVE ;  /* 0x000000000000791b */ /* 0x003fe20003800000 */
.L_x_2811:
        /* <DEDUP_REMOVED lines=9> */
.L_x_2812:
[----:B------:R-:W-:Y:S02]  /*36cc0*/  SEL R136, R137, R63, P0 ;  /* 0x0000003f89887207 */ /* 0x000fe40000000000 */
[----:B------:R-:W-:Y:S01]  /*36cd0*/  SEL R137, R63, R137, P0 ;  /* 0x000000893f897207 */ /* 0x000fe20000000000 */
[----:B------:R-:W-:Y:S02]  /*36ce0*/  IMAD.MOV.U32 R13, RZ, RZ, R45 ;  /* 0x000000ffff0d7224 */ /* 0x000fe400078e002d */
[----:B------:R-:W-:-:S07]  /*36cf0*/  IMAD.MOV.U32 R52, RZ, RZ, R14 ;  /* 0x000000ffff347224 */ /* 0x000fce00078e000e */
[----:B------:R-:W-:Y:S05]  /*36d00*/  WARPSYNC.COLLECTIVE R15, `(.L_x_2813) ;  /* 0x000000000f087348 */ /* 0x000fea0003c00000 */
[----:B------:R0:W1:Y:S02]  /*36d10*/  SHFL.IDX P6, R14, R13, R12, R11 ;  /* 0x0000000c0d0e7389 */ /* 0x00006400000c000b */
[----:B01----:R-:W-:Y:S01]  /*36d20*/  ENDCOLLECTIVE ;  /* 0x000000000000791b */ /* 0x003fe20003800000 */
.L_x_2813:
[----:B------:R-:W-:Y:S01]  /*36d30*/  MOV R13, R76 ;  /* 0x0000004c000d7202 */ /* 0x000fe20000000f00 */
[----:B------:R-:W-:Y:S01]  /*36d40*/  IMAD.MOV.U32 R12, RZ, RZ, R77 ;  /* 0x000000ffff0c7224 */ /* 0x000fe200078e004d */
[----:B------:R-:W-:Y:S02]  /*36d50*/  SEL R76, R56, R50, P0 ;  /* 0x00000032384c7207 */ /* 0x000fe40000000000 */
[----:B------:R-:W-:Y:S01]  /*36d60*/  SEL R77, R50, R56, P0 ;  /* 0x00000038324d7207 */ /* 0x000fe20000000000 */
[----:B------:R-:W-:-:S07]  /*36d70*/  IMAD.MOV.U32 R45, RZ, RZ, R14 ;  /* 0x000000ffff2d7224 */ /* 0x000fce00078e000e */
[----:B------:R-:W-:Y:S05]  /*36d80*/  WARPSYNC.COLLECTIVE R15, `(.L_x_2814) ;  /* 0x000000000f087348 */ /* 0x000fea0003c00000 */
[----:B------:R0:W1:Y:S02]  /*36d90*/  SHFL.IDX P6, R14, R13, R12, R11 ;  /* 0x0000000c0d0e7389 */ /* 0x00006400000c000b */
[----:B01----:R-:W-:Y:S01]  /*36da0*/  ENDCOLLECTIVE ;  /* 0x000000000000791b */ /* 0x003fe20003800000 */
.L_x_2814:
[----:B------:R-:W-:Y:S02]  /*36db0*/  IMAD.MOV.U32 R13, RZ, RZ, R46 ;  /* 0x000000ffff0d7224 */ /* 0x000fe400078e002e */
[----:B------:R-:W-:-:S07]  /*36dc0*/  IMAD.MOV.U32 R44, RZ, RZ, R14 ;  /* 0x000000ffff2c7224 */ /* 0x000fce00078e000e */
[----:B------:R-:W-:Y:S05]  /*36dd0*/  WARPSYNC.COLLECTIVE R15, `(.L_x_2815) ;  /* 0x000000000f087348 */ /* 0x000fea0003c00000 */
[----:B------:R0:W1:Y:S02]  /*36de0*/  SHFL.IDX P6, R14, R13, R12, R11 ;  /* 0x0000000c0d0e7389 */ /* 0x00006400000c000b */
[----:B01----:R-:W-:Y:S01]  /*36df0*/  ENDCOLLECTIVE ;  /* 0x000000000000791b */ /* 0x003fe20003800000 */
.L_x_2815:
[----:B------:R-:W-:Y:S01]  /*36e00*/  IMAD.MOV.U32 R11, RZ, RZ, RZ ;  /* 0x000000ffff0b7224 */ /* 0x000fe200078e00ff */
[----:B------:R-:W-:Y:S06]  /*36e10*/  BRA `(.L_x_2816) ;  /* 0xffffff04000c7947 */ /* 0x000fec000383ffff */
.L_x_2526:
[----:B------:R-:W-:Y:S01]  /*36e20*/  IMAD.MOV.U32 R13, RZ, RZ, R3 ;  /* 0x000000ffff0d7224 */ /* 0x000fe200078e0003 */
[----:B------:R-:W-:Y:S01]  /*36e30*/  MOV R11, 0x181f ;  /* 0x0000181f000b7802 */ /* 0x000fe20000000f00 */
[----:B------:R-:W-:Y:S02]  /*36e40*/  IMAD.MOV.U32 R12, RZ, RZ, RZ ;  /* 0x000000ffff0c7224 */ /* 0x000fe400078e00ff */
[----:B------:R-:W-:-:S07]  /*36e50*/  IMAD.MOV.U32 R15, RZ, RZ, -0x1 ;  /* 0xffffffffff0f7424 */ /* 0x000fce00078e00ff */
[----:B-----5:R-:W-:Y:S05]  /*36e60*/  WARPSYNC.COLLECTIVE R15, `(.L_x_2817) ;  /* 0x000000000f087348 */ /* 0x020fea0003c00000 */
[----:B------:R0:W1:Y:S02]  /*36e70*/  SHFL.IDX P6, R14, R13, R12, R11 ;  /* 0x0000000c0d0e7389 */ /* 0x00006400000c000b */
[----:B01---5:R-:W-:Y:S01]  /*36e80*/  ENDCOLLECTIVE ;  /* 0x000000000000791b */ /* 0x023fe20003800000 */
.L_x_2817:
[----:B------:R-:W-:Y:S02]  /*36e90*/  IMAD.MOV.U32 R13, RZ, RZ, R2 ;  /* 0x000000ffff0d7224 */ /* 0x000fe400078e0002 */
[----:B------:R-:W-:-:S07]  /*36ea0*/  IMAD.MOV.U32 R0, RZ, RZ, R14 ;  /* 0x000000ffff007224 */ /* 0x000fce00078e000e */
[----:B------:R-:W-:Y:S05]  /*36eb0*/  WARPSYNC.COLLECTIVE R15, `(.L_x_2818) ;  /* 0x000000000f087348 */ /* 0x000fea0003c00000 */
[----:B------:R0:W1:Y:S02]  /*36ec0*/  SHFL.IDX P6, R14, R13, R12, R11 ;  /* 0x0000000c0d0e7389 */ /* 0x00006400000c000b */
[----:B01----:R-:W-:Y:S01]  /*36ed0*/  ENDCOLLECTIVE ;  /* 0x000000000000791b */ /* 0x003fe20003800000 */
.L_x_2818:
[----:B------:R-:W-:Y:S05]  /*36ee0*/  BRA `(.L_x_2819) ;  /* 0xffffff1400647947 */ /* 0x000fea000383ffff */
.L_x_2529:
[----:B------:R-:W-:Y:S01]  /*36ef0*/  BSSY B1, `(.L_x_2820) ;  /* 0x0000008000017945 */ /* 0x000fe20003800000 */
[----:B---3--:R-:W-:Y:S01]  /*36f00*/  IMAD.MOV.U32 R13, RZ, RZ, R3 ;  /* 0x000000ffff0d7224 */ /* 0x008fe200078e0003 */
[----:B------:R-:W-:Y:S01]  /*36f10*/  MOV R15, 0xffffffff ;  /* 0xffffffff000f7802 */ /* 0x000fe20000000f00 */
[----:B------:R-:W-:Y:S02]  /*36f20*/  IMAD.MOV.U32 R12, RZ, RZ, 0x1 ;  /* 0x00000001ff0c7424 */ /* 0x000fe400078e00ff */
[----:B------:R-:W-:-:S07]  /*36f30*/  IMAD.MOV.U32 R11, RZ, RZ, 0x181f ;  /* 0x0000181fff0b7424 */ /* 0x000fce00078e00ff */
[----:B012--5:R-:W-:Y:S05]  /*36f40*/  WARPSYNC.COLLECTIVE R15, `(.L_x_2821) ;  /* 0x000000000f087348 */ /* 0x027fea0003c00000 */
[----:B--2---:R2:W3:Y:S02]  /*36f50*/  SHFL.IDX P6, R14, R13, R12, R11 ;  /* 0x0000000c0d0e7389 */ /* 0x0044e400000c000b */
[----:B0123-5:R-:W-:Y:S01]  /*36f60*/  ENDCOLLECTIVE ;  /* 0x000000000000791b */ /* 0x02ffe20003800000 */
.L_x_2821:
[----:B------:R-:W-:Y:S05]  /*36f70*/  BSYNC B1 ;  /* 0x0000000000017941 */ /* 0x000fea0003800000 */
.L_x_2820:
        /* <DEDUP_REMOVED lines=8> */
.L_x_2822:
[----:B------:R-:W-:Y:S05]  /*37000*/  BRA `(.L_x_2823) ;  /* 0xffffff1400747947 */ /* 0x000fea000383ffff */
.L_x_2532:
        /* <DEDUP_REMOVED lines=8> */
.L_x_2825:
[----:B------:R-:W-:Y:S05]  /*37090*/  BSYNC B1 ;  /* 0x0000000000017941 */ /* 0x000fea0003800000 */
.L_x_2824:
        /* <DEDUP_REMOVED lines=8> */
.L_x_2826:
[----:B------:R-:W-:Y:S05]  /*37120*/  BRA `(.L_x_2827) ;  /* 0xffffff1400847947 */ /* 0x000fea000383ffff */
.L_x_2535:
        /* <DEDUP_REMOVED lines=8> */
.L_x_2829:
[----:B------:R-:W-:Y:S05]  /*371b0*/  BSYNC B1 ;  /* 0x0000000000017941 */ /* 0x000fea0003800000 */
.L_x_2828:
        /* <DEDUP_REMOVED lines=8> */
.L_x_2830:
[----:B------:R-:W-:Y:S05]  /*37240*/  BRA `(.L_x_2831) ;  /* 0xffffff1400947947 */ /* 0x000fea000383ffff */
.L_x_2537:
[----:B------:R-:W-:Y:S02]  /*37250*/  IMAD.MOV.U32 R13, RZ, RZ, R50 ;  /* 0x000000ffff0d7224 */ /* 0x000fe400078e0032 */
[----:B------:R-:W-:Y:S02]  /*37260*/  IMAD.MOV.U32 R12, RZ, RZ, RZ ;  /* 0x000000ffff0c7224 */ /* 0x000fe400078e00ff */
[----:B------:R-:W-:Y:S02]  /*37270*/  IMAD.MOV.U32 R11, RZ, RZ, 0x1c1f ;  /* 0x00001c1fff0b7424 */ /* 0x000fe400078e00ff */
[----:B------:R-:W-:-:S07]  /*37280*/  IMAD.MOV.U32 R15, RZ, RZ, -0x1 ;  /* 0xffffffffff0f7424 */ /* 0x000fce00078e00ff */
[----:B------:R-:W-:Y:S05]  /*37290*/  WARPSYNC.COLLECTIVE R15, `(.L_x_2832) ;  /* 0x000000000f087348 */ /* 0x000fea0003c00000 */
[----:B------:R0:W1:Y:S02]  /*372a0*/  SHFL.IDX P6, R14, R13, R12, R11 ;  /* 0x0000000c0d0e7389 */ /* 0x00006400000c000b */
[----:B01----:R-:W-:Y:S01]  /*372b0*/  ENDCOLLECTIVE ;  /* 0x000000000000791b */ /* 0x003fe20003800000 */
.L_x_2832:
[----:B------:R-:W-:Y:S01]  /*372c0*/  IMAD.MOV.U32 R13, RZ, RZ, R48 ;  /* 0x000000ffff0d7224 */ /* 0x000fe200078e0030 */
[----:B------:R-:W-:-:S07]  /*372d0*/  MOV R49, R14 ;  /* 0x0000000e00317202 */ /* 0x000fce0000000f00 */
[----:B------:R-:W-:Y:S05]  /*372e0*/  WARPSYNC.COLLECTIVE R15, `(.L_x_2833) ;  /* 0x000000000f087348 */ /* 0x000fea0003c00000 */
[----:B------:R0:W1:Y:S02]  /*372f0*/  SHFL.IDX P6, R14, R13, R12, R11 ;  /* 0x0000000c0d0e7389 */ /* 0x00006400000c000b */
[----:B01----:R-:W-:Y:S01]  /*37300*/  ENDCOLLECTIVE ;  /* 0x000000000000791b */ /* 0x003fe20003800000 */
.L_x_2833:
[----:B------:R-:W-:Y:S01]  /*37310*/  IMAD.MOV.U32 R51, RZ, RZ, R14 ;  /* 0x000000ffff337224 */ /* 0x000fe200078e000e */
[----:B------:R-:W-:Y:S06]  /*37320*/  BRA `(.L_x_2834) ;  /* 0xffffff18005c7947 */ /* 0x000fec000383ffff */
.L_x_2540:
        /* <DEDUP_REMOVED lines=8> */
.L_x_2836:
[----:B------:R-:W-:Y:S05]  /*373b0*/  BSYNC B1 ;  /* 0x0000000000017941 */ /* 0x000fea0003800000 */
.L_x_2835:
[----:B------:R-:W-:Y:S01]  /*373c0*/  IMAD.MOV.U32 R13, RZ, RZ, R48 ;  /* 0x000000ffff0d7224 */ /* 0x000fe200078e0030 */
[----:B------:R-:W-:Y:S01]  /*373d0*/  MOV R50, R14 ;  /* 0x0000000e00327202 */ /* 0x000fe20000000f00 */
[----:B------:R-:W-:Y:S02]  /*373e0*/  IMAD.MOV.U32 R12, RZ, RZ, 0x1 ;  /* 0x00000001ff0c7424 */ /* 0x000fe400078e00ff */
[----:B------:R-:W-:Y:S02]  /*373f0*/  IMAD.MOV.U32 R11, RZ, RZ, 0x1c1f ;  /* 0x00001c1fff0b7424 */ /* 0x000fe400078e00ff */
[----:B------:R-:W-:-:S07]  /*37400*/  IMAD.MOV.U32 R15, RZ, RZ, -0x1 ;  /* 0xffffffffff0f7424 */ /* 0x000fce00078e00ff */
[----:B------:R-:W-:Y:S05]  /*37410*/  WARPSYNC.COLLECTIVE R15, `(.L_x_2837) ;  /* 0x000000000f087348 */ /* 0x000fea0003c00000 */
[----:B------:R0:W1:Y:S02]  /*37420*/  SHFL.IDX P6, R14, R13, R12, R11 ;  /* 0x0000000c0d0e7389 */ /* 0x00006400000c000b */
[----:B01----:R-:W-:Y:S01]  /*37430*/  ENDCOLLECTIVE ;  /* 0x000000000000791b */ /* 0x003fe20003800000 */
.L_x_2837:
[----:B------:R-:W-:Y:S05]  /*37440*/  BRA `(.L_x_2838) ;  /* 0xffffff2400787947 */ /* 0x000fea000383ffff */
.L_x_2544:
[----:B------:R-:W-:Y:S01]  /*37450*/  IMAD.MOV.U32 R13, RZ, RZ, R3 ;  /* 0x000000ffff0d7224 */ /* 0x000fe200078e0003 */
[----:B------:R-:W-:Y:S01]  /*37460*/  MOV R11, 0x181f ;  /* 0x0000181f000b7802 */ /* 0x000fe20000000f00 */
[----:B------:R-:W-:Y:S02]  /*37470*/  IMAD.MOV.U32 R12, RZ, RZ, RZ ;  /* 0x000000ffff0c7224 */ /* 0x000fe400078e00ff */
[----:B------:R-:W-:-:S07]  /*37480*/  IMAD.MOV.U32 R15, RZ, RZ, -0x1 ;  /* 0xffffffffff0f7424 */ /* 0x000fce00078e00ff */
[----:B0-----:R-:W-:Y:S05]  /*37490*/  WARPSYNC.COLLECTIVE R15, `(.L_x_2839) ;  /* 0x000000000f087348 */ /* 0x001fea0003c00000 */
[----:B------:R1:W2:Y:S02]  /*374a0*/  SHFL.IDX P6, R14, R13, R12, R11 ;  /* 0x0000000c0d0e7389 */ /* 0x0002a400000c000b */
[----:B012---:R-:W-:Y:S01]  /*374b0*/  ENDCOLLECTIVE ;  /* 0x000000000000791b */ /* 0x007fe20003800000 */
.L_x_2839:
[----:B------:R-:W-:Y:S02]  /*374c0*/  IMAD.MOV.U32 R13, RZ, RZ, R2 ;  /* 0x000000ffff0d7224 */ /* 0x000fe400078e0002 */
[----:B------:R-:W-:-:S07]  /*374d0*/  IMAD.MOV.U32 R0, RZ, RZ, R14 ;  /* 0x000000ffff007224 */ /* 0x000fce00078e000e */
[----:B------:R-:W-:Y:S05]  /*374e0*/  WARPSYNC.COLLECTIVE R15, `(.L_x_2840) ;  /* 0x000000000f087348 */ /* 0x000fea0003c00000 */
[----:B------:R0:W1:Y:S02]  /*374f0*/  SHFL.IDX P6, R14, R13, R12, R11 ;  /* 0x0000000c0d0e7389 */ /* 0x00006400000c000b */
[----:B01----:R-:W-:Y:S01]  /*37500*/  ENDCOLLECTIVE ;  /* 0x000000000000791b */ /* 0x003fe20003800000 */
.L_x_2840:
[----:B------:R-:W-:Y:S05]  /*37510*/  BRA `(.L_x_2841) ;  /* 0xffffff3800a07947 */ /* 0x000fea000383ffff */
.L_x_2547:
[----:B------:R-:W-:Y:S01]  /*37520*/  BSSY B1, `(.L_x_2842) ;  /* 0x0000008000017945 */ /* 0x000fe20003800000 */
[----:B----4-:R-:W-:Y:S01]  /*37530*/  IMAD.MOV.U32 R13, RZ, RZ, R3 ;  /* 0x000000ffff0d7224 */ /* 0x010fe200078e0003 */
[----:B------:R-:W-:Y:S01]  /*37540*/  MOV R15, 0xffffffff ;  /* 0xffffffff000f7802 */ /* 0x000fe20000000f00 */
[----:B------:R-:W-:Y:S02]  /*37550*/  IMAD.MOV.U32 R12, RZ, RZ, 0x1 ;  /* 0x00000001ff0c7424 */ /* 0x000fe400078e00ff */
[----:B------:R-:W-:-:S07]  /*37560*/  IMAD.MOV.U32 R11, RZ, RZ, 0x181f ;  /* 0x0000181fff0b7424 */ /* 0x000fce00078e00ff */
[----:B0123--:R-:W-:Y:S05]  /*37570*/  WARPSYNC.COLLECTIVE R15, `(.L_x_2843) ;  /* 0x000000000f087348 */ /* 0x00ffea0003c00000 */
[----:B---3--:R3:W4:Y:S02]  /*37580*/  SHFL.IDX P6, R14, R13, R12, R11 ;  /* 0x0000000c0d0e7389 */ /* 0x00872400000c000b */
[----:B01234-:R-:W-:Y:S01]  /*37590*/  ENDCOLLECTIVE ;  /* 0x000000000000791b */ /* 0x01ffe20003800000 */
.L_x_2843:
[----:B------:R-:W-:Y:S05]  /*375a0*/  BSYNC B1 ;  /* 0x0000000000017941 */ /* 0x000fea0003800000 */
.L_x_2842:
        /* <DEDUP_REMOVED lines=8> */
.L_x_2844:
[----:B------:R-:W-:Y:S05]  /*37630*/  BRA `(.L_x_2845) ;  /* 0xffffff3800b47947 */ /* 0x000fea000383ffff */
.L_x_2550:
        /* <DEDUP_REMOVED lines=8> */
.L_x_2847:
[----:B------:R-:W-:Y:S05]  /*376c0*/  BSYNC B1 ;  /* 0x0000000000017941 */ /* 0x000fea0003800000 */
.L_x_2846:
        /* <DEDUP_REMOVED lines=8> */
.L_x_2848:
[----:B------:R-:W-:Y:S05]  /*37750*/  BRA `(.L_x_2849) ;  /* 0xffffff3800c47947 */ /* 0x000fea000383ffff */
.L_x_2553:
        /* <DEDUP_REMOVED lines=8> */
.L_x_2851:
[----:B------:R-:W-:Y:S05]  /*377e0*/  BSYNC B1 ;  /* 0x0000000000017941 */ /* 0x000fea0003800000 */
.L_x_2850:
        /* <DEDUP_REMOVED lines=8> */
.L_x_2852:
[----:B------:R-:W-:Y:S05]  /*37870*/  BRA `(.L_x_2853) ;  /* 0xffffff3800d47947 */ /* 0x000fea000383ffff */
.L_x_2572:
        /* <DEDUP_REMOVED lines=11> */
.L_x_2855:
[----:B------:R-:W-:Y:S05]  /*37930*/  BSYNC B1 ;  /* 0x0000000000017941 */ /* 0x000fea0003800000 */
.L_x_2854:
[----:B------:R-:W-:Y:S05]  /*37940*/  BRA `(.L_x_2856) ;  /* 0xffffff5800987947 */ /* 0x000fea000383ffff */
.L_x_2574:
[----:B------:R-:W-:Y:S01]  /*37950*/  BSSY B1, `(.L_x_2857) ;  /* 0x0000006000017945 */ /* 0x000fe20003800000 */
[----:B------:R-:W-:-:S07]  /*37960*/  MOV R15, 0xffffffff ;  /* 0xffffffff000f7802 */ /* 0x000fce0000000f00 */
[----:B0-----:R-:W-:Y:S05]  /*37970*/  WARPSYNC.COLLECTIVE R15, `(.L_x_2858) ;  /* 0x000000000f0c7348 */ /* 0x001fea0003c00000 */
[----:B------:R-:W-:Y:S02]  /*37980*/  ELECT P6, UR62, PT ;  /* 0x00000000003e782f */ /* 0x000fe400038c0000 */
[----:B------:R-:W-:Y:S01]  /*37990*/  MOV R14, UR62 ;  /* 0x0000003e000e7c02 */ /* 0x000fe20008000f00 */
[----:B0-----:R-:W-:Y:S10]  /*379a0*/  ENDCOLLECTIVE ;  /* 0x000000000000791b */ /* 0x001ff40003800000 */
.L_x_2858:
[----:B------:R-:W-:Y:S05]  /*379b0*/  BSYNC B1 ;  /* 0x0000000000017941 */ /* 0x000fea0003800000 */
.L_x_2857:
[----:B------:R-:W-:Y:S05]  /*379c0*/  BRA `(.L_x_2573) ;  /* 0xffffff5800907947 */ /* 0x000fea000383ffff */
.L_x_2576:
[----:B0-----:R0:W1:Y:S02]  /*379d0*/  SYNCS.PHASECHK.TRANS64.TRYWAIT P0, [R18+URZ+0x33420], R4 ;  /* 0x03342004120075a7 */ /* 0x001064000800017f */
[----:B-1----:R-:W-:Y:S05]  /*379e0*/  @!P0 NANOSLEEP.SYNCS 0x989680 ;  /* 0x009896800000895d */ /* 0x002fea0003900000 */
[----:B------:R-:W1:Y:S02]  /*379f0*/  @!P0 SYNCS.PHASECHK.TRANS64 P0, [R18+URZ+0x33420], R4 ;  /* 0x03342004120085a7 */ /* 0x000e64000800007f */
[----:B-1----:R-:W-:Y:S05]  /*37a00*/  @!P0 BRA `(.L_x_2576) ;  /* 0xfffffffc00f08947 */ /* 0x002fea000383ffff */
[----:B------:R-:W-:Y:S05]  /*37a10*/  BRA `(.L_x_2859) ;  /* 0xffffff5800a07947 */ /* 0x000fea000383ffff */
.L_x_2580:
[----:B-1----:R1:W2:Y:S02]  /*37a20*/  SYNCS.PHASECHK.TRANS64.TRYWAIT P0, [R7+URZ+0x334a0], R10 ;  /* 0x0334a00a070075a7 */ /* 0x0022a4000800017f */
[----:B--2---:R-:W-:Y:S05]  /*37a30*/  @!P0 NANOSLEEP.SYNCS 0x989680 ;  /* 0x009896800000895d */ /* 0x004fea0003900000 */
[----:B------:R-:W2:Y:S02]  /*37a40*/  @!P0 SYNCS.PHASECHK.TRANS64 P0, [R7+URZ+0x334a0], R10 ;  /* 0x0334a00a070085a7 */ /* 0x000ea4000800007f */
[----:B--2---:R-:W-:Y:S05]  /*37a50*/  @!P0 BRA `(.L_x_2580) ;  /* 0xfffffffc00f08947 */ /* 0x004fea000383ffff */
[----:B------:R-:W-:Y:S05]  /*37a60*/  BRA `(.L_x_2860) ;  /* 0xffffff5800c07947 */ /* 0x000fea000383ffff */
.L_x_2587:
[----:B0-----:R0:W2:Y:S02]  /*37a70*/  SYNCS.PHASECHK.TRANS64.TRYWAIT P0, [R7+URZ+0x334c0], R10 ;  /* 0x0334c00a070075a7 */ /* 0x0010a4000800017f */
[----:B--2---:R-:W-:Y:S05]  /*37a80*/  @!P0 NANOSLEEP.SYNCS 0x989680 ;  /* 0x009896800000895d */ /* 0x004fea0003900000 */
[----:B------:R-:W2:Y:S02]  /*37a90*/  @!P0 SYNCS.PHASECHK.TRANS64 P0, [R7+URZ+0x334c0], R10 ;  /* 0x0334c00a070085a7 */ /* 0x000ea4000800007f */
[----:B--2---:R-:W-:Y:S05]  /*37aa0*/  @!P0 BRA `(.L_x_2587) ;  /* 0xfffffffc00f08947 */ /* 0x004fea000383ffff */
[----:B------:R-:W-:Y:S05]  /*37ab0*/  BRA `(.L_x_2861) ;  /* 0xffffff5c00c07947 */ /* 0x000fea000383ffff */
.L_x_2596:
[----:B0-----:R0:W1:Y:S02]  /*37ac0*/  SYNCS.PHASECHK.TRANS64.TRYWAIT P1, [R8+URZ+0x334a0], R7 ;  /* 0x0334a007080075a7 */ /* 0x001064000802017f */
[----:B-1----:R-:W-:Y:S05]  /*37ad0*/  @!P1 NANOSLEEP.SYNCS 0x989680 ;  /* 0x009896800000995d */ /* 0x002fea0003900000 */
[----:B------:R-:W1:Y:S02]  /*37ae0*/  @!P1 SYNCS.PHASECHK.TRANS64 P1, [R8+URZ+0x334a0], R7 ;  /* 0x0334a007080095a7 */ /* 0x000e64000802007f */
[----:B-1----:R-:W-:Y:S05]  /*37af0*/  @!P1 BRA `(.L_x_2596) ;  /* 0xfffffffc00f09947 */ /* 0x002fea000383ffff */
[----:B------:R-:W-:Y:S05]  /*37b00*/  BRA `(.L_x_2862) ;  /* 0xffffff64000c7947 */ /* 0x000fea000383ffff */
.L_x_2603:
[----:B-1----:R1:W2:Y:S02]  /*37b10*/  SYNCS.PHASECHK.TRANS64.TRYWAIT P1, [R8+URZ+0x334c0], R7 ;  /* 0x0334c007080075a7 */ /* 0x0022a4000802017f */
[----:B--2---:R-:W-:Y:S05]  /*37b20*/  @!P1 NANOSLEEP.SYNCS 0x989680 ;  /* 0x009896800000995d */ /* 0x004fea0003900000 */
[----:B------:R-:W2:Y:S02]  /*37b30*/  @!P1 SYNCS.PHASECHK.TRANS64 P1, [R8+URZ+0x334c0], R7 ;  /* 0x0334c007080095a7 */ /* 0x000ea4000802007f */
[----:B--2---:R-:W-:Y:S05]  /*37b40*/  @!P1 BRA `(.L_x_2603) ;  /* 0xfffffffc00f09947 */ /* 0x004fea000383ffff */
[----:B------:R-:W-:Y:S05]  /*37b50*/  BRA `(.L_x_2863) ;  /* 0xffffff6800087947 */ /* 0x000fea000383ffff */
.L_x_2622:
        /* <DEDUP_REMOVED lines=8> */
[----:B-1----:R-:W-:Y:S05]  /*37be0*/  WARPSYNC.COLLECTIVE R15, `(.L_x_2865) ;  /* 0x000000000f087348 */ /* 0x002fea0003c00000 */
[----:B------:R0:W2:Y:S02]  /*37bf0*/  SHFL.IDX P6, R14, R13, R12, R11 ;  /* 0x0000000c0d0e7389 */ /* 0x0000a400000c000b */
[----:B012---:R-:W-:Y:S01]  /*37c00*/  ENDCOLLECTIVE ;  /* 0x000000000000791b */ /* 0x007fe20003800000 */
.L_x_2865:
[----:B------:R-:W-:Y:S05]  /*37c10*/  BSYNC B0 ;  /* 0x0000000000007941 */ /* 0x000fea0003800000 */
.L_x_2864:
[----:B------:R-:W-:Y:S05]  /*37c20*/  BRA `(.L_x_2866) ;  /* 0xffffff7400e07947 */ /* 0x000fea000383ffff */
.L_x_2624:
[----:B------:R-:W-:Y:S01]  /*37c30*/  BSSY B0, `(.L_x_2867) ;  /* 0x0000006000007945 */ /* 0x000fe20003800000 */
[----:B------:R-:W-:-:S07]  /*37c40*/  IMAD.MOV.U32 R15, RZ, RZ, -0x1 ;  /* 0xffffffffff0f7424 */ /* 0x000fce00078e00ff */
[----:B01----:R-:W-:Y:S05]  /*37c50*/  WARPSYNC.COLLECTIVE R15, `(.L_x_2868) ;  /* 0x000000000f0c7348 */ /* 0x003fea0003c00000 */
[----:B------:R-:W-:Y:S02]  /*37c60*/  ELECT P6, UR62, PT ;  /* 0x00000000003e782f */ /* 0x000fe400038c0000 */
[----:B------:R-:W-:Y:S01]  /*37c70*/  MOV R14, UR62 ;  /* 0x0000003e000e7c02 */ /* 0x000fe20008000f00 */
[----:B01----:R-:W-:Y:S10]  /*37c80*/  ENDCOLLECTIVE ;  /* 0x000000000000791b */ /* 0x003ff40003800000 */
.L_x_2868:
[----:B------:R-:W-:Y:S05]  /*37c90*/  BSYNC B0 ;  /* 0x0000000000007941 */ /* 0x000fea0003800000 */
.L_x_2867:
[----:B------:R-:W-:Y:S05]  /*37ca0*/  BRA `(.L_x_2869) ;  /* 0xffffff7400e87947 */ /* 0x000fea000383ffff */
.L_x_2626:
[----:B0-----:R0:W1:Y:S02]  /*37cb0*/  SYNCS.PHASECHK.TRANS64.TRYWAIT P0, [R2+URZ+0x33480], R4 ;  /* 0x03348004020075a7 */ /* 0x001064000800017f */
[----:B-1----:R-:W-:Y:S05]  /*37cc0*/  @!P0 NANOSLEEP.SYNCS 0x989680 ;  /* 0x009896800000895d */ /* 0x002fea0003900000 */
[----:B------:R-:W1:Y:S02]  /*37cd0*/  @!P0 SYNCS.PHASECHK.TRANS64 P0, [R2+URZ+0x33480], R4 ;  /* 0x03348004020085a7 */ /* 0x000e64000800007f */
[----:B-1----:R-:W-:Y:S05]  /*37ce0*/  @!P0 BRA `(.L_x_2626) ;  /* 0xfffffffc00f08947 */ /* 0x002fea000383ffff */
[----:B------:R-:W-:Y:S05]  /*37cf0*/  BRA `(.L_x_2870) ;  /* 0xffffff7800507947 */ /* 0x000fea000383ffff */
.L_x_2628:
[----:B-1----:R1:W2:Y:S02]  /*37d00*/  SYNCS.PHASECHK.TRANS64.TRYWAIT P0, [R2+URZ+0x33440], R4 ;  /* 0x03344004020075a7 */ /* 0x0022a4000800017f */
[----:B--2---:R-:W-:Y:S05]  /*37d10*/  @!P0 NANOSLEEP.SYNCS 0x989680 ;  /* 0x009896800000895d */ /* 0x004fea0003900000 */
[----:B------:R-:W2:Y:S02]  /*37d20*/  @!P0 SYNCS.PHASECHK.TRANS64 P0, [R2+URZ+0x33440], R4 ;  /* 0x03344004020085a7 */ /* 0x000ea4000800007f */
[----:B--2---:R-:W-:Y:S05]  /*37d30*/  @!P0 BRA `(.L_x_2628) ;  /* 0xfffffffc00f08947 */ /* 0x004fea000383ffff */
[----:B------:R-:W-:Y:S05]  /*37d40*/  BRA `(.L_x_2871) ;  /* 0xffffff7800cc7947 */ /* 0x000fea000383ffff */
.L_x_2632:
[----:B------:R-:W2:Y:S01]  /*37d50*/  LDL.LU R11, [R1+0x44] ;  /* 0x00004400010b7983 */ /* 0x000ea20000300800 */
[----:B------:R-:W-:Y:S01]  /*37d60*/  IMAD.MOV.U32 R13, RZ, RZ, R3 ;  /* 0x000000ffff0d7224 */ /* 0x000fe200078e0003 */
[----:B------:R-:W-:Y:S01]  /*37d70*/  MOV R12, RZ ;  /* 0x000000ff000c7202 */ /* 0x000fe20000000f00 */
[----:B------:R-:W-:Y:S01]  /*37d80*/  IMAD.MOV.U32 R15, RZ, RZ, -0x1 ;  /* 0xffffffffff0f7424 */ /* 0x000fe200078e00ff */
[----:B------:R-:W-:-:S04]  /*37d90*/  LOP3.LUT R5, R5, 0x7f, RZ, 0xc0, !PT ;  /* 0x0000007f05057812 */ /* 0x000fc800078ec0ff */
[----:B------:R-:W-:-:S05]  /*37da0*/  SHF.R.U32.HI R5, RZ, 0x2, R5 ;  /* 0x00000002ff057819 */ /* 0x000fca0000011605 */
[----:B------:R-:W-:-:S04]  /*37db0*/  IMAD R0, R10, 0x80, R5 ;  /* 0x000000800a007824 */ /* 0x000fc800078e0205 */
[----:B------:R-:W-:Y:S02]  /*37dc0*/  VIADD R5, R0, 0x20 ;  /* 0x0000002000057836 */ /* 0x000fe40000000000 */
[----:B--2---:R-:W-:Y:S02]  /*37dd0*/  IMAD R2, R11, R7, RZ ;  /* 0x000000070b027224 */ /* 0x004fe400078e02ff */
[----:B------:R-:W-:-:S03]  /*37de0*/  IMAD.MOV.U32 R11, RZ, RZ, 0x1c1f ;  /* 0x00001c1fff0b7424 */ /* 0x000fc600078e00ff */
[----:B------:R-:W-:-:S13]  /*37df0*/  ISETP.GE.AND P4, PT, R0, R2, PT ;  /* 0x000000020000720c */ /* 0x000fda0003f86270 */
[----:B-----5:R-:W-:Y:S05]  /*37e00*/  WARPSYNC.COLLECTIVE R15, `(.L_x_2872) ;  /* 0x000000000f087348 */ /* 0x020fea0003c00000 */
[----:B------:R0:W1:Y:S02]  /*37e10*/  SHFL.IDX P6, R14, R13, R12, R11 ;  /* 0x0000000c0d0e7389 */ /* 0x00006400000c000b */
[----:B01---5:R-:W-:Y:S01]  /*37e20*/  ENDCOLLECTIVE ;  /* 0x000000000000791b */ /* 0x023fe20003800000 */
.L_x_2872:
[----:B------:R-:W-:Y:S02]  /*37e30*/  IMAD.MOV.U32 R13, RZ, RZ, R4 ;  /* 0x000000ffff0d7224 */ /* 0x000fe400078e0004 */
[----:B------:R-:W-:-:S07]  /*37e40*/  IMAD.MOV.U32 R6, RZ, RZ, R14 ;  /* 0x000000ffff067224 */ /* 0x000fce00078e000e */
[----:B------:R-:W-:Y:S05]  /*37e50*/  WARPSYNC.COLLECTIVE R15, `(.L_x_2873) ;  /* 0x000000000f087348 */ /* 0x000fea0003c00000 */
[----:B------:R0:W1:Y:S02]  /*37e60*/  SHFL.IDX P6, R14, R13, R12, R11 ;  /* 0x0000000c0d0e7389 */ /* 0x00006400000c000b */
[----:B01----:R-:W-:Y:S01]  /*37e70*/  ENDCOLLECTIVE ;  /* 0x000000000000791b */ /* 0x003fe20003800000 */
.L_x_2873:
[----:B------:R-:W-:Y:S02]  /*37e80*/  IMAD.MOV.U32 R13, RZ, RZ, R3 ;  /* 0x000000ffff0d7224 */ /* 0x000fe400078e0003 */
[----:B------:R-:W-:Y:S02]  /*37e90*/  IMAD.MOV.U32 R12, RZ, RZ, 0x1 ;  /* 0x00000001ff0c7424 */ /* 0x000fe400078e00ff */
[----:B------:R-:W-:-:S07]  /*37ea0*/  IMAD.MOV.U32 R7, RZ, RZ, R14 ;  /* 0x000000ffff077224 */ /* 0x000fce00078e000e */
[----:B------:R-:W-:Y:S05]  /*37eb0*/  WARPSYNC.COLLECTIVE R15, `(.L_x_2874) ;  /* 0x000000000f087348 */ /* 0x000fea0003c00000 */
[----:B------:R0:W1:Y:S02]  /*37ec0*/  SHFL.IDX P6, R14, R13, R12, R11 ;  /* 0x0000000c0d0e7389 */ /* 0x00006400000c000b */
[----:B01----:R-:W-:Y:S01]  /*37ed0*/  ENDCOLLECTIVE ;  /* 0x000000000000791b */ /* 0x003fe20003800000 */
.L_x_2874:
[----:B------:R-:W-:-:S04]  /*37ee0*/  @!P4 IADD3 R7, P3, R9, R7, RZ ;  /* 0x000000070907c210 */ /* 0x000fc80007f7e0ff */
[----:B------:R-:W-:Y:S02]  /*37ef0*/  @!P4 IADD3.X R6, RZ, R6, RZ, P3, !PT ;  /* 0x00000006ff06c210 */ /* 0x000fe40001ffe4ff */
[----:B------:R-:W-:Y:S02]  /*37f00*/  ISETP.GE.AND P3, PT, R5, R2, PT ;  /* 0x000000020500720c */ /* 0x000fe40003f66270 */
        /* <DEDUP_REMOVED lines=14> */
.L_x_2875:
[----:B------:R-:W-:Y:S02]  /*37ff0*/  IMAD.MOV.U32 R13, RZ, RZ, R3 ;  /* 0x000000ffff0d7224 */ /* 0x000fe400078e0003 */
[----:B------:R-:W-:Y:S02]  /*38000*/  IMAD.MOV.U32 R12, RZ, RZ, 0x2 ;  /* 0x00000002ff0c7424 */ /* 0x000fe400078e00ff */
[----:B------:R-:W-:-:S07]  /*38010*/  IMAD.MOV.U32 R5, RZ, RZ, R14 ;  /* 0x000000ffff057224 */ /* 0x000fce00078e000e */
[----:B------:R-:W-:Y:S05]  /*38020*/  WARPSYNC.COLLECTIVE R15, `(.L_x_2876) ;  /* 0x000000000f087348 */ /* 0x000fea0003c00000 */
[----:B------:R0:W1:Y:S02]  /*38030*/  SHFL.IDX P6, R14, R13, R12, R11 ;  /* 0x0000000c0d0e7389 */ /* 0x00006400000c000b */
[----:B01----:R-:W-:Y:S01]  /*38040*/  ENDCOLLECTIVE ;  /* 0x000000000000791b */ /* 0x003fe20003800000 */
.L_x_2876:
[----:B------:R-:W-:-:S04]  /*38050*/  @!P3 IADD3 R5, P4, R9, R5, RZ ;  /* 0x000000050905b210 */ /* 0x000fc80007f9e0ff */
[----:B------:R-:W-:-:S05]  /*38060*/  @!P3 IADD3.X R6, RZ, R6, RZ, P4, !PT ;  /* 0x00000006ff06b210 */ /* 0x000fca00027fe4ff */
[----:B------:R-:W-:Y:S02]  /*38070*/  @!P3 IMAD.MOV.U32 R7, RZ, RZ, R6 ;  /* 0x000000ffff07b224 */ /* 0x000fe400078e0006 */
[----:B------:R-:W-:Y:S01]  /*38080*/  @!P3 IMAD.MOV.U32 R6, RZ, RZ, R5 ;  /* 0x000000ffff06b224 */ /* 0x000fe200078e0005 */
[----:B------:R-:W-:Y:S01]  /*38090*/  MOV R13, R4 ;  /* 0x00000004000d7202 */ /* 0x000fe20000000f00 */
[----:B------:R-:W-:-:S03]  /*380a0*/  VIADD R5, R0, 0x40 ;  /* 0x0000004000057836 */ /* 0x000fc60000000000 */
        /* <DEDUP_REMOVED lines=11> */
.L_x_2877:
[----:B------:R-:W-:Y:S02]  /*38160*/  IMAD.MOV.U32 R13, RZ, RZ, R3 ;  /* 0x000000ffff0d7224 */ /* 0x000fe400078e0003 */
[----:B------:R-:W-:Y:S02]  /*38170*/  IMAD.MOV.U32 R12, RZ, RZ, 0x3 ;  /* 0x00000003ff0c7424 */ /* 0x000fe400078e00ff */
[----:B------:R-:W-:-:S07]  /*38180*/  IMAD.MOV.U32 R5, RZ, RZ, R14 ;  /* 0x000000ffff057224 */ /* 0x000fce00078e000e */
[----:B------:R-:W-:Y:S05]  /*38190*/  WARPSYNC.COLLECTIVE R15, `(.L_x_2878) ;  /* 0x000000000f087348 */ /* 0x000fea0003c00000 */
[----:B------:R0:W1:Y:S02]  /*381a0*/  SHFL.IDX P6, R14, R13, R12, R11 ;  /* 0x0000000c0d0e7389 */ /* 0x00006400000c000b */
[----:B01----:R-:W-:Y:S01]  /*381b0*/  ENDCOLLECTIVE ;  /* 0x000000000000791b */ /* 0x003fe20003800000 */
.L_x_2878:
        /* <DEDUP_REMOVED lines=14> */
.L_x_2879:
[----:B------:R-:W-:Y:S01]  /*382a0*/  @!PT LDS RZ, [RZ] ;  /* 0x00000000fffff984 */ /* 0x000fe20000000800 */
[----:B------:R-:W-:Y:S01]  /*382b0*/  @!PT LDS RZ, [RZ] ;  /* 0x00000000fffff984 */ /* 0x000fe20000000800 */
[----:B------:R-:W-:Y:S01]  /*382c0*/  @!PT LDS RZ, [RZ] ;  /* 0x00000000fffff984 */ /* 0x000fe20000000800 */
[----:B------:R3:W-:Y:S01]  /*382d0*/  @!P3 LDGSTS.E.BYPASS.LTC128B.128 [R8+0x23200], desc[UR54][R6.64+0x80], !P2 ;  /* 0x232000800608bfae */ /* 0x0007e2000d101d76 */
[----:B------:R-:W-:Y:S01]  /*382e0*/  IMAD.MOV.U32 R3, RZ, RZ, R14 ;  /* 0x000000ffff037224 */ /* 0x000fe200078e000e */
[----:B------:R-:W-:Y:S06]  /*382f0*/  BRA `(.L_x_2880) ;  /* 0xffffff8000287947 */ /* 0x000fec000383ffff */
.L_x_2637:
[----:B----4-:R4:W0:Y:S02]  /*38300*/  SYNCS.PHASECHK.TRANS64.TRYWAIT P0, [R18+URZ+0x33420], R0 ;  /* 0x03342000120075a7 */ /* 0x010824000800017f */
[----:B0-----:R-:W-:Y:S05]  /*38310*/  @!P0 NANOSLEEP.SYNCS 0x989680 ;  /* 0x009896800000895d */ /* 0x001fea0003900000 */
[----:B------:R-:W0:Y:S02]  /*38320*/  @!P0 SYNCS.PHASECHK.TRANS64 P0, [R18+URZ+0x33420], R0 ;  /* 0x03342000120085a7 */ /* 0x000e24000800007f */
[----:B0-----:R-:W-:Y:S05]  /*38330*/  @!P0 BRA `(.L_x_2637) ;  /* 0xfffffffc00f08947 */ /* 0x001fea000383ffff */
[----:B------:R-:W-:Y:S05]  /*38340*/  BRA `(.L_x_2881) ;  /* 0xffffff8000987947 */ /* 0x000fea000383ffff */
.L_x_2643:
[----:B-1----:R1:W3:Y:S02]  /*38350*/  SYNCS.PHASECHK.TRANS64.TRYWAIT P0, [R6+URZ+0x33480], R5 ;  /* 0x03348005060075a7 */ /* 0x0022e4000800017f */
[----:B---3--:R-:W-:Y:S05]  /*38360*/  @!P0 NANOSLEEP.SYNCS 0x989680 ;  /* 0x009896800000895d */ /* 0x008fea0003900000 */
[----:B------:R-:W3:Y:S02]  /*38370*/  @!P0 SYNCS.PHASECHK.TRANS64 P0, [R6+URZ+0x33480], R5 ;  /* 0x03348005060085a7 */ /* 0x000ee4000800007f */
[----:B---3--:R-:W-:Y:S05]  /*38380*/  @!P0 BRA `(.L_x_2643) ;  /* 0xfffffffc00f08947 */ /* 0x008fea000383ffff */
[----:B------:R-:W-:Y:S05]  /*38390*/  BRA `(.L_x_2882) ;  /* 0xffffff8400507947 */ /* 0x000fea000383ffff */
.L_x_2650:
[----:B--2---:R2:W3:Y:S02]  /*383a0*/  SYNCS.PHASECHK.TRANS64.TRYWAIT P0, [R6+URZ+0x33440], R5 ;  /* 0x03344005060075a7 */ /* 0x0044e4000800017f */
[----:B---3--:R-:W-:Y:S05]  /*383b0*/  @!P0 NANOSLEEP.SYNCS 0x989680 ;  /* 0x009896800000895d */ /* 0x008fea0003900000 */
[----:B------:R-:W3:Y:S02]  /*383c0*/  @!P0 SYNCS.PHASECHK.TRANS64 P0, [R6+URZ+0x33440], R5 ;  /* 0x03344005060085a7 */ /* 0x000ee4000800007f */
[----:B---3--:R-:W-:Y:S05]  /*383d0*/  @!P0 BRA `(.L_x_2650) ;  /* 0xfffffffc00f08947 */ /* 0x008fea000383ffff */
[----:B------:R-:W-:Y:S05]  /*383e0*/  BRA `(.L_x_2883) ;  /* 0xffffff88004c7947 */ /* 0x000fea000383ffff */
.L_x_2658:
[----:B---3--:R3:W4:Y:S02]  /*383f0*/  SYNCS.PHASECHK.TRANS64.TRYWAIT P0, [R3+URZ+0x33470], R4 ;  /* 0x03347004030075a7 */ /* 0x008724000800017f */
[----:B----4-:R-:W-:Y:S05]  /*38400*/  @!P0 NANOSLEEP.SYNCS 0x989680 ;  /* 0x009896800000895d */ /* 0x010fea0003900000 */
[----:B------:R-:W4:Y:S02]  /*38410*/  @!P0 SYNCS.PHASECHK.TRANS64 P0, [R3+URZ+0x33470], R4 ;  /* 0x03347004030085a7 */ /* 0x000f24000800007f */
[----:B----4-:R-:W-:Y:S05]  /*38420*/  @!P0 BRA `(.L_x_2658) ;  /* 0xfffffffc00f08947 */ /* 0x010fea000383ffff */
[----:B------:R-:W-:Y:S05]  /*38430*/  BRA `(.L_x_2884) ;  /* 0xffffff8c00607947 */ /* 0x000fea000383ffff */
.L_x_2660:
[----:B---3--:R3:W4:Y:S02]  /*38440*/  SYNCS.PHASECHK.TRANS64.TRYWAIT P0, [R3+URZ+0x33460], R4 ;  /* 0x03346004030075a7 */ /* 0x008724000800017f */
[----:B----4-:R-:W-:Y:S05]  /*38450*/  @!P0 NANOSLEEP.SYNCS 0x989680 ;  /* 0x009896800000895d */ /* 0x010fea0003900000 */
[----:B------:R-:W4:Y:S02]  /*38460*/  @!P0 SYNCS.PHASECHK.TRANS64 P0, [R3+URZ+0x33460], R4 ;  /* 0x03346004030085a7 */ /* 0x000f24000800007f */
[----:B----4-:R-:W-:Y:S05]  /*38470*/  @!P0 BRA `(.L_x_2660) ;  /* 0xfffffffc00f08947 */ /* 0x010fea000383ffff */
[----:B------:R-:W-:Y:S05]  /*38480*/  BRA `(.L_x_2885) ;  /* 0xffffff8c00687947 */ /* 0x000fea000383ffff */
.L_x_2667:
[----:B--2---:R2:W3:Y:S02]  /*38490*/  SYNCS.PHASECHK.TRANS64.TRYWAIT P1, [R3+URZ+0x33470], R0 ;  /* 0x03347000030075a7 */ /* 0x0044e4000802017f */
[----:B---3--:R-:W-:Y:S05]  /*384a0*/  @!P1 NANOSLEEP.SYNCS 0x989680 ;  /* 0x009896800000995d */ /* 0x008fea0003900000 */
[----:B------:R-:W3:Y:S02]  /*384b0*/  @!P1 SYNCS.PHASECHK.TRANS64 P1, [R3+URZ+0x33470], R0 ;  /* 0x03347000030095a7 */ /* 0x000ee4000802007f */
[----:B---3--:R-:W-:Y:S05]  /*384c0*/  @!P1 BRA `(.L_x_2667) ;  /* 0xfffffffc00f09947 */ /* 0x008fea000383ffff */
[----:B------:R-:W-:Y:S05]  /*384d0*/  BRA `(.L_x_2886) ;  /* 0xffffff9400b07947 */ /* 0x000fea000383ffff */
.L_x_2669:
[----:B--2---:R2:W3:Y:S02]  /*384e0*/  SYNCS.PHASECHK.TRANS64.TRYWAIT P1, [R3+URZ+0x33460], R0 ;  /* 0x03346000030075a7 */ /* 0x0044e4000802017f */
[----:B---3--:R-:W-:Y:S05]  /*384f0*/  @!P1 NANOSLEEP.SYNCS 0x989680 ;  /* 0x009896800000995d */ /* 0x008fea0003900000 */
[----:B------:R-:W3:Y:S02]  /*38500*/  @!P1 SYNCS.PHASECHK.TRANS64 P1, [R3+URZ+0x33460], R0 ;  /* 0x03346000030095a7 */ /* 0x000ee4000802007f */
[----:B---3--:R-:W-:Y:S05]  /*38510*/  @!P1 BRA `(.L_x_2669) ;  /* 0xfffffffc00f09947 */ /* 0x008fea000383ffff */
[----:B------:R-:W-:Y:S05]  /*38520*/  BRA `(.L_x_2887) ;  /* 0xffffff9400b87947 */ /* 0x000fea000383ffff */
.L_x_2673:
[----:B------:R-:W2:Y:S01]  /*38530*/  LDL R0, [R1] ;  /* 0x0000000001007983 */ /* 0x000ea20000100800 */
[----:B------:R-:W-:Y:S01]  /*38540*/  BSSY B0, `(.L_x_2888) ;  /* 0x0000008000007945 */ /* 0x000fe20003800000 */
[----:B------:R-:W-:Y:S02]  /*38550*/  IMAD.MOV.U32 R12, RZ, RZ, RZ ;  /* 0x000000ffff0c7224 */ /* 0x000fe400078e00ff */
[----:B------:R-:W-:Y:S02]  /*38560*/  IMAD.MOV.U32 R11, RZ, RZ, 0x1f ;  /* 0x0000001fff0b7424 */ /* 0x000fe400078e00ff */
[----:B------:R-:W-:Y:S02]  /*38570*/  IMAD.MOV.U32 R15, RZ, RZ, -0x1 ;  /* 0xffffffffff0f7424 */ /* 0x000fe400078e00ff */
[----:B--2---:R-:W-:-:S07]  /*38580*/  IMAD.MOV.U32 R13, RZ, RZ, R0 ;  /* 0x000000ffff0d7224 */ /* 0x004fce00078e0000 */
[----:B01----:R-:W-:Y:S05]  /*38590*/  WARPSYNC.COLLECTIVE R15, `(.L_x_2889) ;  /* 0x000000000f087348 */ /* 0x003fea0003c00000 */
[----:B------:R2:W3:Y:S02]  /*385a0*/  SHFL.IDX P6, R14, R13, R12, R11 ;  /* 0x0000000c0d0e7389 */ /* 0x0004e400000c000b */
[----:B0123--:R-:W-:Y:S01]  /*385b0*/  ENDCOLLECTIVE ;  /* 0x000000000000791b */ /* 0x00ffe20003800000 */
.L_x_2889:
[----:B------:R-:W-:Y:S05]  /*385c0*/  BSYNC B0 ;  /* 0x0000000000007941 */ /* 0x000fea0003800000 */
.L_x_2888:
[----:B------:R0:W5:Y:S01]  /*385d0*/  LDL R2, [R1+0xc] ;  /* 0x00000c0001027983 */ /* 0x0001620000100800 */
[----:B------:R-:W-:Y:S01]  /*385e0*/  IMAD.MOV.U32 R13, RZ, RZ, R0 ;  /* 0x000000ffff0d7224 */ /* 0x000fe200078e0000 */
[----:B------:R-:W-:Y:S01]  /*385f0*/  MOV R5, R14 ;  /* 0x0000000e00057202 */ /* 0x000fe20000000f00 */
[----:B------:R-:W-:Y:S02]  /*38600*/  IMAD.MOV.U32 R12, RZ, RZ, 0x1 ;  /* 0x00000001ff0c7424 */ /* 0x000fe400078e00ff */
[----:B------:R-:W-:Y:S02]  /*38610*/  IMAD.MOV.U32 R11, RZ, RZ, 0x1f ;  /* 0x0000001fff0b7424 */ /* 0x000fe400078e00ff */
[----:B------:R-:W-:-:S07]  /*38620*/  IMAD.MOV.U32 R15, RZ, RZ, -0x1 ;  /* 0xffffffffff0f7424 */ /* 0x000fce00078e00ff */
[----:B0----5:R-:W-:Y:S05]  /*38630*/  WARPSYNC.COLLECTIVE R15, `(.L_x_2890) ;  /* 0x000000000f087348 */ /* 0x021fea0003c00000 */
[----:B------:R1:W2:Y:S02]  /*38640*/  SHFL.IDX P6, R14, R13, R12, R11 ;  /* 0x0000000c0d0e7389 */ /* 0x0002a400000c000b */
[----:B012--5:R-:W-:Y:S01]  /*38650*/  ENDCOLLECTIVE ;  /* 0x000000000000791b */ /* 0x027fe20003800000 */
.L_x_2890:
        /* <DEDUP_REMOVED lines=11> */
[----:B------:R-:W-:Y:S01]  /*38710*/  MOV R4, RZ ;  /* 0x000000ff00047202 */ /* 0x000fe20000000f00 */
[----:B------:R-:W-:Y:S01]  /*38720*/  IMAD.MOV.U32 R6, RZ, RZ, RZ ;  /* 0x000000ffff067224 */ /* 0x000fe200078e00ff */
[C---:B------:R-:W-:Y:S02]  /*38730*/  ISETP.GE.U32.AND P2, PT, R16.reuse, 0x2, PT ;  /* 0x000000021000780c */ /* 0x040fe40003f46070 */
[C---:B------:R-:W-:Y:S02]  /*38740*/  ISETP.GE.U32.AND P3, PT, R16.reuse, 0x4, PT ;  /* 0x000000041000780c */ /* 0x040fe40003f66070 */
[C---:B------:R-:W-:Y:S02]  /*38750*/  ISETP.GE.U32.AND P4, PT, R16.reuse, 0x8, PT ;  /* 0x000000081000780c */ /* 0x040fe40003f86070 */
[C---:B------:R-:W-:Y:S01]  /*38760*/  ISETP.GE.U32.AND P5, PT, R16.reuse, 0x10, PT ;  /* 0x000000101000780c */ /* 0x040fe20003fa6070 */
[----:B--2---:R-:W-:Y:S01]  /*38770*/  @!P1 IMAD.MOV.U32 R4, RZ, RZ, R8 ;  /* 0x000000ffff049224 */ /* 0x004fe200078e0008 */
[----:B------:R-:W-:Y:S01]  /*38780*/  MOV R8, RZ ;  /* 0x000000ff00087202 */ /* 0x000fe20000000f00 */
[----:B---3--:R-:W-:Y:S01]  /*38790*/  @!P1 IMAD.MOV.U32 R6, RZ, RZ, R2 ;  /* 0x000000ffff069224 */ /* 0x008fe200078e0002 */
[----:B------:R-:W-:-:S03]  /*387a0*/  ISETP.NE.AND P1, PT, R16, RZ, PT ;  /* 0x000000ff1000720c */ /* 0x000fc60003f25270 */
[----:B------:R-:W-:-:S04]  /*387b0*/  IMAD R2, R6, R4, RZ ;  /* 0x0000000406027224 */ /* 0x000fc800078e02ff */
[----:B------:R-:W-:-:S07]  /*387c0*/  IMAD.MOV.U32 R13, RZ, RZ, R2 ;  /* 0x000000ffff0d7224 */ /* 0x000fce00078e0002 */
[----:B------:R-:W-:Y:S05]  /*387d0*/  WARPSYNC.COLLECTIVE R15, `(.L_x_2891) ;  /* 0x000000000f087348 */ /* 0x000fea0003c00000 */
[----:B------:R0:W1:Y:S02]  /*387e0*/  SHFL.UP P6, R14, R13, R12, R11 ;  /* 0x0400000c0d0e7389 */ /* 0x00006400000c000b */
[----:B01----:R-:W-:Y:S01]  /*387f0*/  ENDCOLLECTIVE ;  /* 0x000000000000791b */ /* 0x003fe20003800000 */
.L_x_2891:
        /* <DEDUP_REMOVED lines=8> */
.L_x_2892:
        /* <DEDUP_REMOVED lines=8> */
.L_x_2893:
        /* <DEDUP_REMOVED lines=8> */
.L_x_2894:
        /* <DEDUP_REMOVED lines=8> */
.L_x_2895:
        /* <DEDUP_REMOVED lines=9> */
.L_x_2896:
[----:B------:R-:W-:Y:S01]  /*38a90*/  IMAD.MOV.U32 R9, RZ, RZ, R14 ;  /* 0x000000ffff097224 */ /* 0x000fe200078e000e */
[----:B------:R-:W-:Y:S06]  /*38aa0*/  BRA `(.L_x_2897) ;  /* 0xffffff9c00207947 */ /* 0x000fec000383ffff */
.L_x_2676:
[----:B------:R-:W-:Y:S01]  /*38ab0*/  BSSY B0, `(.L_x_2898) ;  /* 0x0000008000007945 */ /* 0x000fe20003800000 */
[----:B------:R-:W-:Y:S02]  /*38ac0*/  IMAD.MOV.U32 R13, RZ, RZ, R2 ;  /* 0x000000ffff0d7224 */ /* 0x000fe400078e0002 */
[----:B------:R-:W-:Y:S02]  /*38ad0*/  IMAD.MOV.U32 R12, RZ, RZ, 0x1 ;  /* 0x00000001ff0c7424 */ /* 0x000fe400078e00ff */
[----:B------:R-:W-:Y:S02]  /*38ae0*/  IMAD.MOV.U32 R11, RZ, RZ, RZ ;  /* 0x000000ffff0b7224 */ /* 0x000fe400078e00ff */
[----:B------:R-:W-:-:S07]  /*38af0*/  IMAD.MOV.U32 R15, RZ, RZ, -0x1 ;  /* 0xffffffffff0f7424 */ /* 0x000fce00078e00ff */
[----:B01----:R-:W-:Y:S05]  /*38b00*/  WARPSYNC.COLLECTIVE R15, `(.L_x_2899) ;  /* 0x000000000f087348 */ /* 0x003fea0003c00000 */
[----:B------:R2:W3:Y:S02]  /*38b10*/  SHFL.UP P6, R14, R13, R12, R11 ;  /* 0x0400000c0d0e7389 */ /* 0x0004e400000c000b */
[----:B0123--:R-:W-:Y:S01]  /*38b20*/  ENDCOLLECTIVE ;  /* 0x000000000000791b */ /* 0x00ffe20003800000 */
.L_x_2899:
[----:B------:R-:W-:Y:S05]  /*38b30*/  BSYNC B0 ;  /* 0x0000000000007941 */ /* 0x000fea0003800000 */
.L_x_2898:
[----:B------:R-:W-:Y:S02]  /*38b40*/  IMAD.MOV.U32 R3, RZ, RZ, R14 ;  /* 0x000000ffff037224 */ /* 0x000fe400078e000e */
[----:B------:R-:W-:Y:S02]  /*38b50*/  IMAD.MOV.U32 R12, RZ, RZ, 0x2 ;  /* 0x00000002ff0c7424 */ /* 0x000fe400078e00ff */
[----:B------:R-:W-:Y:S01]  /*38b60*/  IMAD.MOV.U32 R11, RZ, RZ, RZ ;  /* 0x000000ffff0b7224 */ /* 0x000fe200078e00ff */
[----:B------:R-:W-:Y:S01]  /*38b70*/  SEL R3, R3, RZ, P1 ;  /* 0x000000ff03037207 */ /* 0x000fe20000800000 */
[----:B------:R-:W-:-:S04]  /*38b80*/  IMAD.MOV.U32 R15, RZ, RZ, -0x1 ;  /* 0xffffffffff0f7424 */ /* 0x000fc800078e00ff */
[----:B------:R-:W-:-:S05]  /*38b90*/  IMAD.IADD R2, R2, 0x1, R3 ;  /* 0x0000000102027824 */ /* 0x000fca00078e0203 */
[----:B------:R-:W-:-:S07]  /*38ba0*/  MOV R13, R2 ;  /* 0x00000002000d7202 */ /* 0x000fce0000000f00 */
[----:B------:R-:W-:Y:S05]  /*38bb0*/  WARPSYNC.COLLECTIVE R15, `(.L_x_2900) ;  /* 0x000000000f087348 */ /* 0x000fea0003c00000 */
[----:B------:R0:W1:Y:S02]  /*38bc0*/  SHFL.UP P6, R14, R13, R12, R11 ;  /* 0x0400000c0d0e7389 */ /* 0x00006400000c000b */
[----:B01----:R-:W-:Y:S01]  /*38bd0*/  ENDCOLLECTIVE ;  /* 0x000000000000791b */ /* 0x003fe20003800000 */
.L_x_2900:
        /* <DEDUP_REMOVED lines=8> */
.L_x_2901:
        /* <DEDUP_REMOVED lines=8> */
.L_x_2902:
        /* <DEDUP_REMOVED lines=8> */
.L_x_2903:
[----:B------:R-:W-:Y:S01]  /*38d60*/  MOV R12, 0x1f ;  /* 0x0000001f000c7802 */ /* 0x000fe20000000f00 */
        /* <DEDUP_REMOVED lines=8> */
.L_x_2904:
[----:B------:R-:W-:Y:S01]  /*38df0*/  IMAD.MOV.U32 R9, RZ, RZ, R14 ;  /* 0x000000ffff097224 */ /* 0x000fe200078e000e */
[----:B------:R-:W-:Y:S06]  /*38e00*/  BRA `(.L_x_2905) ;  /* 0xffffff9800f47947 */ /* 0x000fec000383ffff */
.L_x_2678:
[----:B------:R-:W-:Y:S01]  /*38e10*/  BSSY B0, `(.L_x_2906) ;  /* 0x0000006000007945 */ /* 0x000fe20003800000 */
[----:B------:R-:W-:Y:S01]  /*38e20*/  PLOP3.LUT P6, PT, P6, PT, PT, 0x8, 0x0 ;  /* 0x000000000000781c */ /* 0x000fe200037ce170 */
[----:B------:R-:W-:-:S12]  /*38e30*/  IMAD.MOV.U32 R15, RZ, RZ, -0x1 ;  /* 0xffffffffff0f7424 */ /* 0x000fd800078e00ff */
[----:B01----:R-:W-:Y:S05]  /*38e40*/  WARPSYNC.COLLECTIVE R15, `(.L_x_2907) ;  /* 0x000000000f087348 */ /* 0x003fea0003c00000 */
[----:B------:R-:W-:Y:S01]  /*38e50*/  VOTE.ANY R14, PT, P6 ;  /* 0x00000000000e7806 */ /* 0x000fe200030e0100 */
[----:B01----:R-:W-:Y:S06]  /*38e60*/  ENDCOLLECTIVE ;  /* 0x000000000000791b */ /* 0x003fec0003800000 */
.L_x_2907:
[----:B------:R-:W-:Y:S05]  /*38e70*/  BSYNC B0 ;  /* 0x0000000000007941 */ /* 0x000fea0003800000 */
.L_x_2906:
[----:B------:R0:W5:Y:S01]  /*38e80*/  LDL.LU R10, [R1+0xc] ;  /* 0x00000c00010a7983 */ /* 0x0001620000300800 */
[----:B------:R-:W-:Y:S02]  /*38e90*/  IMAD.MOV.U32 R0, RZ, RZ, R14 ;  /* 0x000000ffff007224 */ /* 0x000fe400078e000e */
[----:B------:R-:W-:Y:S02]  /*38ea0*/  IMAD.MOV.U32 R13, RZ, RZ, R4 ;  /* 0x000000ffff0d7224 */ /* 0x000fe400078e0004 */
[----:B------:R-:W1:Y:S01]  /*38eb0*/  POPC R3, R0 ;  /* 0x0000000000037309 */ /* 0x000e620000000000 */
[----:B------:R-:W-:Y:S02]  /*38ec0*/  IMAD.MOV.U32 R11, RZ, RZ, 0x1f ;  /* 0x0000001fff0b7424 */ /* 0x000fe400078e00ff */
[----:B------:R-:W-:Y:S01]  /*38ed0*/  IMAD.MOV.U32 R15, RZ, RZ, -0x1 ;  /* 0xffffffffff0f7424 */ /* 0x000fe200078e00ff */
[----:B01----:R-:W-:-:S07]  /*38ee0*/  MOV R12, R3 ;  /* 0x00000003000c7202 */ /* 0x003fce0000000f00 */
[----:B-----5:R-:W-:Y:S05]  /*38ef0*/  WARPSYNC.COLLECTIVE R15, `(.L_x_2908) ;  /* 0x000000000f087348 */ /* 0x020fea0003c00000 */
[----:B------:R0:W1:Y:S02]  /*38f00*/  SHFL.IDX P6, R14, R13, R12, R11 ;  /* 0x0000000c0d0e7389 */ /* 0x00006400000c000b */
[----:B01---5:R-:W-:Y:S01]  /*38f10*/  ENDCOLLECTIVE ;  /* 0x000000000000791b */ /* 0x023fe20003800000 */
.L_x_2908:
[----:B------:R-:W-:Y:S02]  /*38f20*/  IMAD.MOV.U32 R13, RZ, RZ, R6 ;  /* 0x000000ffff0d7224 */ /* 0x000fe400078e0006 */
[----:B------:R-:W-:-:S07]  /*38f30*/  IMAD.MOV.U32 R4, RZ, RZ, R14 ;  /* 0x000000ffff047224 */ /* 0x000fce00078e000e */
[----:B------:R-:W-:Y:S05]  /*38f40*/  WARPSYNC.COLLECTIVE R15, `(.L_x_2909) ;  /* 0x000000000f087348 */ /* 0x000fea0003c00000 */
[----:B------:R0:W1:Y:S02]  /*38f50*/  SHFL.IDX P6, R14, R13, R12, R11 ;  /* 0x0000000c0d0e7389 */ /* 0x00006400000c000b */
[----:B01----:R-:W-:Y:S01]  /*38f60*/  ENDCOLLECTIVE ;  /* 0x000000000000791b */ /* 0x003fe20003800000 */
.L_x_2909:
[----:B------:R-:W-:Y:S01]  /*38f70*/  IMAD.MOV.U32 R6, RZ, RZ, R14 ;  /* 0x000000ffff067224 */ /* 0x000fe200078e000e */
[----:B------:R-:W-:-:S05]  /*38f80*/  IADD3 R10, R3, R10, RZ ;  /* 0x0000000a030a7210 */ /* 0x000fca0007ffe0ff */
[----:B------:R0:W-:Y:S01]  /*38f90*/  STL [R1+0xc], R10 ;  /* 0x00000c0a01007387 */ /* 0x0001e20000100800 */
[----:B------:R-:W-:Y:S05]  /*38fa0*/  BRA `(.L_x_2910) ;  /* 0xffffff9800d47947 */ /* 0x000fea000383ffff */
.L_x_2680:
[----:B------:R-:W-:Y:S01]  /*38fb0*/  BSSY B0, `(.L_x_2911) ;  /* 0x0000008000007945 */ /* 0x000fe20003800000 */
[----:B------:R-:W-:Y:S02]  /*38fc0*/  IMAD.MOV.U32 R13, RZ, RZ, R7 ;  /* 0x000000ffff0d7224 */ /* 0x000fe400078e0007 */
[----:B------:R-:W-:Y:S02]  /*38fd0*/  IMAD.MOV.U32 R12, RZ, RZ, R3 ;  /* 0x000000ffff0c7224 */ /* 0x000fe400078e0003 */
[----:B------:R-:W-:Y:S02]  /*38fe0*/  IMAD.MOV.U32 R11, RZ, RZ, 0x1f ;  /* 0x0000001fff0b7424 */ /* 0x000fe400078e00ff */
[----:B------:R-:W-:-:S07]  /*38ff0*/  IMAD.MOV.U32 R15, RZ, RZ, -0x1 ;  /* 0xffffffffff0f7424 */ /* 0x000fce00078e00ff */
[----:B01----:R-:W-:Y:S05]  /*39000*/  WARPSYNC.COLLECTIVE R15, `(.L_x_2912) ;  /* 0x000000000f087348 */ /* 0x003fea0003c00000 */
[----:B------:R2:W3:Y:S02]  /*39010*/  SHFL.IDX P6, R14, R13, R12, R11 ;  /* 0x0000000c0d0e7389 */ /* 0x0004e400000c000b */
[----:B0123--:R-:W-:Y:S01]  /*39020*/  ENDCOLLECTIVE ;  /* 0x000000000000791b */ /* 0x00ffe20003800000 */
.L_x_2912:
[----:B------:R-:W-:Y:S05]  /*39030*/  BSYNC B0 ;  /* 0x0000000000007941 */ /* 0x000fea0003800000 */
.L_x_2911:
[----:B------:R-:W-:Y:S01]  /*39040*/  IMAD.MOV.U32 R3, RZ, RZ, R14 ;  /* 0x000000ffff037224 */ /* 0x000fe200078e000e */
[----:B------:R-:W-:Y:S06]  /*39050*/  BRA `(.L_x_2913) ;  /* 0xffffff9800c07947 */ /* 0x000fec000383ffff */
.L_x_2686:
[----:B0-----:R0:W1:Y:S02]  /*39060*/  SYNCS.PHASECHK.TRANS64.TRYWAIT P0, [R0+URZ+0x33420], R3 ;  /* 0x03342003000075a7 */ /* 0x001064000800017f */
[----:B-1----:R-:W-:Y:S05]  /*39070*/  @!P0 NANOSLEEP.SYNCS 0x989680 ;  /* 0x009896800000895d */ /* 0x002fea0003900000 */
[----:B------:R-:W1:Y:S02]  /*39080*/  @!P0 SYNCS.PHASECHK.TRANS64 P0, [R0+URZ+0x33420], R3 ;  /* 0x03342003000085a7 */ /* 0x000e64000800007f */
[----:B-1----:R-:W-:Y:S05]  /*39090*/  @!P0 BRA `(.L_x_2686) ;  /* 0xfffffffc00f08947 */ /* 0x002fea000383ffff */
[----:B------:R-:W-:Y:S05]  /*390a0*/  BRA `(.L_x_2914) ;  /* 0xffffffa400647947 */ /* 0x000fea000383ffff */
.L_x_2687:
[----:B------:R-:W1:Y:S01]  /*390b0*/  S2R R2, SR_TID.X ;  /* 0x0000000000027919 */ /* 0x000e620000002100 */
[----:B------:R-:W-:Y:S01]  /*390c0*/  BSSY B0, `(.L_x_2915) ;  /* 0x000000a000007945 */ /* 0x000fe20003800000 */
[----:B------:R-:W-:Y:S02]  /*390d0*/  IMAD.MOV.U32 R12, RZ, RZ, RZ ;  /* 0x000000ffff0c7224 */ /* 0x000fe400078e00ff */
[----:B------:R-:W-:Y:S02]  /*390e0*/  IMAD.MOV.U32 R11, RZ, RZ, 0x1f ;  /* 0x0000001fff0b7424 */ /* 0x000fe400078e00ff */
[----:B------:R-:W-:Y:S01]  /*390f0*/  IMAD.MOV.U32 R15, RZ, RZ, -0x1 ;  /* 0xffffffffff0f7424 */ /* 0x000fe200078e00ff */
[----:B-1----:R-:W-:-:S04]  /*39100*/  SHF.R.U32.HI R2, RZ, 0x5, R2 ;  /* 0x00000005ff027819 */ /* 0x002fc80000011602 */
[----:B------:R-:W-:-:S04]  /*39110*/  LOP3.LUT R2, R2, 0x3, RZ, 0xc0, !PT ;  /* 0x0000000302027812 */ /* 0x000fc800078ec0ff */
[----:B------:R-:W-:-:S07]  /*39120*/  MOV R13, R2 ;  /* 0x00000002000d7202 */ /* 0x000fce0000000f00 */
[----:B0-----:R-:W-:Y:S05]  /*39130*/  WARPSYNC.COLLECTIVE R15, `(.L_x_2916) ;  /* 0x000000000f087348 */ /* 0x001fea0003c00000 */
[----:B------:R1:W2:Y:S02]  /*39140*/  SHFL.IDX P6, R14, R13, R12, R11 ;  /* 0x0000000c0d0e7389 */ /* 0x0002a400000c000b */
[----:B012---:R-:W-:Y:S01]  /*39150*/  ENDCOLLECTIVE ;  /* 0x000000000000791b */ /* 0x007fe20003800000 */
.L_x_2916:
[----:B------:R-:W-:Y:S05]  /*39160*/  BSYNC B0 ;  /* 0x0000000000007941 */ /* 0x000fea0003800000 */
.L_x_2915:
[----:B------:R-:W-:Y:S05]  /*39170*/  BRA `(.L_x_2917) ;  /* 0xffffffa4004c7947 */ /* 0x000fea000383ffff */
.L_x_2688:
[----:B------:R-:W-:Y:S01]  /*39180*/  BSSY B0, `(.L_x_2918) ;  /* 0x0000006000007945 */ /* 0x000fe20003800000 */
[----:B------:R-:W-:-:S07]  /*39190*/  IMAD.MOV.U32 R15, RZ, RZ, -0x1 ;  /* 0xffffffffff0f7424 */ /* 0x000fce00078e00ff */
[----:B01----:R-:W-:Y:S05]  /*391a0*/  WARPSYNC.COLLECTIVE R15, `(.L_x_2919) ;  /* 0x000000000f0c7348 */ /* 0x003fea0003c00000 */
[----:B------:R-:W-:Y:S02]  /*391b0*/  ELECT P6, UR62, PT ;  /* 0x00000000003e782f */ /* 0x000fe400038c0000 */
[----:B------:R-:W-:Y:S01]  /*391c0*/  MOV R14, UR62 ;  /* 0x0000003e000e7c02 */ /* 0x000fe20008000f00 */
[----:B01----:R-:W-:Y:S10]  /*391d0*/  ENDCOLLECTIVE ;  /* 0x000000000000791b */ /* 0x003ff40003800000 */
.L_x_2919:
[----:B------:R-:W-:Y:S05]  /*391e0*/  BSYNC B0 ;  /* 0x0000000000007941 */ /* 0x000fea0003800000 */
.L_x_2918:
[----:B------:R-:W-:Y:S05]  /*391f0*/  BRA `(.L_x_2920) ;  /* 0xffffffa400407947 */ /* 0x000fea000383ffff */
.L_x_2690:
[----:B0-----:R0:W1:Y:S02]  /*39200*/  SYNCS.PHASECHK.TRANS64.TRYWAIT P1, [R6+URZ], R5 ;  /* 0x00000005060075a7 */ /* 0x001064000802017f */
[----:B-1----:R-:W-:Y:S05]  /*39210*/  @!P1 NANOSLEEP.SYNCS 0x989680 ;  /* 0x009896800000995d */ /* 0x002fea0003900000 */
[----:B------:R-:W1:Y:S02]  /*39220*/  @!P1 SYNCS.PHASECHK.TRANS64 P1, [R6+URZ], R5 ;  /* 0x00000005060095a7 */ /* 0x000e64000802007f */
[----:B-1----:R-:W-:Y:S05]  /*39230*/  @!P1 BRA `(.L_x_2690) ;  /* 0xfffffffc00f09947 */ /* 0x002fea000383ffff */
[----:B------:R-:W-:Y:S05]  /*39240*/  BRA `(.L_x_2921) ;  /* 0xffffffa400787947 */ /* 0x000fea000383ffff */
.L_x_2691:
[----:B-1----:R1:W2:Y:S02]  /*39250*/  SYNCS.PHASECHK.TRANS64.TRYWAIT P1, [R7+URZ], R2 ;  /* 0x00000002070075a7 */ /* 0x0022a4000802017f */
[----:B--2---:R-:W-:Y:S05]  /*39260*/  @!P1 NANOSLEEP.SYNCS 0x989680 ;  /* 0x009896800000995d */ /* 0x004fea0003900000 */
[----:B------:R-:W2:Y:S02]  /*39270*/  @!P1 SYNCS.PHASECHK.TRANS64 P1, [R7+URZ], R2 ;  /* 0x00000002070095a7 */ /* 0x000ea4000802007f */
[----:B--2---:R-:W-:Y:S05]  /*39280*/  @!P1 BRA `(.L_x_2691) ;  /* 0xfffffffc00f09947 */ /* 0x004fea000383ffff */
[----:B------:R-:W-:Y:S05]  /*39290*/  BRA `(.L_x_2922) ;  /* 0xffffffa4006c7947 */ /* 0x000fea000383ffff */
.L_x_2693:
[----:B--2---:R2:W3:Y:S02]  /*392a0*/  SYNCS.PHASECHK.TRANS64.TRYWAIT P1, [R4+URZ+0x33460], R5 ;  /* 0x03346005040075a7 */ /* 0x0044e4000802017f */
[----:B---3--:R-:W-:Y:S05]  /*392b0*/  @!P1 NANOSLEEP.SYNCS 0x989680 ;  /* 0x009896800000995d */ /* 0x008fea0003900000 */
[----:B------:R-:W3:Y:S02]  /*392c0*/  @!P1 SYNCS.PHASECHK.TRANS64 P1, [R4+URZ+0x33460], R5 ;  /* 0x03346005040095a7 */ /* 0x000ee4000802007f */
[----:B---3--:R-:W-:Y:S05]  /*392d0*/  @!P1 BRA `(.L_x_2693) ;  /* 0xfffffffc00f09947 */ /* 0x008fea000383ffff */
[----:B------:R-:W-:Y:S05]  /*392e0*/  BRA `(.L_x_2923) ;  /* 0xffffffa4006c7947 */ /* 0x000fea000383ffff */
.L_x_2695:
[----:B---3--:R3:W4:Y:S02]  /*392f0*/  SYNCS.PHASECHK.TRANS64.TRYWAIT P1, [R3+URZ+0x33460], R2 ;  /* 0x03346002030075a7 */ /* 0x008724000802017f */
[----:B----4-:R-:W-:Y:S05]  /*39300*/  @!P1 NANOSLEEP.SYNCS 0x989680 ;  /* 0x009896800000995d */ /* 0x010fea0003900000 */
[----:B------:R-:W4:Y:S02]  /*39310*/  @!P1 SYNCS.PHASECHK.TRANS64 P1, [R3+URZ+0x33460], R2 ;  /* 0x03346002030095a7 */ /* 0x000f24000802007f */
[----:B----4-:R-:W-:Y:S05]  /*39320*/  @!P1 BRA `(.L_x_2695) ;  /* 0xfffffffc00f09947 */ /* 0x010fea000383ffff */
[----:B------:R-:W-:Y:S05]  /*39330*/  BRA `(.L_x_2924) ;  /* 0xffffffa4006c7947 */ /* 0x000fea000383ffff */
.L_x_2697:
[----:B----4-:R4:W0:Y:S02]  /*39340*/  SYNCS.PHASECHK.TRANS64.TRYWAIT P0, [R4+URZ+0x33480], R5 ;  /* 0x03348005040075a7 */ /* 0x010824000800017f */
[----:B0-----:R-:W-:Y:S05]  /*39350*/  @!P0 NANOSLEEP.SYNCS 0x989680 ;  /* 0x009896800000895d */ /* 0x001fea0003900000 */
[----:B------:R-:W0:Y:S02]  /*39360*/  @!P0 SYNCS.PHASECHK.TRANS64 P0, [R4+URZ+0x33480], R5 ;  /* 0x03348005040085a7 */ /* 0x000e24000800007f */
[----:B0-----:R-:W-:Y:S05]  /*39370*/  @!P0 BRA `(.L_x_2697) ;  /* 0xfffffffc00f08947 */ /* 0x001fea000383ffff */
[----:B------:R-:W-:Y:S05]  /*39380*/  BRA `(.L_x_2698) ;  /* 0xffffffa400687947 */ /* 0x000fea000383ffff */
.L_x_2925:
        /* <DEDUP_REMOVED lines=15> */
.L_x_2934:


//--------------------- .nv.global.init           --------------------------
	.section	.nv.global.init,"aw",@progbits
	.align	4
.nv.global.init:
	.type		_ZZN5flash28permute_output_fp8_VcolmajorIN4cute6TensorINS1_11ArrayEngineIfLm96EEENS1_6LayoutINS1_5tupleIJNS6_IJNS1_1CILi2EEES8_NS7_ILi24EEEEEENS7_ILi1EEESB_EEENS6_IJNS6_IJSB_S8_NS7_ILi4EEEEEENS7_ILi0EEESF_EEEEEEEEEvRT_E9upper_map,@object
	.size		_ZZN5flash28permute_output_fp8_VcolmajorIN4cute6TensorINS1_11ArrayEngineIfLm96EEENS1_6LayoutINS1_5tupleIJNS6_IJNS1_1CILi2EEES8_NS7_ILi24EEEEEENS7_ILi1EEESB_EEENS6_IJNS6_IJSB_S8_NS7_ILi4EEEEEENS7_ILi0EEESF_EEEEEEEEEvRT_E9upper_map,($str$23 - _ZZN5flash28permute_output_fp8_VcolmajorIN4cute6TensorINS1_11ArrayEngineIfLm96EEENS1_6LayoutINS1_5tupleIJNS6_IJNS1_1CILi2EEES8_NS7_ILi24EEEEEENS7_ILi1EEESB_EEENS6_IJNS6_IJSB_S8_NS7_ILi4EEEEEENS7_ILi0EEESF_EEEEEEEEEvRT_E9upper_map)
_ZZN5flash28permute_output_fp8_VcolmajorIN4cute6TensorINS1_11ArrayEngineIfLm96EEENS1_6LayoutINS1_5tupleIJNS6_IJNS1_1CILi2EEES8_NS7_ILi24EEEEEENS7_ILi1EEESB_EEENS6_IJNS6_IJSB_S8_NS7_ILi4EEEEEENS7_ILi0EEESF_EEEEEEEEEvRT_E9upper_map:
        /*0000*/ 	.byte	0x00, 0x00, 0x00, 0x00, 0x02, 0x00, 0x00, 0x00, 0x03, 0x00, 0x00, 0x00, 0x01, 0x00, 0x00, 0x00
	.type		$str$23,@object
	.size		$str$23,($str$24 - $str$23)
$str$23:
        /*0010*/ 	.byte	0x28, 0x61, 0x64, 0x64, 0x72, 0x65, 0x73, 0x73, 0x20, 0x26, 0x20, 0x6d, 0x61, 0x73, 0x6b, 0x29
        /*0020*/ 	.byte	0x20, 0x3d, 0x3d, 0x20, 0x30, 0x00
	.type		$str$24,@object
	.size		$str$24,(__unnamed_5 - $str$24)
$str$24:
        /*0026*/ 	.byte	0x2f, 0x74, 0x6d, 0x70, 0x2f, 0x6f, 0x73, 0x73, 0x5f, 0x6b, 0x65, 0x72, 0x6e, 0x65, 0x6c, 0x73
        /*0036*/ 	.byte	0x5f, 0x73, 0x72, 0x63, 0x2f, 0x66, 0x6c, 0x61, 0x73, 0x68, 0x5f, 0x61, 0x74, 0x74, 0x65, 0x6e
        /*0046*/ 	.byte	0x74, 0x69, 0x6f, 0x6e, 0x2f, 0x63, 0x73, 0x72, 0x63, 0x2f, 0x63, 0x75, 0x74, 0x6c, 0x61, 0x73
        /*0056*/ 	.byte	0x73, 0x2f, 0x69, 0x6e, 0x63, 0x6c, 0x75, 0x64, 0x65, 0x2f, 0x63, 0x75, 0x74, 0x65, 0x2f, 0x70
        /*0066*/ 	.byte	0x6f, 0x69, 0x6e, 0x74, 0x65, 0x72, 0x5f, 0x66, 0x6c, 0x61, 0x67, 0x67, 0x65, 0x64, 0x2e, 0x68
        /*0076*/ 	.byte	0x70, 0x70, 0x00
	.type		__unnamed_5,@object
	.size		__unnamed_5,(__unnamed_6 - __unnamed_5)
__unnamed_5:
        /* <DEDUP_REMOVED lines=24> */
        /*01f9*/ 	.byte	0x3e, 0x3e, 0x20, 0x26, 0x5d, 0x00
	.type		__unnamed_6,@object
	.size		__unnamed_6,(__unnamed_11 - __unnamed_6)
__unnamed_6:
        /* <DEDUP_REMOVED lines=25> */
	.type		__unnamed_11,@object
	.size		__unnamed_11,(__unnamed_8 - __unnamed_11)
__unnamed_11:
        /* <DEDUP_REMOVED lines=25> */
	.type		__unnamed_8,@object
	.size		__unnamed_8,(__unnamed_10 - __unnamed_8)
__unnamed_8:
        /* <DEDUP_REMOVED lines=29> */
        /*06db*/ 	.byte	0x5d, 0x00
	.type		__unnamed_10,@object
	.size		__unnamed_10,(__unnamed_3 - __unnamed_10)
__unnamed_10:
        /* <DEDUP_REMOVED lines=30> */
	.type		__unnamed_3,@object
	.size		__unnamed_3,(__unnamed_9 - __unnamed_3)
__unnamed_3:
        /* <DEDUP_REMOVED lines=30> */
	.type		__unnamed_9,@object
	.size		__unnamed_9,(__unnamed_2 - __unnamed_9)
__unnamed_9:
        /* <DEDUP_REMOVED lines=30> */
	.type		__unnamed_2,@object
	.size		__unnamed_2,(__unnamed_4 - __unnamed_2)
__unnamed_2:
        /* <DEDUP_REMOVED lines=29> */
        /*0e23*/ 	.byte	0x3e, 0x5d, 0x00
	.type		__unnamed_4,@object
	.size		__unnamed_4,(__unnamed_7 - __unnamed_4)
__unnamed_4:
        /* <DEDUP_REMOVED lines=30> */
	.type		__unnamed_7,@object
	.size		__unnamed_7,(__unnamed_1 - __unnamed_7)
__unnamed_7:
        /* <DEDUP_REMOVED lines=30> */
	.type		__unnamed_1,@object
	.size		__unnamed_1,(.L_0 - __unnamed_1)
__unnamed_1:
        /* <DEDUP_REMOVED lines=29> */
        /*139d*/ 	.byte	0x3e, 0x20, 0x26, 0x5d, 0x00
.L_0:


//--------------------- .nv.shared._ZN7cutlass13device_kernelIN5flash11enable_sm90INS1_16FlashAttnFwdSm90INS1_25CollectiveMainloopFwdSm90ILi2EN4cute5tupleIJNS5_1CILi1EEES8_S8_EEENS6_IJNS7_ILi128EEENS7_ILi160EEENS7_ILi192EEEEEELi192ENS_12float_e4m3_tEfNS_4arch4Sm90ELb0ELb0ELb1ELb0ELb0ELb0ELb0ELb1ELb1ELb1ELb1ELb0EEENS1_21CollectiveEpilogueFwdINS6_IJSA_SC_SB_EEES9_NS_10bfloat16_tESG_Li256ELb0ELb1ELb1ELb1EEENS1_19SingleTileSchedulerILb0ELb1ELb1ELi128EEEEEEEEEvNT_6ParamsE --------------------------
	.section	.nv.shared._ZN7cutlass13device_kernelIN5flash11enable_sm90INS1_16FlashAttnFwdSm90INS1_25CollectiveMainloopFwdSm90ILi2EN4cute5tupleIJNS5_1CILi1EEES8_S8_EEENS6_IJNS7_ILi128EEENS7_ILi160EEENS7_ILi192EEEEEELi192ENS_12float_e4m3_tEfNS_4arch4Sm90ELb0ELb0ELb1ELb0ELb0ELb0ELb0ELb1ELb1ELb1ELb1ELb0EEENS1_21CollectiveEpilogueFwdINS6_IJSA_SC_SB_EEES9_NS_10bfloat16_tESG_Li256ELb0ELb1ELb1ELb1EEENS1_19SingleTileSchedulerILb0ELb1ELb1ELi128EEEEEEEEEvNT_6ParamsE,"aw",@nobits
	.sectionflags	@""
	.align	16
	.zero		1024


//--------------------- .nv.shared.reserved.0     --------------------------
	.section	.nv.shared.reserved.0,"aw",@nobits
	.weak		__nv_reservedSMEM_offset_0_alias
	.size		__nv_reservedSMEM_offset_0_alias, 0, 0
	.other		__nv_reservedSMEM_offset_0_alias,@"STO_CUDA_RESERVED_SHARED STV_DEFAULT"
__nv_reservedSMEM_offset_0_alias:
	.zero		0


//--------------------- .nv.global                --------------------------
	.section	.nv.global,"aw",@nobits
.nv.global:
	.type		_ZN80_INTERNAL_db2e8898_44_flash_fwd_hdim192_e4m3_split_softcap_sm90_cu_744032ad_32124cute1_E,@object
	.size		_ZN80_INTERNAL_db2e8898_44_flash_fwd_hdim192_e4m3_split_softcap_sm90_cu_744032ad_32124cute1_E,(_ZN80_INTERNAL_db2e8898_44_flash_fwd_hdim192_e4m3_split_softcap_sm90_cu_744032ad_32124cuda3std3__45__cpo6cbeginE - _ZN80_INTERNAL_db2e8898_44_flash_fwd_hdim192_e4m3_split_softcap_sm90_cu_744032ad_32124cute1_E)
_ZN80_INTERNAL_db2e8898_44_flash_fwd_hdim192_e4m3_split_softcap_sm90_cu_744032ad_32124cute1_E:
	.zero		1
	.type		_ZN80_INTERNAL_db2e8898_44_flash_fwd_hdim192_e4m3_split_softcap_sm90_cu_744032ad_32124cuda3std3__45__cpo6cbeginE,@object
	.size		_ZN80_INTERNAL_db2e8898_44_flash_fwd_hdim192_e4m3_split_softcap_sm90_cu_744032ad_32124cuda3std3__45__cpo6cbeginE,(_ZN80_INTERNAL_db2e8898_44_flash_fwd_hdim192_e4m3_split_softcap_sm90_cu_744032ad_32124cuda3std3__48in_placeE - _ZN80_INTERNAL_db2e8898_44_flash_fwd_hdim192_e4m3_split_softcap_sm90_cu_744032ad_32124cuda3std3__45__cpo6cbeginE)
_ZN80_INTERNAL_db2e8898_44_flash_fwd_hdim192_e4m3_split_softcap_sm90_cu_744032ad_32124cuda3std3__45__cpo6cbeginE:
	.zero		1
	.type		_ZN80_INTERNAL_db2e8898_44_flash_fwd_hdim192_e4m3_split_softcap_sm90_cu_744032ad_32124cuda3std3__48in_placeE,@object
	.size		_ZN80_INTERNAL_db2e8898_44_flash_fwd_hdim192_e4m3_split_softcap_sm90_cu_744032ad_32124cuda3std3__48in_placeE,(_ZN80_INTERNAL_db2e8898_44_flash_fwd_hdim192_e4m3_split_softcap_sm90_cu_744032ad_32124cuda3std6ranges3__45__cpo9iter_moveE - _ZN80_INTERNAL_db2e8898_44_flash_fwd_hdim192_e4m3_split_softcap_sm90_cu_744032ad_32124cuda3std3__48in_placeE)
_ZN80_INTERNAL_db2e8898_44_flash_fwd_hdim192_e4m3_split_softcap_sm90_cu_744032ad_32124cuda3std3__48in_placeE:
	.zero		1
	.type		_ZN80_INTERNAL_db2e8898_44_flash_fwd_hdim192_e4m3_split_softcap_sm90_cu_744032ad_32124cuda3std6ranges3__45__cpo9iter_moveE,@object
	.size		_ZN80_INTERNAL_db2e8898_44_flash_fwd_hdim192_e4m3_split_softcap_sm90_cu_744032ad_32124cuda3std6ranges3__45__cpo9iter_moveE,(_ZN80_INTERNAL_db2e8898_44_flash_fwd_hdim192_e4m3_split_softcap_sm90_cu_744032ad_32124cuda3std3__45__cpo5beginE - _ZN80_INTERNAL_db2e8898_44_flash_fwd_hdim192_e4m3_split_softcap_sm90_cu_744032ad_32124cuda3std6ranges3__45__cpo9iter_moveE)
_ZN80_INTERNAL_db2e8898_44_flash_fwd_hdim192_e4m3_split_softcap_sm90_cu_744032ad_32124cuda3std6ranges3__45__cpo9iter_moveE:
	.zero		1
	.type		_ZN80_INTERNAL_db2e8898_44_flash_fwd_hdim192_e4m3_split_softcap_sm90_cu_744032ad_32124cuda3std3__45__cpo5beginE,@object
	.size		_ZN80_INTERNAL_db2e8898_44_flash_fwd_hdim192_e4m3_split_softcap_sm90_cu_744032ad_32124cuda3std3__45__cpo5beginE,(_ZN80_INTERNAL_db2e8898_44_flash_fwd_hdim192_e4m3_split_softcap_sm90_cu_744032ad_32124cuda3std3__482_GLOBAL__N__db2e8898_44_flash_fwd_hdim192_e4m3_split_softcap_sm90_cu_744032ad_32126ignoreE - _ZN80_INTERNAL_db2e8898_44_flash_fwd_hdim192_e4m3_split_softcap_sm90_cu_744032ad_32124cuda3std3__45__cpo5beginE)
_ZN80_INTERNAL_db2e8898_44_flash_fwd_hdim192_e4m3_split_softcap_sm90_cu_744032ad_32124cuda3std3__45__cpo5beginE:
	.zero		1
	.type		_ZN80_INTERNAL_db2e8898_44_flash_fwd_hdim192_e4m3_split_softcap_sm90_cu_744032ad_32124cuda3std3__482_GLOBAL__N__db2e8898_44_flash_fwd_hdim192_e4m3_split_softcap_sm90_cu_744032ad_32126ignoreE,@object
	.size		_ZN80_INTERNAL_db2e8898_44_flash_fwd_hdim192_e4m3_split_softcap_sm90_cu_744032ad_32124cuda3std3__482_GLOBAL__N__db2e8898_44_flash_fwd_hdim192_e4m3_split_softcap_sm90_cu_744032ad_32126ignoreE,(_ZN80_INTERNAL_db2e8898_44_flash_fwd_hdim192_e4m3_split_softcap_sm90_cu_744032ad_32124cute7productE - _ZN80_INTERNAL_db2e8898_44_flash_fwd_hdim192_e4m3_split_softcap_sm90_cu_744032ad_32124cuda3std3__482_GLOBAL__N__db2e8898_44_flash_fwd_hdim192_e4m3_split_softcap_sm90_cu_744032ad_32126ignoreE)
_ZN80_INTERNAL_db2e8898_44_flash_fwd_hdim192_e4m3_split_softcap_sm90_cu_744032ad_32124cuda3std3__482_GLOBAL__N__db2e8898_44_flash_fwd_hdim192_e4m3_split_softcap_sm90_cu_744032ad_32126ignoreE:
	.zero		1
	.type		_ZN80_INTERNAL_db2e8898_44_flash_fwd_hdim192_e4m3_split_softcap_sm90_cu_744032ad_32124cute7productE,@object
	.size		_ZN80_INTERNAL_db2e8898_44_flash_fwd_hdim192_e4m3_split_softcap_sm90_cu_744032ad_32124cute7productE,(_ZN80_INTERNAL_db2e8898_44_flash_fwd_hdim192_e4m3_split_softcap_sm90_cu_744032ad_32124cuda3std3__45__cpo3endE - _ZN80_INTERNAL_db2e8898_44_flash_fwd_hdim192_e4m3_split_softcap_sm90_cu_744032ad_32124cute7productE)
_ZN80_INTERNAL_db2e8898_44_flash_fwd_hdim192_e4m3_split_softcap_sm90_cu_744032ad_32124cute7productE:
	.zero		1
	.type		_ZN80_INTERNAL_db2e8898_44_flash_fwd_hdim192_e4m3_split_softcap_sm90_cu_744032ad_32124cuda3std3__45__cpo3endE,@object
	.size		_ZN80_INTERNAL_db2e8898_44_flash_fwd_hdim192_e4m3_split_softcap_sm90_cu_744032ad_32124cuda3std3__45__cpo3endE,(_ZN80_INTERNAL_db2e8898_44_flash_fwd_hdim192_e4m3_split_softcap_sm90_cu_744032ad_32124cuda3std3__419piecewise_constructE - _ZN80_INTERNAL_db2e8898_44_flash_fwd_hdim192_e4m3_split_softcap_sm90_cu_744032ad_32124cuda3std3__45__cpo3endE)
_ZN80_INTERNAL_db2e8898_44_flash_fwd_hdim192_e4m3_split_softcap_sm90_cu_744032ad_32124cuda3std3__45__cpo3endE:
	.zero		1
	.type		_ZN80_INTERNAL_db2e8898_44_flash_fwd_hdim192_e4m3_split_softcap_sm90_cu_744032ad_32124cuda3std3__419piecewise_constructE,@object
	.size		_ZN80_INTERNAL_db2e8898_44_flash_fwd_hdim192_e4m3_split_softcap_sm90_cu_744032ad_32124cuda3std3__419piecewise_constructE,(_ZN80_INTERNAL_db2e8898_44_flash_fwd_hdim192_e4m3_split_softcap_sm90_cu_744032ad_32124cuda3std3__45__cpo4cendE - _ZN80_INTERNAL_db2e8898_44_flash_fwd_hdim192_e4m3_split_softcap_sm90_cu_744032ad_32124cuda3std3__419piecewise_constructE)
_ZN80_INTERNAL_db2e8898_44_flash_fwd_hdim192_e4m3_split_softcap_sm90_cu_744032ad_32124cuda3std3__419piecewise_constructE:
	.zero		1
	.type		_ZN80_INTERNAL_db2e8898_44_flash_fwd_hdim192_e4m3_split_softcap_sm90_cu_744032ad_32124cuda3std3__45__cpo4cendE,@object
	.size		_ZN80_INTERNAL_db2e8898_44_flash_fwd_hdim192_e4m3_split_softcap_sm90_cu_744032ad_32124cuda3std3__45__cpo4cendE,(_ZN80_INTERNAL_db2e8898_44_flash_fwd_hdim192_e4m3_split_softcap_sm90_cu_744032ad_32124cuda3std6ranges3__45__cpo4swapE - _ZN80_INTERNAL_db2e8898_44_flash_fwd_hdim192_e4m3_split_softcap_sm90_cu_744032ad_32124cuda3std3__45__cpo4cendE)
_ZN80_INTERNAL_db2e8898_44_flash_fwd_hdim192_e4m3_split_softcap_sm90_cu_744032ad_32124cuda3std3__45__cpo4cendE:
	.zero		1
	.type		_ZN80_INTERNAL_db2e8898_44_flash_fwd_hdim192_e4m3_split_softcap_sm90_cu_744032ad_32124cuda3std6ranges3__45__cpo4swapE,@object
	.size		_ZN80_INTERNAL_db2e8898_44_flash_fwd_hdim192_e4m3_split_softcap_sm90_cu_744032ad_32124cuda3std6ranges3__45__cpo4swapE,(.L_19 - _ZN80_INTERNAL_db2e8898_44_flash_fwd_hdim192_e4m3_split_softcap_sm90_cu_744032ad_32124cuda3std6ranges3__45__cpo4swapE)
_ZN80_INTERNAL_db2e8898_44_flash_fwd_hdim192_e4m3_split_softcap_sm90_cu_744032ad_32124cuda3std6ranges3__45__cpo4swapE:
	.zero		1
.L_19:


//--------------------- .nv.shared._ZN7cutlass13device_kernelIN5flash11enable_sm90INS1_16FlashAttnFwdSm90INS1_25CollectiveMainloopFwdSm90ILi2EN4cute5tupleIJNS5_1CILi1EEES8_S8_EEENS6_IJNS7_ILi128EEENS7_ILi160EEENS7_ILi192EEEEEELi192ENS_12float_e4m3_tEfNS_4arch4Sm90ELb0ELb0ELb1ELb1ELb0ELb0ELb0ELb1ELb1ELb1ELb1ELb0EEENS1_21CollectiveEpilogueFwdINS6_IJSA_SC_SB_EEES9_NS_10bfloat16_tESG_Li256ELb1ELb1ELb1ELb1EEENS1_36VarlenDynamicPersistentTileSchedulerILi128ELi160ELi256ELi128ELb1ELb1ELb1ELb0ELb1ELb1EEEEEEEEEvNT_6ParamsE --------------------------
	.section	.nv.shared._ZN7cutlass13device_kernelIN5flash11enable_sm90INS1_16FlashAttnFwdSm90INS1_25CollectiveMainloopFwdSm90ILi2EN4cute5tupleIJNS5_1CILi1EEES8_S8_EEENS6_IJNS7_ILi128EEENS7_ILi160EEENS7_ILi192EEEEEELi192ENS_12float_e4m3_tEfNS_4arch4Sm90ELb0ELb0ELb1ELb1ELb0ELb0ELb0ELb1ELb1ELb1ELb1ELb0EEENS1_21CollectiveEpilogueFwdINS6_IJSA_SC_SB_EEES9_NS_10bfloat16_tESG_Li256ELb1ELb1ELb1ELb1EEENS1_36VarlenDynamicPersistentTileSchedulerILi128ELi160ELi256ELi128ELb1ELb1ELb1ELb0ELb1ELb1EEEEEEEEEvNT_6ParamsE,"aw",@nobits
	.sectionflags	@""
	.align	16
	.zero		1024


//--------------------- .nv.shared._ZN7cutlass13device_kernelIN5flash11enable_sm90INS1_16FlashAttnFwdSm90INS1_25CollectiveMainloopFwdSm90ILi2EN4cute5tupleIJNS5_1CILi1EEES8_S8_EEENS6_IJNS7_ILi128EEENS7_ILi160EEENS7_ILi192EEEEEELi192ENS_12float_e4m3_tEfNS_4arch4Sm90ELb0ELb0ELb1ELb1ELb0ELb1ELb0ELb1ELb1ELb1ELb1ELb0EEENS1_21CollectiveEpilogueFwdINS6_IJSA_SC_SB_EEES9_NS_10bfloat16_tESG_Li256ELb1ELb1ELb1ELb1EEENS1_36VarlenDynamicPersistentTileSchedulerILi128ELi160ELi256ELi128ELb1ELb1ELb1ELb0ELb1ELb1EEEEEEEEEvNT_6ParamsE --------------------------
	.section	.nv.shared._ZN7cutlass13device_kernelIN5flash11enable_sm90INS1_16FlashAttnFwdSm90INS1_25CollectiveMainloopFwdSm90ILi2EN4cute5tupleIJNS5_1CILi1EEES8_S8_EEENS6_IJNS7_ILi128EEENS7_ILi160EEENS7_ILi192EEEEEELi192ENS_12float_e4m3_tEfNS_4arch4Sm90ELb0ELb0ELb1ELb1ELb0ELb1ELb0ELb1ELb1ELb1ELb1ELb0EEENS1_21CollectiveEpilogueFwdINS6_IJSA_SC_SB_EEES9_NS_10bfloat16_tESG_Li256ELb1ELb1ELb1ELb1EEENS1_36VarlenDynamicPersistentTileSchedulerILi128ELi160ELi256ELi128ELb1ELb1ELb1ELb0ELb1ELb1EEEEEEEEEvNT_6ParamsE,"aw",@nobits
	.sectionflags	@""
	.align	16
	.zero		1024


//--------------------- .nv.shared._ZN7cutlass13device_kernelIN5flash11enable_sm90INS1_16FlashAttnFwdSm90INS1_25CollectiveMainloopFwdSm90ILi2EN4cute5tupleIJNS5_1CILi1EEES8_S8_EEENS6_IJNS7_ILi128EEESA_NS7_ILi192EEEEEELi192ENS_12float_e4m3_tEfNS_4arch4Sm90ELb0ELb1ELb1ELb0ELb0ELb0ELb0ELb1ELb1ELb1ELb1ELb0EEENS1_21CollectiveEpilogueFwdINS6_IJSA_SB_SA_EEES9_NS_10bfloat16_tESF_Li256ELb0ELb1ELb1ELb1EEENS1_19SingleTileSchedulerILb0ELb1ELb1ELi128EEEEEEEEEvNT_6ParamsE --------------------------
	.section	.nv.shared._ZN7cutlass13device_kernelIN5flash11enable_sm90INS1_16FlashAttnFwdSm90INS1_25CollectiveMainloopFwdSm90ILi2EN4cute5tupleIJNS5_1CILi1EEES8_S8_EEENS6_IJNS7_ILi128EEESA_NS7_ILi192EEEEEELi192ENS_12float_e4m3_tEfNS_4arch4Sm90ELb0ELb1ELb1ELb0ELb0ELb0ELb0ELb1ELb1ELb1ELb1ELb0EEENS1_21CollectiveEpilogueFwdINS6_IJSA_SB_SA_EEES9_NS_10bfloat16_tESF_Li256ELb0ELb1ELb1ELb1EEENS1_19SingleTileSchedulerILb0ELb1ELb1ELi128EEEEEEEEEvNT_6ParamsE,"aw",@nobits
	.sectionflags	@""
	.align	16
	.zero		1024


//--------------------- .nv.shared._ZN7cutlass13device_kernelIN5flash11enable_sm90INS1_16FlashAttnFwdSm90INS1_25CollectiveMainloopFwdSm90ILi2EN4cute5tupleIJNS5_1CILi1EEES8_S8_EEENS6_IJNS7_ILi128EEESA_NS7_ILi192EEEEEELi192ENS_12float_e4m3_tEfNS_4arch4Sm90ELb0ELb1ELb1ELb1ELb0ELb0ELb0ELb1ELb1ELb1ELb1ELb0EEENS1_21CollectiveEpilogueFwdINS6_IJSA_SB_SA_EEES9_NS_10bfloat16_tESF_Li256ELb1ELb1ELb1ELb1EEENS1_36VarlenDynamicPersistentTileSchedulerILi128ELi128ELi256ELi128ELb1ELb1ELb1ELb1ELb0ELb1EEEEEEEEEvNT_6ParamsE --------------------------
	.section	.nv.shared._ZN7cutlass13device_kernelIN5flash11enable_sm90INS1_16FlashAttnFwdSm90INS1_25CollectiveMainloopFwdSm90ILi2EN4cute5tupleIJNS5_1CILi1EEES8_S8_EEENS6_IJNS7_ILi128EEESA_NS7_ILi192EEEEEELi192ENS_12float_e4m3_tEfNS_4arch4Sm90ELb0ELb1ELb1ELb1ELb0ELb0ELb0ELb1ELb1ELb1ELb1ELb0EEENS1_21CollectiveEpilogueFwdINS6_IJSA_SB_SA_EEES9_NS_10bfloat16_tESF_Li256ELb1ELb1ELb1ELb1EEENS1_36VarlenDynamicPersistentTileSchedulerILi128ELi128ELi256ELi128ELb1ELb1ELb1ELb1ELb0ELb1EEEEEEEEEvNT_6ParamsE,"aw",@nobits
	.sectionflags	@""
	.align	16
	.zero		1024


//--------------------- .nv.shared._ZN7cutlass13device_kernelIN5flash11enable_sm90INS1_16FlashAttnFwdSm90INS1_25CollectiveMainloopFwdSm90ILi2EN4cute5tupleIJNS5_1CILi1EEES8_S8_EEENS6_IJNS7_ILi128EEESA_NS7_ILi192EEEEEELi192ENS_12float_e4m3_tEfNS_4arch4Sm90ELb0ELb1ELb1ELb1ELb0ELb1ELb0ELb1ELb1ELb1ELb1ELb0EEENS1_21CollectiveEpilogueFwdINS6_IJSA_SB_SA_EEES9_NS_10bfloat16_tESF_Li256ELb1ELb1ELb1ELb1EEENS1_36VarlenDynamicPersistentTileSchedulerILi128ELi128ELi256ELi128ELb1ELb1ELb1ELb1ELb0ELb1EEEEEEEEEvNT_6ParamsE --------------------------
	.section	.nv.shared._ZN7cutlass13device_kernelIN5flash11enable_sm90INS1_16FlashAttnFwdSm90INS1_25CollectiveMainloopFwdSm90ILi2EN4cute5tupleIJNS5_1CILi1EEES8_S8_EEENS6_IJNS7_ILi128EEESA_NS7_ILi192EEEEEELi192ENS_12float_e4m3_tEfNS_4arch4Sm90ELb0ELb1ELb1ELb1ELb0ELb1ELb0ELb1ELb1ELb1ELb1ELb0EEENS1_21CollectiveEpilogueFwdINS6_IJSA_SB_SA_EEES9_NS_10bfloat16_tESF_Li256ELb1ELb1ELb1ELb1EEENS1_36VarlenDynamicPersistentTileSchedulerILi128ELi128ELi256ELi128ELb1ELb1ELb1ELb1ELb0ELb1EEEEEEEEEvNT_6ParamsE,"aw",@nobits
	.sectionflags	@""
	.align	16
	.zero		1024


//--------------------- .nv.shared._ZN7cutlass13device_kernelIN5flash11enable_sm90INS1_16FlashAttnFwdSm90INS1_25CollectiveMainloopFwdSm90ILi2EN4cute5tupleIJNS5_1CILi1EEES8_S8_EEENS6_IJNS7_ILi128EEENS7_ILi160EEENS7_ILi192EEEEEELi192ENS_12float_e4m3_tEfNS_4arch4Sm90ELb1ELb0ELb1ELb0ELb0ELb0ELb0ELb1ELb1ELb1ELb1ELb0EEENS1_21CollectiveEpilogueFwdINS6_IJSA_SC_SB_EEES9_NS_10bfloat16_tESG_Li256ELb0ELb1ELb1ELb1EEENS1_19SingleTileSchedulerILb0ELb1ELb1ELi128EEEEEEEEEvNT_6ParamsE --------------------------
	.section	.nv.shared._ZN7cutlass13device_kernelIN5flash11enable_sm90INS1_16FlashAttnFwdSm90INS1_25CollectiveMainloopFwdSm90ILi2EN4cute5tupleIJNS5_1CILi1EEES8_S8_EEENS6_IJNS7_ILi128EEENS7_ILi160EEENS7_ILi192EEEEEELi192ENS_12float_e4m3_tEfNS_4arch4Sm90ELb1ELb0ELb1ELb0ELb0ELb0ELb0ELb1ELb1ELb1ELb1ELb0EEENS1_21CollectiveEpilogueFwdINS6_IJSA_SC_SB_EEES9_NS_10bfloat16_tESG_Li256ELb0ELb1ELb1ELb1EEENS1_19SingleTileSchedulerILb0ELb1ELb1ELi128EEEEEEEEEvNT_6ParamsE,"aw",@nobits
	.sectionflags	@""
	.align	16
	.zero		1024


//--------------------- .nv.shared._ZN7cutlass13device_kernelIN5flash11enable_sm90INS1_16FlashAttnFwdSm90INS1_25CollectiveMainloopFwdSm90ILi2EN4cute5tupleIJNS5_1CILi1EEES8_S8_EEENS6_IJNS7_ILi128EEENS7_ILi160EEENS7_ILi192EEEEEELi192ENS_12float_e4m3_tEfNS_4arch4Sm90ELb1ELb0ELb1ELb1ELb0ELb0ELb0ELb1ELb1ELb1ELb1ELb0EEENS1_21CollectiveEpilogueFwdINS6_IJSA_SC_SB_EEES9_NS_10bfloat16_tESG_Li256ELb1ELb1ELb1ELb1EEENS1_36VarlenDynamicPersistentTileSchedulerILi128ELi160ELi256ELi128ELb1ELb1ELb1ELb1ELb1ELb1EEEEEEEEEvNT_6ParamsE --------------------------
	.section	.nv.shared._ZN7cutlass13device_kernelIN5flash11enable_sm90INS1_16FlashAttnFwdSm90INS1_25CollectiveMainloopFwdSm90ILi2EN4cute5tupleIJNS5_1CILi1EEES8_S8_EEENS6_IJNS7_ILi128EEENS7_ILi160EEENS7_ILi192EEEEEELi192ENS_12float_e4m3_tEfNS_4arch4Sm90ELb1ELb0ELb1ELb1ELb0ELb0ELb0ELb1ELb1ELb1ELb1ELb0EEENS1_21CollectiveEpilogueFwdINS6_IJSA_SC_SB_EEES9_NS_10bfloat16_tESG_Li256ELb1ELb1ELb1ELb1EEENS1_36VarlenDynamicPersistentTileSchedulerILi128ELi160ELi256ELi128ELb1ELb1ELb1ELb1ELb1ELb1EEEEEEEEEvNT_6ParamsE,"aw",@nobits
	.sectionflags	@""
	.align	16
	.zero		1024


//--------------------- .nv.shared._ZN7cutlass13device_kernelIN5flash11enable_sm90INS1_16FlashAttnFwdSm90INS1_25CollectiveMainloopFwdSm90ILi2EN4cute5tupleIJNS5_1CILi1EEES8_S8_EEENS6_IJNS7_ILi128EEENS7_ILi160EEENS7_ILi192EEEEEELi192ENS_12float_e4m3_tEfNS_4arch4Sm90ELb1ELb0ELb1ELb1ELb0ELb1ELb0ELb1ELb1ELb1ELb1ELb0EEENS1_21CollectiveEpilogueFwdINS6_IJSA_SC_SB_EEES9_NS_10bfloat16_tESG_Li256ELb1ELb1ELb1ELb1EEENS1_36VarlenDynamicPersistentTileSchedulerILi128ELi160ELi256ELi128ELb1ELb1ELb1ELb1ELb1ELb1EEEEEEEEEvNT_6ParamsE --------------------------
	.section	.nv.shared._ZN7cutlass13device_kernelIN5flash11enable_sm90INS1_16FlashAttnFwdSm90INS1_25CollectiveMainloopFwdSm90ILi2EN4cute5tupleIJNS5_1CILi1EEES8_S8_EEENS6_IJNS7_ILi128EEENS7_ILi160EEENS7_ILi192EEEEEELi192ENS_12float_e4m3_tEfNS_4arch4Sm90ELb1ELb0ELb1ELb1ELb0ELb1ELb0ELb1ELb1ELb1ELb1ELb0EEENS1_21CollectiveEpilogueFwdINS6_IJSA_SC_SB_EEES9_NS_10bfloat16_tESG_Li256ELb1ELb1ELb1ELb1EEENS1_36VarlenDynamicPersistentTileSchedulerILi128ELi160ELi256ELi128ELb1ELb1ELb1ELb1ELb1ELb1EEEEEEEEEvNT_6ParamsE,"aw",@nobits
	.sectionflags	@""
	.align	16
	.zero		1024


//--------------------- .nv.constant0._ZN7cutlass13device_kernelIN5flash11enable_sm90INS1_16FlashAttnFwdSm90INS1_25CollectiveMainloopFwdSm90ILi2EN4cute5tupleIJNS5_1CILi1EEES8_S8_EEENS6_IJNS7_ILi128EEENS7_ILi160EEENS7_ILi192EEEEEELi192ENS_12float_e4m3_tEfNS_4arch4Sm90ELb0ELb0ELb1ELb0ELb0ELb0ELb0ELb1ELb1ELb1ELb1ELb0EEENS1_21CollectiveEpilogueFwdINS6_IJSA_SC_SB_EEES9_NS_10bfloat16_tESG_Li256ELb0ELb1ELb1ELb1EEENS1_19SingleTileSchedulerILb0ELb1ELb1ELi128EEEEEEEEEvNT_6ParamsE --------------------------
	.section	.nv.constant0._ZN7cutlass13device_kernelIN5flash11enable_sm90INS1_16FlashAttnFwdSm90INS1_25CollectiveMainloopFwdSm90ILi2EN4cute5tupleIJNS5_1CILi1EEES8_S8_EEENS6_IJNS7_ILi128EEENS7_ILi160EEENS7_ILi192EEEEEELi192ENS_12float_e4m3_tEfNS_4arch4Sm90ELb0ELb0ELb1ELb0ELb0ELb0ELb0ELb1ELb1ELb1ELb1ELb0EEENS1_21CollectiveEpilogueFwdINS6_IJSA_SC_SB_EEES9_NS_10bfloat16_tESG_Li256ELb0ELb1ELb1ELb1EEENS1_19SingleTileSchedulerILb0ELb1ELb1ELi128EEEEEEEEEvNT_6ParamsE,"a",@progbits
	.sectionflags	@""
	.align	4
.nv.constant0._ZN7cutlass13device_kernelIN5flash11enable_sm90INS1_16FlashAttnFwdSm90INS1_25CollectiveMainloopFwdSm90ILi2EN4cute5tupleIJNS5_1CILi1EEES8_S8_EEENS6_IJNS7_ILi128EEENS7_ILi160EEENS7_ILi192EEEEEELi192ENS_12float_e4m3_tEfNS_4arch4Sm90ELb0ELb0ELb1ELb0ELb0ELb0ELb0ELb1ELb1ELb1ELb1ELb0EEENS1_21CollectiveEpilogueFwdINS6_IJSA_SC_SB_EEES9_NS_10bfloat16_tESG_Li256ELb0ELb1ELb1ELb1EEENS1_19SingleTileSchedulerILb0ELb1ELb1ELi128EEEEEEEEEvNT_6ParamsE:
	.zero		3200


//--------------------- .nv.constant0._ZN7cutlass13device_kernelIN5flash11enable_sm90INS1_16FlashAttnFwdSm90INS1_25CollectiveMainloopFwdSm90ILi2EN4cute5tupleIJNS5_1CILi1EEES8_S8_EEENS6_IJNS7_ILi128EEENS7_ILi160EEENS7_ILi192EEEEEELi192ENS_12float_e4m3_tEfNS_4arch4Sm90ELb0ELb0ELb1ELb1ELb0ELb0ELb0ELb1ELb1ELb1ELb1ELb0EEENS1_21CollectiveEpilogueFwdINS6_IJSA_SC_SB_EEES9_NS_10bfloat16_tESG_Li256ELb1ELb1ELb1ELb1EEENS1_36VarlenDynamicPersistentTileSchedulerILi128ELi160ELi256ELi128ELb1ELb1ELb1ELb0ELb1ELb1EEEEEEEEEvNT_6ParamsE --------------------------
	.section	.nv.constant0._ZN7cutlass13device_kernelIN5flash11enable_sm90INS1_16FlashAttnFwdSm90INS1_25CollectiveMainloopFwdSm90ILi2EN4cute5tupleIJNS5_1CILi1EEES8_S8_EEENS6_IJNS7_ILi128EEENS7_ILi160EEENS7_ILi192EEEEEELi192ENS_12float_e4m3_tEfNS_4arch4Sm90ELb0ELb0ELb1ELb1ELb0ELb0ELb0ELb1ELb1ELb1ELb1ELb0EEENS1_21CollectiveEpilogueFwdINS6_IJSA_SC_SB_EEES9_NS_10bfloat16_tESG_Li256ELb1ELb1ELb1ELb1EEENS1_36VarlenDynamicPersistentTileSchedulerILi128ELi160ELi256ELi128ELb1ELb1ELb1ELb0ELb1ELb1EEEEEEEEEvNT_6ParamsE,"a",@progbits
	.sectionflags	@""
	.align	4
.nv.constant0._ZN7cutlass13device_kernelIN5flash11enable_sm90INS1_16FlashAttnFwdSm90INS1_25CollectiveMainloopFwdSm90ILi2EN4cute5tupleIJNS5_1CILi1EEES8_S8_EEENS6_IJNS7_ILi128EEENS7_ILi160EEENS7_ILi192EEEEEELi192ENS_12float_e4m3_tEfNS_4arch4Sm90ELb0ELb0ELb1ELb1ELb0ELb0ELb0ELb1ELb1ELb1ELb1ELb0EEENS1_21CollectiveEpilogueFwdINS6_IJSA_SC_SB_EEES9_NS_10bfloat16_tESG_Li256ELb1ELb1ELb1ELb1EEENS1_36VarlenDynamicPersistentTileSchedulerILi128ELi160ELi256ELi128ELb1ELb1ELb1ELb0ELb1ELb1EEEEEEEEEvNT_6ParamsE:
	.zero		3328


//--------------------- .nv.constant0._ZN7cutlass13device_kernelIN5flash11enable_sm90INS1_16FlashAttnFwdSm90INS1_25CollectiveMainloopFwdSm90ILi2EN4cute5tupleIJNS5_1CILi1EEES8_S8_EEENS6_IJNS7_ILi128EEENS7_ILi160EEENS7_ILi192EEEEEELi192ENS_12float_e4m3_tEfNS_4arch4Sm90ELb0ELb0ELb1ELb1ELb0ELb1ELb0ELb1ELb1ELb1ELb1ELb0EEENS1_21CollectiveEpilogueFwdINS6_IJSA_SC_SB_EEES9_NS_10bfloat16_tESG_Li256ELb1ELb1ELb1ELb1EEENS1_36VarlenDynamicPersistentTileSchedulerILi128ELi160ELi256ELi128ELb1ELb1ELb1ELb0ELb1ELb1EEEEEEEEEvNT_6ParamsE --------------------------
	.section	.nv.constant0._ZN7cutlass13device_kernelIN5flash11enable_sm90INS1_16FlashAttnFwdSm90INS1_25CollectiveMainloopFwdSm90ILi2EN4cute5tupleIJNS5_1CILi1EEES8_S8_EEENS6_IJNS7_ILi128EEENS7_ILi160EEENS7_ILi192EEEEEELi192ENS_12float_e4m3_tEfNS_4arch4Sm90ELb0ELb0ELb1ELb1ELb0ELb1ELb0ELb1ELb1ELb1ELb1ELb0EEENS1_21CollectiveEpilogueFwdINS6_IJSA_SC_SB_EEES9_NS_10bfloat16_tESG_Li256ELb1ELb1ELb1ELb1EEENS1_36VarlenDynamicPersistentTileSchedulerILi128ELi160ELi256ELi128ELb1ELb1ELb1ELb0ELb1ELb1EEEEEEEEEvNT_6ParamsE,"a",@progbits
	.sectionflags	@""
	.align	4
.nv.constant0._ZN7cutlass13device_kernelIN5flash11enable_sm90INS1_16FlashAttnFwdSm90INS1_25CollectiveMainloopFwdSm90ILi2EN4cute5tupleIJNS5_1CILi1EEES8_S8_EEENS6_IJNS7_ILi128EEENS7_ILi160EEENS7_ILi192EEEEEELi192ENS_12float_e4m3_tEfNS_4arch4Sm90ELb0ELb0ELb1ELb1ELb0ELb1ELb0ELb1ELb1ELb1ELb1ELb0EEENS1_21CollectiveEpilogueFwdINS6_IJSA_SC_SB_EEES9_NS_10bfloat16_tESG_Li256ELb1ELb1ELb1ELb1EEENS1_36VarlenDynamicPersistentTileSchedulerILi128ELi160ELi256ELi128ELb1ELb1ELb1ELb0ELb1ELb1EEEEEEEEEvNT_6ParamsE:
	.zero		3328


//--------------------- .nv.constant0._ZN7cutlass13device_kernelIN5flash11enable_sm90INS1_16FlashAttnFwdSm90INS1_25CollectiveMainloopFwdSm90ILi2EN4cute5tupleIJNS5_1CILi1EEES8_S8_EEENS6_IJNS7_ILi128EEESA_NS7_ILi192EEEEEELi192ENS_12float_e4m3_tEfNS_4arch4Sm90ELb0ELb1ELb1ELb0ELb0ELb0ELb0ELb1ELb1ELb1ELb1ELb0EEENS1_21CollectiveEpilogueFwdINS6_IJSA_SB_SA_EEES9_NS_10bfloat16_tESF_Li256ELb0ELb1ELb1ELb1EEENS1_19SingleTileSchedulerILb0ELb1ELb1ELi128EEEEEEEEEvNT_6ParamsE --------------------------
	.section	.nv.constant0._ZN7cutlass13device_kernelIN5flash11enable_sm90INS1_16FlashAttnFwdSm90INS1_25CollectiveMainloopFwdSm90ILi2EN4cute5tupleIJNS5_1CILi1EEES8_S8_EEENS6_IJNS7_ILi128EEESA_NS7_ILi192EEEEEELi192ENS_12float_e4m3_tEfNS_4arch4Sm90ELb0ELb1ELb1ELb0ELb0ELb0ELb0ELb1ELb1ELb1ELb1ELb0EEENS1_21CollectiveEpilogueFwdINS6_IJSA_SB_SA_EEES9_NS_10bfloat16_tESF_Li256ELb0ELb1ELb1ELb1EEENS1_19SingleTileSchedulerILb0ELb1ELb1ELi128EEEEEEEEEvNT_6ParamsE,"a",@progbits
	.sectionflags	@""
	.align	4
.nv.constant0._ZN7cutlass13device_kernelIN5flash11enable_sm90INS1_16FlashAttnFwdSm90INS1_25CollectiveMainloopFwdSm90ILi2EN4cute5tupleIJNS5_1CILi1EEES8_S8_EEENS6_IJNS7_ILi128EEESA_NS7_ILi192EEEEEELi192ENS_12float_e4m3_tEfNS_4arch4Sm90ELb0ELb1ELb1ELb0ELb0ELb0ELb0ELb1ELb1ELb1ELb1ELb0EEENS1_21CollectiveEpilogueFwdINS6_IJSA_SB_SA_EEES9_NS_10bfloat16_tESF_Li256ELb0ELb1ELb1ELb1EEENS1_19SingleTileSchedulerILb0ELb1ELb1ELi128EEEEEEEEEvNT_6ParamsE:
	.zero		3200


//--------------------- .nv.constant0._ZN7cutlass13device_kernelIN5flash11enable_sm90INS1_16FlashAttnFwdSm90INS1_25CollectiveMainloopFwdSm90ILi2EN4cute5tupleIJNS5_1CILi1EEES8_S8_EEENS6_IJNS7_ILi128EEESA_NS7_ILi192EEEEEELi192ENS_12float_e4m3_tEfNS_4arch4Sm90ELb0ELb1ELb1ELb1ELb0ELb0ELb0ELb1ELb1ELb1ELb1ELb0EEENS1_21CollectiveEpilogueFwdINS6_IJSA_SB_SA_EEES9_NS_10bfloat16_tESF_Li256ELb1ELb1ELb1ELb1EEENS1_36VarlenDynamicPersistentTileSchedulerILi128ELi128ELi256ELi128ELb1ELb1ELb1ELb1ELb0ELb1EEEEEEEEEvNT_6ParamsE --------------------------
	.section	.nv.constant0._ZN7cutlass13device_kernelIN5flash11enable_sm90INS1_16FlashAttnFwdSm90INS1_25CollectiveMainloopFwdSm90ILi2EN4cute5tupleIJNS5_1CILi1EEES8_S8_EEENS6_IJNS7_ILi128EEESA_NS7_ILi192EEEEEELi192ENS_12float_e4m3_tEfNS_4arch4Sm90ELb0ELb1ELb1ELb1ELb0ELb0ELb0ELb1ELb1ELb1ELb1ELb0EEENS1_21CollectiveEpilogueFwdINS6_IJSA_SB_SA_EEES9_NS_10bfloat16_tESF_Li256ELb1ELb1ELb1ELb1EEENS1_36VarlenDynamicPersistentTileSchedulerILi128ELi128ELi256ELi128ELb1ELb1ELb1ELb1ELb0ELb1EEEEEEEEEvNT_6ParamsE,"a",@progbits
	.sectionflags	@""
	.align	4
.nv.constant0._ZN7cutlass13device_kernelIN5flash11enable_sm90INS1_16FlashAttnFwdSm90INS1_25CollectiveMainloopFwdSm90ILi2EN4cute5tupleIJNS5_1CILi1EEES8_S8_EEENS6_IJNS7_ILi128EEESA_NS7_ILi192EEEEEELi192ENS_12float_e4m3_tEfNS_4arch4Sm90ELb0ELb1ELb1ELb1ELb0ELb0ELb0ELb1ELb1ELb1ELb1ELb0EEENS1_21CollectiveEpilogueFwdINS6_IJSA_SB_SA_EEES9_NS_10bfloat16_tESF_Li256ELb1ELb1ELb1ELb1EEENS1_36VarlenDynamicPersistentTileSchedulerILi128ELi128ELi256ELi128ELb1ELb1ELb1ELb1ELb0ELb1EEEEEEEEEvNT_6ParamsE:
	.zero		3328


//--------------------- .nv.constant0._ZN7cutlass13device_kernelIN5flash11enable_sm90INS1_16FlashAttnFwdSm90INS1_25CollectiveMainloopFwdSm90ILi2EN4cute5tupleIJNS5_1CILi1EEES8_S8_EEENS6_IJNS7_ILi128EEESA_NS7_ILi192EEEEEELi192ENS_12float_e4m3_tEfNS_4arch4Sm90ELb0ELb1ELb1ELb1ELb0ELb1ELb0ELb1ELb1ELb1ELb1ELb0EEENS1_21CollectiveEpilogueFwdINS6_IJSA_SB_SA_EEES9_NS_10bfloat16_tESF_Li256ELb1ELb1ELb1ELb1EEENS1_36VarlenDynamicPersistentTileSchedulerILi128ELi128ELi256ELi128ELb1ELb1ELb1ELb1ELb0ELb1EEEEEEEEEvNT_6ParamsE --------------------------
	.section	.nv.constant0._ZN7cutlass13device_kernelIN5flash11enable_sm90INS1_16FlashAttnFwdSm90INS1_25CollectiveMainloopFwdSm90ILi2EN4cute5tupleIJNS5_1CILi1EEES8_S8_EEENS6_IJNS7_ILi128EEESA_NS7_ILi192EEEEEELi192ENS_12float_e4m3_tEfNS_4arch4Sm90ELb0ELb1ELb1ELb1ELb0ELb1ELb0ELb1ELb1ELb1ELb1ELb0EEENS1_21CollectiveEpilogueFwdINS6_IJSA_SB_SA_EEES9_NS_10bfloat16_tESF_Li256ELb1ELb1ELb1ELb1EEENS1_36VarlenDynamicPersistentTileSchedulerILi128ELi128ELi256ELi128ELb1ELb1ELb1ELb1ELb0ELb1EEEEEEEEEvNT_6ParamsE,"a",@progbits
	.sectionflags	@""
	.align	4
.nv.constant0._ZN7cutlass13device_kernelIN5flash11enable_sm90INS1_16FlashAttnFwdSm90INS1_25CollectiveMainloopFwdSm90ILi2EN4cute5tupleIJNS5_1CILi1EEES8_S8_EEENS6_IJNS7_ILi128EEESA_NS7_ILi192EEEEEELi192ENS_12float_e4m3_tEfNS_4arch4Sm90ELb0ELb1ELb1ELb1ELb0ELb1ELb0ELb1ELb1ELb1ELb1ELb0EEENS1_21CollectiveEpilogueFwdINS6_IJSA_SB_SA_EEES9_NS_10bfloat16_tESF_Li256ELb1ELb1ELb1ELb1EEENS1_36VarlenDynamicPersistentTileSchedulerILi128ELi128ELi256ELi128ELb1ELb1ELb1ELb1ELb0ELb1EEEEEEEEEvNT_6ParamsE:
	.zero		3328


//--------------------- .nv.constant0._ZN7cutlass13device_kernelIN5flash11enable_sm90INS1_16FlashAttnFwdSm90INS1_25CollectiveMainloopFwdSm90ILi2EN4cute5tupleIJNS5_1CILi1EEES8_S8_EEENS6_IJNS7_ILi128EEENS7_ILi160EEENS7_ILi192EEEEEELi192ENS_12float_e4m3_tEfNS_4arch4Sm90ELb1ELb0ELb1ELb0ELb0ELb0ELb0ELb1ELb1ELb1ELb1ELb0EEENS1_21CollectiveEpilogueFwdINS6_IJSA_SC_SB_EEES9_NS_10bfloat16_tESG_Li256ELb0ELb1ELb1ELb1EEENS1_19SingleTileSchedulerILb0ELb1ELb1ELi128EEEEEEEEEvNT_6ParamsE --------------------------
	.section	.nv.constant0._ZN7cutlass13device_kernelIN5flash11enable_sm90INS1_16FlashAttnFwdSm90INS1_25CollectiveMainloopFwdSm90ILi2EN4cute5tupleIJNS5_1CILi1EEES8_S8_EEENS6_IJNS7_ILi128EEENS7_ILi160EEENS7_ILi192EEEEEELi192ENS_12float_e4m3_tEfNS_4arch4Sm90ELb1ELb0ELb1ELb0ELb0ELb0ELb0ELb1ELb1ELb1ELb1ELb0EEENS1_21CollectiveEpilogueFwdINS6_IJSA_SC_SB_EEES9_NS_10bfloat16_tESG_Li256ELb0ELb1ELb1ELb1EEENS1_19SingleTileSchedulerILb0ELb1ELb1ELi128EEEEEEEEEvNT_6ParamsE,"a",@progbits
	.sectionflags	@""
	.align	4
.nv.constant0._ZN7cutlass13device_kernelIN5flash11enable_sm90INS1_16FlashAttnFwdSm90INS1_25CollectiveMainloopFwdSm90ILi2EN4cute5tupleIJNS5_1CILi1EEES8_S8_EEENS6_IJNS7_ILi128EEENS7_ILi160EEENS7_ILi192EEEEEELi192ENS_12float_e4m3_tEfNS_4arch4Sm90ELb1ELb0ELb1ELb0ELb0ELb0ELb0ELb1ELb1ELb1ELb1ELb0EEENS1_21CollectiveEpilogueFwdINS6_IJSA_SC_SB_EEES9_NS_10bfloat16_tESG_Li256ELb0ELb1ELb1ELb1EEENS1_19SingleTileSchedulerILb0ELb1ELb1ELi128EEEEEEEEEvNT_6ParamsE:
	.zero		3200


//--------------------- .nv.constant0._ZN7cutlass13device_kernelIN5flash11enable_sm90INS1_16FlashAttnFwdSm90INS1_25CollectiveMainloopFwdSm90ILi2EN4cute5tupleIJNS5_1CILi1EEES8_S8_EEENS6_IJNS7_ILi128EEENS7_ILi160EEENS7_ILi192EEEEEELi192ENS_12float_e4m3_tEfNS_4arch4Sm90ELb1ELb0ELb1ELb1ELb0ELb0ELb0ELb1ELb1ELb1ELb1ELb0EEENS1_21CollectiveEpilogueFwdINS6_IJSA_SC_SB_EEES9_NS_10bfloat16_tESG_Li256ELb1ELb1ELb1ELb1EEENS1_36VarlenDynamicPersistentTileSchedulerILi128ELi160ELi256ELi128ELb1ELb1ELb1ELb1ELb1ELb1EEEEEEEEEvNT_6ParamsE --------------------------
	.section	.nv.constant0._ZN7cutlass13device_kernelIN5flash11enable_sm90INS1_16FlashAttnFwdSm90INS1_25CollectiveMainloopFwdSm90ILi2EN4cute5tupleIJNS5_1CILi1EEES8_S8_EEENS6_IJNS7_ILi128EEENS7_ILi160EEENS7_ILi192EEEEEELi192ENS_12float_e4m3_tEfNS_4arch4Sm90ELb1ELb0ELb1ELb1ELb0ELb0ELb0ELb1ELb1ELb1ELb1ELb0EEENS1_21CollectiveEpilogueFwdINS6_IJSA_SC_SB_EEES9_NS_10bfloat16_tESG_Li256ELb1ELb1ELb1ELb1EEENS1_36VarlenDynamicPersistentTileSchedulerILi128ELi160ELi256ELi128ELb1ELb1ELb1ELb1ELb1ELb1EEEEEEEEEvNT_6ParamsE,"a",@progbits
	.sectionflags	@""
	.align	4
.nv.constant0._ZN7cutlass13device_kernelIN5flash11enable_sm90INS1_16FlashAttnFwdSm90INS1_25CollectiveMainloopFwdSm90ILi2EN4cute5tupleIJNS5_1CILi1EEES8_S8_EEENS6_IJNS7_ILi128EEENS7_ILi160EEENS7_ILi192EEEEEELi192ENS_12float_e4m3_tEfNS_4arch4Sm90ELb1ELb0ELb1ELb1ELb0ELb0ELb0ELb1ELb1ELb1ELb1ELb0EEENS1_21CollectiveEpilogueFwdINS6_IJSA_SC_SB_EEES9_NS_10bfloat16_tESG_Li256ELb1ELb1ELb1ELb1EEENS1_36VarlenDynamicPersistentTileSchedulerILi128ELi160ELi256ELi128ELb1ELb1ELb1ELb1ELb1ELb1EEEEEEEEEvNT_6ParamsE:
	.zero		3328


//--------------------- .nv.constant0._ZN7cutlass13device_kernelIN5flash11enable_sm90INS1_16FlashAttnFwdSm90INS1_25CollectiveMainloopFwdSm90ILi2EN4cute5tupleIJNS5_1CILi1EEES8_S8_EEENS6_IJNS7_ILi128EEENS7_ILi160EEENS7_ILi192EEEEEELi192ENS_12float_e4m3_tEfNS_4arch4Sm90ELb1ELb0ELb1ELb1ELb0ELb1ELb0ELb1ELb1ELb1ELb1ELb0EEENS1_21CollectiveEpilogueFwdINS6_IJSA_SC_SB_EEES9_NS_10bfloat16_tESG_Li256ELb1ELb1ELb1ELb1EEENS1_36VarlenDynamicPersistentTileSchedulerILi128ELi160ELi256ELi128ELb1ELb1ELb1ELb1ELb1ELb1EEEEEEEEEvNT_6ParamsE --------------------------
	.section	.nv.constant0._ZN7cutlass13device_kernelIN5flash11enable_sm90INS1_16FlashAttnFwdSm90INS1_25CollectiveMainloopFwdSm90ILi2EN4cute5tupleIJNS5_1CILi1EEES8_S8_EEENS6_IJNS7_ILi128EEENS7_ILi160EEENS7_ILi192EEEEEELi192ENS_12float_e4m3_tEfNS_4arch4Sm90ELb1ELb0ELb1ELb1ELb0ELb1ELb0ELb1ELb1ELb1ELb1ELb0EEENS1_21CollectiveEpilogueFwdINS6_IJSA_SC_SB_EEES9_NS_10bfloat16_tESG_Li256ELb1ELb1ELb1ELb1EEENS1_36VarlenDynamicPersistentTileSchedulerILi128ELi160ELi256ELi128ELb1ELb1ELb1ELb1ELb1ELb1EEEEEEEEEvNT_6ParamsE,"a",@progbits
	.sectionflags	@""
	.align	4
.nv.constant0._ZN7cutlass13device_kernelIN5flash11enable_sm90INS1_16FlashAttnFwdSm90INS1_25CollectiveMainloopFwdSm90ILi2EN4cute5tupleIJNS5_1CILi1EEES8_S8_EEENS6_IJNS7_ILi128EEENS7_ILi160EEENS7_ILi192EEEEEELi192ENS_12float_e4m3_tEfNS_4arch4Sm90ELb1ELb0ELb1ELb1ELb0ELb1ELb0ELb1ELb1ELb1ELb1ELb0EEENS1_21CollectiveEpilogueFwdINS6_IJSA_SC_SB_EEES9_NS_10bfloat16_tESG_Li256ELb1ELb1ELb1ELb1EEENS1_36VarlenDynamicPersistentTileSchedulerILi128ELi160ELi256ELi128ELb1ELb1ELb1ELb1ELb1ELb1EEEEEEEEEvNT_6ParamsE:
	.zero		3328


//--------------------- SYMBOLS --------------------------

	.type		.nv.reservedSmem.offset0,@object
	.size		.nv.reservedSmem.offset0,0x4
	.type		__assertfail,@function
